// Copyright (c) 2024, Jay Shah, Ganesh Bikshandi, Ying Zhang, Vijay Thakkar, Pradeep Ramani, Tri Dao.
// Splitting the different template instantiations to different files to speed up compilation.
// This file is auto-generated. See "generate_kernels.py"

#include "flash_fwd_launch_template.h"

#ifndef FLASHATTENTION_DISABLE_HDIM128
template void run_mha_fwd_<90, cutlass::half_t, 128, 128, true, false, true, true>(Flash_fwd_params &params, cudaStream_t stream);
#endif


// ===== COMPILED SASS (sm_90a) =====

	.target	sm_90a

	.elftype	@"ET_EXEC"


//--------------------- .note.nv.tkinfo           --------------------------
	.section	.note.nv.tkinfo,"",@"SHT_NOTE"
	.sectionflags	@"SHF_NOTE_NV_TKINFO"
	.tkinfo
        /*0018*/ 	.word	0x00000002
        /*0030*/ 	.string	""
        /*0030*/ 	.string	"ptxas"
        /*0030*/ 	.string	"Cuda compilation tools, release 13.0, V13.0.88"
        /*0030*/ 	.string	"Build cuda_13.0.r13.0/compiler.36424714_0"
        /*0030*/ 	.string	"-arch sm_90a -m 64 "



//--------------------- .note.nv.cuinfo           --------------------------
	.section	.note.nv.cuinfo,"",@"SHT_NOTE"
	.sectionflags	@"SHF_NOTE_NV_CUINFO"
        /*0018*/ 	.short	0x0002
        /*001a*/ 	.short	0x005a
        /*001c*/ 	.short	0x0082
	.zero		2


//--------------------- .nv.info                  --------------------------
	.section	.nv.info,"",@"SHT_CUDA_INFO"
	.align	4


	//----- nvinfo : EIATTR_REGCOUNT
	.align		4
        /*0000*/ 	.byte	0x04, 0x2f
        /*0002*/ 	.short	(.L_22 - .L_21)
	.align		4
.L_21:
        /*0004*/ 	.word	index@(_ZN7cutlass13device_kernelIN5flash11enable_sm90INS1_16FlashAttnFwdSm90INS1_25CollectiveMainloopFwdSm90ILi2EN4cute5tupleIJNS5_1CILi1EEES8_S8_EEENS6_IJNS7_ILi128EEESA_SA_EEELi128ENS_6half_tEfNS_4arch4Sm90ELb1ELb0ELb1ELb1ELb0ELb1ELb0ELb1ELb1ELb1ELb1ELb0EEENS1_21CollectiveEpilogueFwdISB_S9_SC_SE_Li256ELb1ELb1ELb1ELb0EEENS1_36VarlenDynamicPersistentTileSchedulerILi128ELi128ELi256ELi128ELb1ELb1ELb1ELb1ELb1ELb1EEEEEEEEEvNT_6ParamsE)
        /*0008*/ 	.word	0x000000a8


	//----- nvinfo : EIATTR_FRAME_SIZE
	.align		4
.L_22:
        /*000c*/ 	.byte	0x04, 0x11
        /*000e*/ 	.short	(.L_24 - .L_23)
	.align		4
.L_23:
        /*0010*/ 	.word	index@(_ZN7cutlass13device_kernelIN5flash11enable_sm90INS1_16FlashAttnFwdSm90INS1_25CollectiveMainloopFwdSm90ILi2EN4cute5tupleIJNS5_1CILi1EEES8_S8_EEENS6_IJNS7_ILi128EEESA_SA_EEELi128ENS_6half_tEfNS_4arch4Sm90ELb1ELb0ELb1ELb1ELb0ELb1ELb0ELb1ELb1ELb1ELb1ELb0EEENS1_21CollectiveEpilogueFwdISB_S9_SC_SE_Li256ELb1ELb1ELb1ELb0EEENS1_36VarlenDynamicPersistentTileSchedulerILi128ELi128ELi256ELi128ELb1ELb1ELb1ELb1ELb1ELb1EEEEEEEEEvNT_6ParamsE)
        /*0014*/ 	.word	0x00000068


	//----- nvinfo : EIATTR_REGCOUNT
	.align		4
.L_24:
        /*0018*/ 	.byte	0x04, 0x2f
        /*001a*/ 	.short	(.L_26 - .L_25)
	.align		4
.L_25:
        /*001c*/ 	.word	index@(_ZN7cutlass13device_kernelIN5flash11enable_sm90INS1_16FlashAttnFwdSm90INS1_25CollectiveMainloopFwdSm90ILi2EN4cute5tupleIJNS5_1CILi1EEES8_S8_EEENS6_IJNS7_ILi128EEESA_SA_EEELi128ENS_6half_tEfNS_4arch4Sm90ELb1ELb0ELb1ELb1ELb0ELb0ELb0ELb1ELb1ELb1ELb1ELb0EEENS1_21CollectiveEpilogueFwdISB_S9_SC_SE_Li256ELb1ELb1ELb1ELb0EEENS1_36VarlenDynamicPersistentTileSchedulerILi128ELi128ELi256ELi128ELb1ELb1ELb1ELb1ELb1ELb1EEEEEEEEEvNT_6ParamsE)
        /*0020*/ 	.word	0x000000a8


	//----- nvinfo : EIATTR_FRAME_SIZE
	.align		4
.L_26:
        /*0024*/ 	.byte	0x04, 0x11
        /*0026*/ 	.short	(.L_28 - .L_27)
	.align		4
.L_27:
        /*0028*/ 	.word	index@(_ZN7cutlass13device_kernelIN5flash11enable_sm90INS1_16FlashAttnFwdSm90INS1_25CollectiveMainloopFwdSm90ILi2EN4cute5tupleIJNS5_1CILi1EEES8_S8_EEENS6_IJNS7_ILi128EEESA_SA_EEELi128ENS_6half_tEfNS_4arch4Sm90ELb1ELb0ELb1ELb1ELb0ELb0ELb0ELb1ELb1ELb1ELb1ELb0EEENS1_21CollectiveEpilogueFwdISB_S9_SC_SE_Li256ELb1ELb1ELb1ELb0EEENS1_36VarlenDynamicPersistentTileSchedulerILi128ELi128ELi256ELi128ELb1ELb1ELb1ELb1ELb1ELb1EEEEEEEEEvNT_6ParamsE)
        /*002c*/ 	.word	0x00000060


	//----- nvinfo : EIATTR_REGCOUNT
	.align		4
.L_28:
        /*0030*/ 	.byte	0x04, 0x2f
        /*0032*/ 	.short	(.L_30 - .L_29)
	.align		4
.L_29:
        /*0034*/ 	.word	index@(_ZN7cutlass13device_kernelIN5flash11enable_sm90INS1_16FlashAttnFwdSm90INS1_25CollectiveMainloopFwdSm90ILi2EN4cute5tupleIJNS5_1CILi1EEES8_S8_EEENS6_IJNS7_ILi128EEESA_SA_EEELi128ENS_6half_tEfNS_4arch4Sm90ELb1ELb0ELb1ELb0ELb0ELb0ELb0ELb1ELb1ELb1ELb1ELb0EEENS1_21CollectiveEpilogueFwdISB_S9_SC_SE_Li256ELb0ELb1ELb1ELb0EEENS1_19SingleTileSchedulerILb0ELb1ELb1ELi128EEEEEEEEEvNT_6ParamsE)
        /*0038*/ 	.word	0x000000a8


	//----- nvinfo : EIATTR_FRAME_SIZE
	.align		4
.L_30:
        /*003c*/ 	.byte	0x04, 0x11
        /*003e*/ 	.short	(.L_32 - .L_31)
	.align		4
.L_31:
        /*0040*/ 	.word	index@(_ZN7cutlass13device_kernelIN5flash11enable_sm90INS1_16FlashAttnFwdSm90INS1_25CollectiveMainloopFwdSm90ILi2EN4cute5tupleIJNS5_1CILi1EEES8_S8_EEENS6_IJNS7_ILi128EEESA_SA_EEELi128ENS_6half_tEfNS_4arch4Sm90ELb1ELb0ELb1ELb0ELb0ELb0ELb0ELb1ELb1ELb1ELb1ELb0EEENS1_21CollectiveEpilogueFwdISB_S9_SC_SE_Li256ELb0ELb1ELb1ELb0EEENS1_19SingleTileSchedulerILb0ELb1ELb1ELi128EEEEEEEEEvNT_6ParamsE)
        /*0044*/ 	.word	0x00000018


	//----- nvinfo : EIATTR_REGCOUNT
	.align		4
.L_32:
        /*0048*/ 	.byte	0x04, 0x2f
        /*004a*/ 	.short	(.L_34 - .L_33)
	.align		4
.L_33:
        /*004c*/ 	.word	index@(_ZN7cutlass13device_kernelIN5flash11enable_sm90INS1_16FlashAttnFwdSm90INS1_25CollectiveMainloopFwdSm90ILi2EN4cute5tupleIJNS5_1CILi1EEES8_S8_EEENS6_IJNS7_ILi128EEESA_SA_EEELi128ENS_6half_tEfNS_4arch4Sm90ELb0ELb1ELb1ELb1ELb0ELb1ELb0ELb1ELb1ELb1ELb1ELb0EEENS1_21CollectiveEpilogueFwdISB_S9_SC_SE_Li256ELb1ELb1ELb1ELb0EEENS1_36VarlenDynamicPersistentTileSchedulerILi128ELi128ELi256ELi128ELb1ELb1ELb1ELb1ELb0ELb1EEEEEEEEEvNT_6ParamsE)
        /*0050*/ 	.word	0x000000a8


	//----- nvinfo : EIATTR_FRAME_SIZE
	.align		4
.L_34:
        /*0054*/ 	.byte	0x04, 0x11
        /*0056*/ 	.short	(.L_36 - .L_35)
	.align		4
.L_35:
        /*0058*/ 	.word	index@(_ZN7cutlass13device_kernelIN5flash11enable_sm90INS1_16FlashAttnFwdSm90INS1_25CollectiveMainloopFwdSm90ILi2EN4cute5tupleIJNS5_1CILi1EEES8_S8_EEENS6_IJNS7_ILi128EEESA_SA_EEELi128ENS_6half_tEfNS_4arch4Sm90ELb0ELb1ELb1ELb1ELb0ELb1ELb0ELb1ELb1ELb1ELb1ELb0EEENS1_21CollectiveEpilogueFwdISB_S9_SC_SE_Li256ELb1ELb1ELb1ELb0EEENS1_36VarlenDynamicPersistentTileSchedulerILi128ELi128ELi256ELi128ELb1ELb1ELb1ELb1ELb0ELb1EEEEEEEEEvNT_6ParamsE)
        /*005c*/ 	.word	0x00000068


	//----- nvinfo : EIATTR_REGCOUNT
	.align		4
.L_36:
        /*0060*/ 	.byte	0x04, 0x2f
        /*0062*/ 	.short	(.L_38 - .L_37)
	.align		4
.L_37:
        /*0064*/ 	.word	index@(_ZN7cutlass13device_kernelIN5flash11enable_sm90INS1_16FlashAttnFwdSm90INS1_25CollectiveMainloopFwdSm90ILi2EN4cute5tupleIJNS5_1CILi1EEES8_S8_EEENS6_IJNS7_ILi128EEESA_SA_EEELi128ENS_6half_tEfNS_4arch4Sm90ELb0ELb1ELb1ELb1ELb0ELb0ELb0ELb1ELb1ELb1ELb1ELb0EEENS1_21CollectiveEpilogueFwdISB_S9_SC_SE_Li256ELb1ELb1ELb1ELb0EEENS1_36VarlenDynamicPersistentTileSchedulerILi128ELi128ELi256ELi128ELb1ELb1ELb1ELb1ELb0ELb1EEEEEEEEEvNT_6ParamsE)
        /*0068*/ 	.word	0x000000a8


	//----- nvinfo : EIATTR_FRAME_SIZE
	.align		4
.L_38:
        /*006c*/ 	.byte	0x04, 0x11
        /*006e*/ 	.short	(.L_40 - .L_39)
	.align		4
.L_39:
        /*0070*/ 	.word	index@(_ZN7cutlass13device_kernelIN5flash11enable_sm90INS1_16FlashAttnFwdSm90INS1_25CollectiveMainloopFwdSm90ILi2EN4cute5tupleIJNS5_1CILi1EEES8_S8_EEENS6_IJNS7_ILi128EEESA_SA_EEELi128ENS_6half_tEfNS_4arch4Sm90ELb0ELb1ELb1ELb1ELb0ELb0ELb0ELb1ELb1ELb1ELb1ELb0EEENS1_21CollectiveEpilogueFwdISB_S9_SC_SE_Li256ELb1ELb1ELb1ELb0EEENS1_36VarlenDynamicPersistentTileSchedulerILi128ELi128ELi256ELi128ELb1ELb1ELb1ELb1ELb0ELb1EEEEEEEEEvNT_6ParamsE)
        /*0074*/ 	.word	0x00000060


	//----- nvinfo : EIATTR_REGCOUNT
	.align		4
.L_40:
        /*0078*/ 	.byte	0x04, 0x2f
        /*007a*/ 	.short	(.L_42 - .L_41)
	.align		4
.L_41:
        /*007c*/ 	.word	index@(_ZN7cutlass13device_kernelIN5flash11enable_sm90INS1_16FlashAttnFwdSm90INS1_25CollectiveMainloopFwdSm90ILi2EN4cute5tupleIJNS5_1CILi1EEES8_S8_EEENS6_IJNS7_ILi128EEESA_SA_EEELi128ENS_6half_tEfNS_4arch4Sm90ELb0ELb1ELb1ELb0ELb0ELb0ELb0ELb1ELb1ELb1ELb1ELb0EEENS1_21CollectiveEpilogueFwdISB_S9_SC_SE_Li256ELb0ELb1ELb1ELb0EEENS1_19SingleTileSchedulerILb0ELb1ELb1ELi128EEEEEEEEEvNT_6ParamsE)
        /*0080*/ 	.word	0x000000a8


	//----- nvinfo : EIATTR_FRAME_SIZE
	.align		4
.L_42:
        /*0084*/ 	.byte	0x04, 0x11
        /*0086*/ 	.short	(.L_44 - .L_43)
	.align		4
.L_43:
        /*0088*/ 	.word	index@(_ZN7cutlass13device_kernelIN5flash11enable_sm90INS1_16FlashAttnFwdSm90INS1_25CollectiveMainloopFwdSm90ILi2EN4cute5tupleIJNS5_1CILi1EEES8_S8_EEENS6_IJNS7_ILi128EEESA_SA_EEELi128ENS_6half_tEfNS_4arch4Sm90ELb0ELb1ELb1ELb0ELb0ELb0ELb0ELb1ELb1ELb1ELb1ELb0EEENS1_21CollectiveEpilogueFwdISB_S9_SC_SE_Li256ELb0ELb1ELb1ELb0EEENS1_19SingleTileSchedulerILb0ELb1ELb1ELi128EEEEEEEEEvNT_6ParamsE)
        /*008c*/ 	.word	0x00000018


	//----- nvinfo : EIATTR_REGCOUNT
	.align		4
.L_44:
        /*0090*/ 	.byte	0x04, 0x2f
        /*0092*/ 	.short	(.L_46 - .L_45)
	.align		4
.L_45:
        /*0094*/ 	.word	index@(_ZN7cutlass13device_kernelIN5flash11enable_sm90INS1_16FlashAttnFwdSm90INS1_25CollectiveMainloopFwdSm90ILi2EN4cute5tupleIJNS5_1CILi1EEES8_S8_EEENS6_IJNS7_ILi128EEENS7_ILi176EEESA_EEELi128ENS_6half_tEfNS_4arch4Sm90ELb0ELb0ELb1ELb1ELb0ELb1ELb0ELb1ELb1ELb1ELb1ELb0EEENS1_21CollectiveEpilogueFwdINS6_IJSA_SA_SB_EEES9_SD_SF_Li256ELb1ELb1ELb1ELb0EEENS1_36VarlenDynamicPersistentTileSchedulerILi128ELi176ELi256ELi128ELb1ELb1ELb1ELb0ELb1ELb1EEEEEEEEEvNT_6ParamsE)
        /*0098*/ 	.word	0x000000a8


	//----- nvinfo : EIATTR_FRAME_SIZE
	.align		4
.L_46:
        /*009c*/ 	.byte	0x04, 0x11
        /*009e*/ 	.short	(.L_48 - .L_47)
	.align		4
.L_47:
        /*00a0*/ 	.word	index@(_ZN7cutlass13device_kernelIN5flash11enable_sm90INS1_16FlashAttnFwdSm90INS1_25CollectiveMainloopFwdSm90ILi2EN4cute5tupleIJNS5_1CILi1EEES8_S8_EEENS6_IJNS7_ILi128EEENS7_ILi176EEESA_EEELi128ENS_6half_tEfNS_4arch4Sm90ELb0ELb0ELb1ELb1ELb0ELb1ELb0ELb1ELb1ELb1ELb1ELb0EEENS1_21CollectiveEpilogueFwdINS6_IJSA_SA_SB_EEES9_SD_SF_Li256ELb1ELb1ELb1ELb0EEENS1_36VarlenDynamicPersistentTileSchedulerILi128ELi176ELi256ELi128ELb1ELb1ELb1ELb0ELb1ELb1EEEEEEEEEvNT_6ParamsE)
        /*00a4*/ 	.word	0x00000090


	//----- nvinfo : EIATTR_REGCOUNT
	.align		4
.L_48:
        /*00a8*/ 	.byte	0x04, 0x2f
        /*00aa*/ 	.short	(.L_50 - .L_49)
	.align		4
.L_49:
        /*00ac*/ 	.word	index@(_ZN7cutlass13device_kernelIN5flash11enable_sm90INS1_16FlashAttnFwdSm90INS1_25CollectiveMainloopFwdSm90ILi2EN4cute5tupleIJNS5_1CILi1EEES8_S8_EEENS6_IJNS7_ILi128EEENS7_ILi176EEESA_EEELi128ENS_6half_tEfNS_4arch4Sm90ELb0ELb0ELb1ELb1ELb0ELb0ELb0ELb1ELb1ELb1ELb1ELb0EEENS1_21CollectiveEpilogueFwdINS6_IJSA_SA_SB_EEES9_SD_SF_Li256ELb1ELb1ELb1ELb0EEENS1_36VarlenDynamicPersistentTileSchedulerILi128ELi176ELi256ELi128ELb1ELb1ELb1ELb0ELb1ELb1EEEEEEEEEvNT_6ParamsE)
        /*00b0*/ 	.word	0x000000a8


	//----- nvinfo : EIATTR_FRAME_SIZE
	.align		4
.L_50:
        /*00b4*/ 	.byte	0x04, 0x11
        /*00b6*/ 	.short	(.L_52 - .L_51)
	.align		4
.L_51:
        /*00b8*/ 	.word	index@(_ZN7cutlass13device_kernelIN5flash11enable_sm90INS1_16FlashAttnFwdSm90INS1_25CollectiveMainloopFwdSm90ILi2EN4cute5tupleIJNS5_1CILi1EEES8_S8_EEENS6_IJNS7_ILi128EEENS7_ILi176EEESA_EEELi128ENS_6half_tEfNS_4arch4Sm90ELb0ELb0ELb1ELb1ELb0ELb0ELb0ELb1ELb1ELb1ELb1ELb0EEENS1_21CollectiveEpilogueFwdINS6_IJSA_SA_SB_EEES9_SD_SF_Li256ELb1ELb1ELb1ELb0EEENS1_36VarlenDynamicPersistentTileSchedulerILi128ELi176ELi256ELi128ELb1ELb1ELb1ELb0ELb1ELb1EEEEEEEEEvNT_6ParamsE)
        /*00bc*/ 	.word	0x00000070


	//----- nvinfo : EIATTR_REGCOUNT
	.align		4
.L_52:
        /*00c0*/ 	.byte	0x04, 0x2f
        /*00c2*/ 	.short	(.L_54 - .L_53)
	.align		4
.L_53:
        /*00c4*/ 	.word	index@(_ZN7cutlass13device_kernelIN5flash11enable_sm90INS1_16FlashAttnFwdSm90INS1_25CollectiveMainloopFwdSm90ILi2EN4cute5tupleIJNS5_1CILi1EEES8_S8_EEENS6_IJNS7_ILi128EEENS7_ILi176EEESA_EEELi128ENS_6half_tEfNS_4arch4Sm90ELb0ELb0ELb1ELb0ELb0ELb0ELb0ELb1ELb1ELb1ELb1ELb0EEENS1_21CollectiveEpilogueFwdINS6_IJSA_SA_SB_EEES9_SD_SF_Li256ELb0ELb1ELb1ELb0EEENS1_19SingleTileSchedulerILb0ELb1ELb1ELi128EEEEEEEEEvNT_6ParamsE)
        /*00c8*/ 	.word	0x000000a8


	//----- nvinfo : EIATTR_FRAME_SIZE
	.align		4
.L_54:
        /*00cc*/ 	.byte	0x04, 0x11
        /*00ce*/ 	.short	(.L_56 - .L_55)
	.align		4
.L_55:
        /*00d0*/ 	.word	index@(_ZN7cutlass13device_kernelIN5flash11enable_sm90INS1_16FlashAttnFwdSm90INS1_25CollectiveMainloopFwdSm90ILi2EN4cute5tupleIJNS5_1CILi1EEES8_S8_EEENS6_IJNS7_ILi128EEENS7_ILi176EEESA_EEELi128ENS_6half_tEfNS_4arch4Sm90ELb0ELb0ELb1ELb0ELb0ELb0ELb0ELb1ELb1ELb1ELb1ELb0EEENS1_21CollectiveEpilogueFwdINS6_IJSA_SA_SB_EEES9_SD_SF_Li256ELb0ELb1ELb1ELb0EEENS1_19SingleTileSchedulerILb0ELb1ELb1ELi128EEEEEEEEEvNT_6ParamsE)
        /*00d4*/ 	.word	0x00000010


	//----- nvinfo : EIATTR_MIN_STACK_SIZE
	.align		4
.L_56:
        /*00d8*/ 	.byte	0x04, 0x12
        /*00da*/ 	.short	(.L_58 - .L_57)
	.align		4
.L_57:
        /*00dc*/ 	.word	index@(_ZN7cutlass13device_kernelIN5flash11enable_sm90INS1_16FlashAttnFwdSm90INS1_25CollectiveMainloopFwdSm90ILi2EN4cute5tupleIJNS5_1CILi1EEES8_S8_EEENS6_IJNS7_ILi128EEENS7_ILi176EEESA_EEELi128ENS_6half_tEfNS_4arch4Sm90ELb0ELb0ELb1ELb0ELb0ELb0ELb0ELb1ELb1ELb1ELb1ELb0EEENS1_21CollectiveEpilogueFwdINS6_IJSA_SA_SB_EEES9_SD_SF_Li256ELb0ELb1ELb1ELb0EEENS1_19SingleTileSchedulerILb0ELb1ELb1ELi128EEEEEEEEEvNT_6ParamsE)
        /*00e0*/ 	.word	0x00000010


	//----- nvinfo : EIATTR_MIN_STACK_SIZE
	.align		4
.L_58:
        /*00e4*/ 	.byte	0x04, 0x12
        /*00e6*/ 	.short	(.L_60 - .L_59)
	.align		4
.L_59:
        /*00e8*/ 	.word	index@(_ZN7cutlass13device_kernelIN5flash11enable_sm90INS1_16FlashAttnFwdSm90INS1_25CollectiveMainloopFwdSm90ILi2EN4cute5tupleIJNS5_1CILi1EEES8_S8_EEENS6_IJNS7_ILi128EEENS7_ILi176EEESA_EEELi128ENS_6half_tEfNS_4arch4Sm90ELb0ELb0ELb1ELb1ELb0ELb0ELb0ELb1ELb1ELb1ELb1ELb0EEENS1_21CollectiveEpilogueFwdINS6_IJSA_SA_SB_EEES9_SD_SF_Li256ELb1ELb1ELb1ELb0EEENS1_36VarlenDynamicPersistentTileSchedulerILi128ELi176ELi256ELi128ELb1ELb1ELb1ELb0ELb1ELb1EEEEEEEEEvNT_6ParamsE)
        /*00ec*/ 	.word	0x00000070


	//----- nvinfo : EIATTR_MIN_STACK_SIZE
	.align		4
.L_60:
        /*00f0*/ 	.byte	0x04, 0x12
        /*00f2*/ 	.short	(.L_62 - .L_61)
	.align		4
.L_61:
        /*00f4*/ 	.word	index@(_ZN7cutlass13device_kernelIN5flash11enable_sm90INS1_16FlashAttnFwdSm90INS1_25CollectiveMainloopFwdSm90ILi2EN4cute5tupleIJNS5_1CILi1EEES8_S8_EEENS6_IJNS7_ILi128EEENS7_ILi176EEESA_EEELi128ENS_6half_tEfNS_4arch4Sm90ELb0ELb0ELb1ELb1ELb0ELb1ELb0ELb1ELb1ELb1ELb1ELb0EEENS1_21CollectiveEpilogueFwdINS6_IJSA_SA_SB_EEES9_SD_SF_Li256ELb1ELb1ELb1ELb0EEENS1_36VarlenDynamicPersistentTileSchedulerILi128ELi176ELi256ELi128ELb1ELb1ELb1ELb0ELb1ELb1EEEEEEEEEvNT_6ParamsE)
        /*00f8*/ 	.word	0x00000090


	//----- nvinfo : EIATTR_MIN_STACK_SIZE
	.align		4
.L_62:
        /*00fc*/ 	.byte	0x04, 0x12
        /*00fe*/ 	.short	(.L_64 - .L_63)
	.align		4
.L_63:
        /*0100*/ 	.word	index@(_ZN7cutlass13device_kernelIN5flash11enable_sm90INS1_16FlashAttnFwdSm90INS1_25CollectiveMainloopFwdSm90ILi2EN4cute5tupleIJNS5_1CILi1EEES8_S8_EEENS6_IJNS7_ILi128EEESA_SA_EEELi128ENS_6half_tEfNS_4arch4Sm90ELb0ELb1ELb1ELb0ELb0ELb0ELb0ELb1ELb1ELb1ELb1ELb0EEENS1_21CollectiveEpilogueFwdISB_S9_SC_SE_Li256ELb0ELb1ELb1ELb0EEENS1_19SingleTileSchedulerILb0ELb1ELb1ELi128EEEEEEEEEvNT_6ParamsE)
        /*0104*/ 	.word	0x00000018


	//----- nvinfo : EIATTR_MIN_STACK_SIZE
	.align		4
.L_64:
        /*0108*/ 	.byte	0x04, 0x12
        /*010a*/ 	.short	(.L_66 - .L_65)
	.align		4
.L_65:
        /*010c*/ 	.word	index@(_ZN7cutlass13device_kernelIN5flash11enable_sm90INS1_16FlashAttnFwdSm90INS1_25CollectiveMainloopFwdSm90ILi2EN4cute5tupleIJNS5_1CILi1EEES8_S8_EEENS6_IJNS7_ILi128EEESA_SA_EEELi128ENS_6half_tEfNS_4arch4Sm90ELb0ELb1ELb1ELb1ELb0ELb0ELb0ELb1ELb1ELb1ELb1ELb0EEENS1_21CollectiveEpilogueFwdISB_S9_SC_SE_Li256ELb1ELb1ELb1ELb0EEENS1_36VarlenDynamicPersistentTileSchedulerILi128ELi128ELi256ELi128ELb1ELb1ELb1ELb1ELb0ELb1EEEEEEEEEvNT_6ParamsE)
        /*0110*/ 	.word	0x00000060


	//----- nvinfo : EIATTR_MIN_STACK_SIZE
	.align		4
.L_66:
        /*0114*/ 	.byte	0x04, 0x12
        /*0116*/ 	.short	(.L_68 - .L_67)
	.align		4
.L_67:
        /*0118*/ 	.word	index@(_ZN7cutlass13device_kernelIN5flash11enable_sm90INS1_16FlashAttnFwdSm90INS1_25CollectiveMainloopFwdSm90ILi2EN4cute5tupleIJNS5_1CILi1EEES8_S8_EEENS6_IJNS7_ILi128EEESA_SA_EEELi128ENS_6half_tEfNS_4arch4Sm90ELb0ELb1ELb1ELb1ELb0ELb1ELb0ELb1ELb1ELb1ELb1ELb0EEENS1_21CollectiveEpilogueFwdISB_S9_SC_SE_Li256ELb1ELb1ELb1ELb0EEENS1_36VarlenDynamicPersistentTileSchedulerILi128ELi128ELi256ELi128ELb1ELb1ELb1ELb1ELb0ELb1EEEEEEEEEvNT_6ParamsE)
        /*011c*/ 	.word	0x00000068


	//----- nvinfo : EIATTR_MIN_STACK_SIZE
	.align		4
.L_68:
        /*0120*/ 	.byte	0x04, 0x12
        /*0122*/ 	.short	(.L_70 - .L_69)
	.align		4
.L_69:
        /*0124*/ 	.word	index@(_ZN7cutlass13device_kernelIN5flash11enable_sm90INS1_16FlashAttnFwdSm90INS1_25CollectiveMainloopFwdSm90ILi2EN4cute5tupleIJNS5_1CILi1EEES8_S8_EEENS6_IJNS7_ILi128EEESA_SA_EEELi128ENS_6half_tEfNS_4arch4Sm90ELb1ELb0ELb1ELb0ELb0ELb0ELb0ELb1ELb1ELb1ELb1ELb0EEENS1_21CollectiveEpilogueFwdISB_S9_SC_SE_Li256ELb0ELb1ELb1ELb0EEENS1_19SingleTileSchedulerILb0ELb1ELb1ELi128EEEEEEEEEvNT_6ParamsE)
        /*0128*/ 	.word	0x00000018


	//----- nvinfo : EIATTR_MIN_STACK_SIZE
	.align		4
.L_70:
        /*012c*/ 	.byte	0x04, 0x12
        /*012e*/ 	.short	(.L_72 - .L_71)
	.align		4
.L_71:
        /*0130*/ 	.word	index@(_ZN7cutlass13device_kernelIN5flash11enable_sm90INS1_16FlashAttnFwdSm90INS1_25CollectiveMainloopFwdSm90ILi2EN4cute5tupleIJNS5_1CILi1EEES8_S8_EEENS6_IJNS7_ILi128EEESA_SA_EEELi128ENS_6half_tEfNS_4arch4Sm90ELb1ELb0ELb1ELb1ELb0ELb0ELb0ELb1ELb1ELb1ELb1ELb0EEENS1_21CollectiveEpilogueFwdISB_S9_SC_SE_Li256ELb1ELb1ELb1ELb0EEENS1_36VarlenDynamicPersistentTileSchedulerILi128ELi128ELi256ELi128ELb1ELb1ELb1ELb1ELb1ELb1EEEEEEEEEvNT_6ParamsE)
        /*0134*/ 	.word	0x00000060


	//----- nvinfo : EIATTR_MIN_STACK_SIZE
	.align		4
.L_72:
        /*0138*/ 	.byte	0x04, 0x12
        /*013a*/ 	.short	(.L_74 - .L_73)
	.align		4
.L_73:
        /*013c*/ 	.word	index@(_ZN7cutlass13device_kernelIN5flash11enable_sm90INS1_16FlashAttnFwdSm90INS1_25CollectiveMainloopFwdSm90ILi2EN4cute5tupleIJNS5_1CILi1EEES8_S8_EEENS6_IJNS7_ILi128EEESA_SA_EEELi128ENS_6half_tEfNS_4arch4Sm90ELb1ELb0ELb1ELb1ELb0ELb1ELb0ELb1ELb1ELb1ELb1ELb0EEENS1_21CollectiveEpilogueFwdISB_S9_SC_SE_Li256ELb1ELb1ELb1ELb0EEENS1_36VarlenDynamicPersistentTileSchedulerILi128ELi128ELi256ELi128ELb1ELb1ELb1ELb1ELb1ELb1EEEEEEEEEvNT_6ParamsE)
        /*0140*/ 	.word	0x00000068
.L_74:


//--------------------- .nv.compat                --------------------------
	.section	.nv.compat,"",@"SHT_CUDA_COMPAT_INFO"
	.align	4
        /*0000*/ 	.byte	0x02, 0x09, 0x01, 0x00, 0x02, 0x02, 0x04, 0x00, 0x02, 0x05, 0x05, 0x00, 0x03, 0x07, 0x01, 0x01
        /*0010*/ 	.byte	0x02, 0x03, 0x01, 0x00, 0x02, 0x06, 0x01, 0x00, 0x04, 0x0b, 0x08, 0x00, 0x00, 0x00, 0x00, 0x00
        /*0020*/ 	.byte	0x00, 0x00, 0x00, 0x00


//--------------------- .nv.info._ZN7cutlass13device_kernelIN5flash11enable_sm90INS1_16FlashAttnFwdSm90INS1_25CollectiveMainloopFwdSm90ILi2EN4cute5tupleIJNS5_1CILi1EEES8_S8_EEENS6_IJNS7_ILi128EEENS7_ILi176EEESA_EEELi128ENS_6half_tEfNS_4arch4Sm90ELb0ELb0ELb1ELb0ELb0ELb0ELb0ELb1ELb1ELb1ELb1ELb0EEENS1_21CollectiveEpilogueFwdINS6_IJSA_SA_SB_EEES9_SD_SF_Li256ELb0ELb1ELb1ELb0EEENS1_19SingleTileSchedulerILb0ELb1ELb1ELi128EEEEEEEEEvNT_6ParamsE --------------------------
	.section	.nv.info._ZN7cutlass13device_kernelIN5flash11enable_sm90INS1_16FlashAttnFwdSm90INS1_25CollectiveMainloopFwdSm90ILi2EN4cute5tupleIJNS5_1CILi1EEES8_S8_EEENS6_IJNS7_ILi128EEENS7_ILi176EEESA_EEELi128ENS_6half_tEfNS_4arch4Sm90ELb0ELb0ELb1ELb0ELb0ELb0ELb0ELb1ELb1ELb1ELb1ELb0EEENS1_21CollectiveEpilogueFwdINS6_IJSA_SA_SB_EEES9_SD_SF_Li256ELb0ELb1ELb1ELb0EEENS1_19SingleTileSchedulerILb0ELb1ELb1ELi128EEEEEEEEEvNT_6ParamsE,"",@"SHT_CUDA_INFO"
	.sectionflags	@""
	.align	4


	//----- nvinfo : EIATTR_CUDA_API_VERSION
	.align		4
        /*0000*/ 	.byte	0x04, 0x37
        /*0002*/ 	.short	(.L_76 - .L_75)
.L_75:
        /*0004*/ 	.word	0x00000082


	//----- nvinfo : EIATTR_KPARAM_INFO
	.align		4
.L_76:
        /*0008*/ 	.byte	0x04, 0x17
        /*000a*/ 	.short	(.L_78 - .L_77)
.L_77:
        /*000c*/ 	.word	0x00000000
        /*0010*/ 	.short	0x0000
        /*0012*/ 	.short	0x0070
        /*0014*/ 	.byte	0x00, 0xf0, 0x01, 0x28


	//----- nvinfo : EIATTR_SPARSE_MMA_MASK
	.align		4
.L_78:
        /*0018*/ 	.byte	0x03, 0x50
        /*001a*/ 	.short	0x0000


	//----- nvinfo : EIATTR_MAXREG_COUNT
	.align		4
        /*001c*/ 	.byte	0x03, 0x1b
        /*001e*/ 	.short	0x00a8


	//----- nvinfo : EIATTR_NUM_BARRIERS
	.align		4
        /*0020*/ 	.byte	0x02, 0x4c
        /*0022*/ 	.byte	0x10
	.zero		1


	//----- nvinfo : EIATTR_EXTERNS
	.align		4
        /*0024*/ 	.byte	0x04, 0x0f
        /*0026*/ 	.short	(.L_80 - .L_79)


	//   ....[0]....
	.align		4
.L_79:
        /*0028*/ 	.word	index@(__assertfail)


	//----- nvinfo : EIATTR_ANNOTATIONS
	.align		4
.L_80:
        /*002c*/ 	.byte	0x04, 0x55
        /*002e*/ 	.short	(.L_82 - .L_81)


	//   ....[0]....
.L_81:
        /*0030*/ 	.word	0x00000001
        /*0034*/ 	.byte	0x60, 0x09, 0x00, 0x00, 0x01, 0x00, 0x00, 0x00, 0x90, 0x13, 0x00, 0x00, 0x01, 0x00, 0x00, 0x00
        /*0044*/ 	.byte	0x50, 0xed, 0x00, 0x00, 0x01, 0x00, 0x00, 0x00, 0x10, 0xf2, 0x00, 0x00, 0x01, 0x00, 0x00, 0x00
        /*0054*/ 	.byte	0x90, 0xf2, 0x00, 0x00, 0x01, 0x00, 0x00, 0x00, 0xd0, 0xf5, 0x00, 0x00, 0x01, 0x00, 0x00, 0x00
        /*0064*/ 	.byte	0xa0, 0x01, 0x01, 0x00, 0x01, 0x00, 0x00, 0x00, 0xc0, 0x03, 0x01, 0x00, 0x01, 0x00, 0x00, 0x00
        /*0074*/ 	.byte	0x20, 0x04, 0x01, 0x00, 0x01, 0x00, 0x00, 0x00, 0xa0, 0x0b, 0x01, 0x00, 0x01, 0x00, 0x00, 0x00
        /*0084*/ 	.byte	0xf0, 0x0b, 0x01, 0x00, 0x01, 0x00, 0x00, 0x00, 0xf0, 0x13, 0x01, 0x00, 0x01, 0x00, 0x00, 0x00
        /*0094*/ 	.byte	0x30, 0x14, 0x01, 0x00, 0x01, 0x00, 0x00, 0x00, 0xb0, 0x1b, 0x01, 0x00, 0x01, 0x00, 0x00, 0x00
        /*00a4*/ 	.byte	0xc0, 0x20, 0x01, 0x00


	//----- nvinfo : EIATTR_MERCURY_ISA_VERSION
	.align		4
.L_82:
        /*00a8*/ 	.byte	0x03, 0x5f
        /*00aa*/ 	.short	0x0101


	//----- nvinfo : EIATTR_INT_WARP_WIDE_INSTR_OFFSETS
	.align		4
        /*00ac*/ 	.byte	0x04, 0x31
        /*00ae*/ 	.short	(.L_84 - .L_83)


	//   ....[0]....
.L_83:
        /*00b0*/ 	.word	0x00000130


	//   ....[1]....
        /*00b4*/ 	.word	0x00000170


	//   ....[2]....
        /*00b8*/ 	.word	0x000001e0


	//----- nvinfo : EIATTR_COOP_GROUP_MASK_REGIDS
	.align		4
.L_84:
        /*00bc*/ 	.byte	0x04, 0x29
        /*00be*/ 	.short	(.L_86 - .L_85)


	//   ....[0]....
.L_85:
        /*00c0*/ 	.word	0xffffffff


	//   ....[1]....
        /*00c4*/ 	.word	0xffffffff


	//   ....[2]....
        /*00c8*/ 	.word	0xffffffff


	//   ....[3]....
        /*00cc*/ 	.word	0xffffffff


	//   ....[4]....
        /*00d0*/ 	.word	0xffffffff


	//   ....[5]....
        /*00d4*/ 	.word	0xffffffff


	//   ....[6]....
        /*00d8*/ 	.word	0xffffffff


	//   ....[7]....
        /*00dc*/ 	.word	0xffffffff


	//   ....[8]....
        /*00e0*/ 	.word	0xffffffff


	//   ....[9]....
        /*00e4*/ 	.word	0xffffffff


	//   ....[10]....
        /*00e8*/ 	.word	0xffffffff


	//   ....[11]....
        /*00ec*/ 	.word	0xffffffff


	//   ....[12]....
        /*00f0*/ 	.word	0xffffffff


	//   ....[13]....
        /*00f4*/ 	.word	0xffffffff


	//   ....[14]....
        /*00f8*/ 	.word	0xffffffff


	//   ....[15]....
        /*00fc*/ 	.word	0xffffffff


	//   ....[16]....
        /*0100*/ 	.word	0xffffffff


	//   ....[17]....
        /*0104*/ 	.word	0xffffffff


	//   ....[18]....
        /*0108*/ 	.word	0xffffffff


	//   ....[19]....
        /*010c*/ 	.word	0xffffffff


	//   ....[20]....
        /*0110*/ 	.word	0xffffffff


	//   ....[21]....
        /*0114*/ 	.word	0xffffffff


	//   ....[22]....
        /*0118*/ 	.word	0xffffffff


	//   ....[23]....
        /*011c*/ 	.word	0xffffffff


	//   ....[24]....
        /*0120*/ 	.word	0xffffffff


	//   ....[25]....
        /*0124*/ 	.word	0xffffffff


	//   ....[26]....
        /*0128*/ 	.word	0xffffffff


	//   ....[27]....
        /*012c*/ 	.word	0xffffffff


	//   ....[28]....
        /*0130*/ 	.word	0xffffffff


	//   ....[29]....
        /*0134*/ 	.word	0xffffffff


	//   ....[30]....
        /*0138*/ 	.word	0xffffffff


	//   ....[31]....
        /*013c*/ 	.word	0xffffffff


	//   ....[32]....
        /*0140*/ 	.word	0xffffffff


	//   ....[33]....
        /*0144*/ 	.word	0xffffffff


	//   ....[34]....
        /*0148*/ 	.word	0xffffffff


	//   ....[35]....
        /*014c*/ 	.word	0xffffffff


	//   ....[36]....
        /*0150*/ 	.word	0xffffffff


	//   ....[37]....
        /*0154*/ 	.word	0xffffffff


	//   ....[38]....
        /*0158*/ 	.word	0xffffffff


	//   ....[39]....
        /*015c*/ 	.word	0xffffffff


	//   ....[40]....
        /*0160*/ 	.word	0xffffffff


	//   ....[41]....
        /*0164*/ 	.word	0xffffffff


	//   ....[42]....
        /*0168*/ 	.word	0xffffffff


	//   ....[43]....
        /*016c*/ 	.word	0xffffffff


	//   ....[44]....
        /*0170*/ 	.word	0xffffffff


	//   ....[45]....
        /*0174*/ 	.word	0xffffffff


	//   ....[46]....
        /*0178*/ 	.word	0xffffffff


	//   ....[47]....
        /*017c*/ 	.word	0x0500000f


	//   ....[48]....
        /*0180*/ 	.word	0x0500000f


	//   ....[49]....
        /*0184*/ 	.word	0x0500000f


	//   ....[50]....
        /*0188*/ 	.word	0x0500000f


	//   ....[51]....
        /*018c*/ 	.word	0x0500000f


	//   ....[52]....
        /*0190*/ 	.word	0x0500000f


	//   ....[53]....
        /*0194*/ 	.word	0x0500000f


	//   ....[54]....
        /*0198*/ 	.word	0x0500000f


	//   ....[55]....
        /*019c*/ 	.word	0x0500000f


	//   ....[56]....
        /*01a0*/ 	.word	0x0500000f


	//   ....[57]....
        /*01a4*/ 	.word	0x0500000f


	//   ....[58]....
        /*01a8*/ 	.word	0x0500000f


	//   ....[59]....
        /*01ac*/ 	.word	0x0500000f


	//   ....[60]....
        /*01b0*/ 	.word	0x0500000f


	//   ....[61]....
        /*01b4*/ 	.word	0x0500000f


	//   ....[62]....
        /*01b8*/ 	.word	0x0500000f


	//   ....[63]....
        /*01bc*/ 	.word	0x0500000f


	//   ....[64]....
        /*01c0*/ 	.word	0x0500000f


	//----- nvinfo : EIATTR_COOP_GROUP_INSTR_OFFSETS
	.align		4
.L_86:
        /*01c4*/ 	.byte	0x04, 0x28
        /*01c6*/ 	.short	(.L_88 - .L_87)


	//   ....[0]....
.L_87:
        /*01c8*/ 	.word	0x00000070


	//   ....[1]....
        /*01cc*/ 	.word	0x00000140


	//   ....[2]....
        /*01d0*/ 	.word	0x00000190


	//   ....[3]....
        /*01d4*/ 	.word	0x000003c0


	//   ....[4]....
        /*01d8*/ 	.word	0x00000520


	//   ....[5]....
        /*01dc*/ 	.word	0x00000640


	//   ....[6]....
        /*01e0*/ 	.word	0x000007a0


	//   ....[7]....
        /*01e4*/ 	.word	0x00001160


	//   ....[8]....
        /*01e8*/ 	.word	0x000050a0


	//   ....[9]....
        /*01ec*/ 	.word	0x000050e0


	//   ....[10]....
        /*01f0*/ 	.word	0x000058a0


	//   ....[11]....
        /*01f4*/ 	.word	0x000058f0


	//   ....[12]....
        /*01f8*/ 	.word	0x0000a240


	//   ....[13]....
        /*01fc*/ 	.word	0x0000a2a0


	//   ....[14]....
        /*0200*/ 	.word	0x0000ad70


	//   ....[15]....
        /*0204*/ 	.word	0x0000add0


	//   ....[16]....
        /*0208*/ 	.word	0x0000c4c0


	//   ....[17]....
        /*020c*/ 	.word	0x0000c500


	//   ....[18]....
        /*0210*/ 	.word	0x0000c580


	//   ....[19]....
        /*0214*/ 	.word	0x0000c5c0


	//   ....[20]....
        /*0218*/ 	.word	0x0000d630


	//   ....[21]....
        /*021c*/ 	.word	0x0000d670


	//   ....[22]....
        /*0220*/ 	.word	0x0000d6b0


	//   ....[23]....
        /*0224*/ 	.word	0x0000d6e0


	//   ....[24]....
        /*0228*/ 	.word	0x0000d710


	//   ....[25]....
        /*022c*/ 	.word	0x0000d720


	//   ....[26]....
        /*0230*/ 	.word	0x0000dd70


	//   ....[27]....
        /*0234*/ 	.word	0x0000dd80


	//   ....[28]....
        /*0238*/ 	.word	0x0000e7f0


	//   ....[29]....
        /*023c*/ 	.word	0x0000f250


	//   ....[30]....
        /*0240*/ 	.word	0x0000fbd0


	//   ....[31]....
        /*0244*/ 	.word	0x0000fbe0


	//   ....[32]....
        /*0248*/ 	.word	0x0000fbf0


	//   ....[33]....
        /*024c*/ 	.word	0x0000fc40


	//   ....[34]....
        /*0250*/ 	.word	0x0000fcd0


	//   ....[35]....
        /*0254*/ 	.word	0x0000fce0


	//   ....[36]....
        /*0258*/ 	.word	0x0000fd70


	//   ....[37]....
        /*025c*/ 	.word	0x0000fda0


	//   ....[38]....
        /*0260*/ 	.word	0x0000fe00


	//   ....[39]....
        /*0264*/ 	.word	0x0000fe30


	//   ....[40]....
        /*0268*/ 	.word	0x0000feb0


	//   ....[41]....
        /*026c*/ 	.word	0x0000fee0


	//   ....[42]....
        /*0270*/ 	.word	0x0000ff40


	//   ....[43]....
        /*0274*/ 	.word	0x0000ff80


	//   ....[44]....
        /*0278*/ 	.word	0x00010000


	//   ....[45]....
        /*027c*/ 	.word	0x00010040


	//   ....[46]....
        /*0280*/ 	.word	0x00012050


	//   ....[47]....
        /*0284*/ 	.word	0x00012510


	//   ....[48]....
        /*0288*/ 	.word	0x00012690


	//   ....[49]....
        /*028c*/ 	.word	0x000126e0


	//   ....[50]....
        /*0290*/ 	.word	0x00012810


	//   ....[51]....
        /*0294*/ 	.word	0x00012880


	//   ....[52]....
        /*0298*/ 	.word	0x00012970


	//   ....[53]....
        /*029c*/ 	.word	0x000129e0


	//   ....[54]....
        /*02a0*/ 	.word	0x00012ad0


	//   ....[55]....
        /*02a4*/ 	.word	0x00012b40


	//   ....[56]....
        /*02a8*/ 	.word	0x00012c30


	//   ....[57]....
        /*02ac*/ 	.word	0x00012ca0


	//   ....[58]....
        /*02b0*/ 	.word	0x00012d90


	//   ....[59]....
        /*02b4*/ 	.word	0x00012e00


	//   ....[60]....
        /*02b8*/ 	.word	0x00012ef0


	//   ....[61]....
        /*02bc*/ 	.word	0x00012f50


	//   ....[62]....
        /*02c0*/ 	.word	0x00013030


	//   ....[63]....
        /*02c4*/ 	.word	0x00013080


	//   ....[64]....
        /*02c8*/ 	.word	0x00013480


	//----- nvinfo : EIATTR_REG_RECONFIG
	.align		4
.L_88:
        /*02cc*/ 	.byte	0x01, 0x54
	.zero		2


	//----- nvinfo : EIATTR_SYSCALL_OFFSETS
	.align		4
        /*02d0*/ 	.byte	0x04, 0x46
        /*02d2*/ 	.short	(.L_90 - .L_89)


	//   ....[0]....
.L_89:
        /*02d4*/ 	.word	0x00001340


	//   ....[1]....
        /*02d8*/ 	.word	0x0000eed0


	//   ....[2]....
        /*02dc*/ 	.word	0x0000f010


	//   ....[3]....
        /*02e0*/ 	.word	0x0000f100


	//   ....[4]....
        /*02e4*/ 	.word	0x0000f7f0


	//----- nvinfo : EIATTR_MBARRIER_INSTR_OFFSETS
	.align		4
.L_90:
        /*02e8*/ 	.byte	0x04, 0x39
        /*02ea*/ 	.short	(.L_92 - .L_91)


	//   ....[0]....
.L_91:
        /*02ec*/ 	.word	0x00000270
        /*02f0*/ 	.word	0x000000ff
        /*02f4*/ 	.word	0x00034800
        /*02f8*/ 	.short	0x0100
        /*02fa*/ 	.byte	0x08
	.zero		1


	//   ....[1]....
        /*02fc*/ 	.word	0x00000280
        /*0300*/ 	.word	0x000000ff
        /*0304*/ 	.word	0x00034820
        /*0308*/ 	.short	0x0100
        /*030a*/ 	.byte	0x08
	.zero		1


	//   ....[2]....
        /*030c*/ 	.word	0x00000370
        /*0310*/ 	.word	0x000000ff
        /*0314*/ 	.word	0x00034830
        /*0318*/ 	.short	0x0100
        /*031a*/ 	.byte	0x08
	.zero		1


	//   ....[3]....
        /*031c*/ 	.word	0x00000380
        /*0320*/ 	.word	0x000000ff
        /*0324*/ 	.word	0x00034840
        /*0328*/ 	.short	0x0100
        /*032a*/ 	.byte	0x08
	.zero		1


	//   ....[4]....
        /*032c*/ 	.word	0x00000390
        /*0330*/ 	.word	0x000000ff
        /*0334*/ 	.word	0x00034838
        /*0338*/ 	.short	0x0100
        /*033a*/ 	.byte	0x08
	.zero		1


	//   ....[5]....
        /*033c*/ 	.word	0x000003a0
        /*0340*/ 	.word	0x000000ff
        /*0344*/ 	.word	0x00034848
        /*0348*/ 	.short	0x0100
        /*034a*/ 	.byte	0x08
	.zero		1


	//   ....[6]....
        /*034c*/ 	.word	0x000004d0
        /*0350*/ 	.word	0x000000ff
        /*0354*/ 	.word	0x00034850
        /*0358*/ 	.short	0x0100
        /*035a*/ 	.byte	0x08
	.zero		1


	//   ....[7]....
        /*035c*/ 	.word	0x000004e0
        /*0360*/ 	.word	0x000000ff
        /*0364*/ 	.word	0x00034860
        /*0368*/ 	.short	0x0100
        /*036a*/ 	.byte	0x08
	.zero		1


	//   ....[8]....
        /*036c*/ 	.word	0x000004f0
        /*0370*/ 	.word	0x000000ff
        /*0374*/ 	.word	0x00034858
        /*0378*/ 	.short	0x0100
        /*037a*/ 	.byte	0x08
	.zero		1


	//   ....[9]....
        /*037c*/ 	.word	0x00000500
        /*0380*/ 	.word	0x000000ff
        /*0384*/ 	.word	0x00034868
        /*0388*/ 	.short	0x0100
        /*038a*/ 	.byte	0x08
	.zero		1


	//   ....[10]....
        /*038c*/ 	.word	0x000005f0
        /*0390*/ 	.word	0x000000ff
        /*0394*/ 	.word	0x00034870
        /*0398*/ 	.short	0x0100
        /*039a*/ 	.byte	0x06
	.zero		1


	//   ....[11]....
        /*039c*/ 	.word	0x00000600
        /*03a0*/ 	.word	0x000000ff
        /*03a4*/ 	.word	0x00034880
        /*03a8*/ 	.short	0x0100
        /*03aa*/ 	.byte	0x06
	.zero		1


	//   ....[12]....
        /*03ac*/ 	.word	0x00000610
        /*03b0*/ 	.word	0x000000ff
        /*03b4*/ 	.word	0x00034878
        /*03b8*/ 	.short	0x0100
        /*03ba*/ 	.byte	0x06
	.zero		1


	//   ....[13]....
        /*03bc*/ 	.word	0x00000620
        /*03c0*/ 	.word	0x000000ff
        /*03c4*/ 	.word	0x00034888
        /*03c8*/ 	.short	0x0100
        /*03ca*/ 	.byte	0x06
	.zero		1


	//   ....[14]....
        /*03cc*/ 	.word	0x00000750
        /*03d0*/ 	.word	0x000000ff
        /*03d4*/ 	.word	0x00034890
        /*03d8*/ 	.short	0x0100
        /*03da*/ 	.byte	0x08
	.zero		1


	//   ....[15]....
        /*03dc*/ 	.word	0x00000760
        /*03e0*/ 	.word	0x000000ff
        /*03e4*/ 	.word	0x000348a0
        /*03e8*/ 	.short	0x0100
        /*03ea*/ 	.byte	0x08
	.zero		1


	//   ....[16]....
        /*03ec*/ 	.word	0x00000770
        /*03f0*/ 	.word	0x000000ff
        /*03f4*/ 	.word	0x00034898
        /*03f8*/ 	.short	0x0100
        /*03fa*/ 	.byte	0x08
	.zero		1


	//   ....[17]....
        /*03fc*/ 	.word	0x00000780
        /*0400*/ 	.word	0x000000ff
        /*0404*/ 	.word	0x000348a8
        /*0408*/ 	.short	0x0100
        /*040a*/ 	.byte	0x08
	.zero		1


	//   ....[18]....
        /*040c*/ 	.word	0x000008b0
        /*0410*/ 	.word	0x000000ff
        /*0414*/ 	.word	0x000348b0
        /*0418*/ 	.short	0x0100
        /*041a*/ 	.byte	0x08
	.zero		1


	//   ....[19]....
        /*041c*/ 	.word	0x000008c0
        /*0420*/ 	.word	0x000000ff
        /*0424*/ 	.word	0x000348c0
        /*0428*/ 	.short	0x0100
        /*042a*/ 	.byte	0x08
	.zero		1


	//   ....[20]....
        /*042c*/ 	.word	0x000008d0
        /*0430*/ 	.word	0x000000ff
        /*0434*/ 	.word	0x000348b8
        /*0438*/ 	.short	0x0100
        /*043a*/ 	.byte	0x08
	.zero		1


	//   ....[21]....
        /*043c*/ 	.word	0x000008e0
        /*0440*/ 	.word	0x000000ff
        /*0444*/ 	.word	0x000348c8
        /*0448*/ 	.short	0x0100
        /*044a*/ 	.byte	0x08
	.zero		1


	//   ....[22]....
        /*044c*/ 	.word	0x00001370
        /*0450*/ 	.word	0x000000ff
        /*0454*/ 	.word	0x00034800
        /*0458*/ 	.short	0x010a
        /*045a*/ 	.byte	0x04
	.zero		1


	//   ....[23]....
        /*045c*/ 	.word	0x00001410
        /*0460*/ 	.word	0x000000ff
        /*0464*/ 	.word	0x00034830
        /*0468*/ 	.short	0x010a
        /*046a*/ 	.byte	0x04
	.zero		1


	//   ....[24]....
        /*046c*/ 	.word	0x000014a0
        /*0470*/ 	.word	0x000000ff
        /*0474*/ 	.word	0x00034830
        /*0478*/ 	.short	0x010a
        /*047a*/ 	.byte	0x04
	.zero		1


	//   ....[25]....
        /*047c*/ 	.word	0x00006030
        /*0480*/ 	.word	0x00000005
        /*0484*/ 	.word	0x00000000
        /*0488*/ 	.short	0x0101
        /*048a*/ 	.byte	0x3f
	.zero		1


	//   ....[26]....
        /*048c*/ 	.word	0x00006f20
        /*0490*/ 	.word	0x00000009
        /*0494*/ 	.word	0x00034830
        /*0498*/ 	.short	0x010a
        /*049a*/ 	.byte	0x3f
	.zero		1


	//   ....[27]....
        /*049c*/ 	.word	0x00006f60
        /*04a0*/ 	.word	0x00000009
        /*04a4*/ 	.word	0x00034830
        /*04a8*/ 	.short	0x010a
        /*04aa*/ 	.byte	0x3f
	.zero		1


	//   ....[28]....
        /*04ac*/ 	.word	0x00009520
        /*04b0*/ 	.word	0x000000ff
        /*04b4*/ 	.word	0x00034850
        /*04b8*/ 	.short	0x010a
        /*04ba*/ 	.byte	0x06
	.zero		1


	//   ....[29]....
        /*04bc*/ 	.word	0x00009560
        /*04c0*/ 	.word	0x000000ff
        /*04c4*/ 	.word	0x00034850
        /*04c8*/ 	.short	0x010a
        /*04ca*/ 	.byte	0x06
	.zero		1


	//   ....[30]....
        /*04cc*/ 	.word	0x0000b610
        /*04d0*/ 	.word	0x00000074
        /*04d4*/ 	.word	0x00000000
        /*04d8*/ 	.short	0x0101
        /*04da*/ 	.byte	0x3f
	.zero		1


	//   ....[31]....
        /*04dc*/ 	.word	0x0000b6c0
        /*04e0*/ 	.word	0x00000076
        /*04e4*/ 	.word	0x00000000
        /*04e8*/ 	.short	0x0101
        /*04ea*/ 	.byte	0x3f
	.zero		1


	//   ....[32]....
        /*04ec*/ 	.word	0x0000c420
        /*04f0*/ 	.word	0x0000000b
        /*04f4*/ 	.word	0x00034850
        /*04f8*/ 	.short	0x010a
        /*04fa*/ 	.byte	0x3f
	.zero		1


	//   ....[33]....
        /*04fc*/ 	.word	0x0000c460
        /*0500*/ 	.word	0x0000000b
        /*0504*/ 	.word	0x00034850
        /*0508*/ 	.short	0x010a
        /*050a*/ 	.byte	0x3f
	.zero		1


	//   ....[34]....
        /*050c*/ 	.word	0x0000cb00
        /*0510*/ 	.word	0x00000005
        /*0514*/ 	.word	0x00000000
        /*0518*/ 	.short	0x0101
        /*051a*/ 	.byte	0x3f
	.zero		1


	//   ....[35]....
        /*051c*/ 	.word	0x0000d700
        /*0520*/ 	.word	0x000000ff
        /*0524*/ 	.word	0x00000000
        /*0528*/ 	.short	0x0101
        /*052a*/ 	.byte	0x04
	.zero		1


	//   ....[36]....
        /*052c*/ 	.word	0x0000f470
        /*0530*/ 	.word	0x000000ff
        /*0534*/ 	.word	0x00034840
        /*0538*/ 	.short	0x010a
        /*053a*/ 	.byte	0x26
	.zero		1


	//   ....[37]....
        /*053c*/ 	.word	0x00010140
        /*0540*/ 	.word	0x000000ff
        /*0544*/ 	.word	0x00034800
        /*0548*/ 	.short	0x0107
        /*054a*/ 	.byte	0x26
	.zero		1


	//   ....[38]....
        /*054c*/ 	.word	0x000101b0
        /*0550*/ 	.word	0x000000ff
        /*0554*/ 	.word	0x00034800
        /*0558*/ 	.short	0x0101
        /*055a*/ 	.byte	0x26
	.zero		1


	//   ....[39]....
        /*055c*/ 	.word	0x000101c0
        /*0560*/ 	.word	0x000000ff
        /*0564*/ 	.word	0x00034820
        /*0568*/ 	.short	0x010a
        /*056a*/ 	.byte	0x26
	.zero		1


	//   ....[40]....
        /*056c*/ 	.word	0x000105e0
        /*0570*/ 	.word	0x000000ff
        /*0574*/ 	.word	0x00034848
        /*0578*/ 	.short	0x010a
        /*057a*/ 	.byte	0x26
	.zero		1


	//   ....[41]....
        /*057c*/ 	.word	0x000108a0
        /*0580*/ 	.word	0x000000ff
        /*0584*/ 	.word	0x00034860
        /*0588*/ 	.short	0x010a
        /*058a*/ 	.byte	0x26
	.zero		1


	//   ....[42]....
        /*058c*/ 	.word	0x00010db0
        /*0590*/ 	.word	0x000000ff
        /*0594*/ 	.word	0x00034840
        /*0598*/ 	.short	0x010a
        /*059a*/ 	.byte	0x26
	.zero		1


	//   ....[43]....
        /*059c*/ 	.word	0x00011090
        /*05a0*/ 	.word	0x000000ff
        /*05a4*/ 	.word	0x00034868
        /*05a8*/ 	.short	0x010a
        /*05aa*/ 	.byte	0x26
	.zero		1


	//   ....[44]....
        /*05ac*/ 	.word	0x000115f0
        /*05b0*/ 	.word	0x000000ff
        /*05b4*/ 	.word	0x00034848
        /*05b8*/ 	.short	0x010a
        /*05ba*/ 	.byte	0x26
	.zero		1


	//   ....[45]....
        /*05bc*/ 	.word	0x000118b0
        /*05c0*/ 	.word	0x000000ff
        /*05c4*/ 	.word	0x00034860
        /*05c8*/ 	.short	0x010a
        /*05ca*/ 	.byte	0x26
	.zero		1


	//   ....[46]....
        /*05cc*/ 	.word	0x00011c50
        /*05d0*/ 	.word	0x00000003
        /*05d4*/ 	.word	0x00034860
        /*05d8*/ 	.short	0x010a
        /*05da*/ 	.byte	0x3f
	.zero		1


	//   ....[47]....
        /*05dc*/ 	.word	0x00011fe0
        /*05e0*/ 	.word	0x00000002
        /*05e4*/ 	.word	0x00034820
        /*05e8*/ 	.short	0x010a
        /*05ea*/ 	.byte	0x3f
	.zero		1


	//   ....[48]....
        /*05ec*/ 	.word	0x00012180
        /*05f0*/ 	.word	0x00000006
        /*05f4*/ 	.word	0x00000000
        /*05f8*/ 	.short	0x010a
        /*05fa*/ 	.byte	0x3f
	.zero		1


	//   ....[49]....
        /*05fc*/ 	.word	0x000121f0
        /*0600*/ 	.word	0x00000003
        /*0604*/ 	.word	0x00000000
        /*0608*/ 	.short	0x010a
        /*060a*/ 	.byte	0x3f
	.zero		1


	//   ....[50]....
        /*060c*/ 	.word	0x00012250
        /*0610*/ 	.word	0x00000000
        /*0614*/ 	.word	0x00000000
        /*0618*/ 	.short	0x010a
        /*061a*/ 	.byte	0x3f
	.zero		1


	//   ....[51]....
        /*061c*/ 	.word	0x00012280
        /*0620*/ 	.word	0x00000003
        /*0624*/ 	.word	0x00000000
        /*0628*/ 	.short	0x010a
        /*062a*/ 	.byte	0x3f
	.zero		1


	//   ....[52]....
        /*062c*/ 	.word	0x00012300
        /*0630*/ 	.word	0x00000003
        /*0634*/ 	.word	0x00034800
        /*0638*/ 	.short	0x010a
        /*063a*/ 	.byte	0x3f
	.zero		1


	//   ....[53]....
        /*063c*/ 	.word	0x00012370
        /*0640*/ 	.word	0x00000003
        /*0644*/ 	.word	0x00034830
        /*0648*/ 	.short	0x010a
        /*064a*/ 	.byte	0x3f
	.zero		1


	//   ....[54]....
        /*064c*/ 	.word	0x000123c0
        /*0650*/ 	.word	0x00000009
        /*0654*/ 	.word	0x00034830
        /*0658*/ 	.short	0x010a
        /*065a*/ 	.byte	0x3f
	.zero		1


	//   ....[55]....
        /*065c*/ 	.word	0x00012420
        /*0660*/ 	.word	0x00000009
        /*0664*/ 	.word	0x00034850
        /*0668*/ 	.short	0x010a
        /*066a*/ 	.byte	0x3f
	.zero		1


	//   ....[56]....
        /*066c*/ 	.word	0x00012470
        /*0670*/ 	.word	0x0000000b
        /*0674*/ 	.word	0x00034850
        /*0678*/ 	.short	0x010a
        /*067a*/ 	.byte	0x3f
	.zero		1


	//   ....[57]....
        /*067c*/ 	.word	0x000125d0
        /*0680*/ 	.word	0x00000003
        /*0684*/ 	.word	0x00034840
        /*0688*/ 	.short	0x010a
        /*068a*/ 	.byte	0x3f
	.zero		1


	//   ....[58]....
        /*068c*/ 	.word	0x000130c0
        /*0690*/ 	.word	0x00000003
        /*0694*/ 	.word	0x00034820
        /*0698*/ 	.short	0x010a
        /*069a*/ 	.byte	0x3f
	.zero		1


	//   ....[59]....
        /*069c*/ 	.word	0x00013120
        /*06a0*/ 	.word	0x00000003
        /*06a4*/ 	.word	0x00034848
        /*06a8*/ 	.short	0x010a
        /*06aa*/ 	.byte	0x3f
	.zero		1


	//   ....[60]....
        /*06ac*/ 	.word	0x00013180
        /*06b0*/ 	.word	0x00000003
        /*06b4*/ 	.word	0x00034860
        /*06b8*/ 	.short	0x010a
        /*06ba*/ 	.byte	0x3f
	.zero		1


	//   ....[61]....
        /*06bc*/ 	.word	0x000131e0
        /*06c0*/ 	.word	0x00000003
        /*06c4*/ 	.word	0x00034840
        /*06c8*/ 	.short	0x010a
        /*06ca*/ 	.byte	0x3f
	.zero		1


	//   ....[62]....
        /*06cc*/ 	.word	0x00013240
        /*06d0*/ 	.word	0x00000003
        /*06d4*/ 	.word	0x00034868
        /*06d8*/ 	.short	0x010a
        /*06da*/ 	.byte	0x3f
	.zero		1


	//   ....[63]....
        /*06dc*/ 	.word	0x000132a0
        /*06e0*/ 	.word	0x00000003
        /*06e4*/ 	.word	0x00034848
        /*06e8*/ 	.short	0x010a
        /*06ea*/ 	.byte	0x3f
	.zero		1


	//   ....[64]....
        /*06ec*/ 	.word	0x00013300
        /*06f0*/ 	.word	0x00000003
        /*06f4*/ 	.word	0x00034860
        /*06f8*/ 	.short	0x010a
        /*06fa*/ 	.byte	0x3f
	.zero		1


	//   ....[65]....
        /*06fc*/ 	.word	0x00013350
        /*0700*/ 	.word	0x00000003
        /*0704*/ 	.word	0x00034860
        /*0708*/ 	.short	0x010a
        /*070a*/ 	.byte	0x3f
	.zero		1


	//   ....[66]....
        /*070c*/ 	.word	0x000133a0
        /*0710*/ 	.word	0x00000002
        /*0714*/ 	.word	0x00034820
        /*0718*/ 	.short	0x010a
        /*071a*/ 	.byte	0x3f
	.zero		1


	//   ....[67]....
        /*071c*/ 	.word	0x00013540
        /*0720*/ 	.word	0x00000006
        /*0724*/ 	.word	0x00000000
        /*0728*/ 	.short	0x010a
        /*072a*/ 	.byte	0x3f
	.zero		1


	//   ....[68]....
        /*072c*/ 	.word	0x00013590
        /*0730*/ 	.word	0x00000003
        /*0734*/ 	.word	0x00000000
        /*0738*/ 	.short	0x010a
        /*073a*/ 	.byte	0x3f
	.zero		1


	//   ....[69]....
        /*073c*/ 	.word	0x000135e0
        /*0740*/ 	.word	0x00000000
        /*0744*/ 	.word	0x00000000
        /*0748*/ 	.short	0x010a
        /*074a*/ 	.byte	0x3f
	.zero		1


	//----- nvinfo : EIATTR_NUM_MBARRIERS
	.align		4
.L_92:
        /*074c*/ 	.byte	0x03, 0x38
        /*074e*/ 	.short	0x0016


	//----- nvinfo : EIATTR_EXIT_INSTR_OFFSETS
	.align		4
        /*0750*/ 	.byte	0x04, 0x1c
        /*0752*/ 	.short	(.L_94 - .L_93)


	//   ....[0]....
.L_93:
        /*0754*/ 	.word	0x000122d0


	//----- nvinfo : EIATTR_MAX_THREADS
	.align		4
.L_94:
        /*0758*/ 	.byte	0x04, 0x05
        /*075a*/ 	.short	(.L_96 - .L_95)
.L_95:
        /*075c*/ 	.word	0x00000180
        /*0760*/ 	.word	0x00000001
        /*0764*/ 	.word	0x00000001


	//----- nvinfo : EIATTR_CRS_STACK_SIZE
	.align		4
.L_96:
        /*0768*/ 	.byte	0x04, 0x1e
        /*076a*/ 	.short	(.L_98 - .L_97)
.L_97:
        /*076c*/ 	.word	0x00000000


	//----- nvinfo : EIATTR_CBANK_PARAM_SIZE
	.align		4
.L_98:
        /*0770*/ 	.byte	0x03, 0x19
        /*0772*/ 	.short	0x0a70


	//----- nvinfo : EIATTR_PARAM_CBANK
	.align		4
        /*0774*/ 	.byte	0x04, 0x0a
        /*0776*/ 	.short	(.L_100 - .L_99)
	.align		4
.L_99:
        /*0778*/ 	.word	index@(.nv.constant0._ZN7cutlass13device_kernelIN5flash11enable_sm90INS1_16FlashAttnFwdSm90INS1_25CollectiveMainloopFwdSm90ILi2EN4cute5tupleIJNS5_1CILi1EEES8_S8_EEENS6_IJNS7_ILi128EEENS7_ILi176EEESA_EEELi128ENS_6half_tEfNS_4arch4Sm90ELb0ELb0ELb1ELb0ELb0ELb0ELb0ELb1ELb1ELb1ELb1ELb0EEENS1_21CollectiveEpilogueFwdINS6_IJSA_SA_SB_EEES9_SD_SF_Li256ELb0ELb1ELb1ELb0EEENS1_19SingleTileSchedulerILb0ELb1ELb1ELi128EEEEEEEEEvNT_6ParamsE)
        /*077c*/ 	.short	0x0210
        /*077e*/ 	.short	0x0a70


	//----- nvinfo : EIATTR_SW_WAR
	.align		4
.L_100:
        /*0780*/ 	.byte	0x04, 0x36
        /*0782*/ 	.short	(.L_102 - .L_101)
.L_101:
        /*0784*/ 	.word	0x00000008
.L_102:


//--------------------- .nv.info._ZN7cutlass13device_kernelIN5flash11enable_sm90INS1_16FlashAttnFwdSm90INS1_25CollectiveMainloopFwdSm90ILi2EN4cute5tupleIJNS5_1CILi1EEES8_S8_EEENS6_IJNS7_ILi128EEENS7_ILi176EEESA_EEELi128ENS_6half_tEfNS_4arch4Sm90ELb0ELb0ELb1ELb1ELb0ELb0ELb0ELb1ELb1ELb1ELb1ELb0EEENS1_21CollectiveEpilogueFwdINS6_IJSA_SA_SB_EEES9_SD_SF_Li256ELb1ELb1ELb1ELb0EEENS1_36VarlenDynamicPersistentTileSchedulerILi128ELi176ELi256ELi128ELb1ELb1ELb1ELb0ELb1ELb1EEEEEEEEEvNT_6ParamsE --------------------------
	.section	.nv.info._ZN7cutlass13device_kernelIN5flash11enable_sm90INS1_16FlashAttnFwdSm90INS1_25CollectiveMainloopFwdSm90ILi2EN4cute5tupleIJNS5_1CILi1EEES8_S8_EEENS6_IJNS7_ILi128EEENS7_ILi176EEESA_EEELi128ENS_6half_tEfNS_4arch4Sm90ELb0ELb0ELb1ELb1ELb0ELb0ELb0ELb1ELb1ELb1ELb1ELb0EEENS1_21CollectiveEpilogueFwdINS6_IJSA_SA_SB_EEES9_SD_SF_Li256ELb1ELb1ELb1ELb0EEENS1_36VarlenDynamicPersistentTileSchedulerILi128ELi176ELi256ELi128ELb1ELb1ELb1ELb0ELb1ELb1EEEEEEEEEvNT_6ParamsE,"",@"SHT_CUDA_INFO"
	.sectionflags	@""
	.align	4


	//----- nvinfo : EIATTR_CUDA_API_VERSION
	.align		4
        /*0000*/ 	.byte	0x04, 0x37
        /*0002*/ 	.short	(.L_104 - .L_103)
.L_103:
        /*0004*/ 	.word	0x00000082


	//----- nvinfo : EIATTR_KPARAM_INFO
	.align		4
.L_104:
        /*0008*/ 	.byte	0x04, 0x17
        /*000a*/ 	.short	(.L_106 - .L_105)
.L_105:
        /*000c*/ 	.word	0x00000000
        /*0010*/ 	.short	0x0000
        /*0012*/ 	.short	0x0070
        /*0014*/ 	.byte	0x00, 0xf0, 0x01, 0x2a


	//----- nvinfo : EIATTR_SPARSE_MMA_MASK
	.align		4
.L_106:
        /*0018*/ 	.byte	0x03, 0x50
        /*001a*/ 	.short	0x0000


	//----- nvinfo : EIATTR_MAXREG_COUNT
	.align		4
        /*001c*/ 	.byte	0x03, 0x1b
        /*001e*/ 	.short	0x00a8


	//----- nvinfo : EIATTR_NUM_BARRIERS
	.align		4
        /*0020*/ 	.byte	0x02, 0x4c
        /*0022*/ 	.byte	0x10
	.zero		1


	//----- nvinfo : EIATTR_EXTERNS
	.align		4
        /*0024*/ 	.byte	0x04, 0x0f
        /*0026*/ 	.short	(.L_108 - .L_107)


	//   ....[0]....
	.align		4
.L_107:
        /*0028*/ 	.word	index@(__assertfail)


	//----- nvinfo : EIATTR_ANNOTATIONS
	.align		4
.L_108:
        /*002c*/ 	.byte	0x04, 0x55
        /*002e*/ 	.short	(.L_110 - .L_109)


	//   ....[0]....
.L_109:
        /* <DEDUP_REMOVED lines=82> */


	//----- nvinfo : EIATTR_MERCURY_ISA_VERSION
	.align		4
.L_110:
        /*0538*/ 	.byte	0x03, 0x5f
        /*053a*/ 	.short	0x0101


	//----- nvinfo : EIATTR_UNUSED_LOAD_BYTE_OFFSET
	.align		4
        /*053c*/ 	.byte	0x04, 0x44
        /*053e*/ 	.short	(.L_112 - .L_111)


	//   ....[0]....
.L_111:
        /*0540*/ 	.word	0x00000a50
        /*0544*/ 	.word	0x0000fff0


	//   ....[1]....
        /*0548*/ 	.word	0x0000dc30
        /*054c*/ 	.word	0x0000fff0


	//----- nvinfo : EIATTR_INT_WARP_WIDE_INSTR_OFFSETS
	.align		4
.L_112:
        /*0550*/ 	.byte	0x04, 0x31
        /*0552*/ 	.short	(.L_114 - .L_113)


	//   ....[0]....
.L_113:
        /*0554*/ 	.word	0x00000130


	//   ....[1]....
        /*0558*/ 	.word	0x00000170


	//   ....[2]....
        /*055c*/ 	.word	0x000001e0


	//   ....[3]....
        /*0560*/ 	.word	0x00012740


	//   ....[4]....
        /*0564*/ 	.word	0x000127e0


	//   ....[5]....
        /*0568*/ 	.word	0x00015ea0


	//   ....[6]....
        /*056c*/ 	.word	0x00015f10


	//----- nvinfo : EIATTR_COOP_GROUP_MASK_REGIDS
	.align		4
.L_114:
        /*0570*/ 	.byte	0x04, 0x29
        /*0572*/ 	.short	(.L_116 - .L_115)


	//   ....[0]....
.L_115:
        /*0574*/ 	.word	0xffffffff


	//   ....[1]....
        /*0578*/ 	.word	0xffffffff


	//   ....[2]....
        /*057c*/ 	.word	0xffffffff


	//   ....[3]....
        /*0580*/ 	.word	0xffffffff


	//   ....[4]....
        /*0584*/ 	.word	0xffffffff


	//   ....[5]....
        /*0588*/ 	.word	0xffffffff


	//   ....[6]....
        /*058c*/ 	.word	0xffffffff


	//   ....[7]....
        /*0590*/ 	.word	0xffffffff


	//   ....[8]....
        /*0594*/ 	.word	0xffffffff


	//   ....[9]....
        /*0598*/ 	.word	0xffffffff


	//   ....[10]....
        /*059c*/ 	.word	0xffffffff


	//   ....[11]....
        /*05a0*/ 	.word	0xffffffff


	//   ....[12]....
        /*05a4*/ 	.word	0xffffffff


	//   ....[13]....
        /*05a8*/ 	.word	0xffffffff


	//   ....[14]....
        /*05ac*/ 	.word	0xffffffff


	//   ....[15]....
        /*05b0*/ 	.word	0xffffffff


	//   ....[16]....
        /*05b4*/ 	.word	0xffffffff


	//   ....[17]....
        /*05b8*/ 	.word	0xffffffff


	//   ....[18]....
        /*05bc*/ 	.word	0xffffffff


	//   ....[19]....
        /*05c0*/ 	.word	0xffffffff


	//   ....[20]....
        /*05c4*/ 	.word	0xffffffff


	//   ....[21]....
        /*05c8*/ 	.word	0xffffffff


	//   ....[22]....
        /*05cc*/ 	.word	0xffffffff


	//   ....[23]....
        /*05d0*/ 	.word	0xffffffff


	//   ....[24]....
        /*05d4*/ 	.word	0xffffffff


	//   ....[25]....
        /*05d8*/ 	.word	0xffffffff


	//   ....[26]....
        /*05dc*/ 	.word	0xffffffff


	//   ....[27]....
        /*05e0*/ 	.word	0xffffffff


	//   ....[28]....
        /*05e4*/ 	.word	0xffffffff


	//   ....[29]....
        /*05e8*/ 	.word	0xffffffff


	//   ....[30]....
        /*05ec*/ 	.word	0xffffffff


	//   ....[31]....
        /*05f0*/ 	.word	0xffffffff


	//   ....[32]....
        /*05f4*/ 	.word	0xffffffff


	//   ....[33]....
        /*05f8*/ 	.word	0xffffffff


	//   ....[34]....
        /*05fc*/ 	.word	0xffffffff


	//   ....[35]....
        /*0600*/ 	.word	0xffffffff


	//   ....[36]....
        /*0604*/ 	.word	0xffffffff


	//   ....[37]....
        /*0608*/ 	.word	0xffffffff


	//   ....[38]....
        /*060c*/ 	.word	0xffffffff


	//   ....[39]....
        /*0610*/ 	.word	0xffffffff


	//   ....[40]....
        /*0614*/ 	.word	0xffffffff


	//   ....[41]....
        /*0618*/ 	.word	0xffffffff


	//   ....[42]....
        /*061c*/ 	.word	0xffffffff


	//   ....[43]....
        /*0620*/ 	.word	0xffffffff


	//   ....[44]....
        /*0624*/ 	.word	0xffffffff


	//   ....[45]....
        /*0628*/ 	.word	0xffffffff


	//   ....[46]....
        /*062c*/ 	.word	0xffffffff


	//   ....[47]....
        /*0630*/ 	.word	0xffffffff


	//   ....[48]....
        /*0634*/ 	.word	0xffffffff


	//   ....[49]....
        /*0638*/ 	.word	0xffffffff


	//   ....[50]....
        /*063c*/ 	.word	0xffffffff


	//   ....[51]....
        /*0640*/ 	.word	0xffffffff


	//   ....[52]....
        /*0644*/ 	.word	0xffffffff


	//   ....[53]....
        /*0648*/ 	.word	0xffffffff


	//   ....[54]....
        /*064c*/ 	.word	0xffffffff


	//   ....[55]....
        /*0650*/ 	.word	0xffffffff


	//   ....[56]....
        /*0654*/ 	.word	0xffffffff


	//   ....[57]....
        /*0658*/ 	.word	0xffffffff


	//   ....[58]....
        /*065c*/ 	.word	0xffffffff


	//   ....[59]....
        /*0660*/ 	.word	0xffffffff


	//   ....[60]....
        /*0664*/ 	.word	0xffffffff


	//   ....[61]....
        /*0668*/ 	.word	0xffffffff


	//   ....[62]....
        /*066c*/ 	.word	0xffffffff


	//   ....[63]....
        /*0670*/ 	.word	0xffffffff


	//   ....[64]....
        /*0674*/ 	.word	0xffffffff


	//   ....[65]....
        /*0678*/ 	.word	0xffffffff


	//   ....[66]....
        /*067c*/ 	.word	0xffffffff


	//   ....[67]....
        /*0680*/ 	.word	0xffffffff


	//   ....[68]....
        /*0684*/ 	.word	0xffffffff


	//   ....[69]....
        /*0688*/ 	.word	0xffffffff


	//   ....[70]....
        /*068c*/ 	.word	0xffffffff


	//   ....[71]....
        /*0690*/ 	.word	0xffffffff


	//   ....[72]....
        /*0694*/ 	.word	0xffffffff


	//   ....[73]....
        /*0698*/ 	.word	0xffffffff


	//   ....[74]....
        /*069c*/ 	.word	0xffffffff


	//   ....[75]....
        /*06a0*/ 	.word	0xffffffff


	//   ....[76]....
        /*06a4*/ 	.word	0xffffffff


	//   ....[77]....
        /*06a8*/ 	.word	0xffffffff


	//   ....[78]....
        /*06ac*/ 	.word	0xffffffff


	//   ....[79]....
        /*06b0*/ 	.word	0xffffffff


	//   ....[80]....
        /*06b4*/ 	.word	0xffffffff


	//   ....[81]....
        /*06b8*/ 	.word	0xffffffff


	//   ....[82]....
        /*06bc*/ 	.word	0xffffffff


	//   ....[83]....
        /*06c0*/ 	.word	0xffffffff


	//   ....[84]....
        /*06c4*/ 	.word	0xffffffff


	//   ....[85]....
        /*06c8*/ 	.word	0xffffffff


	//   ....[86]....
        /*06cc*/ 	.word	0xffffffff


	//   ....[87]....
        /*06d0*/ 	.word	0xffffffff


	//   ....[88]....
        /*06d4*/ 	.word	0xffffffff


	//   ....[89]....
        /*06d8*/ 	.word	0xffffffff


	//   ....[90]....
        /*06dc*/ 	.word	0xffffffff


	//   ....[91]....
        /*06e0*/ 	.word	0xffffffff


	//   ....[92]....
        /*06e4*/ 	.word	0xffffffff


	//   ....[93]....
        /*06e8*/ 	.word	0xffffffff


	//   ....[94]....
        /*06ec*/ 	.word	0xffffffff


	//   ....[95]....
        /*06f0*/ 	.word	0xffffffff


	//   ....[96]....
        /*06f4*/ 	.word	0xffffffff


	//   ....[97]....
        /*06f8*/ 	.word	0x0500000f


	//   ....[98]....
        /*06fc*/ 	.word	0x0500000f


	//   ....[99]....
        /*0700*/ 	.word	0x0500000f


	//   ....[100]....
        /*0704*/ 	.word	0x0500000f


	//   ....[101]....
        /*0708*/ 	.word	0x0500000f


	//   ....[102]....
        /*070c*/ 	.word	0x0500000f


	//   ....[103]....
        /*0710*/ 	.word	0x0500000f


	//   ....[104]....
        /*0714*/ 	.word	0x0500000f


	//   ....[105]....
        /*0718*/ 	.word	0x0500000f


	//   ....[106]....
        /*071c*/ 	.word	0x0500000f


	//   ....[107]....
        /*0720*/ 	.word	0x0500000f


	//   ....[108]....
        /*0724*/ 	.word	0x0500000f


	//   ....[109]....
        /*0728*/ 	.word	0x0500000f


	//   ....[110]....
        /*072c*/ 	.word	0x0500000f


	//   ....[111]....
        /*0730*/ 	.word	0x0500000f


	//   ....[112]....
        /*0734*/ 	.word	0x0500000f


	//   ....[113]....
        /*0738*/ 	.word	0x0500000f


	//   ....[114]....
        /*073c*/ 	.word	0x0500000f


	//   ....[115]....
        /*0740*/ 	.word	0x0500000f


	//   ....[116]....
        /*0744*/ 	.word	0x0500000f


	//   ....[117]....
        /*0748*/ 	.word	0x0500000f


	//   ....[118]....
        /*074c*/ 	.word	0x0500000f


	//   ....[119]....
        /*0750*/ 	.word	0x0500000f


	//   ....[120]....
        /*0754*/ 	.word	0x0500000f


	//   ....[121]....
        /*0758*/ 	.word	0x0500000f


	//   ....[122]....
        /*075c*/ 	.word	0x0500000f


	//   ....[123]....
        /*0760*/ 	.word	0x0500000f


	//   ....[124]....
        /*0764*/ 	.word	0x0500000f


	//   ....[125]....
        /*0768*/ 	.word	0x0500000f


	//   ....[126]....
        /*076c*/ 	.word	0x0500000f


	//   ....[127]....
        /*0770*/ 	.word	0x0500000f


	//   ....[128]....
        /*0774*/ 	.word	0x0500000f


	//   ....[129]....
        /*0778*/ 	.word	0x0500000f


	//   ....[130]....
        /*077c*/ 	.word	0x0500000f


	//   ....[131]....
        /*0780*/ 	.word	0x0500000f


	//   ....[132]....
        /*0784*/ 	.word	0x0500000f


	//----- nvinfo : EIATTR_COOP_GROUP_INSTR_OFFSETS
	.align		4
.L_116:
        /*0788*/ 	.byte	0x04, 0x28
        /*078a*/ 	.short	(.L_118 - .L_117)


	//   ....[0]....
.L_117:
        /*078c*/ 	.word	0x00000070


	//   ....[1]....
        /*0790*/ 	.word	0x00000140


	//   ....[2]....
        /*0794*/ 	.word	0x00000190


	//   ....[3]....
        /*0798*/ 	.word	0x000003c0


	//   ....[4]....
        /*079c*/ 	.word	0x00000520


	//   ....[5]....
        /*07a0*/ 	.word	0x00000640


	//   ....[6]....
        /*07a4*/ 	.word	0x000007a0


	//   ....[7]....
        /*07a8*/ 	.word	0x00001b10


	//   ....[8]....
        /*07ac*/ 	.word	0x00005b20


	//   ....[9]....
        /*07b0*/ 	.word	0x00005b90


	//   ....[10]....
        /*07b4*/ 	.word	0x00006380


	//   ....[11]....
        /*07b8*/ 	.word	0x000063e0


	//   ....[12]....
        /*07bc*/ 	.word	0x0000ae80


	//   ....[13]....
        /*07c0*/ 	.word	0x0000aee0


	//   ....[14]....
        /*07c4*/ 	.word	0x0000bad0


	//   ....[15]....
        /*07c8*/ 	.word	0x0000bb20


	//   ....[16]....
        /*07cc*/ 	.word	0x0000d0c0


	//   ....[17]....
        /*07d0*/ 	.word	0x0000d120


	//   ....[18]....
        /*07d4*/ 	.word	0x0000d600


	//   ....[19]....
        /*07d8*/ 	.word	0x0000d620


	//   ....[20]....
        /*07dc*/ 	.word	0x0000e870


	//   ....[21]....
        /*07e0*/ 	.word	0x0000e880


	//   ....[22]....
        /*07e4*/ 	.word	0x0000e8d0


	//   ....[23]....
        /*07e8*/ 	.word	0x0000e900


	//   ....[24]....
        /*07ec*/ 	.word	0x0000f0f0


	//   ....[25]....
        /*07f0*/ 	.word	0x0000f120


	//   ....[26]....
        /*07f4*/ 	.word	0x0000f1f0


	//   ....[27]....
        /*07f8*/ 	.word	0x0000f210


	//   ....[28]....
        /*07fc*/ 	.word	0x0000f2e0


	//   ....[29]....
        /*0800*/ 	.word	0x0000f300


	//   ....[30]....
        /*0804*/ 	.word	0x0000f3e0


	//   ....[31]....
        /*0808*/ 	.word	0x0000f400


	//   ....[32]....
        /*080c*/ 	.word	0x0000f900


	//   ....[33]....
        /*0810*/ 	.word	0x0000f910


	//   ....[34]....
        /*0814*/ 	.word	0x0000fd60


	//   ....[35]....
        /*0818*/ 	.word	0x0000fd70


	//   ....[36]....
        /*081c*/ 	.word	0x00010c60


	//   ....[37]....
        /*0820*/ 	.word	0x00010c80


	//   ....[38]....
        /*0824*/ 	.word	0x00010d50


	//   ....[39]....
        /*0828*/ 	.word	0x00010d70


	//   ....[40]....
        /*082c*/ 	.word	0x00010e40


	//   ....[41]....
        /*0830*/ 	.word	0x00010e60


	//   ....[42]....
        /*0834*/ 	.word	0x00010f40


	//   ....[43]....
        /*0838*/ 	.word	0x00010f60


	//   ....[44]....
        /*083c*/ 	.word	0x000110b0


	//   ....[45]....
        /*0840*/ 	.word	0x000112f0


	//   ....[46]....
        /*0844*/ 	.word	0x00011320


	//   ....[47]....
        /*0848*/ 	.word	0x00011350


	//   ....[48]....
        /*084c*/ 	.word	0x00011380


	//   ....[49]....
        /*0850*/ 	.word	0x000113b0


	//   ....[50]....
        /*0854*/ 	.word	0x000113e0


	//   ....[51]....
        /*0858*/ 	.word	0x00011590


	//   ....[52]....
        /*085c*/ 	.word	0x000115c0


	//   ....[53]....
        /*0860*/ 	.word	0x000115f0


	//   ....[54]....
        /*0864*/ 	.word	0x00011620


	//   ....[55]....
        /*0868*/ 	.word	0x00011650


	//   ....[56]....
        /*086c*/ 	.word	0x00011680


	//   ....[57]....
        /*0870*/ 	.word	0x00011710


	//   ....[58]....
        /*0874*/ 	.word	0x00011740


	//   ....[59]....
        /*0878*/ 	.word	0x00011750


	//   ....[60]....
        /*087c*/ 	.word	0x00011800


	//   ....[61]....
        /*0880*/ 	.word	0x00012d40


	//   ....[62]....
        /*0884*/ 	.word	0x000138b0


	//   ....[63]....
        /*0888*/ 	.word	0x000138e0


	//   ....[64]....
        /*088c*/ 	.word	0x00013900


	//   ....[65]....
        /*0890*/ 	.word	0x00013920


	//   ....[66]....
        /*0894*/ 	.word	0x00013a30


	//   ....[67]....
        /*0898*/ 	.word	0x00013a40


	//   ....[68]....
        /*089c*/ 	.word	0x00013ad0


	//   ....[69]....
        /*08a0*/ 	.word	0x00013ae0


	//   ....[70]....
        /*08a4*/ 	.word	0x00013b70


	//   ....[71]....
        /*08a8*/ 	.word	0x00013b80


	//   ....[72]....
        /*08ac*/ 	.word	0x00013c10


	//   ....[73]....
        /*08b0*/ 	.word	0x00013c20


	//   ....[74]....
        /*08b4*/ 	.word	0x00013cb0


	//   ....[75]....
        /*08b8*/ 	.word	0x00013cc0


	//   ....[76]....
        /*08bc*/ 	.word	0x00013d10


	//   ....[77]....
        /*08c0*/ 	.word	0x00013d40


	//   ....[78]....
        /*08c4*/ 	.word	0x00016600


	//   ....[79]....
        /*08c8*/ 	.word	0x00016630


	//   ....[80]....
        /*08cc*/ 	.word	0x00016690


	//   ....[81]....
        /*08d0*/ 	.word	0x000166c0


	//   ....[82]....
        /*08d4*/ 	.word	0x000166f0


	//   ....[83]....
        /*08d8*/ 	.word	0x00016720


	//   ....[84]....
        /*08dc*/ 	.word	0x00016750


	//   ....[85]....
        /*08e0*/ 	.word	0x00016780


	//   ....[86]....
        /*08e4*/ 	.word	0x00016950


	//   ....[87]....
        /*08e8*/ 	.word	0x00016980


	//   ....[88]....
        /*08ec*/ 	.word	0x000169b0


	//   ....[89]....
        /*08f0*/ 	.word	0x000169e0


	//   ....[90]....
        /*08f4*/ 	.word	0x00016a10


	//   ....[91]....
        /*08f8*/ 	.word	0x00016a40


	//   ....[92]....
        /*08fc*/ 	.word	0x00016b00


	//   ....[93]....
        /*0900*/ 	.word	0x00016b20


	//   ....[94]....
        /*0904*/ 	.word	0x00016b30


	//   ....[95]....
        /*0908*/ 	.word	0x00016b90


	//   ....[96]....
        /*090c*/ 	.word	0x000172b0


	//   ....[97]....
        /*0910*/ 	.word	0x00017790


	//   ....[98]....
        /*0914*/ 	.word	0x00017960


	//   ....[99]....
        /*0918*/ 	.word	0x000179b0


	//   ....[100]....
        /*091c*/ 	.word	0x00017ad0


	//   ....[101]....
        /*0920*/ 	.word	0x00017b20


	//   ....[102]....
        /*0924*/ 	.word	0x00017c50


	//   ....[103]....
        /*0928*/ 	.word	0x00017ca0


	//   ....[104]....
        /*092c*/ 	.word	0x00017dc0


	//   ....[105]....
        /*0930*/ 	.word	0x00017e10


	//   ....[106]....
        /*0934*/ 	.word	0x00017f30


	//   ....[107]....
        /*0938*/ 	.word	0x00017f80


	//   ....[108]....
        /*093c*/ 	.word	0x000180a0


	//   ....[109]....
        /*0940*/ 	.word	0x000180f0


	//   ....[110]....
        /*0944*/ 	.word	0x000181f0


	//   ....[111]....
        /*0948*/ 	.word	0x00018260


	//   ....[112]....
        /*094c*/ 	.word	0x00018360


	//   ....[113]....
        /*0950*/ 	.word	0x000183b0


	//   ....[114]....
        /*0954*/ 	.word	0x000186e0


	//   ....[115]....
        /*0958*/ 	.word	0x00018780


	//   ....[116]....
        /*095c*/ 	.word	0x00018930


	//   ....[117]....
        /*0960*/ 	.word	0x000189b0


	//   ....[118]....
        /*0964*/ 	.word	0x00018a30


	//   ....[119]....
        /*0968*/ 	.word	0x00018ab0


	//   ....[120]....
        /*096c*/ 	.word	0x00018b30


	//   ....[121]....
        /*0970*/ 	.word	0x00018bc0


	//   ....[122]....
        /*0974*/ 	.word	0x00018c60


	//   ....[123]....
        /*0978*/ 	.word	0x00018d10


	//   ....[124]....
        /*097c*/ 	.word	0x00018d90


	//   ....[125]....
        /*0980*/ 	.word	0x00018e10


	//   ....[126]....
        /*0984*/ 	.word	0x00018e90


	//   ....[127]....
        /*0988*/ 	.word	0x00018f20


	//   ....[128]....
        /*098c*/ 	.word	0x00018fa0


	//   ....[129]....
        /*0990*/ 	.word	0x00019040


	//   ....[130]....
        /*0994*/ 	.word	0x00019090


	//   ....[131]....
        /*0998*/ 	.word	0x00019120


	//   ....[132]....
        /*099c*/ 	.word	0x00019250


	//----- nvinfo : EIATTR_REG_RECONFIG
	.align		4
.L_118:
        /*09a0*/ 	.byte	0x01, 0x54
	.zero		2


	//----- nvinfo : EIATTR_SYSCALL_OFFSETS
	.align		4
        /*09a4*/ 	.byte	0x04, 0x46
        /*09a6*/ 	.short	(.L_120 - .L_119)


	//   ....[0]....
.L_119:
        /*09a8*/ 	.word	0x00001ca0


	//   ....[1]....
        /*09ac*/ 	.word	0x00012950


	//   ....[2]....
        /*09b0*/ 	.word	0x00012aa0


	//   ....[3]....
        /*09b4*/ 	.word	0x00012ba0


	//   ....[4]....
        /*09b8*/ 	.word	0x00013490


	//----- nvinfo : EIATTR_MBARRIER_INSTR_OFFSETS
	.align		4
.L_120:
        /*09bc*/ 	.byte	0x04, 0x39
        /*09be*/ 	.short	(.L_122 - .L_121)


	//   ....[0]....
.L_121:
        /*09c0*/ 	.word	0x00000270
        /*09c4*/ 	.word	0x000000ff
        /*09c8*/ 	.word	0x00034800
        /*09cc*/ 	.short	0x0100
        /*09ce*/ 	.byte	0x08
	.zero		1


	//   ....[1]....
        /*09d0*/ 	.word	0x00000280
        /*09d4*/ 	.word	0x000000ff
        /*09d8*/ 	.word	0x00034820
        /*09dc*/ 	.short	0x0100
        /*09de*/ 	.byte	0x08
	.zero		1


	//   ....[2]....
        /*09e0*/ 	.word	0x00000370
        /*09e4*/ 	.word	0x000000ff
        /*09e8*/ 	.word	0x00034830
        /*09ec*/ 	.short	0x0100
        /*09ee*/ 	.byte	0x08
	.zero		1


	//   ....[3]....
        /*09f0*/ 	.word	0x00000380
        /*09f4*/ 	.word	0x000000ff
        /*09f8*/ 	.word	0x00034840
        /*09fc*/ 	.short	0x0100
        /*09fe*/ 	.byte	0x08
	.zero		1


	//   ....[4]....
        /*0a00*/ 	.word	0x00000390
        /*0a04*/ 	.word	0x000000ff
        /*0a08*/ 	.word	0x00034838
        /*0a0c*/ 	.short	0x0100
        /*0a0e*/ 	.byte	0x08
	.zero		1


	//   ....[5]....
        /*0a10*/ 	.word	0x000003a0
        /*0a14*/ 	.word	0x000000ff
        /*0a18*/ 	.word	0x00034848
        /*0a1c*/ 	.short	0x0100
        /*0a1e*/ 	.byte	0x08
	.zero		1


	//   ....[6]....
        /*0a20*/ 	.word	0x000004d0
        /*0a24*/ 	.word	0x000000ff
        /*0a28*/ 	.word	0x00034850
        /*0a2c*/ 	.short	0x0100
        /*0a2e*/ 	.byte	0x08
	.zero		1


	//   ....[7]....
        /*0a30*/ 	.word	0x000004e0
        /*0a34*/ 	.word	0x000000ff
        /*0a38*/ 	.word	0x00034860
        /*0a3c*/ 	.short	0x0100
        /*0a3e*/ 	.byte	0x08
	.zero		1


	//   ....[8]....
        /*0a40*/ 	.word	0x000004f0
        /*0a44*/ 	.word	0x000000ff
        /*0a48*/ 	.word	0x00034858
        /*0a4c*/ 	.short	0x0100
        /*0a4e*/ 	.byte	0x08
	.zero		1


	//   ....[9]....
        /*0a50*/ 	.word	0x00000500
        /*0a54*/ 	.word	0x000000ff
        /*0a58*/ 	.word	0x00034868
        /*0a5c*/ 	.short	0x0100
        /*0a5e*/ 	.byte	0x08
	.zero		1


	//   ....[10]....
        /*0a60*/ 	.word	0x000005f0
        /*0a64*/ 	.word	0x000000ff
        /*0a68*/ 	.word	0x00034870
        /*0a6c*/ 	.short	0x0100
        /*0a6e*/ 	.byte	0x06
	.zero		1


	//   ....[11]....
        /*0a70*/ 	.word	0x00000600
        /*0a74*/ 	.word	0x000000ff
        /*0a78*/ 	.word	0x00034880
        /*0a7c*/ 	.short	0x0100
        /*0a7e*/ 	.byte	0x06
	.zero		1


	//   ....[12]....
        /*0a80*/ 	.word	0x00000610
        /*0a84*/ 	.word	0x000000ff
        /*0a88*/ 	.word	0x00034878
        /*0a8c*/ 	.short	0x0100
        /*0a8e*/ 	.byte	0x06
	.zero		1


	//   ....[13]....
        /*0a90*/ 	.word	0x00000620
        /*0a94*/ 	.word	0x000000ff
        /*0a98*/ 	.word	0x00034888
        /*0a9c*/ 	.short	0x0100
        /*0a9e*/ 	.byte	0x06
	.zero		1


	//   ....[14]....
        /*0aa0*/ 	.word	0x00000750
        /*0aa4*/ 	.word	0x000000ff
        /*0aa8*/ 	.word	0x00034890
        /*0aac*/ 	.short	0x0100
        /*0aae*/ 	.byte	0x08
	.zero		1


	//   ....[15]....
        /*0ab0*/ 	.word	0x00000760
        /*0ab4*/ 	.word	0x000000ff
        /*0ab8*/ 	.word	0x000348a0
        /*0abc*/ 	.short	0x0100
        /*0abe*/ 	.byte	0x08
	.zero		1


	//   ....[16]....
        /*0ac0*/ 	.word	0x00000770
        /*0ac4*/ 	.word	0x000000ff
        /*0ac8*/ 	.word	0x00034898
        /*0acc*/ 	.short	0x0100
        /*0ace*/ 	.byte	0x08
	.zero		1


	//   ....[17]....
        /*0ad0*/ 	.word	0x00000780
        /*0ad4*/ 	.word	0x000000ff
        /*0ad8*/ 	.word	0x000348a8
        /*0adc*/ 	.short	0x0100
        /*0ade*/ 	.byte	0x08
	.zero		1


	//   ....[18]....
        /*0ae0*/ 	.word	0x000008b0
        /*0ae4*/ 	.word	0x000000ff
        /*0ae8*/ 	.word	0x000348b0
        /*0aec*/ 	.short	0x0100
        /*0aee*/ 	.byte	0x08
	.zero		1


	//   ....[19]....
        /*0af0*/ 	.word	0x000008c0
        /*0af4*/ 	.word	0x000000ff
        /*0af8*/ 	.word	0x000348c0
        /*0afc*/ 	.short	0x0100
        /*0afe*/ 	.byte	0x08
	.zero		1


	//   ....[20]....
        /*0b00*/ 	.word	0x000008d0
        /*0b04*/ 	.word	0x000000ff
        /*0b08*/ 	.word	0x000348b8
        /*0b0c*/ 	.short	0x0100
        /*0b0e*/ 	.byte	0x08
	.zero		1


	//   ....[21]....
        /*0b10*/ 	.word	0x000008e0
        /*0b14*/ 	.word	0x000000ff
        /*0b18*/ 	.word	0x000348c8
        /*0b1c*/ 	.short	0x0100
        /*0b1e*/ 	.byte	0x08
	.zero		1


	//   ....[22]....
        /*0b20*/ 	.word	0x00001d60
        /*0b24*/ 	.word	0x00000000
        /*0b28*/ 	.word	0x00034800
        /*0b2c*/ 	.short	0x010a
        /*0b2e*/ 	.byte	0x3f
	.zero		1


	//   ....[23]....
        /*0b30*/ 	.word	0x00001e00
        /*0b34*/ 	.word	0x0000000a
        /*0b38*/ 	.word	0x00034830
        /*0b3c*/ 	.short	0x010a
        /*0b3e*/ 	.byte	0x3f
	.zero		1


	//   ....[24]....
        /*0b40*/ 	.word	0x00001e70
        /*0b44*/ 	.word	0x0000000a
        /*0b48*/ 	.word	0x00034830
        /*0b4c*/ 	.short	0x010a
        /*0b4e*/ 	.byte	0x3f
	.zero		1


	//   ....[25]....
        /*0b50*/ 	.word	0x00006b30
        /*0b54*/ 	.word	0x0000000b
        /*0b58*/ 	.word	0x00000000
        /*0b5c*/ 	.short	0x0101
        /*0b5e*/ 	.byte	0x3f
	.zero		1


	//   ....[26]....
        /*0b60*/ 	.word	0x000079e0
        /*0b64*/ 	.word	0x00000000
        /*0b68*/ 	.word	0x00034830
        /*0b6c*/ 	.short	0x010a
        /*0b6e*/ 	.byte	0x3f
	.zero		1


	//   ....[27]....
        /*0b70*/ 	.word	0x00007a20
        /*0b74*/ 	.word	0x00000000
        /*0b78*/ 	.word	0x00034830
        /*0b7c*/ 	.short	0x010a
        /*0b7e*/ 	.byte	0x3f
	.zero		1


	//   ....[28]....
        /*0b80*/ 	.word	0x0000a0f0
        /*0b84*/ 	.word	0x000000ff
        /*0b88*/ 	.word	0x00034850
        /*0b8c*/ 	.short	0x010a
        /*0b8e*/ 	.byte	0x06
	.zero		1


	//   ....[29]....
        /*0b90*/ 	.word	0x0000a130
        /*0b94*/ 	.word	0x000000ff
        /*0b98*/ 	.word	0x00034850
        /*0b9c*/ 	.short	0x010a
        /*0b9e*/ 	.byte	0x06
	.zero		1


	//   ....[30]....
        /*0ba0*/ 	.word	0x0000c2d0
        /*0ba4*/ 	.word	0x0000008d
        /*0ba8*/ 	.word	0x00000000
        /*0bac*/ 	.short	0x0101
        /*0bae*/ 	.byte	0x3f
	.zero		1


	//   ....[31]....
        /*0bb0*/ 	.word	0x0000c350
        /*0bb4*/ 	.word	0x0000007a
        /*0bb8*/ 	.word	0x00000000
        /*0bbc*/ 	.short	0x0101
        /*0bbe*/ 	.byte	0x3f
	.zero		1


	//   ....[32]....
        /*0bc0*/ 	.word	0x0000d000
        /*0bc4*/ 	.word	0x00000008
        /*0bc8*/ 	.word	0x00034850
        /*0bcc*/ 	.short	0x010a
        /*0bce*/ 	.byte	0x3f
	.zero		1


	//   ....[33]....
        /*0bd0*/ 	.word	0x0000d040
        /*0bd4*/ 	.word	0x00000008
        /*0bd8*/ 	.word	0x00034850
        /*0bdc*/ 	.short	0x010a
        /*0bde*/ 	.byte	0x3f
	.zero		1


	//   ....[34]....
        /*0be0*/ 	.word	0x0000d7c0
        /*0be4*/ 	.word	0x00000009
        /*0be8*/ 	.word	0x00000000
        /*0bec*/ 	.short	0x0101
        /*0bee*/ 	.byte	0x3f
	.zero		1


	//   ....[35]....
        /*0bf0*/ 	.word	0x0000f0e0
        /*0bf4*/ 	.word	0x00000012
        /*0bf8*/ 	.word	0x00000000
        /*0bfc*/ 	.short	0x0101
        /*0bfe*/ 	.byte	0x3f
	.zero		1


	//   ....[36]....
        /*0c00*/ 	.word	0x0000f650
        /*0c04*/ 	.word	0x00000012
        /*0c08*/ 	.word	0x00000000
        /*0c0c*/ 	.short	0x0101
        /*0c0e*/ 	.byte	0x3f
	.zero		1


	//   ....[37]....
        /*0c10*/ 	.word	0x00012fa0
        /*0c14*/ 	.word	0x00000000
        /*0c18*/ 	.word	0x00034840
        /*0c1c*/ 	.short	0x010a
        /*0c1e*/ 	.byte	0x3f
	.zero		1


	//   ....[38]....
        /*0c20*/ 	.word	0x00013e20
        /*0c24*/ 	.word	0x00000012
        /*0c28*/ 	.word	0x00034800
        /*0c2c*/ 	.short	0x0107
        /*0c2e*/ 	.byte	0x3f
	.zero		1


	//   ....[39]....
        /*0c30*/ 	.word	0x00013f30
        /*0c34*/ 	.word	0x00000012
        /*0c38*/ 	.word	0x00034800
        /*0c3c*/ 	.short	0x0101
        /*0c3e*/ 	.byte	0x3f
	.zero		1


	//   ....[40]....
        /*0c40*/ 	.word	0x00013f50
        /*0c44*/ 	.word	0x00000012
        /*0c48*/ 	.word	0x00034820
        /*0c4c*/ 	.short	0x010a
        /*0c4e*/ 	.byte	0x3f
	.zero		1


	//   ....[41]....
        /*0c50*/ 	.word	0x00014320
        /*0c54*/ 	.word	0x00000003
        /*0c58*/ 	.word	0x00034840
        /*0c5c*/ 	.short	0x010a
        /*0c5e*/ 	.byte	0x3f
	.zero		1


	//   ....[42]....
        /*0c60*/ 	.word	0x000146c0
        /*0c64*/ 	.word	0x00000003
        /*0c68*/ 	.word	0x00000060
        /*0c6c*/ 	.short	0x010a
        /*0c6e*/ 	.byte	0x3f
	.zero		1


	//   ....[43]....
        /*0c70*/ 	.word	0x00014d60
        /*0c74*/ 	.word	0x00000003
        /*0c78*/ 	.word	0x00034840
        /*0c7c*/ 	.short	0x010a
        /*0c7e*/ 	.byte	0x3f
	.zero		1


	//   ....[44]....
        /*0c80*/ 	.word	0x00015100
        /*0c84*/ 	.word	0x00000002
        /*0c88*/ 	.word	0x00000060
        /*0c8c*/ 	.short	0x010a
        /*0c8e*/ 	.byte	0x3f
	.zero		1


	//   ....[45]....
        /*0c90*/ 	.word	0x000156e0
        /*0c94*/ 	.word	0x00000002
        /*0c98*/ 	.word	0x00034840
        /*0c9c*/ 	.short	0x010a
        /*0c9e*/ 	.byte	0x3f
	.zero		1


	//   ....[46]....
        /*0ca0*/ 	.word	0x00015a80
        /*0ca4*/ 	.word	0x00000002
        /*0ca8*/ 	.word	0x00000060
        /*0cac*/ 	.short	0x010a
        /*0cae*/ 	.byte	0x3f
	.zero		1


	//   ....[47]....
        /*0cb0*/ 	.word	0x00016010
        /*0cb4*/ 	.word	0x00000000
        /*0cb8*/ 	.word	0x00034860
        /*0cbc*/ 	.short	0x010a
        /*0cbe*/ 	.byte	0x3f
	.zero		1


	//   ....[48]....
        /*0cc0*/ 	.word	0x00017230
        /*0cc4*/ 	.word	0x00000000
        /*0cc8*/ 	.word	0x00034820
        /*0ccc*/ 	.short	0x010a
        /*0cce*/ 	.byte	0x3f
	.zero		1


	//   ....[49]....
        /*0cd0*/ 	.word	0x00017440
        /*0cd4*/ 	.word	0x00000006
        /*0cd8*/ 	.word	0x00000000
        /*0cdc*/ 	.short	0x010a
        /*0cde*/ 	.byte	0x3f
	.zero		1


	//   ....[50]....
        /*0ce0*/ 	.word	0x00017470
        /*0ce4*/ 	.word	0x00000007
        /*0ce8*/ 	.word	0x00000000
        /*0cec*/ 	.short	0x010a
        /*0cee*/ 	.byte	0x3f
	.zero		1


	//   ....[51]....
        /*0cf0*/ 	.word	0x000174d0
        /*0cf4*/ 	.word	0x00000004
        /*0cf8*/ 	.word	0x00000000
        /*0cfc*/ 	.short	0x010a
        /*0cfe*/ 	.byte	0x3f
	.zero		1


	//   ....[52]....
        /*0d00*/ 	.word	0x00017500
        /*0d04*/ 	.word	0x00000003
        /*0d08*/ 	.word	0x00000000
        /*0d0c*/ 	.short	0x010a
        /*0d0e*/ 	.byte	0x3f
	.zero		1


	//   ....[53]....
        /*0d10*/ 	.word	0x00017560
        /*0d14*/ 	.word	0x00000000
        /*0d18*/ 	.word	0x00034800
        /*0d1c*/ 	.short	0x010a
        /*0d1e*/ 	.byte	0x3f
	.zero		1


	//   ....[54]....
        /*0d20*/ 	.word	0x000175b0
        /*0d24*/ 	.word	0x0000000a
        /*0d28*/ 	.word	0x00034830
        /*0d2c*/ 	.short	0x010a
        /*0d2e*/ 	.byte	0x3f
	.zero		1


	//   ....[55]....
        /*0d30*/ 	.word	0x00017600
        /*0d34*/ 	.word	0x00000000
        /*0d38*/ 	.word	0x00034830
        /*0d3c*/ 	.short	0x010a
        /*0d3e*/ 	.byte	0x3f
	.zero		1


	//   ....[56]....
        /*0d40*/ 	.word	0x00017660
        /*0d44*/ 	.word	0x0000000f
        /*0d48*/ 	.word	0x00034850
        /*0d4c*/ 	.short	0x010a
        /*0d4e*/ 	.byte	0x3f
	.zero		1


	//   ....[57]....
        /*0d50*/ 	.word	0x000176b0
        /*0d54*/ 	.word	0x00000008
        /*0d58*/ 	.word	0x00034850
        /*0d5c*/ 	.short	0x010a
        /*0d5e*/ 	.byte	0x3f
	.zero		1


	//   ....[58]....
        /*0d60*/ 	.word	0x00017850
        /*0d64*/ 	.word	0x00000000
        /*0d68*/ 	.word	0x00034840
        /*0d6c*/ 	.short	0x010a
        /*0d6e*/ 	.byte	0x3f
	.zero		1


	//   ....[59]....
        /*0d70*/ 	.word	0x000183f0
        /*0d74*/ 	.word	0x00000012
        /*0d78*/ 	.word	0x00034820
        /*0d7c*/ 	.short	0x010a
        /*0d7e*/ 	.byte	0x3f
	.zero		1


	//   ....[60]....
        /*0d80*/ 	.word	0x00018440
        /*0d84*/ 	.word	0x00000003
        /*0d88*/ 	.word	0x00034840
        /*0d8c*/ 	.short	0x010a
        /*0d8e*/ 	.byte	0x3f
	.zero		1


	//   ....[61]....
        /*0d90*/ 	.word	0x00018490
        /*0d94*/ 	.word	0x00000003
        /*0d98*/ 	.word	0x00000060
        /*0d9c*/ 	.short	0x010a
        /*0d9e*/ 	.byte	0x3f
	.zero		1


	//   ....[62]....
        /*0da0*/ 	.word	0x000184e0
        /*0da4*/ 	.word	0x00000003
        /*0da8*/ 	.word	0x00034840
        /*0dac*/ 	.short	0x010a
        /*0dae*/ 	.byte	0x3f
	.zero		1


	//   ....[63]....
        /*0db0*/ 	.word	0x00018530
        /*0db4*/ 	.word	0x00000002
        /*0db8*/ 	.word	0x00000060
        /*0dbc*/ 	.short	0x010a
        /*0dbe*/ 	.byte	0x3f
	.zero		1


	//   ....[64]....
        /*0dc0*/ 	.word	0x00018580
        /*0dc4*/ 	.word	0x00000002
        /*0dc8*/ 	.word	0x00034840
        /*0dcc*/ 	.short	0x010a
        /*0dce*/ 	.byte	0x3f
	.zero		1


	//   ....[65]....
        /*0dd0*/ 	.word	0x000185d0
        /*0dd4*/ 	.word	0x00000002
        /*0dd8*/ 	.word	0x00000060
        /*0ddc*/ 	.short	0x010a
        /*0dde*/ 	.byte	0x3f
	.zero		1


	//   ....[66]....
        /*0de0*/ 	.word	0x00018620
        /*0de4*/ 	.word	0x00000000
        /*0de8*/ 	.word	0x00034860
        /*0dec*/ 	.short	0x010a
        /*0dee*/ 	.byte	0x3f
	.zero		1


	//   ....[67]....
        /*0df0*/ 	.word	0x00019170
        /*0df4*/ 	.word	0x00000000
        /*0df8*/ 	.word	0x00034820
        /*0dfc*/ 	.short	0x010a
        /*0dfe*/ 	.byte	0x3f
	.zero		1


	//   ....[68]....
        /*0e00*/ 	.word	0x00019310
        /*0e04*/ 	.word	0x00000006
        /*0e08*/ 	.word	0x00000000
        /*0e0c*/ 	.short	0x010a
        /*0e0e*/ 	.byte	0x3f
	.zero		1


	//   ....[69]....
        /*0e10*/ 	.word	0x00019360
        /*0e14*/ 	.word	0x00000007
        /*0e18*/ 	.word	0x00000000
        /*0e1c*/ 	.short	0x010a
        /*0e1e*/ 	.byte	0x3f
	.zero		1


	//   ....[70]....
        /*0e20*/ 	.word	0x000193b0
        /*0e24*/ 	.word	0x00000004
        /*0e28*/ 	.word	0x00000000
        /*0e2c*/ 	.short	0x010a
        /*0e2e*/ 	.byte	0x3f
	.zero		1


	//----- nvinfo : EIATTR_NUM_MBARRIERS
	.align		4
.L_122:
        /*0e30*/ 	.byte	0x03, 0x38
        /*0e32*/ 	.short	0x0016


	//----- nvinfo : EIATTR_EXIT_INSTR_OFFSETS
	.align		4
        /*0e34*/ 	.byte	0x04, 0x1c
        /*0e36*/ 	.short	(.L_124 - .L_123)


	//   ....[0]....
.L_123:
        /*0e38*/ 	.word	0x00000a90


	//   ....[1]....
        /*0e3c*/ 	.word	0x00011060


	//   ....[2]....
        /*0e40*/ 	.word	0x00017550


	//----- nvinfo : EIATTR_MAX_THREADS
	.align		4
.L_124:
        /*0e44*/ 	.byte	0x04, 0x05
        /*0e46*/ 	.short	(.L_126 - .L_125)
.L_125:
        /*0e48*/ 	.word	0x00000180
        /*0e4c*/ 	.word	0x00000001
        /*0e50*/ 	.word	0x00000001


	//----- nvinfo : EIATTR_CRS_STACK_SIZE
	.align		4
.L_126:
        /*0e54*/ 	.byte	0x04, 0x1e
        /*0e56*/ 	.short	(.L_128 - .L_127)
.L_127:
        /*0e58*/ 	.word	0x00000000


	//----- nvinfo : EIATTR_CBANK_PARAM_SIZE
	.align		4
.L_128:
        /*0e5c*/ 	.byte	0x03, 0x19
        /*0e5e*/ 	.short	0x0af0


	//----- nvinfo : EIATTR_PARAM_CBANK
	.align		4
        /*0e60*/ 	.byte	0x04, 0x0a
        /*0e62*/ 	.short	(.L_130 - .L_129)
	.align		4
.L_129:
        /*0e64*/ 	.word	index@(.nv.constant0._ZN7cutlass13device_kernelIN5flash11enable_sm90INS1_16FlashAttnFwdSm90INS1_25CollectiveMainloopFwdSm90ILi2EN4cute5tupleIJNS5_1CILi1EEES8_S8_EEENS6_IJNS7_ILi128EEENS7_ILi176EEESA_EEELi128ENS_6half_tEfNS_4arch4Sm90ELb0ELb0ELb1ELb1ELb0ELb0ELb0ELb1ELb1ELb1ELb1ELb0EEENS1_21CollectiveEpilogueFwdINS6_IJSA_SA_SB_EEES9_SD_SF_Li256ELb1ELb1ELb1ELb0EEENS1_36VarlenDynamicPersistentTileSchedulerILi128ELi176ELi256ELi128ELb1ELb1ELb1ELb0ELb1ELb1EEEEEEEEEvNT_6ParamsE)
        /*0e68*/ 	.short	0x0210
        /*0e6a*/ 	.short	0x0af0


	//----- nvinfo : EIATTR_SW_WAR
	.align		4
.L_130:
        /*0e6c*/ 	.byte	0x04, 0x36
        /*0e6e*/ 	.short	(.L_132 - .L_131)
.L_131:
        /*0e70*/ 	.word	0x00000008
.L_132:


//--------------------- .nv.info._ZN7cutlass13device_kernelIN5flash11enable_sm90INS1_16FlashAttnFwdSm90INS1_25CollectiveMainloopFwdSm90ILi2EN4cute5tupleIJNS5_1CILi1EEES8_S8_EEENS6_IJNS7_ILi128EEENS7_ILi176EEESA_EEELi128ENS_6half_tEfNS_4arch4Sm90ELb0ELb0ELb1ELb1ELb0ELb1ELb0ELb1ELb1ELb1ELb1ELb0EEENS1_21CollectiveEpilogueFwdINS6_IJSA_SA_SB_EEES9_SD_SF_Li256ELb1ELb1ELb1ELb0EEENS1_36VarlenDynamicPersistentTileSchedulerILi128ELi176ELi256ELi128ELb1ELb1ELb1ELb0ELb1ELb1EEEEEEEEEvNT_6ParamsE --------------------------
	.section	.nv.info._ZN7cutlass13device_kernelIN5flash11enable_sm90INS1_16FlashAttnFwdSm90INS1_25CollectiveMainloopFwdSm90ILi2EN4cute5tupleIJNS5_1CILi1EEES8_S8_EEENS6_IJNS7_ILi128EEENS7_ILi176EEESA_EEELi128ENS_6half_tEfNS_4arch4Sm90ELb0ELb0ELb1ELb1ELb0ELb1ELb0ELb1ELb1ELb1ELb1ELb0EEENS1_21CollectiveEpilogueFwdINS6_IJSA_SA_SB_EEES9_SD_SF_Li256ELb1ELb1ELb1ELb0EEENS1_36VarlenDynamicPersistentTileSchedulerILi128ELi176ELi256ELi128ELb1ELb1ELb1ELb0ELb1ELb1EEEEEEEEEvNT_6ParamsE,"",@"SHT_CUDA_INFO"
	.sectionflags	@""
	.align	4


	//----- nvinfo : EIATTR_CUDA_API_VERSION
	.align		4
        /*0000*/ 	.byte	0x04, 0x37
        /*0002*/ 	.short	(.L_134 - .L_133)
.L_133:
        /*0004*/ 	.word	0x00000082


	//----- nvinfo : EIATTR_KPARAM_INFO
	.align		4
.L_134:
        /*0008*/ 	.byte	0x04, 0x17
        /*000a*/ 	.short	(.L_136 - .L_135)
.L_135:
        /*000c*/ 	.word	0x00000000
        /*0010*/ 	.short	0x0000
        /*0012*/ 	.short	0x0070
        /*0014*/ 	.byte	0x00, 0xf0, 0x01, 0x2a


	//----- nvinfo : EIATTR_SPARSE_MMA_MASK
	.align		4
.L_136:
        /*0018*/ 	.byte	0x03, 0x50
        /*001a*/ 	.short	0x0000


	//----- nvinfo : EIATTR_MAXREG_COUNT
	.align		4
        /*001c*/ 	.byte	0x03, 0x1b
        /*001e*/ 	.short	0x00a8


	//----- nvinfo : EIATTR_NUM_BARRIERS
	.align		4
        /*0020*/ 	.byte	0x02, 0x4c
        /*0022*/ 	.byte	0x10
	.zero		1


	//----- nvinfo : EIATTR_EXTERNS
	.align		4
        /*0024*/ 	.byte	0x04, 0x0f
        /*0026*/ 	.short	(.L_138 - .L_137)


	//   ....[0]....
	.align		4
.L_137:
        /*0028*/ 	.word	index@(__assertfail)


	//----- nvinfo : EIATTR_ANNOTATIONS
	.align		4
.L_138:
        /*002c*/ 	.byte	0x04, 0x55
        /*002e*/ 	.short	(.L_140 - .L_139)


	//   ....[0]....
.L_139:
        /* <DEDUP_REMOVED lines=134> */


	//----- nvinfo : EIATTR_MERCURY_ISA_VERSION
	.align		4
.L_140:
        /*0878*/ 	.byte	0x03, 0x5f
        /*087a*/ 	.short	0x0101


	//----- nvinfo : EIATTR_UNUSED_LOAD_BYTE_OFFSET
	.align		4
        /*087c*/ 	.byte	0x04, 0x44
        /*087e*/ 	.short	(.L_142 - .L_141)


	//   ....[0]....
.L_141:
        /*0880*/ 	.word	0x00000ab0
        /*0884*/ 	.word	0x0000fff0


	//   ....[1]....
        /*0888*/ 	.word	0x0001e350
        /*088c*/ 	.word	0x0000fff0


	//----- nvinfo : EIATTR_INT_WARP_WIDE_INSTR_OFFSETS
	.align		4
.L_142:
        /*0890*/ 	.byte	0x04, 0x31
        /*0892*/ 	.short	(.L_144 - .L_143)


	//   ....[0]....
.L_143:
        /*0894*/ 	.word	0x00000180


	//   ....[1]....
        /*0898*/ 	.word	0x00000220


	//   ....[2]....
        /*089c*/ 	.word	0x00000290


	//   ....[3]....
        /*08a0*/ 	.word	0x000242f0


	//   ....[4]....
        /*08a4*/ 	.word	0x00024390


	//   ....[5]....
        /*08a8*/ 	.word	0x00027aa0


	//   ....[6]....
        /*08ac*/ 	.word	0x00027b10


	//----- nvinfo : EIATTR_COOP_GROUP_MASK_REGIDS
	.align		4
.L_144:
        /*08b0*/ 	.byte	0x04, 0x29
        /*08b2*/ 	.short	(.L_146 - .L_145)


	//   ....[0]....
.L_145:
        /*08b4*/ 	.word	0xffffffff


	//   ....[1]....
        /*08b8*/ 	.word	0xffffffff


	//   ....[2]....
        /*08bc*/ 	.word	0xffffffff


	//   ....[3]....
        /*08c0*/ 	.word	0xffffffff


	//   ....[4]....
        /*08c4*/ 	.word	0xffffffff


	//   ....[5]....
        /*08c8*/ 	.word	0xffffffff


	//   ....[6]....
        /*08cc*/ 	.word	0xffffffff


	//   ....[7]....
        /*08d0*/ 	.word	0xffffffff


	//   ....[8]....
        /*08d4*/ 	.word	0xffffffff


	//   ....[9]....
        /*08d8*/ 	.word	0xffffffff


	//   ....[10]....
        /*08dc*/ 	.word	0xffffffff


	//   ....[11]....
        /*08e0*/ 	.word	0xffffffff


	//   ....[12]....
        /*08e4*/ 	.word	0xffffffff


	//   ....[13]....
        /*08e8*/ 	.word	0xffffffff


	//   ....[14]....
        /*08ec*/ 	.word	0xffffffff


	//   ....[15]....
        /*08f0*/ 	.word	0xffffffff


	//   ....[16]....
        /*08f4*/ 	.word	0xffffffff


	//   ....[17]....
        /*08f8*/ 	.word	0xffffffff


	//   ....[18]....
        /*08fc*/ 	.word	0xffffffff


	//   ....[19]....
        /*0900*/ 	.word	0xffffffff


	//   ....[20]....
        /*0904*/ 	.word	0xffffffff


	//   ....[21]....
        /*0908*/ 	.word	0xffffffff


	//   ....[22]....
        /*090c*/ 	.word	0xffffffff


	//   ....[23]....
        /*0910*/ 	.word	0xffffffff


	//   ....[24]....
        /*0914*/ 	.word	0xffffffff


	//   ....[25]....
        /*0918*/ 	.word	0xffffffff


	//   ....[26]....
        /*091c*/ 	.word	0xffffffff


	//   ....[27]....
        /*0920*/ 	.word	0xffffffff


	//   ....[28]....
        /*0924*/ 	.word	0xffffffff


	//   ....[29]....
        /*0928*/ 	.word	0xffffffff


	//   ....[30]....
        /*092c*/ 	.word	0xffffffff


	//   ....[31]....
        /*0930*/ 	.word	0xffffffff


	//   ....[32]....
        /*0934*/ 	.word	0xffffffff


	//   ....[33]....
        /*0938*/ 	.word	0xffffffff


	//   ....[34]....
        /*093c*/ 	.word	0xffffffff


	//   ....[35]....
        /*0940*/ 	.word	0xffffffff


	//   ....[36]....
        /*0944*/ 	.word	0xffffffff


	//   ....[37]....
        /*0948*/ 	.word	0xffffffff


	//   ....[38]....
        /*094c*/ 	.word	0xffffffff


	//   ....[39]....
        /*0950*/ 	.word	0xffffffff


	//   ....[40]....
        /*0954*/ 	.word	0xffffffff


	//   ....[41]....
        /*0958*/ 	.word	0xffffffff


	//   ....[42]....
        /*095c*/ 	.word	0xffffffff


	//   ....[43]....
        /*0960*/ 	.word	0xffffffff


	//   ....[44]....
        /*0964*/ 	.word	0xffffffff


	//   ....[45]....
        /*0968*/ 	.word	0xffffffff


	//   ....[46]....
        /*096c*/ 	.word	0xffffffff


	//   ....[47]....
        /*0970*/ 	.word	0xffffffff


	//   ....[48]....
        /*0974*/ 	.word	0xffffffff


	//   ....[49]....
        /*0978*/ 	.word	0xffffffff


	//   ....[50]....
        /*097c*/ 	.word	0xffffffff


	//   ....[51]....
        /*0980*/ 	.word	0xffffffff


	//   ....[52]....
        /*0984*/ 	.word	0xffffffff


	//   ....[53]....
        /*0988*/ 	.word	0xffffffff


	//   ....[54]....
        /*098c*/ 	.word	0xffffffff


	//   ....[55]....
        /*0990*/ 	.word	0xffffffff


	//   ....[56]....
        /*0994*/ 	.word	0xffffffff


	//   ....[57]....
        /*0998*/ 	.word	0xffffffff


	//   ....[58]....
        /*099c*/ 	.word	0xffffffff


	//   ....[59]....
        /*09a0*/ 	.word	0xffffffff


	//   ....[60]....
        /*09a4*/ 	.word	0xffffffff


	//   ....[61]....
        /*09a8*/ 	.word	0xffffffff


	//   ....[62]....
        /*09ac*/ 	.word	0xffffffff


	//   ....[63]....
        /*09b0*/ 	.word	0xffffffff


	//   ....[64]....
        /*09b4*/ 	.word	0xffffffff


	//   ....[65]....
        /*09b8*/ 	.word	0xffffffff


	//   ....[66]....
        /*09bc*/ 	.word	0xffffffff


	//   ....[67]....
        /*09c0*/ 	.word	0xffffffff


	//   ....[68]....
        /*09c4*/ 	.word	0xffffffff


	//   ....[69]....
        /*09c8*/ 	.word	0xffffffff


	//   ....[70]....
        /*09cc*/ 	.word	0xffffffff


	//   ....[71]....
        /*09d0*/ 	.word	0xffffffff


	//   ....[72]....
        /*09d4*/ 	.word	0xffffffff


	//   ....[73]....
        /*09d8*/ 	.word	0xffffffff


	//   ....[74]....
        /*09dc*/ 	.word	0xffffffff


	//   ....[75]....
        /*09e0*/ 	.word	0xffffffff


	//   ....[76]....
        /*09e4*/ 	.word	0xffffffff


	//   ....[77]....
        /*09e8*/ 	.word	0xffffffff


	//   ....[78]....
        /*09ec*/ 	.word	0xffffffff


	//   ....[79]....
        /*09f0*/ 	.word	0xffffffff


	//   ....[80]....
        /*09f4*/ 	.word	0xffffffff


	//   ....[81]....
        /*09f8*/ 	.word	0xffffffff


	//   ....[82]....
        /*09fc*/ 	.word	0xffffffff


	//   ....[83]....
        /*0a00*/ 	.word	0xffffffff


	//   ....[84]....
        /*0a04*/ 	.word	0xffffffff


	//   ....[85]....
        /*0a08*/ 	.word	0xffffffff


	//   ....[86]....
        /*0a0c*/ 	.word	0xffffffff


	//   ....[87]....
        /*0a10*/ 	.word	0xffffffff


	//   ....[88]....
        /*0a14*/ 	.word	0xffffffff


	//   ....[89]....
        /*0a18*/ 	.word	0xffffffff


	//   ....[90]....
        /*0a1c*/ 	.word	0xffffffff


	//   ....[91]....
        /*0a20*/ 	.word	0xffffffff


	//   ....[92]....
        /*0a24*/ 	.word	0xffffffff


	//   ....[93]....
        /*0a28*/ 	.word	0xffffffff


	//   ....[94]....
        /*0a2c*/ 	.word	0xffffffff


	//   ....[95]....
        /*0a30*/ 	.word	0xffffffff


	//   ....[96]....
        /*0a34*/ 	.word	0xffffffff


	//   ....[97]....
        /*0a38*/ 	.word	0xffffffff


	//   ....[98]....
        /*0a3c*/ 	.word	0xffffffff


	//   ....[99]....
        /*0a40*/ 	.word	0xffffffff


	//   ....[100]....
        /*0a44*/ 	.word	0xffffffff


	//   ....[101]....
        /*0a48*/ 	.word	0xffffffff


	//   ....[102]....
        /*0a4c*/ 	.word	0xffffffff


	//   ....[103]....
        /*0a50*/ 	.word	0xffffffff


	//   ....[104]....
        /*0a54*/ 	.word	0xffffffff


	//   ....[105]....
        /*0a58*/ 	.word	0xffffffff


	//   ....[106]....
        /*0a5c*/ 	.word	0x0500000f


	//   ....[107]....
        /*0a60*/ 	.word	0x0500000f


	//   ....[108]....
        /*0a64*/ 	.word	0x0500000f


	//   ....[109]....
        /*0a68*/ 	.word	0x0500000f


	//   ....[110]....
        /*0a6c*/ 	.word	0x0500000f


	//   ....[111]....
        /*0a70*/ 	.word	0x0500000f


	//   ....[112]....
        /*0a74*/ 	.word	0x0500000f


	//   ....[113]....
        /*0a78*/ 	.word	0x0500000f


	//   ....[114]....
        /*0a7c*/ 	.word	0x0500000f


	//   ....[115]....
        /*0a80*/ 	.word	0x0500000f


	//   ....[116]....
        /*0a84*/ 	.word	0x0500000f


	//   ....[117]....
        /*0a88*/ 	.word	0x0500000f


	//   ....[118]....
        /*0a8c*/ 	.word	0x0500000f


	//   ....[119]....
        /*0a90*/ 	.word	0x0500000f


	//   ....[120]....
        /*0a94*/ 	.word	0x0500000f


	//   ....[121]....
        /*0a98*/ 	.word	0x0500000f


	//   ....[122]....
        /*0a9c*/ 	.word	0x0500000f


	//   ....[123]....
        /*0aa0*/ 	.word	0x0500000f


	//   ....[124]....
        /*0aa4*/ 	.word	0x0500000f


	//   ....[125]....
        /*0aa8*/ 	.word	0x0500000f


	//   ....[126]....
        /*0aac*/ 	.word	0x0500000f


	//   ....[127]....
        /*0ab0*/ 	.word	0x0500000f


	//   ....[128]....
        /*0ab4*/ 	.word	0x0500000f


	//   ....[129]....
        /*0ab8*/ 	.word	0x0500000f


	//   ....[130]....
        /*0abc*/ 	.word	0x0500000f


	//   ....[131]....
        /*0ac0*/ 	.word	0x0500000f


	//   ....[132]....
        /*0ac4*/ 	.word	0x0500000f


	//   ....[133]....
        /*0ac8*/ 	.word	0x0500000f


	//   ....[134]....
        /*0acc*/ 	.word	0x0500000f


	//   ....[135]....
        /*0ad0*/ 	.word	0x0500000f


	//   ....[136]....
        /*0ad4*/ 	.word	0x0500000f


	//   ....[137]....
        /*0ad8*/ 	.word	0x0500000f


	//   ....[138]....
        /*0adc*/ 	.word	0x0500000f


	//   ....[139]....
        /*0ae0*/ 	.word	0x0500000f


	//   ....[140]....
        /*0ae4*/ 	.word	0x0500000f


	//   ....[141]....
        /*0ae8*/ 	.word	0x0500000f


	//   ....[142]....
        /*0aec*/ 	.word	0x0500000f


	//   ....[143]....
        /*0af0*/ 	.word	0x0500000f


	//   ....[144]....
        /*0af4*/ 	.word	0x0500000f


	//   ....[145]....
        /*0af8*/ 	.word	0x0500000f


	//   ....[146]....
        /*0afc*/ 	.word	0x0500000f


	//   ....[147]....
        /*0b00*/ 	.word	0x0500000f


	//   ....[148]....
        /*0b04*/ 	.word	0x0500000f


	//   ....[149]....
        /*0b08*/ 	.word	0x0500000f


	//   ....[150]....
        /*0b0c*/ 	.word	0x0500000f


	//   ....[151]....
        /*0b10*/ 	.word	0x0500000f


	//   ....[152]....
        /*0b14*/ 	.word	0x0500000f


	//   ....[153]....
        /*0b18*/ 	.word	0x0500000f


	//   ....[154]....
        /*0b1c*/ 	.word	0x0500000f


	//   ....[155]....
        /*0b20*/ 	.word	0x0500000f


	//   ....[156]....
        /*0b24*/ 	.word	0x0500000f


	//   ....[157]....
        /*0b28*/ 	.word	0x0500000f


	//   ....[158]....
        /*0b2c*/ 	.word	0x0500000f


	//   ....[159]....
        /*0b30*/ 	.word	0x0500000f


	//   ....[160]....
        /*0b34*/ 	.word	0x0500000f


	//   ....[161]....
        /*0b38*/ 	.word	0x0500000f


	//   ....[162]....
        /*0b3c*/ 	.word	0x0500000f


	//   ....[163]....
        /*0b40*/ 	.word	0x0500000f


	//   ....[164]....
        /*0b44*/ 	.word	0x0500000f


	//   ....[165]....
        /*0b48*/ 	.word	0x0500000f


	//   ....[166]....
        /*0b4c*/ 	.word	0x0500000f


	//   ....[167]....
        /*0b50*/ 	.word	0x0500000f


	//   ....[168]....
        /*0b54*/ 	.word	0x0500000f


	//   ....[169]....
        /*0b58*/ 	.word	0x0500000f


	//   ....[170]....
        /*0b5c*/ 	.word	0x0500000f


	//   ....[171]....
        /*0b60*/ 	.word	0x0500000f


	//----- nvinfo : EIATTR_COOP_GROUP_INSTR_OFFSETS
	.align		4
.L_146:
        /*0b64*/ 	.byte	0x04, 0x28
        /*0b66*/ 	.short	(.L_148 - .L_147)


	//   ....[0]....
.L_147:
        /*0b68*/ 	.word	0x00000060


	//   ....[1]....
        /*0b6c*/ 	.word	0x00000190


	//   ....[2]....
        /*0b70*/ 	.word	0x00000240


	//   ....[3]....
        /*0b74*/ 	.word	0x00000400


	//   ....[4]....
        /*0b78*/ 	.word	0x00000560


	//   ....[5]....
        /*0b7c*/ 	.word	0x00000680


	//   ....[6]....
        /*0b80*/ 	.word	0x000007e0


	//   ....[7]....
        /*0b84*/ 	.word	0x0000ca00


	//   ....[8]....
        /*0b88*/ 	.word	0x0000cfc0


	//   ....[9]....
        /*0b8c*/ 	.word	0x0000cfd0


	//   ....[10]....
        /*0b90*/ 	.word	0x0000cfe0


	//   ....[11]....
        /*0b94*/ 	.word	0x0000cff0


	//   ....[12]....
        /*0b98*/ 	.word	0x0000ea70


	//   ....[13]....
        /*0b9c*/ 	.word	0x0000ea80


	//   ....[14]....
        /*0ba0*/ 	.word	0x0000ea90


	//   ....[15]....
        /*0ba4*/ 	.word	0x0000eaa0


	//   ....[16]....
        /*0ba8*/ 	.word	0x00015210


	//   ....[17]....
        /*0bac*/ 	.word	0x00015230


	//   ....[18]....
        /*0bb0*/ 	.word	0x000156b0


	//   ....[19]....
        /*0bb4*/ 	.word	0x000156f0


	//   ....[20]....
        /*0bb8*/ 	.word	0x0001b7a0


	//   ....[21]....
        /*0bbc*/ 	.word	0x0001b800


	//   ....[22]....
        /*0bc0*/ 	.word	0x0001c150


	//   ....[23]....
        /*0bc4*/ 	.word	0x0001c1b0


	//   ....[24]....
        /*0bc8*/ 	.word	0x0001d840


	//   ....[25]....
        /*0bcc*/ 	.word	0x0001dc80


	//   ....[26]....
        /*0bd0*/ 	.word	0x0001dcb0


	//   ....[27]....
        /*0bd4*/ 	.word	0x0001dcd0


	//   ....[28]....
        /*0bd8*/ 	.word	0x0001eef0


	//   ....[29]....
        /*0bdc*/ 	.word	0x0001ef10


	//   ....[30]....
        /*0be0*/ 	.word	0x0001ef40


	//   ....[31]....
        /*0be4*/ 	.word	0x0001ef50


	//   ....[32]....
        /*0be8*/ 	.word	0x0001f680


	//   ....[33]....
        /*0bec*/ 	.word	0x0001f690


	//   ....[34]....
        /*0bf0*/ 	.word	0x0001f7a0


	//   ....[35]....
        /*0bf4*/ 	.word	0x0001f7b0


	//   ....[36]....
        /*0bf8*/ 	.word	0x0001f8d0


	//   ....[37]....
        /*0bfc*/ 	.word	0x0001f8e0


	//   ....[38]....
        /*0c00*/ 	.word	0x0001fa00


	//   ....[39]....
        /*0c04*/ 	.word	0x0001fa10


	//   ....[40]....
        /*0c08*/ 	.word	0x0001ffd0


	//   ....[41]....
        /*0c0c*/ 	.word	0x0001ffe0


	//   ....[42]....
        /*0c10*/ 	.word	0x00020470


	//   ....[43]....
        /*0c14*/ 	.word	0x00020480


	//   ....[44]....
        /*0c18*/ 	.word	0x00021200


	//   ....[45]....
        /*0c1c*/ 	.word	0x00021210


	//   ....[46]....
        /*0c20*/ 	.word	0x00021330


	//   ....[47]....
        /*0c24*/ 	.word	0x00021340


	//   ....[48]....
        /*0c28*/ 	.word	0x00021460


	//   ....[49]....
        /*0c2c*/ 	.word	0x00021470


	//   ....[50]....
        /*0c30*/ 	.word	0x00021590


	//   ....[51]....
        /*0c34*/ 	.word	0x000215a0


	//   ....[52]....
        /*0c38*/ 	.word	0x00021720


	//   ....[53]....
        /*0c3c*/ 	.word	0x00021960


	//   ....[54]....
        /*0c40*/ 	.word	0x00021990


	//   ....[55]....
        /*0c44*/ 	.word	0x000219c0


	//   ....[56]....
        /*0c48*/ 	.word	0x000219f0


	//   ....[57]....
        /*0c4c*/ 	.word	0x00021a20


	//   ....[58]....
        /*0c50*/ 	.word	0x00021a50


	//   ....[59]....
        /*0c54*/ 	.word	0x00021c00


	//   ....[60]....
        /*0c58*/ 	.word	0x00021c30


	//   ....[61]....
        /*0c5c*/ 	.word	0x00021c60


	//   ....[62]....
        /*0c60*/ 	.word	0x00021c90


	//   ....[63]....
        /*0c64*/ 	.word	0x00021cc0


	//   ....[64]....
        /*0c68*/ 	.word	0x00021cf0


	//   ....[65]....
        /*0c6c*/ 	.word	0x00021d80


	//   ....[66]....
        /*0c70*/ 	.word	0x00021db0


	//   ....[67]....
        /*0c74*/ 	.word	0x00021dc0


	//   ....[68]....
        /*0c78*/ 	.word	0x00021e70


	//   ....[69]....
        /*0c7c*/ 	.word	0x00022f20


	//   ....[70]....
        /*0c80*/ 	.word	0x000248f0


	//   ....[71]....
        /*0c84*/ 	.word	0x000254b0


	//   ....[72]....
        /*0c88*/ 	.word	0x000254e0


	//   ....[73]....
        /*0c8c*/ 	.word	0x00025500


	//   ....[74]....
        /*0c90*/ 	.word	0x00025520


	//   ....[75]....
        /*0c94*/ 	.word	0x00025630


	//   ....[76]....
        /*0c98*/ 	.word	0x00025640


	//   ....[77]....
        /*0c9c*/ 	.word	0x000256d0


	//   ....[78]....
        /*0ca0*/ 	.word	0x000256e0


	//   ....[79]....
        /*0ca4*/ 	.word	0x00025770


	//   ....[80]....
        /*0ca8*/ 	.word	0x00025780


	//   ....[81]....
        /*0cac*/ 	.word	0x00025810


	//   ....[82]....
        /*0cb0*/ 	.word	0x00025820


	//   ....[83]....
        /*0cb4*/ 	.word	0x000258b0


	//   ....[84]....
        /*0cb8*/ 	.word	0x000258c0


	//   ....[85]....
        /*0cbc*/ 	.word	0x00025910


	//   ....[86]....
        /*0cc0*/ 	.word	0x00025940


	//   ....[87]....
        /*0cc4*/ 	.word	0x00028200


	//   ....[88]....
        /*0cc8*/ 	.word	0x00028230


	//   ....[89]....
        /*0ccc*/ 	.word	0x00028290


	//   ....[90]....
        /*0cd0*/ 	.word	0x000282c0


	//   ....[91]....
        /*0cd4*/ 	.word	0x000282f0


	//   ....[92]....
        /*0cd8*/ 	.word	0x00028320


	//   ....[93]....
        /*0cdc*/ 	.word	0x00028350


	//   ....[94]....
        /*0ce0*/ 	.word	0x00028380


	//   ....[95]....
        /*0ce4*/ 	.word	0x00028550


	//   ....[96]....
        /*0ce8*/ 	.word	0x00028580


	//   ....[97]....
        /*0cec*/ 	.word	0x000285b0


	//   ....[98]....
        /*0cf0*/ 	.word	0x000285e0


	//   ....[99]....
        /*0cf4*/ 	.word	0x00028610


	//   ....[100]....
        /*0cf8*/ 	.word	0x00028640


	//   ....[101]....
        /*0cfc*/ 	.word	0x00028700


	//   ....[102]....
        /*0d00*/ 	.word	0x00028720


	//   ....[103]....
        /*0d04*/ 	.word	0x00028730


	//   ....[104]....
        /*0d08*/ 	.word	0x00028790


	//   ....[105]....
        /*0d0c*/ 	.word	0x00028eb0


	//   ....[106]....
        /*0d10*/ 	.word	0x000292c0


	//   ....[107]....
        /*0d14*/ 	.word	0x00029370


	//   ....[108]....
        /*0d18*/ 	.word	0x00029400


	//   ....[109]....
        /*0d1c*/ 	.word	0x00029450


	//   ....[110]....
        /*0d20*/ 	.word	0x000294a0


	//   ....[111]....
        /*0d24*/ 	.word	0x00029580


	//   ....[112]....
        /*0d28*/ 	.word	0x00029610


	//   ....[113]....
        /*0d2c*/ 	.word	0x00029660


	//   ....[114]....
        /*0d30*/ 	.word	0x000296b0


	//   ....[115]....
        /*0d34*/ 	.word	0x000298c0


	//   ....[116]....
        /*0d38*/ 	.word	0x00029910


	//   ....[117]....
        /*0d3c*/ 	.word	0x000299a0


	//   ....[118]....
        /*0d40*/ 	.word	0x00029a30


	//   ....[119]....
        /*0d44*/ 	.word	0x00029ac0


	//   ....[120]....
        /*0d48*/ 	.word	0x00029b50


	//   ....[121]....
        /*0d4c*/ 	.word	0x00029be0


	//   ....[122]....
        /*0d50*/ 	.word	0x00029c70


	//   ....[123]....
        /*0d54*/ 	.word	0x00029cf0


	//   ....[124]....
        /*0d58*/ 	.word	0x00029d40


	//   ....[125]....
        /*0d5c*/ 	.word	0x00029dd0


	//   ....[126]....
        /*0d60*/ 	.word	0x00029e60


	//   ....[127]....
        /*0d64*/ 	.word	0x00029ee0


	//   ....[128]....
        /*0d68*/ 	.word	0x00029f30


	//   ....[129]....
        /*0d6c*/ 	.word	0x00029fc0


	//   ....[130]....
        /*0d70*/ 	.word	0x0002a050


	//   ....[131]....
        /*0d74*/ 	.word	0x0002a0e0


	//   ....[132]....
        /*0d78*/ 	.word	0x0002a170


	//   ....[133]....
        /*0d7c*/ 	.word	0x0002a200


	//   ....[134]....
        /*0d80*/ 	.word	0x0002a290


	//   ....[135]....
        /*0d84*/ 	.word	0x0002a350


	//   ....[136]....
        /*0d88*/ 	.word	0x0002a630


	//   ....[137]....
        /*0d8c*/ 	.word	0x0002a810


	//   ....[138]....
        /*0d90*/ 	.word	0x0002a860


	//   ....[139]....
        /*0d94*/ 	.word	0x0002a980


	//   ....[140]....
        /*0d98*/ 	.word	0x0002a9d0


	//   ....[141]....
        /*0d9c*/ 	.word	0x0002ab00


	//   ....[142]....
        /*0da0*/ 	.word	0x0002ab50


	//   ....[143]....
        /*0da4*/ 	.word	0x0002ac70


	//   ....[144]....
        /*0da8*/ 	.word	0x0002acc0


	//   ....[145]....
        /*0dac*/ 	.word	0x0002ade0


	//   ....[146]....
        /*0db0*/ 	.word	0x0002ae30


	//   ....[147]....
        /*0db4*/ 	.word	0x0002af50


	//   ....[148]....
        /*0db8*/ 	.word	0x0002afa0


	//   ....[149]....
        /*0dbc*/ 	.word	0x0002b0a0


	//   ....[150]....
        /*0dc0*/ 	.word	0x0002b110


	//   ....[151]....
        /*0dc4*/ 	.word	0x0002b210


	//   ....[152]....
        /*0dc8*/ 	.word	0x0002b260


	//   ....[153]....
        /*0dcc*/ 	.word	0x0002b590


	//   ....[154]....
        /*0dd0*/ 	.word	0x0002b630


	//   ....[155]....
        /*0dd4*/ 	.word	0x0002b7e0


	//   ....[156]....
        /*0dd8*/ 	.word	0x0002b860


	//   ....[157]....
        /*0ddc*/ 	.word	0x0002b8e0


	//   ....[158]....
        /*0de0*/ 	.word	0x0002b960


	//   ....[159]....
        /*0de4*/ 	.word	0x0002b9e0


	//   ....[160]....
        /*0de8*/ 	.word	0x0002ba70


	//   ....[161]....
        /*0dec*/ 	.word	0x0002bb10


	//   ....[162]....
        /*0df0*/ 	.word	0x0002bbc0


	//   ....[163]....
        /*0df4*/ 	.word	0x0002bc40


	//   ....[164]....
        /*0df8*/ 	.word	0x0002bcc0


	//   ....[165]....
        /*0dfc*/ 	.word	0x0002bd40


	//   ....[166]....
        /*0e00*/ 	.word	0x0002bdd0


	//   ....[167]....
        /*0e04*/ 	.word	0x0002be50


	//   ....[168]....
        /*0e08*/ 	.word	0x0002bef0


	//   ....[169]....
        /*0e0c*/ 	.word	0x0002bf40


	//   ....[170]....
        /*0e10*/ 	.word	0x0002bfd0


	//   ....[171]....
        /*0e14*/ 	.word	0x0002c100


	//----- nvinfo : EIATTR_REG_RECONFIG
	.align		4
.L_148:
        /*0e18*/ 	.byte	0x01, 0x54
	.zero		2


	//----- nvinfo : EIATTR_SYSCALL_OFFSETS
	.align		4
        /*0e1c*/ 	.byte	0x04, 0x46
        /*0e1e*/ 	.short	(.L_150 - .L_149)


	//   ....[0]....
.L_149:
        /*0e20*/ 	.word	0x00001dc0


	//   ....[1]....
        /*0e24*/ 	.word	0x00001f10


	//   ....[2]....
        /*0e28*/ 	.word	0x0000cbb0


	//   ....[3]....
        /*0e2c*/ 	.word	0x0000cf20


	//   ....[4]....
        /*0e30*/ 	.word	0x00024500


	//   ....[5]....
        /*0e34*/ 	.word	0x00024650


	//   ....[6]....
        /*0e38*/ 	.word	0x00024740


	//   ....[7]....
        /*0e3c*/ 	.word	0x00025080


	//----- nvinfo : EIATTR_MBARRIER_INSTR_OFFSETS
	.align		4
.L_150:
        /*0e40*/ 	.byte	0x04, 0x39
        /*0e42*/ 	.short	(.L_152 - .L_151)


	//   ....[0]....
.L_151:
        /*0e44*/ 	.word	0x000002b0
        /*0e48*/ 	.word	0x000000ff
        /*0e4c*/ 	.word	0x00034800
        /*0e50*/ 	.short	0x0100
        /*0e52*/ 	.byte	0x08
	.zero		1


	//   ....[1]....
        /*0e54*/ 	.word	0x000002c0
        /*0e58*/ 	.word	0x000000ff
        /*0e5c*/ 	.word	0x00034820
        /*0e60*/ 	.short	0x0100
        /*0e62*/ 	.byte	0x08
	.zero		1


	//   ....[2]....
        /*0e64*/ 	.word	0x000003b0
        /*0e68*/ 	.word	0x000000ff
        /*0e6c*/ 	.word	0x00034830
        /*0e70*/ 	.short	0x0100
        /*0e72*/ 	.byte	0x08
	.zero		1


	//   ....[3]....
        /*0e74*/ 	.word	0x000003c0
        /*0e78*/ 	.word	0x000000ff
        /*0e7c*/ 	.word	0x00034840
        /*0e80*/ 	.short	0x0100
        /*0e82*/ 	.byte	0x08
	.zero		1


	//   ....[4]....
        /*0e84*/ 	.word	0x000003d0
        /*0e88*/ 	.word	0x000000ff
        /*0e8c*/ 	.word	0x00034838
        /*0e90*/ 	.short	0x0100
        /*0e92*/ 	.byte	0x08
	.zero		1


	//   ....[5]....
        /*0e94*/ 	.word	0x000003e0
        /*0e98*/ 	.word	0x000000ff
        /*0e9c*/ 	.word	0x00034848
        /*0ea0*/ 	.short	0x0100
        /*0ea2*/ 	.byte	0x08
	.zero		1


	//   ....[6]....
        /*0ea4*/ 	.word	0x00000510
        /*0ea8*/ 	.word	0x000000ff
        /*0eac*/ 	.word	0x00034850
        /*0eb0*/ 	.short	0x0100
        /*0eb2*/ 	.byte	0x08
	.zero		1


	//   ....[7]....
        /*0eb4*/ 	.word	0x00000520
        /*0eb8*/ 	.word	0x000000ff
        /*0ebc*/ 	.word	0x00034860
        /*0ec0*/ 	.short	0x0100
        /*0ec2*/ 	.byte	0x08
	.zero		1


	//   ....[8]....
        /*0ec4*/ 	.word	0x00000530
        /*0ec8*/ 	.word	0x000000ff
        /*0ecc*/ 	.word	0x00034858
        /*0ed0*/ 	.short	0x0100
        /*0ed2*/ 	.byte	0x08
	.zero		1


	//   ....[9]....
        /*0ed4*/ 	.word	0x00000540
        /*0ed8*/ 	.word	0x000000ff
        /*0edc*/ 	.word	0x00034868
        /*0ee0*/ 	.short	0x0100
        /*0ee2*/ 	.byte	0x08
	.zero		1


	//   ....[10]....
        /*0ee4*/ 	.word	0x00000630
        /*0ee8*/ 	.word	0x000000ff
        /*0eec*/ 	.word	0x00034870
        /*0ef0*/ 	.short	0x0100
        /*0ef2*/ 	.byte	0x06
	.zero		1


	//   ....[11]....
        /*0ef4*/ 	.word	0x00000640
        /*0ef8*/ 	.word	0x000000ff
        /*0efc*/ 	.word	0x00034880
        /*0f00*/ 	.short	0x0100
        /*0f02*/ 	.byte	0x06
	.zero		1


	//   ....[12]....
        /*0f04*/ 	.word	0x00000650
        /*0f08*/ 	.word	0x000000ff
        /*0f0c*/ 	.word	0x00034878
        /*0f10*/ 	.short	0x0100
        /*0f12*/ 	.byte	0x06
	.zero		1


	//   ....[13]....
        /*0f14*/ 	.word	0x00000660
        /*0f18*/ 	.word	0x000000ff
        /*0f1c*/ 	.word	0x00034888
        /*0f20*/ 	.short	0x0100
        /*0f22*/ 	.byte	0x06
	.zero		1


	//   ....[14]....
        /*0f24*/ 	.word	0x00000790
        /*0f28*/ 	.word	0x000000ff
        /*0f2c*/ 	.word	0x00034890
        /*0f30*/ 	.short	0x0100
        /*0f32*/ 	.byte	0x08
	.zero		1


	//   ....[15]....
        /*0f34*/ 	.word	0x000007a0
        /*0f38*/ 	.word	0x000000ff
        /*0f3c*/ 	.word	0x000348a0
        /*0f40*/ 	.short	0x0100
        /*0f42*/ 	.byte	0x08
	.zero		1


	//   ....[16]....
        /*0f44*/ 	.word	0x000007b0
        /*0f48*/ 	.word	0x000000ff
        /*0f4c*/ 	.word	0x00034898
        /*0f50*/ 	.short	0x0100
        /*0f52*/ 	.byte	0x08
	.zero		1


	//   ....[17]....
        /*0f54*/ 	.word	0x000007c0
        /*0f58*/ 	.word	0x000000ff
        /*0f5c*/ 	.word	0x000348a8
        /*0f60*/ 	.short	0x0100
        /*0f62*/ 	.byte	0x08
	.zero		1


	//   ....[18]....
        /*0f64*/ 	.word	0x000008f0
        /*0f68*/ 	.word	0x000000ff
        /*0f6c*/ 	.word	0x000348b0
        /*0f70*/ 	.short	0x0100
        /*0f72*/ 	.byte	0x08
	.zero		1


	//   ....[19]....
        /*0f74*/ 	.word	0x00000900
        /*0f78*/ 	.word	0x000000ff
        /*0f7c*/ 	.word	0x000348c0
        /*0f80*/ 	.short	0x0100
        /*0f82*/ 	.byte	0x08
	.zero		1


	//   ....[20]....
        /*0f84*/ 	.word	0x00000910
        /*0f88*/ 	.word	0x000000ff
        /*0f8c*/ 	.word	0x000348b8
        /*0f90*/ 	.short	0x0100
        /*0f92*/ 	.byte	0x08
	.zero		1


	//   ....[21]....
        /*0f94*/ 	.word	0x00000920
        /*0f98*/ 	.word	0x000000ff
        /*0f9c*/ 	.word	0x000348c8
        /*0fa0*/ 	.short	0x0100
        /*0fa2*/ 	.byte	0x08
	.zero		1


	//   ....[22]....
        /*0fa4*/ 	.word	0x000040f0
        /*0fa8*/ 	.word	0x00000003
        /*0fac*/ 	.word	0x00034890
        /*0fb0*/ 	.short	0x010a
        /*0fb2*/ 	.byte	0x3f
	.zero		1


	//   ....[23]....
        /*0fb4*/ 	.word	0x00007b60
        /*0fb8*/ 	.word	0x00000003
        /*0fbc*/ 	.word	0x00034890
        /*0fc0*/ 	.short	0x010a
        /*0fc2*/ 	.byte	0x3f
	.zero		1


	//   ....[24]....
        /*0fc4*/ 	.word	0x0000b0c0
        /*0fc8*/ 	.word	0x00000003
        /*0fcc*/ 	.word	0x00034890
        /*0fd0*/ 	.short	0x010a
        /*0fd2*/ 	.byte	0x3f
	.zero		1


	//   ....[25]....
        /*0fd4*/ 	.word	0x0000ba40
        /*0fd8*/ 	.word	0x0000002c
        /*0fdc*/ 	.word	0x00000000
        /*0fe0*/ 	.short	0x0101
        /*0fe2*/ 	.byte	0x3f
	.zero		1


	//   ....[26]....
        /*0fe4*/ 	.word	0x0000ba80
        /*0fe8*/ 	.word	0x00000003
        /*0fec*/ 	.word	0x000348b0
        /*0ff0*/ 	.short	0x010a
        /*0ff2*/ 	.byte	0x3f
	.zero		1


	//   ....[27]....
        /*0ff4*/ 	.word	0x0000c3e0
        /*0ff8*/ 	.word	0x00000003
        /*0ffc*/ 	.word	0x00000000
        /*1000*/ 	.short	0x0101
        /*1002*/ 	.byte	0x3f
	.zero		1


	//   ....[28]....
        /*1004*/ 	.word	0x0000cc40
        /*1008*/ 	.word	0x00000002
        /*100c*/ 	.word	0x00034800
        /*1010*/ 	.short	0x010a
        /*1012*/ 	.byte	0x3f
	.zero		1


	//   ....[29]....
        /*1014*/ 	.word	0x0000cc90
        /*1018*/ 	.word	0x00000002
        /*101c*/ 	.word	0x00034800
        /*1020*/ 	.short	0x010a
        /*1022*/ 	.byte	0x3f
	.zero		1


	//   ....[30]....
        /*1024*/ 	.word	0x0000d290
        /*1028*/ 	.word	0x00000002
        /*102c*/ 	.word	0x00034800
        /*1030*/ 	.short	0x010a
        /*1032*/ 	.byte	0x3f
	.zero		1


	//   ....[31]....
        /*1034*/ 	.word	0x0000ed00
        /*1038*/ 	.word	0x00000002
        /*103c*/ 	.word	0x00034800
        /*1040*/ 	.short	0x010a
        /*1042*/ 	.byte	0x3f
	.zero		1


	//   ....[32]....
        /*1044*/ 	.word	0x000109f0
        /*1048*/ 	.word	0x00000000
        /*104c*/ 	.word	0x00034830
        /*1050*/ 	.short	0x010a
        /*1052*/ 	.byte	0x3f
	.zero		1


	//   ....[33]....
        /*1054*/ 	.word	0x00010a70
        /*1058*/ 	.word	0x00000000
        /*105c*/ 	.word	0x00034830
        /*1060*/ 	.short	0x010a
        /*1062*/ 	.byte	0x3f
	.zero		1


	//   ....[34]....
        /*1064*/ 	.word	0x00015e60
        /*1068*/ 	.word	0x00000003
        /*106c*/ 	.word	0x00000000
        /*1070*/ 	.short	0x0101
        /*1072*/ 	.byte	0x3f
	.zero		1


	//   ....[35]....
        /*1074*/ 	.word	0x00017180
        /*1078*/ 	.word	0x00000007
        /*107c*/ 	.word	0x00034830
        /*1080*/ 	.short	0x010a
        /*1082*/ 	.byte	0x3f
	.zero		1


	//   ....[36]....
        /*1084*/ 	.word	0x000171d0
        /*1088*/ 	.word	0x00000007
        /*108c*/ 	.word	0x00034830
        /*1090*/ 	.short	0x010a
        /*1092*/ 	.byte	0x3f
	.zero		1


	//   ....[37]....
        /*1094*/ 	.word	0x0001a6f0
        /*1098*/ 	.word	0x00000007
        /*109c*/ 	.word	0x00034850
        /*10a0*/ 	.short	0x010a
        /*10a2*/ 	.byte	0x3f
	.zero		1


	//   ....[38]....
        /*10a4*/ 	.word	0x0001a730
        /*10a8*/ 	.word	0x00000007
        /*10ac*/ 	.word	0x00034850
        /*10b0*/ 	.short	0x010a
        /*10b2*/ 	.byte	0x3f
	.zero		1


	//   ....[39]....
        /*10b4*/ 	.word	0x0001c870
        /*10b8*/ 	.word	0x00000083
        /*10bc*/ 	.word	0x00000000
        /*10c0*/ 	.short	0x0101
        /*10c2*/ 	.byte	0x3f
	.zero		1


	//   ....[40]....
        /*10c4*/ 	.word	0x0001cff0
        /*10c8*/ 	.word	0x00000086
        /*10cc*/ 	.word	0x00000000
        /*10d0*/ 	.short	0x0101
        /*10d2*/ 	.byte	0x3f
	.zero		1


	//   ....[41]....
        /*10d4*/ 	.word	0x0001d700
        /*10d8*/ 	.word	0x00000009
        /*10dc*/ 	.word	0x00034850
        /*10e0*/ 	.short	0x010a
        /*10e2*/ 	.byte	0x3f
	.zero		1


	//   ....[42]....
        /*10e4*/ 	.word	0x0001d780
        /*10e8*/ 	.word	0x00000009
        /*10ec*/ 	.word	0x00034850
        /*10f0*/ 	.short	0x010a
        /*10f2*/ 	.byte	0x3f
	.zero		1


	//   ....[43]....
        /*10f4*/ 	.word	0x0001deb0
        /*10f8*/ 	.word	0x00000008
        /*10fc*/ 	.word	0x00000000
        /*1100*/ 	.short	0x0101
        /*1102*/ 	.byte	0x3f
	.zero		1


	//   ....[44]....
        /*1104*/ 	.word	0x0001f5b0
        /*1108*/ 	.word	0x00000000
        /*110c*/ 	.word	0x00000000
        /*1110*/ 	.short	0x0101
        /*1112*/ 	.byte	0x3f
	.zero		1


	//   ....[45]....
        /*1114*/ 	.word	0x0001fdc0
        /*1118*/ 	.word	0x00000008
        /*111c*/ 	.word	0x00000000
        /*1120*/ 	.short	0x0101
        /*1122*/ 	.byte	0x3f
	.zero		1


	//   ....[46]....
        /*1124*/ 	.word	0x00023000
        /*1128*/ 	.word	0x00000012
        /*112c*/ 	.word	0x00034820
        /*1130*/ 	.short	0x010a
        /*1132*/ 	.byte	0x3f
	.zero		1


	//   ....[47]....
        /*1134*/ 	.word	0x000230d0
        /*1138*/ 	.word	0x00000005
        /*113c*/ 	.word	0x000348a0
        /*1140*/ 	.short	0x010a
        /*1142*/ 	.byte	0x3f
	.zero		1


	//   ....[48]....
        /*1144*/ 	.word	0x00023410
        /*1148*/ 	.word	0x00000005
        /*114c*/ 	.word	0x000348c0
        /*1150*/ 	.short	0x010a
        /*1152*/ 	.byte	0x3f
	.zero		1


	//   ....[49]....
        /*1154*/ 	.word	0x000238b0
        /*1158*/ 	.word	0x00000007
        /*115c*/ 	.word	0x000348a0
        /*1160*/ 	.short	0x010a
        /*1162*/ 	.byte	0x3f
	.zero		1


	//   ....[50]....
        /*1164*/ 	.word	0x00023be0
        /*1168*/ 	.word	0x00000007
        /*116c*/ 	.word	0x000348c0
        /*1170*/ 	.short	0x010a
        /*1172*/ 	.byte	0x3f
	.zero		1


	//   ....[51]....
        /*1174*/ 	.word	0x00024b70
        /*1178*/ 	.word	0x00000000
        /*117c*/ 	.word	0x00034840
        /*1180*/ 	.short	0x010a
        /*1182*/ 	.byte	0x3f
	.zero		1


	//   ....[52]....
        /*1184*/ 	.word	0x00025a20
        /*1188*/ 	.word	0x00000012
        /*118c*/ 	.word	0x00034800
        /*1190*/ 	.short	0x0107
        /*1192*/ 	.byte	0x3f
	.zero		1


	//   ....[53]....
        /*1194*/ 	.word	0x00025b30
        /*1198*/ 	.word	0x00000012
        /*119c*/ 	.word	0x00034800
        /*11a0*/ 	.short	0x0101
        /*11a2*/ 	.byte	0x3f
	.zero		1


	//   ....[54]....
        /*11a4*/ 	.word	0x00025b50
        /*11a8*/ 	.word	0x00000012
        /*11ac*/ 	.word	0x00034820
        /*11b0*/ 	.short	0x010a
        /*11b2*/ 	.byte	0x3f
	.zero		1


	//   ....[55]....
        /*11b4*/ 	.word	0x00025f20
        /*11b8*/ 	.word	0x00000003
        /*11bc*/ 	.word	0x00034840
        /*11c0*/ 	.short	0x010a
        /*11c2*/ 	.byte	0x3f
	.zero		1


	//   ....[56]....
        /*11c4*/ 	.word	0x000262c0
        /*11c8*/ 	.word	0x00000003
        /*11cc*/ 	.word	0x00000060
        /*11d0*/ 	.short	0x010a
        /*11d2*/ 	.byte	0x3f
	.zero		1


	//   ....[57]....
        /*11d4*/ 	.word	0x00026960
        /*11d8*/ 	.word	0x00000003
        /*11dc*/ 	.word	0x00034840
        /*11e0*/ 	.short	0x010a
        /*11e2*/ 	.byte	0x3f
	.zero		1


	//   ....[58]....
        /*11e4*/ 	.word	0x00026d00
        /*11e8*/ 	.word	0x00000002
        /*11ec*/ 	.word	0x00000060
        /*11f0*/ 	.short	0x010a
        /*11f2*/ 	.byte	0x3f
	.zero		1


	//   ....[59]....
        /*11f4*/ 	.word	0x000272e0
        /*11f8*/ 	.word	0x00000002
        /*11fc*/ 	.word	0x00034840
        /*1200*/ 	.short	0x010a
        /*1202*/ 	.byte	0x3f
	.zero		1


	//   ....[60]....
        /*1204*/ 	.word	0x00027680
        /*1208*/ 	.word	0x00000002
        /*120c*/ 	.word	0x00000060
        /*1210*/ 	.short	0x010a
        /*1212*/ 	.byte	0x3f
	.zero		1


	//   ....[61]....
        /*1214*/ 	.word	0x00027c10
        /*1218*/ 	.word	0x00000000
        /*121c*/ 	.word	0x00034860
        /*1220*/ 	.short	0x010a
        /*1222*/ 	.byte	0x3f
	.zero		1


	//   ....[62]....
        /*1224*/ 	.word	0x00028e30
        /*1228*/ 	.word	0x00000000
        /*122c*/ 	.word	0x00034820
        /*1230*/ 	.short	0x010a
        /*1232*/ 	.byte	0x3f
	.zero		1


	//   ....[63]....
        /*1234*/ 	.word	0x00029010
        /*1238*/ 	.word	0x00000006
        /*123c*/ 	.word	0x00000000
        /*1240*/ 	.short	0x010a
        /*1242*/ 	.byte	0x3f
	.zero		1


	//   ....[64]....
        /*1244*/ 	.word	0x00029040
        /*1248*/ 	.word	0x00000007
        /*124c*/ 	.word	0x00000000
        /*1250*/ 	.short	0x010a
        /*1252*/ 	.byte	0x3f
	.zero		1


	//   ....[65]....
        /*1254*/ 	.word	0x000290a0
        /*1258*/ 	.word	0x00000004
        /*125c*/ 	.word	0x00000000
        /*1260*/ 	.short	0x010a
        /*1262*/ 	.byte	0x3f
	.zero		1


	//   ....[66]....
        /*1264*/ 	.word	0x000290d0
        /*1268*/ 	.word	0x00000003
        /*126c*/ 	.word	0x00000000
        /*1270*/ 	.short	0x010a
        /*1272*/ 	.byte	0x3f
	.zero		1


	//   ....[67]....
        /*1274*/ 	.word	0x00029130
        /*1278*/ 	.word	0x00000003
        /*127c*/ 	.word	0x00034890
        /*1280*/ 	.short	0x010a
        /*1282*/ 	.byte	0x3f
	.zero		1


	//   ....[68]....
        /*1284*/ 	.word	0x00029180
        /*1288*/ 	.word	0x00000003
        /*128c*/ 	.word	0x00034890
        /*1290*/ 	.short	0x010a
        /*1292*/ 	.byte	0x3f
	.zero		1


	//   ....[69]....
        /*1294*/ 	.word	0x000291d0
        /*1298*/ 	.word	0x00000003
        /*129c*/ 	.word	0x00034890
        /*12a0*/ 	.short	0x010a
        /*12a2*/ 	.byte	0x3f
	.zero		1


	//   ....[70]....
        /*12a4*/ 	.word	0x00029220
        /*12a8*/ 	.word	0x00000003
        /*12ac*/ 	.word	0x000348b0
        /*12b0*/ 	.short	0x010a
        /*12b2*/ 	.byte	0x3f
	.zero		1


	//   ....[71]....
        /*12b4*/ 	.word	0x000294d0
        /*12b8*/ 	.word	0x00000002
        /*12bc*/ 	.word	0x00034800
        /*12c0*/ 	.short	0x010a
        /*12c2*/ 	.byte	0x3f
	.zero		1


	//   ....[72]....
        /*12c4*/ 	.word	0x000296e0
        /*12c8*/ 	.word	0x00000002
        /*12cc*/ 	.word	0x00034800
        /*12d0*/ 	.short	0x010a
        /*12d2*/ 	.byte	0x3f
	.zero		1


	//   ....[73]....
        /*12d4*/ 	.word	0x00029730
        /*12d8*/ 	.word	0x00000000
        /*12dc*/ 	.word	0x00034830
        /*12e0*/ 	.short	0x010a
        /*12e2*/ 	.byte	0x3f
	.zero		1


	//   ....[74]....
        /*12e4*/ 	.word	0x00029780
        /*12e8*/ 	.word	0x00000007
        /*12ec*/ 	.word	0x00034830
        /*12f0*/ 	.short	0x010a
        /*12f2*/ 	.byte	0x3f
	.zero		1


	//   ....[75]....
        /*12f4*/ 	.word	0x000297d0
        /*12f8*/ 	.word	0x00000007
        /*12fc*/ 	.word	0x00034850
        /*1300*/ 	.short	0x010a
        /*1302*/ 	.byte	0x3f
	.zero		1


	//   ....[76]....
        /*1304*/ 	.word	0x00029820
        /*1308*/ 	.word	0x00000009
        /*130c*/ 	.word	0x00034850
        /*1310*/ 	.short	0x010a
        /*1312*/ 	.byte	0x3f
	.zero		1


	//   ....[77]....
        /*1314*/ 	.word	0x0002a410
        /*1318*/ 	.word	0x00000012
        /*131c*/ 	.word	0x00034820
        /*1320*/ 	.short	0x010a
        /*1322*/ 	.byte	0x3f
	.zero		1


	//   ....[78]....
        /*1324*/ 	.word	0x0002a460
        /*1328*/ 	.word	0x00000005
        /*132c*/ 	.word	0x000348a0
        /*1330*/ 	.short	0x010a
        /*1332*/ 	.byte	0x3f
	.zero		1


	//   ....[79]....
        /*1334*/ 	.word	0x0002a4b0
        /*1338*/ 	.word	0x00000005
        /*133c*/ 	.word	0x000348c0
        /*1340*/ 	.short	0x010a
        /*1342*/ 	.byte	0x3f
	.zero		1


	//   ....[80]....
        /*1344*/ 	.word	0x0002a500
        /*1348*/ 	.word	0x00000007
        /*134c*/ 	.word	0x000348a0
        /*1350*/ 	.short	0x010a
        /*1352*/ 	.byte	0x3f
	.zero		1


	//   ....[81]....
        /*1354*/ 	.word	0x0002a550
        /*1358*/ 	.word	0x00000007
        /*135c*/ 	.word	0x000348c0
        /*1360*/ 	.short	0x010a
        /*1362*/ 	.byte	0x3f
	.zero		1


	//   ....[82]....
        /*1364*/ 	.word	0x0002a6f0
        /*1368*/ 	.word	0x00000000
        /*136c*/ 	.word	0x00034840
        /*1370*/ 	.short	0x010a
        /*1372*/ 	.byte	0x3f
	.zero		1


	//   ....[83]....
        /*1374*/ 	.word	0x0002b2a0
        /*1378*/ 	.word	0x00000012
        /*137c*/ 	.word	0x00034820
        /*1380*/ 	.short	0x010a
        /*1382*/ 	.byte	0x3f
	.zero		1


	//   ....[84]....
        /*1384*/ 	.word	0x0002b2f0
        /*1388*/ 	.word	0x00000003
        /*138c*/ 	.word	0x00034840
        /*1390*/ 	.short	0x010a
        /*1392*/ 	.byte	0x3f
	.zero		1


	//   ....[85]....
        /*1394*/ 	.word	0x0002b340
        /*1398*/ 	.word	0x00000003
        /*139c*/ 	.word	0x00000060
        /*13a0*/ 	.short	0x010a
        /*13a2*/ 	.byte	0x3f
	.zero		1


	//   ....[86]....
        /*13a4*/ 	.word	0x0002b390
        /*13a8*/ 	.word	0x00000003
        /*13ac*/ 	.word	0x00034840
        /*13b0*/ 	.short	0x010a
        /*13b2*/ 	.byte	0x3f
	.zero		1


	//   ....[87]....
        /*13b4*/ 	.word	0x0002b3e0
        /*13b8*/ 	.word	0x00000002
        /*13bc*/ 	.word	0x00000060
        /*13c0*/ 	.short	0x010a
        /*13c2*/ 	.byte	0x3f
	.zero		1


	//   ....[88]....
        /*13c4*/ 	.word	0x0002b430
        /*13c8*/ 	.word	0x00000002
        /*13cc*/ 	.word	0x00034840
        /*13d0*/ 	.short	0x010a
        /*13d2*/ 	.byte	0x3f
	.zero		1


	//   ....[89]....
        /*13d4*/ 	.word	0x0002b480
        /*13d8*/ 	.word	0x00000002
        /*13dc*/ 	.word	0x00000060
        /*13e0*/ 	.short	0x010a
        /*13e2*/ 	.byte	0x3f
	.zero		1


	//   ....[90]....
        /*13e4*/ 	.word	0x0002b4d0
        /*13e8*/ 	.word	0x00000000
        /*13ec*/ 	.word	0x00034860
        /*13f0*/ 	.short	0x010a
        /*13f2*/ 	.byte	0x3f
	.zero		1


	//   ....[91]....
        /*13f4*/ 	.word	0x0002c020
        /*13f8*/ 	.word	0x00000000
        /*13fc*/ 	.word	0x00034820
        /*1400*/ 	.short	0x010a
        /*1402*/ 	.byte	0x3f
	.zero		1


	//   ....[92]....
        /*1404*/ 	.word	0x0002c1c0
        /*1408*/ 	.word	0x00000006
        /*140c*/ 	.word	0x00000000
        /*1410*/ 	.short	0x010a
        /*1412*/ 	.byte	0x3f
	.zero		1


	//   ....[93]....
        /*1414*/ 	.word	0x0002c210
        /*1418*/ 	.word	0x00000007
        /*141c*/ 	.word	0x00000000
        /*1420*/ 	.short	0x010a
        /*1422*/ 	.byte	0x3f
	.zero		1


	//   ....[94]....
        /*1424*/ 	.word	0x0002c260
        /*1428*/ 	.word	0x00000004
        /*142c*/ 	.word	0x00000000
        /*1430*/ 	.short	0x010a
        /*1432*/ 	.byte	0x3f
	.zero		1


	//----- nvinfo : EIATTR_NUM_MBARRIERS
	.align		4
.L_152:
        /*1434*/ 	.byte	0x03, 0x38
        /*1436*/ 	.short	0x0016


	//----- nvinfo : EIATTR_EXIT_INSTR_OFFSETS
	.align		4
        /*1438*/ 	.byte	0x04, 0x1c
        /*143a*/ 	.short	(.L_154 - .L_153)


	//   ....[0]....
.L_153:
        /*143c*/ 	.word	0x00029120


	//----- nvinfo : EIATTR_MAX_THREADS
	.align		4
.L_154:
        /*1440*/ 	.byte	0x04, 0x05
        /*1442*/ 	.short	(.L_156 - .L_155)
.L_155:
        /*1444*/ 	.word	0x00000180
        /*1448*/ 	.word	0x00000001
        /*144c*/ 	.word	0x00000001


	//----- nvinfo : EIATTR_CRS_STACK_SIZE
	.align		4
.L_156:
        /*1450*/ 	.byte	0x04, 0x1e
        /*1452*/ 	.short	(.L_158 - .L_157)
.L_157:
        /*1454*/ 	.word	0x00000000


	//----- nvinfo : EIATTR_CBANK_PARAM_SIZE
	.align		4
.L_158:
        /*1458*/ 	.byte	0x03, 0x19
        /*145a*/ 	.short	0x0af0


	//----- nvinfo : EIATTR_PARAM_CBANK
	.align		4
        /*145c*/ 	.byte	0x04, 0x0a
        /*145e*/ 	.short	(.L_160 - .L_159)
	.align		4
.L_159:
        /*1460*/ 	.word	index@(.nv.constant0._ZN7cutlass13device_kernelIN5flash11enable_sm90INS1_16FlashAttnFwdSm90INS1_25CollectiveMainloopFwdSm90ILi2EN4cute5tupleIJNS5_1CILi1EEES8_S8_EEENS6_IJNS7_ILi128EEENS7_ILi176EEESA_EEELi128ENS_6half_tEfNS_4arch4Sm90ELb0ELb0ELb1ELb1ELb0ELb1ELb0ELb1ELb1ELb1ELb1ELb0EEENS1_21CollectiveEpilogueFwdINS6_IJSA_SA_SB_EEES9_SD_SF_Li256ELb1ELb1ELb1ELb0EEENS1_36VarlenDynamicPersistentTileSchedulerILi128ELi176ELi256ELi128ELb1ELb1ELb1ELb0ELb1ELb1EEEEEEEEEvNT_6ParamsE)
        /*1464*/ 	.short	0x0210
        /*1466*/ 	.short	0x0af0


	//----- nvinfo : EIATTR_SW_WAR
	.align		4
.L_160:
        /*1468*/ 	.byte	0x04, 0x36
        /*146a*/ 	.short	(.L_162 - .L_161)
.L_161:
        /*146c*/ 	.word	0x00000008
.L_162:


//--------------------- .nv.info._ZN7cutlass13device_kernelIN5flash11enable_sm90INS1_16FlashAttnFwdSm90INS1_25CollectiveMainloopFwdSm90ILi2EN4cute5tupleIJNS5_1CILi1EEES8_S8_EEENS6_IJNS7_ILi128EEESA_SA_EEELi128ENS_6half_tEfNS_4arch4Sm90ELb0ELb1ELb1ELb0ELb0ELb0ELb0ELb1ELb1ELb1ELb1ELb0EEENS1_21CollectiveEpilogueFwdISB_S9_SC_SE_Li256ELb0ELb1ELb1ELb0EEENS1_19SingleTileSchedulerILb0ELb1ELb1ELi128EEEEEEEEEvNT_6ParamsE --------------------------
	.section	.nv.info._ZN7cutlass13device_kernelIN5flash11enable_sm90INS1_16FlashAttnFwdSm90INS1_25CollectiveMainloopFwdSm90ILi2EN4cute5tupleIJNS5_1CILi1EEES8_S8_EEENS6_IJNS7_ILi128EEESA_SA_EEELi128ENS_6half_tEfNS_4arch4Sm90ELb0ELb1ELb1ELb0ELb0ELb0ELb0ELb1ELb1ELb1ELb1ELb0EEENS1_21CollectiveEpilogueFwdISB_S9_SC_SE_Li256ELb0ELb1ELb1ELb0EEENS1_19SingleTileSchedulerILb0ELb1ELb1ELi128EEEEEEEEEvNT_6ParamsE,"",@"SHT_CUDA_INFO"
	.sectionflags	@""
	.align	4


	//----- nvinfo : EIATTR_CUDA_API_VERSION
	.align		4
        /*0000*/ 	.byte	0x04, 0x37
        /*0002*/ 	.short	(.L_164 - .L_163)
.L_163:
        /*0004*/ 	.word	0x00000082


	//----- nvinfo : EIATTR_KPARAM_INFO
	.align		4
.L_164:
        /*0008*/ 	.byte	0x04, 0x17
        /*000a*/ 	.short	(.L_166 - .L_165)
.L_165:
        /*000c*/ 	.word	0x00000000
        /*0010*/ 	.short	0x0000
        /*0012*/ 	.short	0x0070
        /*0014*/ 	.byte	0x00, 0xf0, 0x01, 0x28


	//----- nvinfo : EIATTR_SPARSE_MMA_MASK
	.align		4
.L_166:
        /*0018*/ 	.byte	0x03, 0x50
        /*001a*/ 	.short	0x0000


	//----- nvinfo : EIATTR_MAXREG_COUNT
	.align		4
        /*001c*/ 	.byte	0x03, 0x1b
        /*001e*/ 	.short	0x00a8


	//----- nvinfo : EIATTR_NUM_BARRIERS
	.align		4
        /*0020*/ 	.byte	0x02, 0x4c
        /*0022*/ 	.byte	0x10
	.zero		1


	//----- nvinfo : EIATTR_EXTERNS
	.align		4
        /*0024*/ 	.byte	0x04, 0x0f
        /*0026*/ 	.short	(.L_168 - .L_167)


	//   ....[0]....
	.align		4
.L_167:
        /*0028*/ 	.word	index@(__assertfail)


	//----- nvinfo : EIATTR_ANNOTATIONS
	.align		4
.L_168:
        /*002c*/ 	.byte	0x04, 0x55
        /*002e*/ 	.short	(.L_170 - .L_169)


	//   ....[0]....
.L_169:
        /* <DEDUP_REMOVED lines=9> */
        /*00b4*/ 	.byte	0x80, 0x40, 0x01, 0x00, 0x01, 0x00, 0x00, 0x00, 0xd0, 0x4c, 0x01, 0x00


	//----- nvinfo : EIATTR_MERCURY_ISA_VERSION
	.align		4
.L_170:
        /*00c0*/ 	.byte	0x03, 0x5f
        /*00c2*/ 	.short	0x0101


	//----- nvinfo : EIATTR_INT_WARP_WIDE_INSTR_OFFSETS
	.align		4
        /*00c4*/ 	.byte	0x04, 0x31
        /*00c6*/ 	.short	(.L_172 - .L_171)


	//   ....[0]....
.L_171:
        /*00c8*/ 	.word	0x00000120


	//   ....[1]....
        /*00cc*/ 	.word	0x000001c0


	//   ....[2]....
        /*00d0*/ 	.word	0x00000230


	//----- nvinfo : EIATTR_COOP_GROUP_MASK_REGIDS
	.align		4
.L_172:
        /*00d4*/ 	.byte	0x04, 0x29
        /*00d6*/ 	.short	(.L_174 - .L_173)


	//   ....[0]....
.L_173:
        /*00d8*/ 	.word	0xffffffff


	//   ....[1]....
        /*00dc*/ 	.word	0xffffffff


	//   ....[2]....
        /*00e0*/ 	.word	0xffffffff


	//   ....[3]....
        /*00e4*/ 	.word	0xffffffff


	//   ....[4]....
        /*00e8*/ 	.word	0xffffffff


	//   ....[5]....
        /*00ec*/ 	.word	0xffffffff


	//   ....[6]....
        /*00f0*/ 	.word	0xffffffff


	//   ....[7]....
        /*00f4*/ 	.word	0xffffffff


	//   ....[8]....
        /*00f8*/ 	.word	0xffffffff


	//   ....[9]....
        /*00fc*/ 	.word	0xffffffff


	//   ....[10]....
        /*0100*/ 	.word	0xffffffff


	//   ....[11]....
        /*0104*/ 	.word	0xffffffff


	//   ....[12]....
        /*0108*/ 	.word	0xffffffff


	//   ....[13]....
        /*010c*/ 	.word	0xffffffff


	//   ....[14]....
        /*0110*/ 	.word	0xffffffff


	//   ....[15]....
        /*0114*/ 	.word	0xffffffff


	//   ....[16]....
        /*0118*/ 	.word	0xffffffff


	//   ....[17]....
        /*011c*/ 	.word	0xffffffff


	//   ....[18]....
        /*0120*/ 	.word	0xffffffff


	//   ....[19]....
        /*0124*/ 	.word	0xffffffff


	//   ....[20]....
        /*0128*/ 	.word	0xffffffff


	//   ....[21]....
        /*012c*/ 	.word	0xffffffff


	//   ....[22]....
        /*0130*/ 	.word	0xffffffff


	//   ....[23]....
        /*0134*/ 	.word	0xffffffff


	//   ....[24]....
        /*0138*/ 	.word	0xffffffff


	//   ....[25]....
        /*013c*/ 	.word	0xffffffff


	//   ....[26]....
        /*0140*/ 	.word	0xffffffff


	//   ....[27]....
        /*0144*/ 	.word	0xffffffff


	//   ....[28]....
        /*0148*/ 	.word	0xffffffff


	//   ....[29]....
        /*014c*/ 	.word	0xffffffff


	//   ....[30]....
        /*0150*/ 	.word	0xffffffff


	//   ....[31]....
        /*0154*/ 	.word	0xffffffff


	//   ....[32]....
        /*0158*/ 	.word	0xffffffff


	//   ....[33]....
        /*015c*/ 	.word	0xffffffff


	//   ....[34]....
        /*0160*/ 	.word	0xffffffff


	//   ....[35]....
        /*0164*/ 	.word	0xffffffff


	//   ....[36]....
        /*0168*/ 	.word	0xffffffff


	//   ....[37]....
        /*016c*/ 	.word	0xffffffff


	//   ....[38]....
        /*0170*/ 	.word	0xffffffff


	//   ....[39]....
        /*0174*/ 	.word	0xffffffff


	//   ....[40]....
        /*0178*/ 	.word	0xffffffff


	//   ....[41]....
        /*017c*/ 	.word	0xffffffff


	//   ....[42]....
        /*0180*/ 	.word	0xffffffff


	//   ....[43]....
        /*0184*/ 	.word	0xffffffff


	//   ....[44]....
        /*0188*/ 	.word	0xffffffff


	//   ....[45]....
        /*018c*/ 	.word	0xffffffff


	//   ....[46]....
        /*0190*/ 	.word	0xffffffff


	//   ....[47]....
        /*0194*/ 	.word	0xffffffff


	//   ....[48]....
        /*0198*/ 	.word	0xffffffff


	//   ....[49]....
        /*019c*/ 	.word	0xffffffff


	//   ....[50]....
        /*01a0*/ 	.word	0xffffffff


	//   ....[51]....
        /*01a4*/ 	.word	0xffffffff


	//   ....[52]....
        /*01a8*/ 	.word	0xffffffff


	//   ....[53]....
        /*01ac*/ 	.word	0xffffffff


	//   ....[54]....
        /*01b0*/ 	.word	0xffffffff


	//   ....[55]....
        /*01b4*/ 	.word	0xffffffff


	//   ....[56]....
        /*01b8*/ 	.word	0xffffffff


	//   ....[57]....
        /*01bc*/ 	.word	0xffffffff


	//   ....[58]....
        /*01c0*/ 	.word	0xffffffff


	//   ....[59]....
        /*01c4*/ 	.word	0xffffffff


	//   ....[60]....
        /*01c8*/ 	.word	0xffffffff


	//   ....[61]....
        /*01cc*/ 	.word	0x0500000f


	//   ....[62]....
        /*01d0*/ 	.word	0x0500000f


	//   ....[63]....
        /*01d4*/ 	.word	0x0500000f


	//   ....[64]....
        /*01d8*/ 	.word	0x0500000f


	//   ....[65]....
        /*01dc*/ 	.word	0x0500000f


	//   ....[66]....
        /*01e0*/ 	.word	0x0500000f


	//   ....[67]....
        /*01e4*/ 	.word	0x0500000f


	//   ....[68]....
        /*01e8*/ 	.word	0x0500000f


	//   ....[69]....
        /*01ec*/ 	.word	0x0500000f


	//   ....[70]....
        /*01f0*/ 	.word	0x0500000f


	//   ....[71]....
        /*01f4*/ 	.word	0x0500000f


	//   ....[72]....
        /*01f8*/ 	.word	0x0500000f


	//   ....[73]....
        /*01fc*/ 	.word	0x0500000f


	//   ....[74]....
        /*0200*/ 	.word	0x0500000f


	//   ....[75]....
        /*0204*/ 	.word	0x0500000f


	//   ....[76]....
        /*0208*/ 	.word	0x0500000f


	//   ....[77]....
        /*020c*/ 	.word	0x0500000f


	//   ....[78]....
        /*0210*/ 	.word	0x0500000f


	//----- nvinfo : EIATTR_COOP_GROUP_INSTR_OFFSETS
	.align		4
.L_174:
        /*0214*/ 	.byte	0x04, 0x28
        /*0216*/ 	.short	(.L_176 - .L_175)


	//   ....[0]....
.L_175:
        /*0218*/ 	.word	0x00000060


	//   ....[1]....
        /*021c*/ 	.word	0x00000130


	//   ....[2]....
        /*0220*/ 	.word	0x000001e0


	//   ....[3]....
        /*0224*/ 	.word	0x000003a0


	//   ....[4]....
        /*0228*/ 	.word	0x00000500


	//   ....[5]....
        /*022c*/ 	.word	0x00000620


	//   ....[6]....
        /*0230*/ 	.word	0x00000780


	//   ....[7]....
        /*0234*/ 	.word	0x000014b0


	//   ....[8]....
        /*0238*/ 	.word	0x00001fb0


	//   ....[9]....
        /*023c*/ 	.word	0x000028b0


	//   ....[10]....
        /*0240*/ 	.word	0x00003940


	//   ....[11]....
        /*0244*/ 	.word	0x00003a00


	//   ....[12]....
        /*0248*/ 	.word	0x00004460


	//   ....[13]....
        /*024c*/ 	.word	0x000044f0


	//   ....[14]....
        /*0250*/ 	.word	0x00006170


	//   ....[15]....
        /*0254*/ 	.word	0x00006560


	//   ....[16]....
        /*0258*/ 	.word	0x00007130


	//   ....[17]....
        /*025c*/ 	.word	0x000071f0


	//   ....[18]....
        /*0260*/ 	.word	0x00007ad0


	//   ....[19]....
        /*0264*/ 	.word	0x00007b30


	//   ....[20]....
        /*0268*/ 	.word	0x00009e30


	//   ....[21]....
        /*026c*/ 	.word	0x00009e50


	//   ....[22]....
        /*0270*/ 	.word	0x0000a570


	//   ....[23]....
        /*0274*/ 	.word	0x0000a600


	//   ....[24]....
        /*0278*/ 	.word	0x0000c5f0


	//   ....[25]....
        /*027c*/ 	.word	0x0000c880


	//   ....[26]....
        /*0280*/ 	.word	0x0000d450


	//   ....[27]....
        /*0284*/ 	.word	0x0000d550


	//   ....[28]....
        /*0288*/ 	.word	0x0000de30


	//   ....[29]....
        /*028c*/ 	.word	0x0000ded0


	//   ....[30]....
        /*0290*/ 	.word	0x0000ef40


	//   ....[31]....
        /*0294*/ 	.word	0x0000ef70


	//   ....[32]....
        /*0298*/ 	.word	0x0000f050


	//   ....[33]....
        /*029c*/ 	.word	0x0000f060


	//   ....[34]....
        /*02a0*/ 	.word	0x0000ff40


	//   ....[35]....
        /*02a4*/ 	.word	0x0000ff80


	//   ....[36]....
        /*02a8*/ 	.word	0x0000ffc0


	//   ....[37]....
        /*02ac*/ 	.word	0x00010000


	//   ....[38]....
        /*02b0*/ 	.word	0x00010010


	//   ....[39]....
        /*02b4*/ 	.word	0x00010030


	//   ....[40]....
        /*02b8*/ 	.word	0x00010670


	//   ....[41]....
        /*02bc*/ 	.word	0x00010680


	//   ....[42]....
        /*02c0*/ 	.word	0x00011080


	//   ....[43]....
        /*02c4*/ 	.word	0x00011f10


	//   ....[44]....
        /*02c8*/ 	.word	0x00012810


	//   ....[45]....
        /*02cc*/ 	.word	0x00012840


	//   ....[46]....
        /*02d0*/ 	.word	0x00012870


	//   ....[47]....
        /*02d4*/ 	.word	0x00012920


	//   ....[48]....
        /*02d8*/ 	.word	0x00012940


	//   ....[49]....
        /*02dc*/ 	.word	0x00012970


	//   ....[50]....
        /*02e0*/ 	.word	0x000129f0


	//   ....[51]....
        /*02e4*/ 	.word	0x00012a20


	//   ....[52]....
        /*02e8*/ 	.word	0x00012a80


	//   ....[53]....
        /*02ec*/ 	.word	0x00012ab0


	//   ....[54]....
        /*02f0*/ 	.word	0x00012b20


	//   ....[55]....
        /*02f4*/ 	.word	0x00012b50


	//   ....[56]....
        /*02f8*/ 	.word	0x00012bc0


	//   ....[57]....
        /*02fc*/ 	.word	0x00012bf0


	//   ....[58]....
        /*0300*/ 	.word	0x00012c70


	//   ....[59]....
        /*0304*/ 	.word	0x00012cb0


	//   ....[60]....
        /*0308*/ 	.word	0x00014c60


	//   ....[61]....
        /*030c*/ 	.word	0x00015280


	//   ....[62]....
        /*0310*/ 	.word	0x000153f0


	//   ....[63]....
        /*0314*/ 	.word	0x00015440


	//   ....[64]....
        /*0318*/ 	.word	0x00015590


	//   ....[65]....
        /*031c*/ 	.word	0x00015600


	//   ....[66]....
        /*0320*/ 	.word	0x00015670


	//   ....[67]....
        /*0324*/ 	.word	0x00015750


	//   ....[68]....
        /*0328*/ 	.word	0x000157c0


	//   ....[69]....
        /*032c*/ 	.word	0x000158a0


	//   ....[70]....
        /*0330*/ 	.word	0x00015910


	//   ....[71]....
        /*0334*/ 	.word	0x000159f0


	//   ....[72]....
        /*0338*/ 	.word	0x00015a60


	//   ....[73]....
        /*033c*/ 	.word	0x00015b40


	//   ....[74]....
        /*0340*/ 	.word	0x00015bb0


	//   ....[75]....
        /*0344*/ 	.word	0x00015c80


	//   ....[76]....
        /*0348*/ 	.word	0x00015cf0


	//   ....[77]....
        /*034c*/ 	.word	0x00015da0


	//   ....[78]....
        /*0350*/ 	.word	0x000161a0


	//----- nvinfo : EIATTR_REG_RECONFIG
	.align		4
.L_176:
        /*0354*/ 	.byte	0x01, 0x54
	.zero		2


	//----- nvinfo : EIATTR_SYSCALL_OFFSETS
	.align		4
        /*0358*/ 	.byte	0x04, 0x46
        /*035a*/ 	.short	(.L_178 - .L_177)


	//   ....[0]....
.L_177:
        /*035c*/ 	.word	0x00001670


	//   ....[1]....
        /*0360*/ 	.word	0x00011b90


	//   ....[2]....
        /*0364*/ 	.word	0x00011cd0


	//   ....[3]....
        /*0368*/ 	.word	0x00011dc0


	//   ....[4]....
        /*036c*/ 	.word	0x00012480


	//----- nvinfo : EIATTR_MBARRIER_INSTR_OFFSETS
	.align		4
.L_178:
        /*0370*/ 	.byte	0x04, 0x39
        /*0372*/ 	.short	(.L_180 - .L_179)


	//   ....[0]....
.L_179:
        /*0374*/ 	.word	0x00000250
        /*0378*/ 	.word	0x000000ff
        /*037c*/ 	.word	0x00028800
        /*0380*/ 	.short	0x0100
        /*0382*/ 	.byte	0x08
	.zero		1


	//   ....[1]....
        /*0384*/ 	.word	0x00000260
        /*0388*/ 	.word	0x000000ff
        /*038c*/ 	.word	0x00028820
        /*0390*/ 	.short	0x0100
        /*0392*/ 	.byte	0x08
	.zero		1


	//   ....[2]....
        /*0394*/ 	.word	0x00000350
        /*0398*/ 	.word	0x000000ff
        /*039c*/ 	.word	0x00028830
        /*03a0*/ 	.short	0x0100
        /*03a2*/ 	.byte	0x08
	.zero		1


	//   ....[3]....
        /*03a4*/ 	.word	0x00000360
        /*03a8*/ 	.word	0x000000ff
        /*03ac*/ 	.word	0x00028840
        /*03b0*/ 	.short	0x0100
        /*03b2*/ 	.byte	0x08
	.zero		1


	//   ....[4]....
        /*03b4*/ 	.word	0x00000370
        /*03b8*/ 	.word	0x000000ff
        /*03bc*/ 	.word	0x00028838
        /*03c0*/ 	.short	0x0100
        /*03c2*/ 	.byte	0x08
	.zero		1


	//   ....[5]....
        /*03c4*/ 	.word	0x00000380
        /*03c8*/ 	.word	0x000000ff
        /*03cc*/ 	.word	0x00028848
        /*03d0*/ 	.short	0x0100
        /*03d2*/ 	.byte	0x08
	.zero		1


	//   ....[6]....
        /*03d4*/ 	.word	0x000004b0
        /*03d8*/ 	.word	0x000000ff
        /*03dc*/ 	.word	0x00028850
        /*03e0*/ 	.short	0x0100
        /*03e2*/ 	.byte	0x08
	.zero		1


	//   ....[7]....
        /*03e4*/ 	.word	0x000004c0
        /*03e8*/ 	.word	0x000000ff
        /*03ec*/ 	.word	0x00028860
        /*03f0*/ 	.short	0x0100
        /*03f2*/ 	.byte	0x08
	.zero		1


	//   ....[8]....
        /*03f4*/ 	.word	0x000004d0
        /*03f8*/ 	.word	0x000000ff
        /*03fc*/ 	.word	0x00028858
        /*0400*/ 	.short	0x0100
        /*0402*/ 	.byte	0x08
	.zero		1


	//   ....[9]....
        /*0404*/ 	.word	0x000004e0
        /*0408*/ 	.word	0x000000ff
        /*040c*/ 	.word	0x00028868
        /*0410*/ 	.short	0x0100
        /*0412*/ 	.byte	0x08
	.zero		1


	//   ....[10]....
        /*0414*/ 	.word	0x000005d0
        /*0418*/ 	.word	0x000000ff
        /*041c*/ 	.word	0x00028870
        /*0420*/ 	.short	0x0100
        /*0422*/ 	.byte	0x06
	.zero		1


	//   ....[11]....
        /*0424*/ 	.word	0x000005e0
        /*0428*/ 	.word	0x000000ff
        /*042c*/ 	.word	0x00028880
        /*0430*/ 	.short	0x0100
        /*0432*/ 	.byte	0x06
	.zero		1


	//   ....[12]....
        /*0434*/ 	.word	0x000005f0
        /*0438*/ 	.word	0x000000ff
        /*043c*/ 	.word	0x00028878
        /*0440*/ 	.short	0x0100
        /*0442*/ 	.byte	0x06
	.zero		1


	//   ....[13]....
        /*0444*/ 	.word	0x00000600
        /*0448*/ 	.word	0x000000ff
        /*044c*/ 	.word	0x00028888
        /*0450*/ 	.short	0x0100
        /*0452*/ 	.byte	0x06
	.zero		1


	//   ....[14]....
        /*0454*/ 	.word	0x00000730
        /*0458*/ 	.word	0x000000ff
        /*045c*/ 	.word	0x00028890
        /*0460*/ 	.short	0x0100
        /*0462*/ 	.byte	0x08
	.zero		1


	//   ....[15]....
        /*0464*/ 	.word	0x00000740
        /*0468*/ 	.word	0x000000ff
        /*046c*/ 	.word	0x000288a0
        /*0470*/ 	.short	0x0100
        /*0472*/ 	.byte	0x08
	.zero		1


	//   ....[16]....
        /*0474*/ 	.word	0x00000750
        /*0478*/ 	.word	0x000000ff
        /*047c*/ 	.word	0x00028898
        /*0480*/ 	.short	0x0100
        /*0482*/ 	.byte	0x08
	.zero		1


	//   ....[17]....
        /*0484*/ 	.word	0x00000760
        /*0488*/ 	.word	0x000000ff
        /*048c*/ 	.word	0x000288a8
        /*0490*/ 	.short	0x0100
        /*0492*/ 	.byte	0x08
	.zero		1


	//   ....[18]....
        /*0494*/ 	.word	0x00000890
        /*0498*/ 	.word	0x000000ff
        /*049c*/ 	.word	0x000288b0
        /*04a0*/ 	.short	0x0100
        /*04a2*/ 	.byte	0x08
	.zero		1


	//   ....[19]....
        /*04a4*/ 	.word	0x000008a0
        /*04a8*/ 	.word	0x000000ff
        /*04ac*/ 	.word	0x000288c0
        /*04b0*/ 	.short	0x0100
        /*04b2*/ 	.byte	0x08
	.zero		1


	//   ....[20]....
        /*04b4*/ 	.word	0x000008b0
        /*04b8*/ 	.word	0x000000ff
        /*04bc*/ 	.word	0x000288b8
        /*04c0*/ 	.short	0x0100
        /*04c2*/ 	.byte	0x08
	.zero		1


	//   ....[21]....
        /*04c4*/ 	.word	0x000008c0
        /*04c8*/ 	.word	0x000000ff
        /*04cc*/ 	.word	0x000288c8
        /*04d0*/ 	.short	0x0100
        /*04d2*/ 	.byte	0x08
	.zero		1


	//   ....[22]....
        /*04d4*/ 	.word	0x000016a0
        /*04d8*/ 	.word	0x000000ff
        /*04dc*/ 	.word	0x00028800
        /*04e0*/ 	.short	0x010a
        /*04e2*/ 	.byte	0x24
	.zero		1


	//   ....[23]....
        /*04e4*/ 	.word	0x00001700
        /*04e8*/ 	.word	0x000000ff
        /*04ec*/ 	.word	0x00028830
        /*04f0*/ 	.short	0x010a
        /*04f2*/ 	.byte	0x24
	.zero		1


	//   ....[24]....
        /*04f4*/ 	.word	0x00001790
        /*04f8*/ 	.word	0x000000ff
        /*04fc*/ 	.word	0x00028830
        /*0500*/ 	.short	0x010a
        /*0502*/ 	.byte	0x24
	.zero		1


	//   ....[25]....
        /*0504*/ 	.word	0x000022d0
        /*0508*/ 	.word	0x0000000b
        /*050c*/ 	.word	0x00000000
        /*0510*/ 	.short	0x0101
        /*0512*/ 	.byte	0x3f
	.zero		1


	//   ....[26]....
        /*0514*/ 	.word	0x000053d0
        /*0518*/ 	.word	0x000000ff
        /*051c*/ 	.word	0x00028830
        /*0520*/ 	.short	0x010a
        /*0522*/ 	.byte	0x0a
	.zero		1


	//   ....[27]....
        /*0524*/ 	.word	0x00005410
        /*0528*/ 	.word	0x000000ff
        /*052c*/ 	.word	0x00028830
        /*0530*/ 	.short	0x010a
        /*0532*/ 	.byte	0x0a
	.zero		1


	//   ....[28]....
        /*0534*/ 	.word	0x00005740
        /*0538*/ 	.word	0x000000ff
        /*053c*/ 	.word	0x00028850
        /*0540*/ 	.short	0x010a
        /*0542*/ 	.byte	0x0a
	.zero		1


	//   ....[29]....
        /*0544*/ 	.word	0x00005780
        /*0548*/ 	.word	0x000000ff
        /*054c*/ 	.word	0x00028850
        /*0550*/ 	.short	0x010a
        /*0552*/ 	.byte	0x0a
	.zero		1


	//   ....[30]....
        /*0554*/ 	.word	0x00006330
        /*0558*/ 	.word	0x00000037
        /*055c*/ 	.word	0x00000000
        /*0560*/ 	.short	0x0101
        /*0562*/ 	.byte	0x3f
	.zero		1


	//   ....[31]....
        /*0564*/ 	.word	0x00008000
        /*0568*/ 	.word	0x0000001b
        /*056c*/ 	.word	0x00000000
        /*0570*/ 	.short	0x0101
        /*0572*/ 	.byte	0x3f
	.zero		1


	//   ....[32]....
        /*0574*/ 	.word	0x00008ed0
        /*0578*/ 	.word	0x000000ff
        /*057c*/ 	.word	0x00028830
        /*0580*/ 	.short	0x010a
        /*0582*/ 	.byte	0x0a
	.zero		1


	//   ....[33]....
        /*0584*/ 	.word	0x00008f10
        /*0588*/ 	.word	0x000000ff
        /*058c*/ 	.word	0x00028830
        /*0590*/ 	.short	0x010a
        /*0592*/ 	.byte	0x0a
	.zero		1


	//   ....[34]....
        /*0594*/ 	.word	0x00009240
        /*0598*/ 	.word	0x000000ff
        /*059c*/ 	.word	0x00028850
        /*05a0*/ 	.short	0x010a
        /*05a2*/ 	.byte	0x0a
	.zero		1


	//   ....[35]....
        /*05a4*/ 	.word	0x00009280
        /*05a8*/ 	.word	0x000000ff
        /*05ac*/ 	.word	0x00028850
        /*05b0*/ 	.short	0x010a
        /*05b2*/ 	.byte	0x0a
	.zero		1


	//   ....[36]....
        /*05b4*/ 	.word	0x0000ac00
        /*05b8*/ 	.word	0x0000001d
        /*05bc*/ 	.word	0x00000000
        /*05c0*/ 	.short	0x0101
        /*05c2*/ 	.byte	0x3f
	.zero		1


	//   ....[37]....
        /*05c4*/ 	.word	0x0000acb0
        /*05c8*/ 	.word	0x00000021
        /*05cc*/ 	.word	0x00000000
        /*05d0*/ 	.short	0x0101
        /*05d2*/ 	.byte	0x3f
	.zero		1


	//   ....[38]....
        /*05d4*/ 	.word	0x0000b720
        /*05d8*/ 	.word	0x000000ff
        /*05dc*/ 	.word	0x00028830
        /*05e0*/ 	.short	0x010a
        /*05e2*/ 	.byte	0x0a
	.zero		1


	//   ....[39]....
        /*05e4*/ 	.word	0x0000b760
        /*05e8*/ 	.word	0x000000ff
        /*05ec*/ 	.word	0x00028830
        /*05f0*/ 	.short	0x010a
        /*05f2*/ 	.byte	0x0a
	.zero		1


	//   ....[40]....
        /*05f4*/ 	.word	0x0000ba80
        /*05f8*/ 	.word	0x000000ff
        /*05fc*/ 	.word	0x00028850
        /*0600*/ 	.short	0x010a
        /*0602*/ 	.byte	0x0a
	.zero		1


	//   ....[41]....
        /*0604*/ 	.word	0x0000bac0
        /*0608*/ 	.word	0x000000ff
        /*060c*/ 	.word	0x00028850
        /*0610*/ 	.short	0x010a
        /*0612*/ 	.byte	0x0a
	.zero		1


	//   ....[42]....
        /*0614*/ 	.word	0x0000c650
        /*0618*/ 	.word	0x0000003c
        /*061c*/ 	.word	0x00000000
        /*0620*/ 	.short	0x0101
        /*0622*/ 	.byte	0x3f
	.zero		1


	//   ....[43]....
        /*0624*/ 	.word	0x0000d5e0
        /*0628*/ 	.word	0x00000026
        /*062c*/ 	.word	0x00000000
        /*0630*/ 	.short	0x0101
        /*0632*/ 	.byte	0x3f
	.zero		1


	//   ....[44]....
        /*0634*/ 	.word	0x0000eeb0
        /*0638*/ 	.word	0x000000ff
        /*063c*/ 	.word	0x00028850
        /*0640*/ 	.short	0x010a
        /*0642*/ 	.byte	0x05
	.zero		1


	//   ....[45]....
        /*0644*/ 	.word	0x0000eef0
        /*0648*/ 	.word	0x000000ff
        /*064c*/ 	.word	0x00028850
        /*0650*/ 	.short	0x010a
        /*0652*/ 	.byte	0x05
	.zero		1


	//   ....[46]....
        /*0654*/ 	.word	0x0000f3b0
        /*0658*/ 	.word	0x0000000b
        /*065c*/ 	.word	0x00000000
        /*0660*/ 	.short	0x0101
        /*0662*/ 	.byte	0x3f
	.zero		1


	//   ....[47]....
        /*0664*/ 	.word	0x00010020
        /*0668*/ 	.word	0x000000ff
        /*066c*/ 	.word	0x00000000
        /*0670*/ 	.short	0x0101
        /*0672*/ 	.byte	0x04
	.zero		1


	//   ....[48]....
        /*0674*/ 	.word	0x00012110
        /*0678*/ 	.word	0x000000ff
        /*067c*/ 	.word	0x00028840
        /*0680*/ 	.short	0x010a
        /*0682*/ 	.byte	0x26
	.zero		1


	//   ....[49]....
        /*0684*/ 	.word	0x00012da0
        /*0688*/ 	.word	0x000000ff
        /*068c*/ 	.word	0x00028800
        /*0690*/ 	.short	0x0107
        /*0692*/ 	.byte	0x26
	.zero		1


	//   ....[50]....
        /*0694*/ 	.word	0x00012e10
        /*0698*/ 	.word	0x000000ff
        /*069c*/ 	.word	0x00028800
        /*06a0*/ 	.short	0x0101
        /*06a2*/ 	.byte	0x26
	.zero		1


	//   ....[51]....
        /*06a4*/ 	.word	0x00012e30
        /*06a8*/ 	.word	0x000000ff
        /*06ac*/ 	.word	0x00028820
        /*06b0*/ 	.short	0x010a
        /*06b2*/ 	.byte	0x26
	.zero		1


	//   ....[52]....
        /*06b4*/ 	.word	0x00013240
        /*06b8*/ 	.word	0x000000ff
        /*06bc*/ 	.word	0x00028848
        /*06c0*/ 	.short	0x010a
        /*06c2*/ 	.byte	0x26
	.zero		1


	//   ....[53]....
        /*06c4*/ 	.word	0x00013500
        /*06c8*/ 	.word	0x000000ff
        /*06cc*/ 	.word	0x00028860
        /*06d0*/ 	.short	0x010a
        /*06d2*/ 	.byte	0x26
	.zero		1


	//   ....[54]....
        /*06d4*/ 	.word	0x000139f0
        /*06d8*/ 	.word	0x000000ff
        /*06dc*/ 	.word	0x00028840
        /*06e0*/ 	.short	0x010a
        /*06e2*/ 	.byte	0x26
	.zero		1


	//   ....[55]....
        /*06e4*/ 	.word	0x00013cd0
        /*06e8*/ 	.word	0x000000ff
        /*06ec*/ 	.word	0x00028868
        /*06f0*/ 	.short	0x010a
        /*06f2*/ 	.byte	0x26
	.zero		1


	//   ....[56]....
        /*06f4*/ 	.word	0x00014210
        /*06f8*/ 	.word	0x000000ff
        /*06fc*/ 	.word	0x00028848
        /*0700*/ 	.short	0x010a
        /*0702*/ 	.byte	0x26
	.zero		1


	//   ....[57]....
        /*0704*/ 	.word	0x000144d0
        /*0708*/ 	.word	0x000000ff
        /*070c*/ 	.word	0x00028860
        /*0710*/ 	.short	0x010a
        /*0712*/ 	.byte	0x26
	.zero		1


	//   ....[58]....
        /*0714*/ 	.word	0x00014860
        /*0718*/ 	.word	0x00000003
        /*071c*/ 	.word	0x00028860
        /*0720*/ 	.short	0x010a
        /*0722*/ 	.byte	0x3f
	.zero		1


	//   ....[59]....
        /*0724*/ 	.word	0x00014bf0
        /*0728*/ 	.word	0x00000002
        /*072c*/ 	.word	0x00028820
        /*0730*/ 	.short	0x010a
        /*0732*/ 	.byte	0x3f
	.zero		1


	//   ....[60]....
        /*0734*/ 	.word	0x00014d70
        /*0738*/ 	.word	0x00000006
        /*073c*/ 	.word	0x00000000
        /*0740*/ 	.short	0x010a
        /*0742*/ 	.byte	0x3f
	.zero		1


	//   ....[61]....
        /*0744*/ 	.word	0x00014de0
        /*0748*/ 	.word	0x00000003
        /*074c*/ 	.word	0x00000000
        /*0750*/ 	.short	0x010a
        /*0752*/ 	.byte	0x3f
	.zero		1


	//   ....[62]....
        /*0754*/ 	.word	0x00014e40
        /*0758*/ 	.word	0x00000000
        /*075c*/ 	.word	0x00000000
        /*0760*/ 	.short	0x010a
        /*0762*/ 	.byte	0x3f
	.zero		1


	//   ....[63]....
        /*0764*/ 	.word	0x00014e70
        /*0768*/ 	.word	0x00000003
        /*076c*/ 	.word	0x00000000
        /*0770*/ 	.short	0x010a
        /*0772*/ 	.byte	0x3f
	.zero		1


	//   ....[64]....
        /*0774*/ 	.word	0x00014ee0
        /*0778*/ 	.word	0x00000003
        /*077c*/ 	.word	0x00028800
        /*0780*/ 	.short	0x010a
        /*0782*/ 	.byte	0x3f
	.zero		1


	//   ....[65]....
        /*0784*/ 	.word	0x00014f40
        /*0788*/ 	.word	0x00000003
        /*078c*/ 	.word	0x00028830
        /*0790*/ 	.short	0x010a
        /*0792*/ 	.byte	0x3f
	.zero		1


	//   ....[66]....
        /*0794*/ 	.word	0x00014fa0
        /*0798*/ 	.word	0x0000000c
        /*079c*/ 	.word	0x00028830
        /*07a0*/ 	.short	0x010a
        /*07a2*/ 	.byte	0x3f
	.zero		1


	//   ....[67]....
        /*07a4*/ 	.word	0x00015000
        /*07a8*/ 	.word	0x0000000c
        /*07ac*/ 	.word	0x00028850
        /*07b0*/ 	.short	0x010a
        /*07b2*/ 	.byte	0x3f
	.zero		1


	//   ....[68]....
        /*07b4*/ 	.word	0x00015060
        /*07b8*/ 	.word	0x0000000a
        /*07bc*/ 	.word	0x00028830
        /*07c0*/ 	.short	0x010a
        /*07c2*/ 	.byte	0x3f
	.zero		1


	//   ....[69]....
        /*07c4*/ 	.word	0x000150c0
        /*07c8*/ 	.word	0x0000000a
        /*07cc*/ 	.word	0x00028850
        /*07d0*/ 	.short	0x010a
        /*07d2*/ 	.byte	0x3f
	.zero		1


	//   ....[70]....
        /*07d4*/ 	.word	0x00015120
        /*07d8*/ 	.word	0x0000000a
        /*07dc*/ 	.word	0x00028830
        /*07e0*/ 	.short	0x010a
        /*07e2*/ 	.byte	0x3f
	.zero		1


	//   ....[71]....
        /*07e4*/ 	.word	0x00015180
        /*07e8*/ 	.word	0x0000000a
        /*07ec*/ 	.word	0x00028850
        /*07f0*/ 	.short	0x010a
        /*07f2*/ 	.byte	0x3f
	.zero		1


	//   ....[72]....
        /*07f4*/ 	.word	0x000151e0
        /*07f8*/ 	.word	0x00000005
        /*07fc*/ 	.word	0x00028850
        /*0800*/ 	.short	0x010a
        /*0802*/ 	.byte	0x3f
	.zero		1


	//   ....[73]....
        /*0804*/ 	.word	0x00015340
        /*0808*/ 	.word	0x00000003
        /*080c*/ 	.word	0x00028840
        /*0810*/ 	.short	0x010a
        /*0812*/ 	.byte	0x3f
	.zero		1


	//   ....[74]....
        /*0814*/ 	.word	0x00015de0
        /*0818*/ 	.word	0x00000003
        /*081c*/ 	.word	0x00028820
        /*0820*/ 	.short	0x010a
        /*0822*/ 	.byte	0x3f
	.zero		1


	//   ....[75]....
        /*0824*/ 	.word	0x00015e40
        /*0828*/ 	.word	0x00000003
        /*082c*/ 	.word	0x00028848
        /*0830*/ 	.short	0x010a
        /*0832*/ 	.byte	0x3f
	.zero		1


	//   ....[76]....
        /*0834*/ 	.word	0x00015ea0
        /*0838*/ 	.word	0x00000003
        /*083c*/ 	.word	0x00028860
        /*0840*/ 	.short	0x010a
        /*0842*/ 	.byte	0x3f
	.zero		1


	//   ....[77]....
        /*0844*/ 	.word	0x00015f00
        /*0848*/ 	.word	0x00000003
        /*084c*/ 	.word	0x00028840
        /*0850*/ 	.short	0x010a
        /*0852*/ 	.byte	0x3f
	.zero		1


	//   ....[78]....
        /*0854*/ 	.word	0x00015f60
        /*0858*/ 	.word	0x00000003
        /*085c*/ 	.word	0x00028868
        /*0860*/ 	.short	0x010a
        /*0862*/ 	.byte	0x3f
	.zero		1


	//   ....[79]....
        /*0864*/ 	.word	0x00015fc0
        /*0868*/ 	.word	0x00000003
        /*086c*/ 	.word	0x00028848
        /*0870*/ 	.short	0x010a
        /*0872*/ 	.byte	0x3f
	.zero		1


	//   ....[80]....
        /*0874*/ 	.word	0x00016020
        /*0878*/ 	.word	0x00000003
        /*087c*/ 	.word	0x00028860
        /*0880*/ 	.short	0x010a
        /*0882*/ 	.byte	0x3f
	.zero		1


	//   ....[81]....
        /*0884*/ 	.word	0x00016070
        /*0888*/ 	.word	0x00000003
        /*088c*/ 	.word	0x00028860
        /*0890*/ 	.short	0x010a
        /*0892*/ 	.byte	0x3f
	.zero		1


	//   ....[82]....
        /*0894*/ 	.word	0x000160c0
        /*0898*/ 	.word	0x00000002
        /*089c*/ 	.word	0x00028820
        /*08a0*/ 	.short	0x010a
        /*08a2*/ 	.byte	0x3f
	.zero		1


	//   ....[83]....
        /*08a4*/ 	.word	0x00016260
        /*08a8*/ 	.word	0x00000006
        /*08ac*/ 	.word	0x00000000
        /*08b0*/ 	.short	0x010a
        /*08b2*/ 	.byte	0x3f
	.zero		1


	//   ....[84]....
        /*08b4*/ 	.word	0x000162b0
        /*08b8*/ 	.word	0x00000003
        /*08bc*/ 	.word	0x00000000
        /*08c0*/ 	.short	0x010a
        /*08c2*/ 	.byte	0x3f
	.zero		1


	//   ....[85]....
        /*08c4*/ 	.word	0x00016300
        /*08c8*/ 	.word	0x00000000
        /*08cc*/ 	.word	0x00000000
        /*08d0*/ 	.short	0x010a
        /*08d2*/ 	.byte	0x3f
	.zero		1


	//----- nvinfo : EIATTR_NUM_MBARRIERS
	.align		4
.L_180:
        /*08d4*/ 	.byte	0x03, 0x38
        /*08d6*/ 	.short	0x0016


	//----- nvinfo : EIATTR_EXIT_INSTR_OFFSETS
	.align		4
        /*08d8*/ 	.byte	0x04, 0x1c
        /*08da*/ 	.short	(.L_182 - .L_181)


	//   ....[0]....
.L_181:
        /*08dc*/ 	.word	0x00014ec0


	//----- nvinfo : EIATTR_MAX_THREADS
	.align		4
.L_182:
        /*08e0*/ 	.byte	0x04, 0x05
        /*08e2*/ 	.short	(.L_184 - .L_183)
.L_183:
        /*08e4*/ 	.word	0x00000180
        /*08e8*/ 	.word	0x00000001
        /*08ec*/ 	.word	0x00000001


	//----- nvinfo : EIATTR_CRS_STACK_SIZE
	.align		4
.L_184:
        /*08f0*/ 	.byte	0x04, 0x1e
        /*08f2*/ 	.short	(.L_186 - .L_185)
.L_185:
        /*08f4*/ 	.word	0x00000000


	//----- nvinfo : EIATTR_CBANK_PARAM_SIZE
	.align		4
.L_186:
        /*08f8*/ 	.byte	0x03, 0x19
        /*08fa*/ 	.short	0x0a70


	//----- nvinfo : EIATTR_PARAM_CBANK
	.align		4
        /*08fc*/ 	.byte	0x04, 0x0a
        /*08fe*/ 	.short	(.L_188 - .L_187)
	.align		4
.L_187:
        /*0900*/ 	.word	index@(.nv.constant0._ZN7cutlass13device_kernelIN5flash11enable_sm90INS1_16FlashAttnFwdSm90INS1_25CollectiveMainloopFwdSm90ILi2EN4cute5tupleIJNS5_1CILi1EEES8_S8_EEENS6_IJNS7_ILi128EEESA_SA_EEELi128ENS_6half_tEfNS_4arch4Sm90ELb0ELb1ELb1ELb0ELb0ELb0ELb0ELb1ELb1ELb1ELb1ELb0EEENS1_21CollectiveEpilogueFwdISB_S9_SC_SE_Li256ELb0ELb1ELb1ELb0EEENS1_19SingleTileSchedulerILb0ELb1ELb1ELi128EEEEEEEEEvNT_6ParamsE)
        /*0904*/ 	.short	0x0210
        /*0906*/ 	.short	0x0a70


	//----- nvinfo : EIATTR_SW_WAR
	.align		4
.L_188:
        /*0908*/ 	.byte	0x04, 0x36
        /*090a*/ 	.short	(.L_190 - .L_189)
.L_189:
        /*090c*/ 	.word	0x00000008
.L_190:


//--------------------- .nv.info._ZN7cutlass13device_kernelIN5flash11enable_sm90INS1_16FlashAttnFwdSm90INS1_25CollectiveMainloopFwdSm90ILi2EN4cute5tupleIJNS5_1CILi1EEES8_S8_EEENS6_IJNS7_ILi128EEESA_SA_EEELi128ENS_6half_tEfNS_4arch4Sm90ELb0ELb1ELb1ELb1ELb0ELb0ELb0ELb1ELb1ELb1ELb1ELb0EEENS1_21CollectiveEpilogueFwdISB_S9_SC_SE_Li256ELb1ELb1ELb1ELb0EEENS1_36VarlenDynamicPersistentTileSchedulerILi128ELi128ELi256ELi128ELb1ELb1ELb1ELb1ELb0ELb1EEEEEEEEEvNT_6ParamsE --------------------------
	.section	.nv.info._ZN7cutlass13device_kernelIN5flash11enable_sm90INS1_16FlashAttnFwdSm90INS1_25CollectiveMainloopFwdSm90ILi2EN4cute5tupleIJNS5_1CILi1EEES8_S8_EEENS6_IJNS7_ILi128EEESA_SA_EEELi128ENS_6half_tEfNS_4arch4Sm90ELb0ELb1ELb1ELb1ELb0ELb0ELb0ELb1ELb1ELb1ELb1ELb0EEENS1_21CollectiveEpilogueFwdISB_S9_SC_SE_Li256ELb1ELb1ELb1ELb0EEENS1_36VarlenDynamicPersistentTileSchedulerILi128ELi128ELi256ELi128ELb1ELb1ELb1ELb1ELb0ELb1EEEEEEEEEvNT_6ParamsE,"",@"SHT_CUDA_INFO"
	.sectionflags	@""
	.align	4


	//----- nvinfo : EIATTR_CUDA_API_VERSION
	.align		4
        /*0000*/ 	.byte	0x04, 0x37
        /*0002*/ 	.short	(.L_192 - .L_191)
.L_191:
        /*0004*/ 	.word	0x00000082


	//----- nvinfo : EIATTR_KPARAM_INFO
	.align		4
.L_192:
        /*0008*/ 	.byte	0x04, 0x17
        /*000a*/ 	.short	(.L_194 - .L_193)
.L_193:
        /*000c*/ 	.word	0x00000000
        /*0010*/ 	.short	0x0000
        /*0012*/ 	.short	0x0070
        /*0014*/ 	.byte	0x00, 0xf0, 0x01, 0x2a


	//----- nvinfo : EIATTR_SPARSE_MMA_MASK
	.align		4
.L_194:
        /*0018*/ 	.byte	0x03, 0x50
        /*001a*/ 	.short	0x0000


	//----- nvinfo : EIATTR_MAXREG_COUNT
	.align		4
        /*001c*/ 	.byte	0x03, 0x1b
        /*001e*/ 	.short	0x00a8


	//----- nvinfo : EIATTR_NUM_BARRIERS
	.align		4
        /*0020*/ 	.byte	0x02, 0x4c
        /*0022*/ 	.byte	0x10
	.zero		1


	//----- nvinfo : EIATTR_EXTERNS
	.align		4
        /*0024*/ 	.byte	0x04, 0x0f
        /*0026*/ 	.short	(.L_196 - .L_195)


	//   ....[0]....
	.align		4
.L_195:
        /*0028*/ 	.word	index@(__assertfail)


	//----- nvinfo : EIATTR_ANNOTATIONS
	.align		4
.L_196:
        /*002c*/ 	.byte	0x04, 0x55
        /*002e*/ 	.short	(.L_198 - .L_197)


	//   ....[0]....
.L_197:
        /* <DEDUP_REMOVED lines=70> */


	//----- nvinfo : EIATTR_MERCURY_ISA_VERSION
	.align		4
.L_198:
        /*0480*/ 	.byte	0x03, 0x5f
        /*0482*/ 	.short	0x0101


	//----- nvinfo : EIATTR_UNUSED_LOAD_BYTE_OFFSET
	.align		4
        /*0484*/ 	.byte	0x04, 0x44
        /*0486*/ 	.short	(.L_200 - .L_199)


	//   ....[0]....
.L_199:
        /*0488*/ 	.word	0x00000a30
        /*048c*/ 	.word	0x0000fff0


	//   ....[1]....
        /*0490*/ 	.word	0x00010280
        /*0494*/ 	.word	0x0000fff0


	//----- nvinfo : EIATTR_INT_WARP_WIDE_INSTR_OFFSETS
	.align		4
.L_200:
        /*0498*/ 	.byte	0x04, 0x31
        /*049a*/ 	.short	(.L_202 - .L_201)


	//   ....[0]....
.L_201:
        /*049c*/ 	.word	0x00000130


	//   ....[1]....
        /*04a0*/ 	.word	0x00000170


	//   ....[2]....
        /*04a4*/ 	.word	0x000001e0


	//   ....[3]....
        /*04a8*/ 	.word	0x00014f90


	//   ....[4]....
        /*04ac*/ 	.word	0x00015020


	//   ....[5]....
        /*04b0*/ 	.word	0x000186c0


	//   ....[6]....
        /*04b4*/ 	.word	0x00018750


	//----- nvinfo : EIATTR_COOP_GROUP_MASK_REGIDS
	.align		4
.L_202:
        /*04b8*/ 	.byte	0x04, 0x29
        /*04ba*/ 	.short	(.L_204 - .L_203)


	//   ....[0]....
.L_203:
        /*04bc*/ 	.word	0xffffffff


	//   ....[1]....
        /*04c0*/ 	.word	0xffffffff


	//   ....[2]....
        /*04c4*/ 	.word	0xffffffff


	//   ....[3]....
        /*04c8*/ 	.word	0xffffffff


	//   ....[4]....
        /*04cc*/ 	.word	0xffffffff


	//   ....[5]....
        /*04d0*/ 	.word	0xffffffff


	//   ....[6]....
        /*04d4*/ 	.word	0xffffffff


	//   ....[7]....
        /*04d8*/ 	.word	0xffffffff


	//   ....[8]....
        /*04dc*/ 	.word	0xffffffff


	//   ....[9]....
        /*04e0*/ 	.word	0xffffffff


	//   ....[10]....
        /*04e4*/ 	.word	0xffffffff


	//   ....[11]....
        /*04e8*/ 	.word	0xffffffff


	//   ....[12]....
        /*04ec*/ 	.word	0xffffffff


	//   ....[13]....
        /*04f0*/ 	.word	0xffffffff


	//   ....[14]....
        /*04f4*/ 	.word	0xffffffff


	//   ....[15]....
        /*04f8*/ 	.word	0xffffffff


	//   ....[16]....
        /*04fc*/ 	.word	0xffffffff


	//   ....[17]....
        /*0500*/ 	.word	0xffffffff


	//   ....[18]....
        /*0504*/ 	.word	0xffffffff


	//   ....[19]....
        /*0508*/ 	.word	0xffffffff


	//   ....[20]....
        /*050c*/ 	.word	0xffffffff


	//   ....[21]....
        /*0510*/ 	.word	0xffffffff


	//   ....[22]....
        /*0514*/ 	.word	0xffffffff


	//   ....[23]....
        /*0518*/ 	.word	0xffffffff


	//   ....[24]....
        /*051c*/ 	.word	0xffffffff


	//   ....[25]....
        /*0520*/ 	.word	0xffffffff


	//   ....[26]....
        /*0524*/ 	.word	0xffffffff


	//   ....[27]....
        /*0528*/ 	.word	0xffffffff


	//   ....[28]....
        /*052c*/ 	.word	0xffffffff


	//   ....[29]....
        /*0530*/ 	.word	0xffffffff


	//   ....[30]....
        /*0534*/ 	.word	0xffffffff


	//   ....[31]....
        /*0538*/ 	.word	0xffffffff


	//   ....[32]....
        /*053c*/ 	.word	0xffffffff


	//   ....[33]....
        /*0540*/ 	.word	0xffffffff


	//   ....[34]....
        /*0544*/ 	.word	0xffffffff


	//   ....[35]....
        /*0548*/ 	.word	0xffffffff


	//   ....[36]....
        /*054c*/ 	.word	0xffffffff


	//   ....[37]....
        /*0550*/ 	.word	0xffffffff


	//   ....[38]....
        /*0554*/ 	.word	0xffffffff


	//   ....[39]....
        /*0558*/ 	.word	0xffffffff


	//   ....[40]....
        /*055c*/ 	.word	0xffffffff


	//   ....[41]....
        /*0560*/ 	.word	0xffffffff


	//   ....[42]....
        /*0564*/ 	.word	0xffffffff


	//   ....[43]....
        /*0568*/ 	.word	0xffffffff


	//   ....[44]....
        /*056c*/ 	.word	0xffffffff


	//   ....[45]....
        /*0570*/ 	.word	0xffffffff


	//   ....[46]....
        /*0574*/ 	.word	0xffffffff


	//   ....[47]....
        /*0578*/ 	.word	0xffffffff


	//   ....[48]....
        /*057c*/ 	.word	0xffffffff


	//   ....[49]....
        /*0580*/ 	.word	0xffffffff


	//   ....[50]....
        /*0584*/ 	.word	0xffffffff


	//   ....[51]....
        /*0588*/ 	.word	0xffffffff


	//   ....[52]....
        /*058c*/ 	.word	0xffffffff


	//   ....[53]....
        /*0590*/ 	.word	0xffffffff


	//   ....[54]....
        /*0594*/ 	.word	0xffffffff


	//   ....[55]....
        /*0598*/ 	.word	0xffffffff


	//   ....[56]....
        /*059c*/ 	.word	0xffffffff


	//   ....[57]....
        /*05a0*/ 	.word	0xffffffff


	//   ....[58]....
        /*05a4*/ 	.word	0xffffffff


	//   ....[59]....
        /*05a8*/ 	.word	0xffffffff


	//   ....[60]....
        /*05ac*/ 	.word	0xffffffff


	//   ....[61]....
        /*05b0*/ 	.word	0xffffffff


	//   ....[62]....
        /*05b4*/ 	.word	0xffffffff


	//   ....[63]....
        /*05b8*/ 	.word	0xffffffff


	//   ....[64]....
        /*05bc*/ 	.word	0xffffffff


	//   ....[65]....
        /*05c0*/ 	.word	0xffffffff


	//   ....[66]....
        /*05c4*/ 	.word	0xffffffff


	//   ....[67]....
        /*05c8*/ 	.word	0xffffffff


	//   ....[68]....
        /*05cc*/ 	.word	0xffffffff


	//   ....[69]....
        /*05d0*/ 	.word	0xffffffff


	//   ....[70]....
        /*05d4*/ 	.word	0xffffffff


	//   ....[71]....
        /*05d8*/ 	.word	0xffffffff


	//   ....[72]....
        /*05dc*/ 	.word	0xffffffff


	//   ....[73]....
        /*05e0*/ 	.word	0xffffffff


	//   ....[74]....
        /*05e4*/ 	.word	0xffffffff


	//   ....[75]....
        /*05e8*/ 	.word	0xffffffff


	//   ....[76]....
        /*05ec*/ 	.word	0xffffffff


	//   ....[77]....
        /*05f0*/ 	.word	0xffffffff


	//   ....[78]....
        /*05f4*/ 	.word	0xffffffff


	//   ....[79]....
        /*05f8*/ 	.word	0xffffffff


	//   ....[80]....
        /*05fc*/ 	.word	0xffffffff


	//   ....[81]....
        /*0600*/ 	.word	0xffffffff


	//   ....[82]....
        /*0604*/ 	.word	0xffffffff


	//   ....[83]....
        /*0608*/ 	.word	0xffffffff


	//   ....[84]....
        /*060c*/ 	.word	0xffffffff


	//   ....[85]....
        /*0610*/ 	.word	0xffffffff


	//   ....[86]....
        /*0614*/ 	.word	0xffffffff


	//   ....[87]....
        /*0618*/ 	.word	0xffffffff


	//   ....[88]....
        /*061c*/ 	.word	0xffffffff


	//   ....[89]....
        /*0620*/ 	.word	0xffffffff


	//   ....[90]....
        /*0624*/ 	.word	0xffffffff


	//   ....[91]....
        /*0628*/ 	.word	0xffffffff


	//   ....[92]....
        /*062c*/ 	.word	0xffffffff


	//   ....[93]....
        /*0630*/ 	.word	0xffffffff


	//   ....[94]....
        /*0634*/ 	.word	0xffffffff


	//   ....[95]....
        /*0638*/ 	.word	0xffffffff


	//   ....[96]....
        /*063c*/ 	.word	0xffffffff


	//   ....[97]....
        /*0640*/ 	.word	0xffffffff


	//   ....[98]....
        /*0644*/ 	.word	0xffffffff


	//   ....[99]....
        /*0648*/ 	.word	0xffffffff


	//   ....[100]....
        /*064c*/ 	.word	0xffffffff


	//   ....[101]....
        /*0650*/ 	.word	0xffffffff


	//   ....[102]....
        /*0654*/ 	.word	0xffffffff


	//   ....[103]....
        /*0658*/ 	.word	0xffffffff


	//   ....[104]....
        /*065c*/ 	.word	0xffffffff


	//   ....[105]....
        /*0660*/ 	.word	0xffffffff


	//   ....[106]....
        /*0664*/ 	.word	0xffffffff


	//   ....[107]....
        /*0668*/ 	.word	0xffffffff


	//   ....[108]....
        /*066c*/ 	.word	0xffffffff


	//   ....[109]....
        /*0670*/ 	.word	0xffffffff


	//   ....[110]....
        /*0674*/ 	.word	0xffffffff


	//   ....[111]....
        /*0678*/ 	.word	0x0500000f


	//   ....[112]....
        /*067c*/ 	.word	0x0500000f


	//   ....[113]....
        /*0680*/ 	.word	0x0500000f


	//   ....[114]....
        /*0684*/ 	.word	0x0500000f


	//   ....[115]....
        /*0688*/ 	.word	0x0500000f


	//   ....[116]....
        /*068c*/ 	.word	0x0500000f


	//   ....[117]....
        /*0690*/ 	.word	0x0500000f


	//   ....[118]....
        /*0694*/ 	.word	0x0500000f


	//   ....[119]....
        /*0698*/ 	.word	0x0500000f


	//   ....[120]....
        /*069c*/ 	.word	0x0500000f


	//   ....[121]....
        /*06a0*/ 	.word	0x0500000f


	//   ....[122]....
        /*06a4*/ 	.word	0x0500000f


	//   ....[123]....
        /*06a8*/ 	.word	0x0500000f


	//   ....[124]....
        /*06ac*/ 	.word	0x0500000f


	//   ....[125]....
        /*06b0*/ 	.word	0x0500000f


	//   ....[126]....
        /*06b4*/ 	.word	0x0500000f


	//   ....[127]....
        /*06b8*/ 	.word	0x0500000f


	//   ....[128]....
        /*06bc*/ 	.word	0x0500000f


	//   ....[129]....
        /*06c0*/ 	.word	0x0500000f


	//   ....[130]....
        /*06c4*/ 	.word	0x0500000f


	//   ....[131]....
        /*06c8*/ 	.word	0x0500000f


	//   ....[132]....
        /*06cc*/ 	.word	0x0500000f


	//   ....[133]....
        /*06d0*/ 	.word	0x0500000f


	//   ....[134]....
        /*06d4*/ 	.word	0x0500000f


	//   ....[135]....
        /*06d8*/ 	.word	0x0500000f


	//   ....[136]....
        /*06dc*/ 	.word	0x0500000f


	//   ....[137]....
        /*06e0*/ 	.word	0x0500000f


	//   ....[138]....
        /*06e4*/ 	.word	0x0500000f


	//   ....[139]....
        /*06e8*/ 	.word	0x0500000f


	//   ....[140]....
        /*06ec*/ 	.word	0x0500000f


	//   ....[141]....
        /*06f0*/ 	.word	0x0500000f


	//   ....[142]....
        /*06f4*/ 	.word	0x0500000f


	//   ....[143]....
        /*06f8*/ 	.word	0x0500000f


	//   ....[144]....
        /*06fc*/ 	.word	0x0500000f


	//   ....[145]....
        /*0700*/ 	.word	0x0500000f


	//   ....[146]....
        /*0704*/ 	.word	0x0500000f


	//----- nvinfo : EIATTR_COOP_GROUP_INSTR_OFFSETS
	.align		4
.L_204:
        /*0708*/ 	.byte	0x04, 0x28
        /*070a*/ 	.short	(.L_206 - .L_205)


	//   ....[0]....
.L_205:
        /*070c*/ 	.word	0x00000070


	//   ....[1]....
        /*0710*/ 	.word	0x00000140


	//   ....[2]....
        /*0714*/ 	.word	0x00000190


	//   ....[3]....
        /*0718*/ 	.word	0x000003c0


	//   ....[4]....
        /*071c*/ 	.word	0x00000520


	//   ....[5]....
        /*0720*/ 	.word	0x00000640


	//   ....[6]....
        /*0724*/ 	.word	0x000007a0


	//   ....[7]....
        /*0728*/ 	.word	0x00001e80


	//   ....[8]....
        /*072c*/ 	.word	0x00002ae0


	//   ....[9]....
        /*0730*/ 	.word	0x00003400


	//   ....[10]....
        /*0734*/ 	.word	0x000042d0


	//   ....[11]....
        /*0738*/ 	.word	0x000043c0


	//   ....[12]....
        /*073c*/ 	.word	0x00004c60


	//   ....[13]....
        /*0740*/ 	.word	0x00004cc0


	//   ....[14]....
        /*0744*/ 	.word	0x00006c20


	//   ....[15]....
        /*0748*/ 	.word	0x00006e50


	//   ....[16]....
        /*074c*/ 	.word	0x00007a40


	//   ....[17]....
        /*0750*/ 	.word	0x00007b40


	//   ....[18]....
        /*0754*/ 	.word	0x000083b0


	//   ....[19]....
        /*0758*/ 	.word	0x00008410


	//   ....[20]....
        /*075c*/ 	.word	0x0000a580


	//   ....[21]....
        /*0760*/ 	.word	0x0000a5f0


	//   ....[22]....
        /*0764*/ 	.word	0x0000ad00


	//   ....[23]....
        /*0768*/ 	.word	0x0000aea0


	//   ....[24]....
        /*076c*/ 	.word	0x0000d030


	//   ....[25]....
        /*0770*/ 	.word	0x0000d2d0


	//   ....[26]....
        /*0774*/ 	.word	0x0000de20


	//   ....[27]....
        /*0778*/ 	.word	0x0000de40


	//   ....[28]....
        /*077c*/ 	.word	0x0000e800


	//   ....[29]....
        /*0780*/ 	.word	0x0000e870


	//   ....[30]....
        /*0784*/ 	.word	0x0000f930


	//   ....[31]....
        /*0788*/ 	.word	0x0000f970


	//   ....[32]....
        /*078c*/ 	.word	0x0000faa0


	//   ....[33]....
        /*0790*/ 	.word	0x0000fac0


	//   ....[34]....
        /*0794*/ 	.word	0x00010db0


	//   ....[35]....
        /*0798*/ 	.word	0x00010df0


	//   ....[36]....
        /*079c*/ 	.word	0x00010e10


	//   ....[37]....
        /*07a0*/ 	.word	0x00010e40


	//   ....[38]....
        /*07a4*/ 	.word	0x00011510


	//   ....[39]....
        /*07a8*/ 	.word	0x00011540


	//   ....[40]....
        /*07ac*/ 	.word	0x00011600


	//   ....[41]....
        /*07b0*/ 	.word	0x00011620


	//   ....[42]....
        /*07b4*/ 	.word	0x000116e0


	//   ....[43]....
        /*07b8*/ 	.word	0x00011700


	//   ....[44]....
        /*07bc*/ 	.word	0x000117d0


	//   ....[45]....
        /*07c0*/ 	.word	0x000117f0


	//   ....[46]....
        /*07c4*/ 	.word	0x00011bb0


	//   ....[47]....
        /*07c8*/ 	.word	0x00011bc0


	//   ....[48]....
        /*07cc*/ 	.word	0x00012010


	//   ....[49]....
        /*07d0*/ 	.word	0x00012020


	//   ....[50]....
        /*07d4*/ 	.word	0x00012d50


	//   ....[51]....
        /*07d8*/ 	.word	0x00012d70


	//   ....[52]....
        /*07dc*/ 	.word	0x00012e30


	//   ....[53]....
        /*07e0*/ 	.word	0x00012e50


	//   ....[54]....
        /*07e4*/ 	.word	0x00012f10


	//   ....[55]....
        /*07e8*/ 	.word	0x00012f30


	//   ....[56]....
        /*07ec*/ 	.word	0x00013000


	//   ....[57]....
        /*07f0*/ 	.word	0x00013020


	//   ....[58]....
        /*07f4*/ 	.word	0x00013180


	//   ....[59]....
        /*07f8*/ 	.word	0x000133b0


	//   ....[60]....
        /*07fc*/ 	.word	0x000133e0


	//   ....[61]....
        /*0800*/ 	.word	0x00013410


	//   ....[62]....
        /*0804*/ 	.word	0x00013440


	//   ....[63]....
        /*0808*/ 	.word	0x00013470


	//   ....[64]....
        /*080c*/ 	.word	0x000134a0


	//   ....[65]....
        /*0810*/ 	.word	0x00013640


	//   ....[66]....
        /*0814*/ 	.word	0x00013670


	//   ....[67]....
        /*0818*/ 	.word	0x000136a0


	//   ....[68]....
        /*081c*/ 	.word	0x000136d0


	//   ....[69]....
        /*0820*/ 	.word	0x00013700


	//   ....[70]....
        /*0824*/ 	.word	0x00013730


	//   ....[71]....
        /*0828*/ 	.word	0x000137d0


	//   ....[72]....
        /*082c*/ 	.word	0x00013800


	//   ....[73]....
        /*0830*/ 	.word	0x00013810


	//   ....[74]....
        /*0834*/ 	.word	0x00013840


	//   ....[75]....
        /*0838*/ 	.word	0x00015560


	//   ....[76]....
        /*083c*/ 	.word	0x000160e0


	//   ....[77]....
        /*0840*/ 	.word	0x000160f0


	//   ....[78]....
        /*0844*/ 	.word	0x00016120


	//   ....[79]....
        /*0848*/ 	.word	0x00016130


	//   ....[80]....
        /*084c*/ 	.word	0x00016240


	//   ....[81]....
        /*0850*/ 	.word	0x00016250


	//   ....[82]....
        /*0854*/ 	.word	0x000162e0


	//   ....[83]....
        /*0858*/ 	.word	0x000162f0


	//   ....[84]....
        /*085c*/ 	.word	0x00016380


	//   ....[85]....
        /*0860*/ 	.word	0x00016390


	//   ....[86]....
        /*0864*/ 	.word	0x00016420


	//   ....[87]....
        /*0868*/ 	.word	0x00016430


	//   ....[88]....
        /*086c*/ 	.word	0x000164c0


	//   ....[89]....
        /*0870*/ 	.word	0x000164d0


	//   ....[90]....
        /*0874*/ 	.word	0x00016520


	//   ....[91]....
        /*0878*/ 	.word	0x00016550


	//   ....[92]....
        /*087c*/ 	.word	0x00018df0


	//   ....[93]....
        /*0880*/ 	.word	0x00018e70


	//   ....[94]....
        /*0884*/ 	.word	0x00018ea0


	//   ....[95]....
        /*0888*/ 	.word	0x00018eb0


	//   ....[96]....
        /*088c*/ 	.word	0x00018ee0


	//   ....[97]....
        /*0890*/ 	.word	0x00018f10


	//   ....[98]....
        /*0894*/ 	.word	0x00018f40


	//   ....[99]....
        /*0898*/ 	.word	0x00018f70


	//   ....[100]....
        /*089c*/ 	.word	0x00019130


	//   ....[101]....
        /*08a0*/ 	.word	0x00019160


	//   ....[102]....
        /*08a4*/ 	.word	0x00019190


	//   ....[103]....
        /*08a8*/ 	.word	0x000191c0


	//   ....[104]....
        /*08ac*/ 	.word	0x000191f0


	//   ....[105]....
        /*08b0*/ 	.word	0x00019220


	//   ....[106]....
        /*08b4*/ 	.word	0x000192f0


	//   ....[107]....
        /*08b8*/ 	.word	0x00019310


	//   ....[108]....
        /*08bc*/ 	.word	0x00019320


	//   ....[109]....
        /*08c0*/ 	.word	0x000193a0


	//   ....[110]....
        /*08c4*/ 	.word	0x00019ed0


	//   ....[111]....
        /*08c8*/ 	.word	0x0001a540


	//   ....[112]....
        /*08cc*/ 	.word	0x0001a720


	//   ....[113]....
        /*08d0*/ 	.word	0x0001a770


	//   ....[114]....
        /*08d4*/ 	.word	0x0001a7d0


	//   ....[115]....
        /*08d8*/ 	.word	0x0001a870


	//   ....[116]....
        /*08dc*/ 	.word	0x0001a930


	//   ....[117]....
        /*08e0*/ 	.word	0x0001aa40


	//   ....[118]....
        /*08e4*/ 	.word	0x0001aaa0


	//   ....[119]....
        /*08e8*/ 	.word	0x0001aba0


	//   ....[120]....
        /*08ec*/ 	.word	0x0001ac00


	//   ....[121]....
        /*08f0*/ 	.word	0x0001ad00


	//   ....[122]....
        /*08f4*/ 	.word	0x0001ad60


	//   ....[123]....
        /*08f8*/ 	.word	0x0001ae60


	//   ....[124]....
        /*08fc*/ 	.word	0x0001aec0


	//   ....[125]....
        /*0900*/ 	.word	0x0001afa0


	//   ....[126]....
        /*0904*/ 	.word	0x0001b020


	//   ....[127]....
        /*0908*/ 	.word	0x0001b100


	//   ....[128]....
        /*090c*/ 	.word	0x0001b430


	//   ....[129]....
        /*0910*/ 	.word	0x0001b4d0


	//   ....[130]....
        /*0914*/ 	.word	0x0001b660


	//   ....[131]....
        /*0918*/ 	.word	0x0001b6d0


	//   ....[132]....
        /*091c*/ 	.word	0x0001b740


	//   ....[133]....
        /*0920*/ 	.word	0x0001b7b0


	//   ....[134]....
        /*0924*/ 	.word	0x0001b820


	//   ....[135]....
        /*0928*/ 	.word	0x0001b8a0


	//   ....[136]....
        /*092c*/ 	.word	0x0001b940


	//   ....[137]....
        /*0930*/ 	.word	0x0001b9e0


	//   ....[138]....
        /*0934*/ 	.word	0x0001ba50


	//   ....[139]....
        /*0938*/ 	.word	0x0001bac0


	//   ....[140]....
        /*093c*/ 	.word	0x0001bb30


	//   ....[141]....
        /*0940*/ 	.word	0x0001bbb0


	//   ....[142]....
        /*0944*/ 	.word	0x0001bc30


	//   ....[143]....
        /*0948*/ 	.word	0x0001bce0


	//   ....[144]....
        /*094c*/ 	.word	0x0001bd30


	//   ....[145]....
        /*0950*/ 	.word	0x0001bdf0


	//   ....[146]....
        /*0954*/ 	.word	0x0001bf20


	//----- nvinfo : EIATTR_REG_RECONFIG
	.align		4
.L_206:
        /*0958*/ 	.byte	0x01, 0x54
	.zero		2


	//----- nvinfo : EIATTR_SYSCALL_OFFSETS
	.align		4
        /*095c*/ 	.byte	0x04, 0x46
        /*095e*/ 	.short	(.L_208 - .L_207)


	//   ....[0]....
.L_207:
        /*0960*/ 	.word	0x00002060


	//   ....[1]....
        /*0964*/ 	.word	0x00015190


	//   ....[2]....
        /*0968*/ 	.word	0x000152e0


	//   ....[3]....
        /*096c*/ 	.word	0x000153d0


	//   ....[4]....
        /*0970*/ 	.word	0x00015c50


	//----- nvinfo : EIATTR_MBARRIER_INSTR_OFFSETS
	.align		4
.L_208:
        /*0974*/ 	.byte	0x04, 0x39
        /*0976*/ 	.short	(.L_210 - .L_209)


	//   ....[0]....
.L_209:
        /*0978*/ 	.word	0x00000270
        /*097c*/ 	.word	0x000000ff
        /*0980*/ 	.word	0x00028800
        /*0984*/ 	.short	0x0100
        /*0986*/ 	.byte	0x08
	.zero		1


	//   ....[1]....
        /*0988*/ 	.word	0x00000280
        /*098c*/ 	.word	0x000000ff
        /*0990*/ 	.word	0x00028820
        /*0994*/ 	.short	0x0100
        /*0996*/ 	.byte	0x08
	.zero		1


	//   ....[2]....
        /*0998*/ 	.word	0x00000370
        /*099c*/ 	.word	0x000000ff
        /*09a0*/ 	.word	0x00028830
        /*09a4*/ 	.short	0x0100
        /*09a6*/ 	.byte	0x08
	.zero		1


	//   ....[3]....
        /*09a8*/ 	.word	0x00000380
        /*09ac*/ 	.word	0x000000ff
        /*09b0*/ 	.word	0x00028840
        /*09b4*/ 	.short	0x0100
        /*09b6*/ 	.byte	0x08
	.zero		1


	//   ....[4]....
        /*09b8*/ 	.word	0x00000390
        /*09bc*/ 	.word	0x000000ff
        /*09c0*/ 	.word	0x00028838
        /*09c4*/ 	.short	0x0100
        /*09c6*/ 	.byte	0x08
	.zero		1


	//   ....[5]....
        /*09c8*/ 	.word	0x000003a0
        /*09cc*/ 	.word	0x000000ff
        /*09d0*/ 	.word	0x00028848
        /*09d4*/ 	.short	0x0100
        /*09d6*/ 	.byte	0x08
	.zero		1


	//   ....[6]....
        /*09d8*/ 	.word	0x000004d0
        /*09dc*/ 	.word	0x000000ff
        /*09e0*/ 	.word	0x00028850
        /*09e4*/ 	.short	0x0100
        /*09e6*/ 	.byte	0x08
	.zero		1


	//   ....[7]....
        /*09e8*/ 	.word	0x000004e0
        /*09ec*/ 	.word	0x000000ff
        /*09f0*/ 	.word	0x00028860
        /*09f4*/ 	.short	0x0100
        /*09f6*/ 	.byte	0x08
	.zero		1


	//   ....[8]....
        /*09f8*/ 	.word	0x000004f0
        /*09fc*/ 	.word	0x000000ff
        /*0a00*/ 	.word	0x00028858
        /*0a04*/ 	.short	0x0100
        /*0a06*/ 	.byte	0x08
	.zero		1


	//   ....[9]....
        /*0a08*/ 	.word	0x00000500
        /*0a0c*/ 	.word	0x000000ff
        /*0a10*/ 	.word	0x00028868
        /*0a14*/ 	.short	0x0100
        /*0a16*/ 	.byte	0x08
	.zero		1


	//   ....[10]....
        /*0a18*/ 	.word	0x000005f0
        /*0a1c*/ 	.word	0x000000ff
        /*0a20*/ 	.word	0x00028870
        /*0a24*/ 	.short	0x0100
        /*0a26*/ 	.byte	0x06
	.zero		1


	//   ....[11]....
        /*0a28*/ 	.word	0x00000600
        /*0a2c*/ 	.word	0x000000ff
        /*0a30*/ 	.word	0x00028880
        /*0a34*/ 	.short	0x0100
        /*0a36*/ 	.byte	0x06
	.zero		1


	//   ....[12]....
        /*0a38*/ 	.word	0x00000610
        /*0a3c*/ 	.word	0x000000ff
        /*0a40*/ 	.word	0x00028878
        /*0a44*/ 	.short	0x0100
        /*0a46*/ 	.byte	0x06
	.zero		1


	//   ....[13]....
        /*0a48*/ 	.word	0x00000620
        /*0a4c*/ 	.word	0x000000ff
        /*0a50*/ 	.word	0x00028888
        /*0a54*/ 	.short	0x0100
        /*0a56*/ 	.byte	0x06
	.zero		1


	//   ....[14]....
        /*0a58*/ 	.word	0x00000750
        /*0a5c*/ 	.word	0x000000ff
        /*0a60*/ 	.word	0x00028890
        /*0a64*/ 	.short	0x0100
        /*0a66*/ 	.byte	0x08
	.zero		1


	//   ....[15]....
        /*0a68*/ 	.word	0x00000760
        /*0a6c*/ 	.word	0x000000ff
        /*0a70*/ 	.word	0x000288a0
        /*0a74*/ 	.short	0x0100
        /*0a76*/ 	.byte	0x08
	.zero		1


	//   ....[16]....
        /*0a78*/ 	.word	0x00000770
        /*0a7c*/ 	.word	0x000000ff
        /*0a80*/ 	.word	0x00028898
        /*0a84*/ 	.short	0x0100
        /*0a86*/ 	.byte	0x08
	.zero		1


	//   ....[17]....
        /*0a88*/ 	.word	0x00000780
        /*0a8c*/ 	.word	0x000000ff
        /*0a90*/ 	.word	0x000288a8
        /*0a94*/ 	.short	0x0100
        /*0a96*/ 	.byte	0x08
	.zero		1


	//   ....[18]....
        /*0a98*/ 	.word	0x000008b0
        /*0a9c*/ 	.word	0x000000ff
        /*0aa0*/ 	.word	0x000288b0
        /*0aa4*/ 	.short	0x0100
        /*0aa6*/ 	.byte	0x08
	.zero		1


	//   ....[19]....
        /*0aa8*/ 	.word	0x000008c0
        /*0aac*/ 	.word	0x000000ff
        /*0ab0*/ 	.word	0x000288c0
        /*0ab4*/ 	.short	0x0100
        /*0ab6*/ 	.byte	0x08
	.zero		1


	//   ....[20]....
        /*0ab8*/ 	.word	0x000008d0
        /*0abc*/ 	.word	0x000000ff
        /*0ac0*/ 	.word	0x000288b8
        /*0ac4*/ 	.short	0x0100
        /*0ac6*/ 	.byte	0x08
	.zero		1


	//   ....[21]....
        /*0ac8*/ 	.word	0x000008e0
        /*0acc*/ 	.word	0x000000ff
        /*0ad0*/ 	.word	0x000288c8
        /*0ad4*/ 	.short	0x0100
        /*0ad6*/ 	.byte	0x08
	.zero		1


	//   ....[22]....
        /*0ad8*/ 	.word	0x000020e0
        /*0adc*/ 	.word	0x000000ff
        /*0ae0*/ 	.word	0x00028800
        /*0ae4*/ 	.short	0x010a
        /*0ae6*/ 	.byte	0x29
	.zero		1


	//   ....[23]....
        /*0ae8*/ 	.word	0x00002160
        /*0aec*/ 	.word	0x0000000f
        /*0af0*/ 	.word	0x00028830
        /*0af4*/ 	.short	0x010a
        /*0af6*/ 	.byte	0x3f
	.zero		1


	//   ....[24]....
        /*0af8*/ 	.word	0x000021d0
        /*0afc*/ 	.word	0x0000000f
        /*0b00*/ 	.word	0x00028830
        /*0b04*/ 	.short	0x010a
        /*0b06*/ 	.byte	0x3f
	.zero		1


	//   ....[25]....
        /*0b08*/ 	.word	0x000028c0
        /*0b0c*/ 	.word	0x0000000f
        /*0b10*/ 	.word	0x00000000
        /*0b14*/ 	.short	0x0101
        /*0b16*/ 	.byte	0x3f
	.zero		1


	//   ....[26]....
        /*0b18*/ 	.word	0x00005c70
        /*0b1c*/ 	.word	0x000000ff
        /*0b20*/ 	.word	0x00028830
        /*0b24*/ 	.short	0x010a
        /*0b26*/ 	.byte	0x06
	.zero		1


	//   ....[27]....
        /*0b28*/ 	.word	0x00005cb0
        /*0b2c*/ 	.word	0x000000ff
        /*0b30*/ 	.word	0x00028830
        /*0b34*/ 	.short	0x010a
        /*0b36*/ 	.byte	0x06
	.zero		1


	//   ....[28]....
        /*0b38*/ 	.word	0x00005ff0
        /*0b3c*/ 	.word	0x000000ff
        /*0b40*/ 	.word	0x00028850
        /*0b44*/ 	.short	0x010a
        /*0b46*/ 	.byte	0x06
	.zero		1


	//   ....[29]....
        /*0b48*/ 	.word	0x00006030
        /*0b4c*/ 	.word	0x000000ff
        /*0b50*/ 	.word	0x00028850
        /*0b54*/ 	.short	0x010a
        /*0b56*/ 	.byte	0x06
	.zero		1


	//   ....[30]....
        /*0b58*/ 	.word	0x00006c50
        /*0b5c*/ 	.word	0x00000009
        /*0b60*/ 	.word	0x00000000
        /*0b64*/ 	.short	0x0101
        /*0b66*/ 	.byte	0x3f
	.zero		1


	//   ....[31]....
        /*0b68*/ 	.word	0x00008b80
        /*0b6c*/ 	.word	0x0000000d
        /*0b70*/ 	.word	0x00000000
        /*0b74*/ 	.short	0x0101
        /*0b76*/ 	.byte	0x3f
	.zero		1


	//   ....[32]....
        /*0b78*/ 	.word	0x00009830
        /*0b7c*/ 	.word	0x000000ff
        /*0b80*/ 	.word	0x00028830
        /*0b84*/ 	.short	0x010a
        /*0b86*/ 	.byte	0x06
	.zero		1


	//   ....[33]....
        /*0b88*/ 	.word	0x00009870
        /*0b8c*/ 	.word	0x000000ff
        /*0b90*/ 	.word	0x00028830
        /*0b94*/ 	.short	0x010a
        /*0b96*/ 	.byte	0x06
	.zero		1


	//   ....[34]....
        /*0b98*/ 	.word	0x00009bb0
        /*0b9c*/ 	.word	0x000000ff
        /*0ba0*/ 	.word	0x00028850
        /*0ba4*/ 	.short	0x010a
        /*0ba6*/ 	.byte	0x06
	.zero		1


	//   ....[35]....
        /*0ba8*/ 	.word	0x00009bf0
        /*0bac*/ 	.word	0x000000ff
        /*0bb0*/ 	.word	0x00028850
        /*0bb4*/ 	.short	0x010a
        /*0bb6*/ 	.byte	0x06
	.zero		1


	//   ....[36]....
        /*0bb8*/ 	.word	0x0000b4b0
        /*0bbc*/ 	.word	0x00000009
        /*0bc0*/ 	.word	0x00000000
        /*0bc4*/ 	.short	0x0101
        /*0bc6*/ 	.byte	0x3f
	.zero		1


	//   ....[37]....
        /*0bc8*/ 	.word	0x0000b560
        /*0bcc*/ 	.word	0x00000026
        /*0bd0*/ 	.word	0x00000000
        /*0bd4*/ 	.short	0x0101
        /*0bd6*/ 	.byte	0x3f
	.zero		1


	//   ....[38]....
        /*0bd8*/ 	.word	0x0000c0a0
        /*0bdc*/ 	.word	0x000000ff
        /*0be0*/ 	.word	0x00028830
        /*0be4*/ 	.short	0x010a
        /*0be6*/ 	.byte	0x06
	.zero		1


	//   ....[39]....
        /*0be8*/ 	.word	0x0000c0e0
        /*0bec*/ 	.word	0x000000ff
        /*0bf0*/ 	.word	0x00028830
        /*0bf4*/ 	.short	0x010a
        /*0bf6*/ 	.byte	0x06
	.zero		1


	//   ....[40]....
        /*0bf8*/ 	.word	0x0000c420
        /*0bfc*/ 	.word	0x000000ff
        /*0c00*/ 	.word	0x00028850
        /*0c04*/ 	.short	0x010a
        /*0c06*/ 	.byte	0x06
	.zero		1


	//   ....[41]....
        /*0c08*/ 	.word	0x0000c460
        /*0c0c*/ 	.word	0x000000ff
        /*0c10*/ 	.word	0x00028850
        /*0c14*/ 	.short	0x010a
        /*0c16*/ 	.byte	0x06
	.zero		1


	//   ....[42]....
        /*0c18*/ 	.word	0x0000d060
        /*0c1c*/ 	.word	0x00000008
        /*0c20*/ 	.word	0x00000000
        /*0c24*/ 	.short	0x0101
        /*0c26*/ 	.byte	0x3f
	.zero		1


	//   ....[43]....
        /*0c28*/ 	.word	0x0000edb0
        /*0c2c*/ 	.word	0x0000000d
        /*0c30*/ 	.word	0x00000000
        /*0c34*/ 	.short	0x0101
        /*0c36*/ 	.byte	0x3f
	.zero		1


	//   ....[44]....
        /*0c38*/ 	.word	0x0000f8a0
        /*0c3c*/ 	.word	0x000000ff
        /*0c40*/ 	.word	0x00028850
        /*0c44*/ 	.short	0x010a
        /*0c46*/ 	.byte	0x05
	.zero		1


	//   ....[45]....
        /*0c48*/ 	.word	0x0000f8e0
        /*0c4c*/ 	.word	0x000000ff
        /*0c50*/ 	.word	0x00028850
        /*0c54*/ 	.short	0x010a
        /*0c56*/ 	.byte	0x05
	.zero		1


	//   ....[46]....
        /*0c58*/ 	.word	0x0000fe20
        /*0c5c*/ 	.word	0x0000000b
        /*0c60*/ 	.word	0x00000000
        /*0c64*/ 	.short	0x0101
        /*0c66*/ 	.byte	0x3f
	.zero		1


	//   ....[47]....
        /*0c68*/ 	.word	0x00011500
        /*0c6c*/ 	.word	0x00000015
        /*0c70*/ 	.word	0x00000000
        /*0c74*/ 	.short	0x0101
        /*0c76*/ 	.byte	0x3f
	.zero		1


	//   ....[48]....
        /*0c78*/ 	.word	0x000119b0
        /*0c7c*/ 	.word	0x00000015
        /*0c80*/ 	.word	0x00000000
        /*0c84*/ 	.short	0x0101
        /*0c86*/ 	.byte	0x3f
	.zero		1


	//   ....[49]....
        /*0c88*/ 	.word	0x000157d0
        /*0c8c*/ 	.word	0x00000000
        /*0c90*/ 	.word	0x00028840
        /*0c94*/ 	.short	0x010a
        /*0c96*/ 	.byte	0x3f
	.zero		1


	//   ....[50]....
        /*0c98*/ 	.word	0x00016620
        /*0c9c*/ 	.word	0x00000012
        /*0ca0*/ 	.word	0x00028800
        /*0ca4*/ 	.short	0x0107
        /*0ca6*/ 	.byte	0x3f
	.zero		1


	//   ....[51]....
        /*0ca8*/ 	.word	0x00016730
        /*0cac*/ 	.word	0x00000012
        /*0cb0*/ 	.word	0x00028800
        /*0cb4*/ 	.short	0x0101
        /*0cb6*/ 	.byte	0x3f
	.zero		1


	//   ....[52]....
        /*0cb8*/ 	.word	0x00016750
        /*0cbc*/ 	.word	0x00000012
        /*0cc0*/ 	.word	0x00028820
        /*0cc4*/ 	.short	0x010a
        /*0cc6*/ 	.byte	0x3f
	.zero		1


	//   ....[53]....
        /*0cc8*/ 	.word	0x00016b70
        /*0ccc*/ 	.word	0x00000003
        /*0cd0*/ 	.word	0x00028840
        /*0cd4*/ 	.short	0x010a
        /*0cd6*/ 	.byte	0x3f
	.zero		1


	//   ....[54]....
        /*0cd8*/ 	.word	0x00016f10
        /*0cdc*/ 	.word	0x00000003
        /*0ce0*/ 	.word	0x00000060
        /*0ce4*/ 	.short	0x010a
        /*0ce6*/ 	.byte	0x3f
	.zero		1


	//   ....[55]....
        /*0ce8*/ 	.word	0x00017590
        /*0cec*/ 	.word	0x00000003
        /*0cf0*/ 	.word	0x00028840
        /*0cf4*/ 	.short	0x010a
        /*0cf6*/ 	.byte	0x3f
	.zero		1


	//   ....[56]....
        /*0cf8*/ 	.word	0x00017930
        /*0cfc*/ 	.word	0x00000002
        /*0d00*/ 	.word	0x00000060
        /*0d04*/ 	.short	0x010a
        /*0d06*/ 	.byte	0x3f
	.zero		1


	//   ....[57]....
        /*0d08*/ 	.word	0x00017f00
        /*0d0c*/ 	.word	0x00000002
        /*0d10*/ 	.word	0x00028840
        /*0d14*/ 	.short	0x010a
        /*0d16*/ 	.byte	0x3f
	.zero		1


	//   ....[58]....
        /*0d18*/ 	.word	0x000182a0
        /*0d1c*/ 	.word	0x00000002
        /*0d20*/ 	.word	0x00000060
        /*0d24*/ 	.short	0x010a
        /*0d26*/ 	.byte	0x3f
	.zero		1


	//   ....[59]....
        /*0d28*/ 	.word	0x00018820
        /*0d2c*/ 	.word	0x00000000
        /*0d30*/ 	.word	0x00028860
        /*0d34*/ 	.short	0x010a
        /*0d36*/ 	.byte	0x3f
	.zero		1


	//   ....[60]....
        /*0d38*/ 	.word	0x00019e50
        /*0d3c*/ 	.word	0x00000000
        /*0d40*/ 	.word	0x00028820
        /*0d44*/ 	.short	0x010a
        /*0d46*/ 	.byte	0x3f
	.zero		1


	//   ....[61]....
        /*0d48*/ 	.word	0x0001a040
        /*0d4c*/ 	.word	0x00000006
        /*0d50*/ 	.word	0x00000000
        /*0d54*/ 	.short	0x010a
        /*0d56*/ 	.byte	0x3f
	.zero		1


	//   ....[62]....
        /*0d58*/ 	.word	0x0001a070
        /*0d5c*/ 	.word	0x00000007
        /*0d60*/ 	.word	0x00000000
        /*0d64*/ 	.short	0x010a
        /*0d66*/ 	.byte	0x3f
	.zero		1


	//   ....[63]....
        /*0d68*/ 	.word	0x0001a0d0
        /*0d6c*/ 	.word	0x00000004
        /*0d70*/ 	.word	0x00000000
        /*0d74*/ 	.short	0x010a
        /*0d76*/ 	.byte	0x3f
	.zero		1


	//   ....[64]....
        /*0d78*/ 	.word	0x0001a100
        /*0d7c*/ 	.word	0x00000003
        /*0d80*/ 	.word	0x00000000
        /*0d84*/ 	.short	0x010a
        /*0d86*/ 	.byte	0x3f
	.zero		1


	//   ....[65]....
        /*0d88*/ 	.word	0x0001a170
        /*0d8c*/ 	.word	0x00000003
        /*0d90*/ 	.word	0x00028800
        /*0d94*/ 	.short	0x010a
        /*0d96*/ 	.byte	0x3f
	.zero		1


	//   ....[66]....
        /*0d98*/ 	.word	0x0001a1c0
        /*0d9c*/ 	.word	0x0000000f
        /*0da0*/ 	.word	0x00028830
        /*0da4*/ 	.short	0x010a
        /*0da6*/ 	.byte	0x3f
	.zero		1


	//   ....[67]....
        /*0da8*/ 	.word	0x0001a220
        /*0dac*/ 	.word	0x00000008
        /*0db0*/ 	.word	0x00028830
        /*0db4*/ 	.short	0x010a
        /*0db6*/ 	.byte	0x3f
	.zero		1


	//   ....[68]....
        /*0db8*/ 	.word	0x0001a280
        /*0dbc*/ 	.word	0x00000008
        /*0dc0*/ 	.word	0x00028850
        /*0dc4*/ 	.short	0x010a
        /*0dc6*/ 	.byte	0x3f
	.zero		1


	//   ....[69]....
        /*0dc8*/ 	.word	0x0001a2e0
        /*0dcc*/ 	.word	0x00000009
        /*0dd0*/ 	.word	0x00028830
        /*0dd4*/ 	.short	0x010a
        /*0dd6*/ 	.byte	0x3f
	.zero		1


	//   ....[70]....
        /*0dd8*/ 	.word	0x0001a340
        /*0ddc*/ 	.word	0x00000009
        /*0de0*/ 	.word	0x00028850
        /*0de4*/ 	.short	0x010a
        /*0de6*/ 	.byte	0x3f
	.zero		1


	//   ....[71]....
        /*0de8*/ 	.word	0x0001a3a0
        /*0dec*/ 	.word	0x00000009
        /*0df0*/ 	.word	0x00028830
        /*0df4*/ 	.short	0x010a
        /*0df6*/ 	.byte	0x3f
	.zero		1


	//   ....[72]....
        /*0df8*/ 	.word	0x0001a400
        /*0dfc*/ 	.word	0x00000009
        /*0e00*/ 	.word	0x00028850
        /*0e04*/ 	.short	0x010a
        /*0e06*/ 	.byte	0x3f
	.zero		1


	//   ....[73]....
        /*0e08*/ 	.word	0x0001a460
        /*0e0c*/ 	.word	0x00000008
        /*0e10*/ 	.word	0x00028850
        /*0e14*/ 	.short	0x010a
        /*0e16*/ 	.byte	0x3f
	.zero		1


	//   ....[74]....
        /*0e18*/ 	.word	0x0001a600
        /*0e1c*/ 	.word	0x00000000
        /*0e20*/ 	.word	0x00028840
        /*0e24*/ 	.short	0x010a
        /*0e26*/ 	.byte	0x3f
	.zero		1


	//   ....[75]....
        /*0e28*/ 	.word	0x0001b140
        /*0e2c*/ 	.word	0x00000012
        /*0e30*/ 	.word	0x00028820
        /*0e34*/ 	.short	0x010a
        /*0e36*/ 	.byte	0x3f
	.zero		1


	//   ....[76]....
        /*0e38*/ 	.word	0x0001b190
        /*0e3c*/ 	.word	0x00000003
        /*0e40*/ 	.word	0x00028840
        /*0e44*/ 	.short	0x010a
        /*0e46*/ 	.byte	0x3f
	.zero		1


	//   ....[77]....
        /*0e48*/ 	.word	0x0001b1e0
        /*0e4c*/ 	.word	0x00000003
        /*0e50*/ 	.word	0x00000060
        /*0e54*/ 	.short	0x010a
        /*0e56*/ 	.byte	0x3f
	.zero		1


	//   ....[78]....
        /*0e58*/ 	.word	0x0001b230
        /*0e5c*/ 	.word	0x00000003
        /*0e60*/ 	.word	0x00028840
        /*0e64*/ 	.short	0x010a
        /*0e66*/ 	.byte	0x3f
	.zero		1


	//   ....[79]....
        /*0e68*/ 	.word	0x0001b280
        /*0e6c*/ 	.word	0x00000002
        /*0e70*/ 	.word	0x00000060
        /*0e74*/ 	.short	0x010a
        /*0e76*/ 	.byte	0x3f
	.zero		1


	//   ....[80]....
        /*0e78*/ 	.word	0x0001b2d0
        /*0e7c*/ 	.word	0x00000002
        /*0e80*/ 	.word	0x00028840
        /*0e84*/ 	.short	0x010a
        /*0e86*/ 	.byte	0x3f
	.zero		1


	//   ....[81]....
        /*0e88*/ 	.word	0x0001b320
        /*0e8c*/ 	.word	0x00000002
        /*0e90*/ 	.word	0x00000060
        /*0e94*/ 	.short	0x010a
        /*0e96*/ 	.byte	0x3f
	.zero		1


	//   ....[82]....
        /*0e98*/ 	.word	0x0001b370
        /*0e9c*/ 	.word	0x00000000
        /*0ea0*/ 	.word	0x00028860
        /*0ea4*/ 	.short	0x010a
        /*0ea6*/ 	.byte	0x3f
	.zero		1


	//   ....[83]....
        /*0ea8*/ 	.word	0x0001be40
        /*0eac*/ 	.word	0x00000000
        /*0eb0*/ 	.word	0x00028820
        /*0eb4*/ 	.short	0x010a
        /*0eb6*/ 	.byte	0x3f
	.zero		1


	//   ....[84]....
        /*0eb8*/ 	.word	0x0001bfe0
        /*0ebc*/ 	.word	0x00000006
        /*0ec0*/ 	.word	0x00000000
        /*0ec4*/ 	.short	0x010a
        /*0ec6*/ 	.byte	0x3f
	.zero		1


	//   ....[85]....
        /*0ec8*/ 	.word	0x0001c030
        /*0ecc*/ 	.word	0x00000007
        /*0ed0*/ 	.word	0x00000000
        /*0ed4*/ 	.short	0x010a
        /*0ed6*/ 	.byte	0x3f
	.zero		1


	//   ....[86]....
        /*0ed8*/ 	.word	0x0001c080
        /*0edc*/ 	.word	0x00000004
        /*0ee0*/ 	.word	0x00000000
        /*0ee4*/ 	.short	0x010a
        /*0ee6*/ 	.byte	0x3f
	.zero		1


	//----- nvinfo : EIATTR_NUM_MBARRIERS
	.align		4
.L_210:
        /*0ee8*/ 	.byte	0x03, 0x38
        /*0eea*/ 	.short	0x0016


	//----- nvinfo : EIATTR_EXIT_INSTR_OFFSETS
	.align		4
        /*0eec*/ 	.byte	0x04, 0x1c
        /*0eee*/ 	.short	(.L_212 - .L_211)


	//   ....[0]....
.L_211:
        /*0ef0*/ 	.word	0x00000a70


	//   ....[1]....
        /*0ef4*/ 	.word	0x00013120


	//   ....[2]....
        /*0ef8*/ 	.word	0x0001a150


	//----- nvinfo : EIATTR_MAX_THREADS
	.align		4
.L_212:
        /*0efc*/ 	.byte	0x04, 0x05
        /*0efe*/ 	.short	(.L_214 - .L_213)
.L_213:
        /*0f00*/ 	.word	0x00000180
        /*0f04*/ 	.word	0x00000001
        /*0f08*/ 	.word	0x00000001


	//----- nvinfo : EIATTR_CRS_STACK_SIZE
	.align		4
.L_214:
        /*0f0c*/ 	.byte	0x04, 0x1e
        /*0f0e*/ 	.short	(.L_216 - .L_215)
.L_215:
        /*0f10*/ 	.word	0x00000000


	//----- nvinfo : EIATTR_CBANK_PARAM_SIZE
	.align		4
.L_216:
        /*0f14*/ 	.byte	0x03, 0x19
        /*0f16*/ 	.short	0x0af0


	//----- nvinfo : EIATTR_PARAM_CBANK
	.align		4
        /*0f18*/ 	.byte	0x04, 0x0a
        /*0f1a*/ 	.short	(.L_218 - .L_217)
	.align		4
.L_217:
        /*0f1c*/ 	.word	index@(.nv.constant0._ZN7cutlass13device_kernelIN5flash11enable_sm90INS1_16FlashAttnFwdSm90INS1_25CollectiveMainloopFwdSm90ILi2EN4cute5tupleIJNS5_1CILi1EEES8_S8_EEENS6_IJNS7_ILi128EEESA_SA_EEELi128ENS_6half_tEfNS_4arch4Sm90ELb0ELb1ELb1ELb1ELb0ELb0ELb0ELb1ELb1ELb1ELb1ELb0EEENS1_21CollectiveEpilogueFwdISB_S9_SC_SE_Li256ELb1ELb1ELb1ELb0EEENS1_36VarlenDynamicPersistentTileSchedulerILi128ELi128ELi256ELi128ELb1ELb1ELb1ELb1ELb0ELb1EEEEEEEEEvNT_6ParamsE)
        /*0f20*/ 	.short	0x0210
        /*0f22*/ 	.short	0x0af0


	//----- nvinfo : EIATTR_SW_WAR
	.align		4
.L_218:
        /*0f24*/ 	.byte	0x04, 0x36
        /*0f26*/ 	.short	(.L_220 - .L_219)
.L_219:
        /*0f28*/ 	.word	0x00000008
.L_220:


//--------------------- .nv.info._ZN7cutlass13device_kernelIN5flash11enable_sm90INS1_16FlashAttnFwdSm90INS1_25CollectiveMainloopFwdSm90ILi2EN4cute5tupleIJNS5_1CILi1EEES8_S8_EEENS6_IJNS7_ILi128EEESA_SA_EEELi128ENS_6half_tEfNS_4arch4Sm90ELb0ELb1ELb1ELb1ELb0ELb1ELb0ELb1ELb1ELb1ELb1ELb0EEENS1_21CollectiveEpilogueFwdISB_S9_SC_SE_Li256ELb1ELb1ELb1ELb0EEENS1_36VarlenDynamicPersistentTileSchedulerILi128ELi128ELi256ELi128ELb1ELb1ELb1ELb1ELb0ELb1EEEEEEEEEvNT_6ParamsE --------------------------
	.section	.nv.info._ZN7cutlass13device_kernelIN5flash11enable_sm90INS1_16FlashAttnFwdSm90INS1_25CollectiveMainloopFwdSm90ILi2EN4cute5tupleIJNS5_1CILi1EEES8_S8_EEENS6_IJNS7_ILi128EEESA_SA_EEELi128ENS_6half_tEfNS_4arch4Sm90ELb0ELb1ELb1ELb1ELb0ELb1ELb0ELb1ELb1ELb1ELb1ELb0EEENS1_21CollectiveEpilogueFwdISB_S9_SC_SE_Li256ELb1ELb1ELb1ELb0EEENS1_36VarlenDynamicPersistentTileSchedulerILi128ELi128ELi256ELi128ELb1ELb1ELb1ELb1ELb0ELb1EEEEEEEEEvNT_6ParamsE,"",@"SHT_CUDA_INFO"
	.sectionflags	@""
	.align	4


	//----- nvinfo : EIATTR_CUDA_API_VERSION
	.align		4
        /*0000*/ 	.byte	0x04, 0x37
        /*0002*/ 	.short	(.L_222 - .L_221)
.L_221:
        /*0004*/ 	.word	0x00000082


	//----- nvinfo : EIATTR_KPARAM_INFO
	.align		4
.L_222:
        /*0008*/ 	.byte	0x04, 0x17
        /*000a*/ 	.short	(.L_224 - .L_223)
.L_223:
        /*000c*/ 	.word	0x00000000
        /*0010*/ 	.short	0x0000
        /*0012*/ 	.short	0x0070
        /*0014*/ 	.byte	0x00, 0xf0, 0x01, 0x2a


	//----- nvinfo : EIATTR_SPARSE_MMA_MASK
	.align		4
.L_224:
        /*0018*/ 	.byte	0x03, 0x50
        /*001a*/ 	.short	0x0000


	//----- nvinfo : EIATTR_MAXREG_COUNT
	.align		4
        /*001c*/ 	.byte	0x03, 0x1b
        /*001e*/ 	.short	0x00a8


	//----- nvinfo : EIATTR_NUM_BARRIERS
	.align		4
        /*0020*/ 	.byte	0x02, 0x4c
        /*0022*/ 	.byte	0x10
	.zero		1


	//----- nvinfo : EIATTR_EXTERNS
	.align		4
        /*0024*/ 	.byte	0x04, 0x0f
        /*0026*/ 	.short	(.L_226 - .L_225)


	//   ....[0]....
	.align		4
.L_225:
        /*0028*/ 	.word	index@(__assertfail)


	//----- nvinfo : EIATTR_ANNOTATIONS
	.align		4
.L_226:
        /*002c*/ 	.byte	0x04, 0x55
        /*002e*/ 	.short	(.L_228 - .L_227)


	//   ....[0]....
.L_227:
        /* <DEDUP_REMOVED lines=93> */


	//----- nvinfo : EIATTR_MERCURY_ISA_VERSION
	.align		4
.L_228:
        /*05f0*/ 	.byte	0x03, 0x5f
        /*05f2*/ 	.short	0x0101


	//----- nvinfo : EIATTR_UNUSED_LOAD_BYTE_OFFSET
	.align		4
        /*05f4*/ 	.byte	0x04, 0x44
        /*05f6*/ 	.short	(.L_230 - .L_229)


	//   ....[0]....
.L_229:
        /*05f8*/ 	.word	0x00000ac0
        /*05fc*/ 	.word	0x0000fff0


	//   ....[1]....
        /*0600*/ 	.word	0x0001cfd0
        /*0604*/ 	.word	0x0000fff0


	//----- nvinfo : EIATTR_INT_WARP_WIDE_INSTR_OFFSETS
	.align		4
.L_230:
        /*0608*/ 	.byte	0x04, 0x31
        /*060a*/ 	.short	(.L_232 - .L_231)


	//   ....[0]....
.L_231:
        /*060c*/ 	.word	0x00000180


	//   ....[1]....
        /*0610*/ 	.word	0x00000220


	//   ....[2]....
        /*0614*/ 	.word	0x00000290


	//   ....[3]....
        /*0618*/ 	.word	0x00023790


	//   ....[4]....
        /*061c*/ 	.word	0x00023820


	//   ....[5]....
        /*0620*/ 	.word	0x00026ec0


	//   ....[6]....
        /*0624*/ 	.word	0x00026f20


	//----- nvinfo : EIATTR_COOP_GROUP_MASK_REGIDS
	.align		4
.L_232:
        /*0628*/ 	.byte	0x04, 0x29
        /*062a*/ 	.short	(.L_234 - .L_233)


	//   ....[0]....
.L_233:
        /*062c*/ 	.word	0xffffffff


	//   ....[1]....
        /*0630*/ 	.word	0xffffffff


	//   ....[2]....
        /*0634*/ 	.word	0xffffffff


	//   ....[3]....
        /*0638*/ 	.word	0xffffffff


	//   ....[4]....
        /*063c*/ 	.word	0xffffffff


	//   ....[5]....
        /*0640*/ 	.word	0xffffffff


	//   ....[6]....
        /*0644*/ 	.word	0xffffffff


	//   ....[7]....
        /*0648*/ 	.word	0xffffffff


	//   ....[8]....
        /*064c*/ 	.word	0xffffffff


	//   ....[9]....
        /*0650*/ 	.word	0xffffffff


	//   ....[10]....
        /*0654*/ 	.word	0xffffffff


	//   ....[11]....
        /*0658*/ 	.word	0xffffffff


	//   ....[12]....
        /*065c*/ 	.word	0xffffffff


	//   ....[13]....
        /*0660*/ 	.word	0xffffffff


	//   ....[14]....
        /*0664*/ 	.word	0xffffffff


	//   ....[15]....
        /*0668*/ 	.word	0xffffffff


	//   ....[16]....
        /*066c*/ 	.word	0xffffffff


	//   ....[17]....
        /*0670*/ 	.word	0xffffffff


	//   ....[18]....
        /*0674*/ 	.word	0xffffffff


	//   ....[19]....
        /*0678*/ 	.word	0xffffffff


	//   ....[20]....
        /*067c*/ 	.word	0xffffffff


	//   ....[21]....
        /*0680*/ 	.word	0xffffffff


	//   ....[22]....
        /*0684*/ 	.word	0xffffffff


	//   ....[23]....
        /*0688*/ 	.word	0xffffffff


	//   ....[24]....
        /*068c*/ 	.word	0xffffffff


	//   ....[25]....
        /*0690*/ 	.word	0xffffffff


	//   ....[26]....
        /*0694*/ 	.word	0xffffffff


	//   ....[27]....
        /*0698*/ 	.word	0xffffffff


	//   ....[28]....
        /*069c*/ 	.word	0xffffffff


	//   ....[29]....
        /*06a0*/ 	.word	0xffffffff


	//   ....[30]....
        /*06a4*/ 	.word	0xffffffff


	//   ....[31]....
        /*06a8*/ 	.word	0xffffffff


	//   ....[32]....
        /*06ac*/ 	.word	0xffffffff


	//   ....[33]....
        /*06b0*/ 	.word	0xffffffff


	//   ....[34]....
        /*06b4*/ 	.word	0xffffffff


	//   ....[35]....
        /*06b8*/ 	.word	0xffffffff


	//   ....[36]....
        /*06bc*/ 	.word	0xffffffff


	//   ....[37]....
        /*06c0*/ 	.word	0xffffffff


	//   ....[38]....
        /*06c4*/ 	.word	0xffffffff


	//   ....[39]....
        /*06c8*/ 	.word	0xffffffff


	//   ....[40]....
        /*06cc*/ 	.word	0xffffffff


	//   ....[41]....
        /*06d0*/ 	.word	0xffffffff


	//   ....[42]....
        /*06d4*/ 	.word	0xffffffff


	//   ....[43]....
        /*06d8*/ 	.word	0xffffffff


	//   ....[44]....
        /*06dc*/ 	.word	0xffffffff


	//   ....[45]....
        /*06e0*/ 	.word	0xffffffff


	//   ....[46]....
        /*06e4*/ 	.word	0xffffffff


	//   ....[47]....
        /*06e8*/ 	.word	0xffffffff


	//   ....[48]....
        /*06ec*/ 	.word	0xffffffff


	//   ....[49]....
        /*06f0*/ 	.word	0xffffffff


	//   ....[50]....
        /*06f4*/ 	.word	0xffffffff


	//   ....[51]....
        /*06f8*/ 	.word	0xffffffff


	//   ....[52]....
        /*06fc*/ 	.word	0xffffffff


	//   ....[53]....
        /*0700*/ 	.word	0xffffffff


	//   ....[54]....
        /*0704*/ 	.word	0xffffffff


	//   ....[55]....
        /*0708*/ 	.word	0xffffffff


	//   ....[56]....
        /*070c*/ 	.word	0xffffffff


	//   ....[57]....
        /*0710*/ 	.word	0xffffffff


	//   ....[58]....
        /*0714*/ 	.word	0xffffffff


	//   ....[59]....
        /*0718*/ 	.word	0xffffffff


	//   ....[60]....
        /*071c*/ 	.word	0xffffffff


	//   ....[61]....
        /*0720*/ 	.word	0xffffffff


	//   ....[62]....
        /*0724*/ 	.word	0xffffffff


	//   ....[63]....
        /*0728*/ 	.word	0xffffffff


	//   ....[64]....
        /*072c*/ 	.word	0xffffffff


	//   ....[65]....
        /*0730*/ 	.word	0xffffffff


	//   ....[66]....
        /*0734*/ 	.word	0xffffffff


	//   ....[67]....
        /*0738*/ 	.word	0xffffffff


	//   ....[68]....
        /*073c*/ 	.word	0xffffffff


	//   ....[69]....
        /*0740*/ 	.word	0xffffffff


	//   ....[70]....
        /*0744*/ 	.word	0xffffffff


	//   ....[71]....
        /*0748*/ 	.word	0xffffffff


	//   ....[72]....
        /*074c*/ 	.word	0xffffffff


	//   ....[73]....
        /*0750*/ 	.word	0xffffffff


	//   ....[74]....
        /*0754*/ 	.word	0xffffffff


	//   ....[75]....
        /*0758*/ 	.word	0xffffffff


	//   ....[76]....
        /*075c*/ 	.word	0xffffffff


	//   ....[77]....
        /*0760*/ 	.word	0xffffffff


	//   ....[78]....
        /*0764*/ 	.word	0xffffffff


	//   ....[79]....
        /*0768*/ 	.word	0xffffffff


	//   ....[80]....
        /*076c*/ 	.word	0xffffffff


	//   ....[81]....
        /*0770*/ 	.word	0xffffffff


	//   ....[82]....
        /*0774*/ 	.word	0xffffffff


	//   ....[83]....
        /*0778*/ 	.word	0xffffffff


	//   ....[84]....
        /*077c*/ 	.word	0xffffffff


	//   ....[85]....
        /*0780*/ 	.word	0xffffffff


	//   ....[86]....
        /*0784*/ 	.word	0xffffffff


	//   ....[87]....
        /*0788*/ 	.word	0xffffffff


	//   ....[88]....
        /*078c*/ 	.word	0xffffffff


	//   ....[89]....
        /*0790*/ 	.word	0xffffffff


	//   ....[90]....
        /*0794*/ 	.word	0xffffffff


	//   ....[91]....
        /*0798*/ 	.word	0xffffffff


	//   ....[92]....
        /*079c*/ 	.word	0xffffffff


	//   ....[93]....
        /*07a0*/ 	.word	0xffffffff


	//   ....[94]....
        /*07a4*/ 	.word	0xffffffff


	//   ....[95]....
        /*07a8*/ 	.word	0xffffffff


	//   ....[96]....
        /*07ac*/ 	.word	0xffffffff


	//   ....[97]....
        /*07b0*/ 	.word	0xffffffff


	//   ....[98]....
        /*07b4*/ 	.word	0xffffffff


	//   ....[99]....
        /*07b8*/ 	.word	0xffffffff


	//   ....[100]....
        /*07bc*/ 	.word	0xffffffff


	//   ....[101]....
        /*07c0*/ 	.word	0xffffffff


	//   ....[102]....
        /*07c4*/ 	.word	0xffffffff


	//   ....[103]....
        /*07c8*/ 	.word	0xffffffff


	//   ....[104]....
        /*07cc*/ 	.word	0xffffffff


	//   ....[105]....
        /*07d0*/ 	.word	0xffffffff


	//   ....[106]....
        /*07d4*/ 	.word	0xffffffff


	//   ....[107]....
        /*07d8*/ 	.word	0xffffffff


	//   ....[108]....
        /*07dc*/ 	.word	0xffffffff


	//   ....[109]....
        /*07e0*/ 	.word	0xffffffff


	//   ....[110]....
        /*07e4*/ 	.word	0xffffffff


	//   ....[111]....
        /*07e8*/ 	.word	0xffffffff


	//   ....[112]....
        /*07ec*/ 	.word	0xffffffff


	//   ....[113]....
        /*07f0*/ 	.word	0xffffffff


	//   ....[114]....
        /*07f4*/ 	.word	0xffffffff


	//   ....[115]....
        /*07f8*/ 	.word	0xffffffff


	//   ....[116]....
        /*07fc*/ 	.word	0xffffffff


	//   ....[117]....
        /*0800*/ 	.word	0xffffffff


	//   ....[118]....
        /*0804*/ 	.word	0xffffffff


	//   ....[119]....
        /*0808*/ 	.word	0xffffffff


	//   ....[120]....
        /*080c*/ 	.word	0xffffffff


	//   ....[121]....
        /*0810*/ 	.word	0xffffffff


	//   ....[122]....
        /*0814*/ 	.word	0xffffffff


	//   ....[123]....
        /*0818*/ 	.word	0xffffffff


	//   ....[124]....
        /*081c*/ 	.word	0xffffffff


	//   ....[125]....
        /*0820*/ 	.word	0xffffffff


	//   ....[126]....
        /*0824*/ 	.word	0xffffffff


	//   ....[127]....
        /*0828*/ 	.word	0xffffffff


	//   ....[128]....
        /*082c*/ 	.word	0xffffffff


	//   ....[129]....
        /*0830*/ 	.word	0xffffffff


	//   ....[130]....
        /*0834*/ 	.word	0xffffffff


	//   ....[131]....
        /*0838*/ 	.word	0xffffffff


	//   ....[132]....
        /*083c*/ 	.word	0xffffffff


	//   ....[133]....
        /*0840*/ 	.word	0xffffffff


	//   ....[134]....
        /*0844*/ 	.word	0xffffffff


	//   ....[135]....
        /*0848*/ 	.word	0xffffffff


	//   ....[136]....
        /*084c*/ 	.word	0xffffffff


	//   ....[137]....
        /*0850*/ 	.word	0xffffffff


	//   ....[138]....
        /*0854*/ 	.word	0xffffffff


	//   ....[139]....
        /*0858*/ 	.word	0xffffffff


	//   ....[140]....
        /*085c*/ 	.word	0xffffffff


	//   ....[141]....
        /*0860*/ 	.word	0xffffffff


	//   ....[142]....
        /*0864*/ 	.word	0xffffffff


	//   ....[143]....
        /*0868*/ 	.word	0xffffffff


	//   ....[144]....
        /*086c*/ 	.word	0x0500000f


	//   ....[145]....
        /*0870*/ 	.word	0x0500000f


	//   ....[146]....
        /*0874*/ 	.word	0x0500000f


	//   ....[147]....
        /*0878*/ 	.word	0x0500000f


	//   ....[148]....
        /*087c*/ 	.word	0x0500000f


	//   ....[149]....
        /*0880*/ 	.word	0x0500000f


	//   ....[150]....
        /*0884*/ 	.word	0x0500000f


	//   ....[151]....
        /*0888*/ 	.word	0x0500000f


	//   ....[152]....
        /*088c*/ 	.word	0x0500000f


	//   ....[153]....
        /*0890*/ 	.word	0x0500000f


	//   ....[154]....
        /*0894*/ 	.word	0x0500000f


	//   ....[155]....
        /*0898*/ 	.word	0x0500000f


	//   ....[156]....
        /*089c*/ 	.word	0x0500000f


	//   ....[157]....
        /*08a0*/ 	.word	0x0500000f


	//   ....[158]....
        /*08a4*/ 	.word	0x0500000f


	//   ....[159]....
        /*08a8*/ 	.word	0x0500000f


	//   ....[160]....
        /*08ac*/ 	.word	0x0500000f


	//   ....[161]....
        /*08b0*/ 	.word	0x0500000f


	//   ....[162]....
        /*08b4*/ 	.word	0x0500000f


	//   ....[163]....
        /*08b8*/ 	.word	0x0500000f


	//   ....[164]....
        /*08bc*/ 	.word	0x0500000f


	//   ....[165]....
        /*08c0*/ 	.word	0x0500000f


	//   ....[166]....
        /*08c4*/ 	.word	0x0500000f


	//   ....[167]....
        /*08c8*/ 	.word	0x0500000f


	//   ....[168]....
        /*08cc*/ 	.word	0x0500000f


	//   ....[169]....
        /*08d0*/ 	.word	0x0500000f


	//   ....[170]....
        /*08d4*/ 	.word	0x0500000f


	//   ....[171]....
        /*08d8*/ 	.word	0x0500000f


	//   ....[172]....
        /*08dc*/ 	.word	0x0500000f


	//   ....[173]....
        /*08e0*/ 	.word	0x0500000f


	//   ....[174]....
        /*08e4*/ 	.word	0x0500000f


	//   ....[175]....
        /*08e8*/ 	.word	0x0500000f


	//   ....[176]....
        /*08ec*/ 	.word	0x0500000f


	//   ....[177]....
        /*08f0*/ 	.word	0x0500000f


	//   ....[178]....
        /*08f4*/ 	.word	0x0500000f


	//   ....[179]....
        /*08f8*/ 	.word	0x0500000f


	//   ....[180]....
        /*08fc*/ 	.word	0x0500000f


	//   ....[181]....
        /*0900*/ 	.word	0x0500000f


	//   ....[182]....
        /*0904*/ 	.word	0x0500000f


	//   ....[183]....
        /*0908*/ 	.word	0x0500000f


	//   ....[184]....
        /*090c*/ 	.word	0x0500000f


	//   ....[185]....
        /*0910*/ 	.word	0x0500000f


	//   ....[186]....
        /*0914*/ 	.word	0x0500000f


	//   ....[187]....
        /*0918*/ 	.word	0x0500000f


	//   ....[188]....
        /*091c*/ 	.word	0x0500000f


	//   ....[189]....
        /*0920*/ 	.word	0x0500000f


	//   ....[190]....
        /*0924*/ 	.word	0x0500000f


	//   ....[191]....
        /*0928*/ 	.word	0x0500000f


	//   ....[192]....
        /*092c*/ 	.word	0x0500000f


	//   ....[193]....
        /*0930*/ 	.word	0x0500000f


	//   ....[194]....
        /*0934*/ 	.word	0x0500000f


	//   ....[195]....
        /*0938*/ 	.word	0x0500000f


	//   ....[196]....
        /*093c*/ 	.word	0x0500000f


	//   ....[197]....
        /*0940*/ 	.word	0x0500000f


	//   ....[198]....
        /*0944*/ 	.word	0x0500000f


	//   ....[199]....
        /*0948*/ 	.word	0x0500000f


	//   ....[200]....
        /*094c*/ 	.word	0x0500000f


	//   ....[201]....
        /*0950*/ 	.word	0x0500000f


	//   ....[202]....
        /*0954*/ 	.word	0x0500000f


	//   ....[203]....
        /*0958*/ 	.word	0x0500000f


	//   ....[204]....
        /*095c*/ 	.word	0x0500000f


	//   ....[205]....
        /*0960*/ 	.word	0x0500000f


	//   ....[206]....
        /*0964*/ 	.word	0x0500000f


	//   ....[207]....
        /*0968*/ 	.word	0x0500000f


	//   ....[208]....
        /*096c*/ 	.word	0x0500000f


	//   ....[209]....
        /*0970*/ 	.word	0x0500000f


	//   ....[210]....
        /*0974*/ 	.word	0x0500000f


	//   ....[211]....
        /*0978*/ 	.word	0x0500000f


	//   ....[212]....
        /*097c*/ 	.word	0x0500000f


	//   ....[213]....
        /*0980*/ 	.word	0x0500000f


	//   ....[214]....
        /*0984*/ 	.word	0x0500000f


	//   ....[215]....
        /*0988*/ 	.word	0x0500000f


	//   ....[216]....
        /*098c*/ 	.word	0x0500000f


	//   ....[217]....
        /*0990*/ 	.word	0x0500000f


	//   ....[218]....
        /*0994*/ 	.word	0x0500000f


	//   ....[219]....
        /*0998*/ 	.word	0x0500000f


	//   ....[220]....
        /*099c*/ 	.word	0x0500000f


	//   ....[221]....
        /*09a0*/ 	.word	0x0500000f


	//   ....[222]....
        /*09a4*/ 	.word	0x0500000f


	//   ....[223]....
        /*09a8*/ 	.word	0x0500000f


	//   ....[224]....
        /*09ac*/ 	.word	0x0500000f


	//   ....[225]....
        /*09b0*/ 	.word	0x0500000f


	//   ....[226]....
        /*09b4*/ 	.word	0x0500000f


	//   ....[227]....
        /*09b8*/ 	.word	0x0500000f


	//   ....[228]....
        /*09bc*/ 	.word	0x0500000f


	//   ....[229]....
        /*09c0*/ 	.word	0x0500000f


	//   ....[230]....
        /*09c4*/ 	.word	0x0500000f


	//   ....[231]....
        /*09c8*/ 	.word	0x0500000f


	//   ....[232]....
        /*09cc*/ 	.word	0x0500000f


	//   ....[233]....
        /*09d0*/ 	.word	0x0500000f


	//----- nvinfo : EIATTR_COOP_GROUP_INSTR_OFFSETS
	.align		4
.L_234:
        /*09d4*/ 	.byte	0x04, 0x28
        /*09d6*/ 	.short	(.L_236 - .L_235)


	//   ....[0]....
.L_235:
        /*09d8*/ 	.word	0x00000060


	//   ....[1]....
        /*09dc*/ 	.word	0x00000190


	//   ....[2]....
        /*09e0*/ 	.word	0x00000240


	//   ....[3]....
        /*09e4*/ 	.word	0x00000400


	//   ....[4]....
        /*09e8*/ 	.word	0x00000560


	//   ....[5]....
        /*09ec*/ 	.word	0x00000680


	//   ....[6]....
        /*09f0*/ 	.word	0x000007e0


	//   ....[7]....
        /*09f4*/ 	.word	0x00009780


	//   ....[8]....
        /*09f8*/ 	.word	0x00009e50


	//   ....[9]....
        /*09fc*/ 	.word	0x00009e60


	//   ....[10]....
        /*0a00*/ 	.word	0x00009e70


	//   ....[11]....
        /*0a04*/ 	.word	0x00009e80


	//   ....[12]....
        /*0a08*/ 	.word	0x0000a1c0


	//   ....[13]....
        /*0a0c*/ 	.word	0x0000a1d0


	//   ....[14]....
        /*0a10*/ 	.word	0x0000a1e0


	//   ....[15]....
        /*0a14*/ 	.word	0x0000a1f0


	//   ....[16]....
        /*0a18*/ 	.word	0x0000a4d0


	//   ....[17]....
        /*0a1c*/ 	.word	0x0000a4e0


	//   ....[18]....
        /*0a20*/ 	.word	0x0000a4f0


	//   ....[19]....
        /*0a24*/ 	.word	0x0000a500


	//   ....[20]....
        /*0a28*/ 	.word	0x0000a800


	//   ....[21]....
        /*0a2c*/ 	.word	0x0000a810


	//   ....[22]....
        /*0a30*/ 	.word	0x0000a820


	//   ....[23]....
        /*0a34*/ 	.word	0x0000a830


	//   ....[24]....
        /*0a38*/ 	.word	0x0000c4f0


	//   ....[25]....
        /*0a3c*/ 	.word	0x0000c510


	//   ....[26]....
        /*0a40*/ 	.word	0x0000c520


	//   ....[27]....
        /*0a44*/ 	.word	0x0000c530


	//   ....[28]....
        /*0a48*/ 	.word	0x0000c640


	//   ....[29]....
        /*0a4c*/ 	.word	0x0000c6a0


	//   ....[30]....
        /*0a50*/ 	.word	0x0000c6d0


	//   ....[31]....
        /*0a54*/ 	.word	0x0000c710


	//   ....[32]....
        /*0a58*/ 	.word	0x0000ca20


	//   ....[33]....
        /*0a5c*/ 	.word	0x0000ca40


	//   ....[34]....
        /*0a60*/ 	.word	0x0000ca60


	//   ....[35]....
        /*0a64*/ 	.word	0x0000ca70


	//   ....[36]....
        /*0a68*/ 	.word	0x0000cb30


	//   ....[37]....
        /*0a6c*/ 	.word	0x0000cb50


	//   ....[38]....
        /*0a70*/ 	.word	0x0000cb60


	//   ....[39]....
        /*0a74*/ 	.word	0x0000cc00


	//   ....[40]....
        /*0a78*/ 	.word	0x0000f070


	//   ....[41]....
        /*0a7c*/ 	.word	0x0000f990


	//   ....[42]....
        /*0a80*/ 	.word	0x000109e0


	//   ....[43]....
        /*0a84*/ 	.word	0x00010a90


	//   ....[44]....
        /*0a88*/ 	.word	0x00011460


	//   ....[45]....
        /*0a8c*/ 	.word	0x000114c0


	//   ....[46]....
        /*0a90*/ 	.word	0x000135c0


	//   ....[47]....
        /*0a94*/ 	.word	0x00013830


	//   ....[48]....
        /*0a98*/ 	.word	0x000144f0


	//   ....[49]....
        /*0a9c*/ 	.word	0x000145b0


	//   ....[50]....
        /*0aa0*/ 	.word	0x00014d30


	//   ....[51]....
        /*0aa4*/ 	.word	0x00014da0


	//   ....[52]....
        /*0aa8*/ 	.word	0x00017270


	//   ....[53]....
        /*0aac*/ 	.word	0x000172e0


	//   ....[54]....
        /*0ab0*/ 	.word	0x00017900


	//   ....[55]....
        /*0ab4*/ 	.word	0x00017960


	//   ....[56]....
        /*0ab8*/ 	.word	0x00019ca0


	//   ....[57]....
        /*0abc*/ 	.word	0x00019f30


	//   ....[58]....
        /*0ac0*/ 	.word	0x0001aba0


	//   ....[59]....
        /*0ac4*/ 	.word	0x0001ac60


	//   ....[60]....
        /*0ac8*/ 	.word	0x0001b3d0


	//   ....[61]....
        /*0acc*/ 	.word	0x0001b430


	//   ....[62]....
        /*0ad0*/ 	.word	0x0001c620


	//   ....[63]....
        /*0ad4*/ 	.word	0x0001c990


	//   ....[64]....
        /*0ad8*/ 	.word	0x0001c9c0


	//   ....[65]....
        /*0adc*/ 	.word	0x0001c9d0


	//   ....[66]....
        /*0ae0*/ 	.word	0x0001da70


	//   ....[67]....
        /*0ae4*/ 	.word	0x0001da90


	//   ....[68]....
        /*0ae8*/ 	.word	0x0001dab0


	//   ....[69]....
        /*0aec*/ 	.word	0x0001dac0


	//   ....[70]....
        /*0af0*/ 	.word	0x0001e180


	//   ....[71]....
        /*0af4*/ 	.word	0x0001e190


	//   ....[72]....
        /*0af8*/ 	.word	0x0001e290


	//   ....[73]....
        /*0afc*/ 	.word	0x0001e2a0


	//   ....[74]....
        /*0b00*/ 	.word	0x0001e3b0


	//   ....[75]....
        /*0b04*/ 	.word	0x0001e3c0


	//   ....[76]....
        /*0b08*/ 	.word	0x0001e4d0


	//   ....[77]....
        /*0b0c*/ 	.word	0x0001e4e0


	//   ....[78]....
        /*0b10*/ 	.word	0x0001e890


	//   ....[79]....
        /*0b14*/ 	.word	0x0001e8a0


	//   ....[80]....
        /*0b18*/ 	.word	0x0001edf0


	//   ....[81]....
        /*0b1c*/ 	.word	0x0001ee00


	//   ....[82]....
        /*0b20*/ 	.word	0x0001fb00


	//   ....[83]....
        /*0b24*/ 	.word	0x0001fb10


	//   ....[84]....
        /*0b28*/ 	.word	0x0001fc20


	//   ....[85]....
        /*0b2c*/ 	.word	0x0001fc30


	//   ....[86]....
        /*0b30*/ 	.word	0x0001fd40


	//   ....[87]....
        /*0b34*/ 	.word	0x0001fd50


	//   ....[88]....
        /*0b38*/ 	.word	0x0001fe60


	//   ....[89]....
        /*0b3c*/ 	.word	0x0001fe70


	//   ....[90]....
        /*0b40*/ 	.word	0x0001ffe0


	//   ....[91]....
        /*0b44*/ 	.word	0x00020210


	//   ....[92]....
        /*0b48*/ 	.word	0x00020240


	//   ....[93]....
        /*0b4c*/ 	.word	0x00020270


	//   ....[94]....
        /*0b50*/ 	.word	0x000202a0


	//   ....[95]....
        /*0b54*/ 	.word	0x000202d0


	//   ....[96]....
        /*0b58*/ 	.word	0x00020300


	//   ....[97]....
        /*0b5c*/ 	.word	0x000204a0


	//   ....[98]....
        /*0b60*/ 	.word	0x000204d0


	//   ....[99]....
        /*0b64*/ 	.word	0x00020500


	//   ....[100]....
        /*0b68*/ 	.word	0x00020530


	//   ....[101]....
        /*0b6c*/ 	.word	0x00020560


	//   ....[102]....
        /*0b70*/ 	.word	0x00020590


	//   ....[103]....
        /*0b74*/ 	.word	0x00020630


	//   ....[104]....
        /*0b78*/ 	.word	0x00020660


	//   ....[105]....
        /*0b7c*/ 	.word	0x00020670


	//   ....[106]....
        /*0b80*/ 	.word	0x000206a0


	//   ....[107]....
        /*0b84*/ 	.word	0x00021f40


	//   ....[108]....
        /*0b88*/ 	.word	0x00023d60


	//   ....[109]....
        /*0b8c*/ 	.word	0x000248e0


	//   ....[110]....
        /*0b90*/ 	.word	0x000248f0


	//   ....[111]....
        /*0b94*/ 	.word	0x00024920


	//   ....[112]....
        /*0b98*/ 	.word	0x00024930


	//   ....[113]....
        /*0b9c*/ 	.word	0x00024a40


	//   ....[114]....
        /*0ba0*/ 	.word	0x00024a50


	//   ....[115]....
        /*0ba4*/ 	.word	0x00024ae0


	//   ....[116]....
        /*0ba8*/ 	.word	0x00024af0


	//   ....[117]....
        /*0bac*/ 	.word	0x00024b80


	//   ....[118]....
        /*0bb0*/ 	.word	0x00024b90


	//   ....[119]....
        /*0bb4*/ 	.word	0x00024c20


	//   ....[120]....
        /*0bb8*/ 	.word	0x00024c30


	//   ....[121]....
        /*0bbc*/ 	.word	0x00024cc0


	//   ....[122]....
        /*0bc0*/ 	.word	0x00024cd0


	//   ....[123]....
        /*0bc4*/ 	.word	0x00024d20


	//   ....[124]....
        /*0bc8*/ 	.word	0x00024d50


	//   ....[125]....
        /*0bcc*/ 	.word	0x00027600


	//   ....[126]....
        /*0bd0*/ 	.word	0x00027630


	//   ....[127]....
        /*0bd4*/ 	.word	0x00027690


	//   ....[128]....
        /*0bd8*/ 	.word	0x000276c0


	//   ....[129]....
        /*0bdc*/ 	.word	0x000276f0


	//   ....[130]....
        /*0be0*/ 	.word	0x00027720


	//   ....[131]....
        /*0be4*/ 	.word	0x00027750


	//   ....[132]....
        /*0be8*/ 	.word	0x00027780


	//   ....[133]....
        /*0bec*/ 	.word	0x00027940


	//   ....[134]....
        /*0bf0*/ 	.word	0x00027970


	//   ....[135]....
        /*0bf4*/ 	.word	0x000279a0


	//   ....[136]....
        /*0bf8*/ 	.word	0x000279d0


	//   ....[137]....
        /*0bfc*/ 	.word	0x00027a00


	//   ....[138]....
        /*0c00*/ 	.word	0x00027a30


	//   ....[139]....
        /*0c04*/ 	.word	0x00027b00


	//   ....[140]....
        /*0c08*/ 	.word	0x00027b20


	//   ....[141]....
        /*0c0c*/ 	.word	0x00027b30


	//   ....[142]....
        /*0c10*/ 	.word	0x00027bb0


	//   ....[143]....
        /*0c14*/ 	.word	0x000286f0


	//   ....[144]....
        /*0c18*/ 	.word	0x00028b60


	//   ....[145]....
        /*0c1c*/ 	.word	0x00028c10


	//   ....[146]....
        /*0c20*/ 	.word	0x00028ca0


	//   ....[147]....
        /*0c24*/ 	.word	0x00028cf0


	//   ....[148]....
        /*0c28*/ 	.word	0x00028d40


	//   ....[149]....
        /*0c2c*/ 	.word	0x00028dd0


	//   ....[150]....
        /*0c30*/ 	.word	0x00028e60


	//   ....[151]....
        /*0c34*/ 	.word	0x00028eb0


	//   ....[152]....
        /*0c38*/ 	.word	0x00028f00


	//   ....[153]....
        /*0c3c*/ 	.word	0x00028f90


	//   ....[154]....
        /*0c40*/ 	.word	0x00029020


	//   ....[155]....
        /*0c44*/ 	.word	0x00029070


	//   ....[156]....
        /*0c48*/ 	.word	0x000290c0


	//   ....[157]....
        /*0c4c*/ 	.word	0x00029150


	//   ....[158]....
        /*0c50*/ 	.word	0x000291e0


	//   ....[159]....
        /*0c54*/ 	.word	0x00029230


	//   ....[160]....
        /*0c58*/ 	.word	0x00029280


	//   ....[161]....
        /*0c5c*/ 	.word	0x00029380


	//   ....[162]....
        /*0c60*/ 	.word	0x00029430


	//   ....[163]....
        /*0c64*/ 	.word	0x000294b0


	//   ....[164]....
        /*0c68*/ 	.word	0x00029540


	//   ....[165]....
        /*0c6c*/ 	.word	0x000296c0


	//   ....[166]....
        /*0c70*/ 	.word	0x000297e0


	//   ....[167]....
        /*0c74*/ 	.word	0x00029840


	//   ....[168]....
        /*0c78*/ 	.word	0x00029890


	//   ....[169]....
        /*0c7c*/ 	.word	0x00029920


	//   ....[170]....
        /*0c80*/ 	.word	0x000299d0


	//   ....[171]....
        /*0c84*/ 	.word	0x00029a40


	//   ....[172]....
        /*0c88*/ 	.word	0x00029ab0


	//   ....[173]....
        /*0c8c*/ 	.word	0x00029c20


	//   ....[174]....
        /*0c90*/ 	.word	0x00029d10


	//   ....[175]....
        /*0c94*/ 	.word	0x00029d60


	//   ....[176]....
        /*0c98*/ 	.word	0x00029db0


	//   ....[177]....
        /*0c9c*/ 	.word	0x0002a130


	//   ....[178]....
        /*0ca0*/ 	.word	0x0002a180


	//   ....[179]....
        /*0ca4*/ 	.word	0x0002a210


	//   ....[180]....
        /*0ca8*/ 	.word	0x0002a2a0


	//   ....[181]....
        /*0cac*/ 	.word	0x0002a330


	//   ....[182]....
        /*0cb0*/ 	.word	0x0002a3c0


	//   ....[183]....
        /*0cb4*/ 	.word	0x0002a450


	//   ....[184]....
        /*0cb8*/ 	.word	0x0002a4e0


	//   ....[185]....
        /*0cbc*/ 	.word	0x0002a560


	//   ....[186]....
        /*0cc0*/ 	.word	0x0002a5b0


	//   ....[187]....
        /*0cc4*/ 	.word	0x0002a640


	//   ....[188]....
        /*0cc8*/ 	.word	0x0002a6d0


	//   ....[189]....
        /*0ccc*/ 	.word	0x0002a750


	//   ....[190]....
        /*0cd0*/ 	.word	0x0002a7a0


	//   ....[191]....
        /*0cd4*/ 	.word	0x0002a830


	//   ....[192]....
        /*0cd8*/ 	.word	0x0002a8c0


	//   ....[193]....
        /*0cdc*/ 	.word	0x0002a950


	//   ....[194]....
        /*0ce0*/ 	.word	0x0002a9e0


	//   ....[195]....
        /*0ce4*/ 	.word	0x0002aa70


	//   ....[196]....
        /*0ce8*/ 	.word	0x0002ab00


	//   ....[197]....
        /*0cec*/ 	.word	0x0002abc0


	//   ....[198]....
        /*0cf0*/ 	.word	0x0002aea0


	//   ....[199]....
        /*0cf4*/ 	.word	0x0002b080


	//   ....[200]....
        /*0cf8*/ 	.word	0x0002b0d0


	//   ....[201]....
        /*0cfc*/ 	.word	0x0002b130


	//   ....[202]....
        /*0d00*/ 	.word	0x0002b1d0


	//   ....[203]....
        /*0d04*/ 	.word	0x0002b290


	//   ....[204]....
        /*0d08*/ 	.word	0x0002b3a0


	//   ....[205]....
        /*0d0c*/ 	.word	0x0002b400


	//   ....[206]....
        /*0d10*/ 	.word	0x0002b500


	//   ....[207]....
        /*0d14*/ 	.word	0x0002b560


	//   ....[208]....
        /*0d18*/ 	.word	0x0002b660


	//   ....[209]....
        /*0d1c*/ 	.word	0x0002b6c0


	//   ....[210]....
        /*0d20*/ 	.word	0x0002b7c0


	//   ....[211]....
        /*0d24*/ 	.word	0x0002b820


	//   ....[212]....
        /*0d28*/ 	.word	0x0002b900


	//   ....[213]....
        /*0d2c*/ 	.word	0x0002b980


	//   ....[214]....
        /*0d30*/ 	.word	0x0002ba60


	//   ....[215]....
        /*0d34*/ 	.word	0x0002bd90


	//   ....[216]....
        /*0d38*/ 	.word	0x0002be30


	//   ....[217]....
        /*0d3c*/ 	.word	0x0002bfd0


	//   ....[218]....
        /*0d40*/ 	.word	0x0002c050


	//   ....[219]....
        /*0d44*/ 	.word	0x0002c0d0


	//   ....[220]....
        /*0d48*/ 	.word	0x0002c150


	//   ....[221]....
        /*0d4c*/ 	.word	0x0002c1d0


	//   ....[222]....
        /*0d50*/ 	.word	0x0002c260


	//   ....[223]....
        /*0d54*/ 	.word	0x0002c300


	//   ....[224]....
        /*0d58*/ 	.word	0x0002c3b0


	//   ....[225]....
        /*0d5c*/ 	.word	0x0002c430


	//   ....[226]....
        /*0d60*/ 	.word	0x0002c4b0


	//   ....[227]....
        /*0d64*/ 	.word	0x0002c530


	//   ....[228]....
        /*0d68*/ 	.word	0x0002c5c0


	//   ....[229]....
        /*0d6c*/ 	.word	0x0002c640


	//   ....[230]....
        /*0d70*/ 	.word	0x0002c6f0


	//   ....[231]....
        /*0d74*/ 	.word	0x0002c740


	//   ....[232]....
        /*0d78*/ 	.word	0x0002c800


	//   ....[233]....
        /*0d7c*/ 	.word	0x0002c930


	//----- nvinfo : EIATTR_REG_RECONFIG
	.align		4
.L_236:
        /*0d80*/ 	.byte	0x01, 0x54
	.zero		2


	//----- nvinfo : EIATTR_SYSCALL_OFFSETS
	.align		4
        /*0d84*/ 	.byte	0x04, 0x46
        /*0d86*/ 	.short	(.L_238 - .L_237)


	//   ....[0]....
.L_237:
        /*0d88*/ 	.word	0x000021f0


	//   ....[1]....
        /*0d8c*/ 	.word	0x00002340


	//   ....[2]....
        /*0d90*/ 	.word	0x00009910


	//   ....[3]....
        /*0d94*/ 	.word	0x00009c00


	//   ....[4]....
        /*0d98*/ 	.word	0x00023990


	//   ....[5]....
        /*0d9c*/ 	.word	0x00023ae0


	//   ....[6]....
        /*0da0*/ 	.word	0x00023bd0


	//   ....[7]....
        /*0da4*/ 	.word	0x00024450


	//----- nvinfo : EIATTR_MBARRIER_INSTR_OFFSETS
	.align		4
.L_238:
        /*0da8*/ 	.byte	0x04, 0x39
        /*0daa*/ 	.short	(.L_240 - .L_239)


	//   ....[0]....
.L_239:
        /*0dac*/ 	.word	0x000002b0
        /*0db0*/ 	.word	0x000000ff
        /*0db4*/ 	.word	0x00028800
        /*0db8*/ 	.short	0x0100
        /*0dba*/ 	.byte	0x08
	.zero		1


	//   ....[1]....
        /*0dbc*/ 	.word	0x000002c0
        /*0dc0*/ 	.word	0x000000ff
        /*0dc4*/ 	.word	0x00028820
        /*0dc8*/ 	.short	0x0100
        /*0dca*/ 	.byte	0x08
	.zero		1


	//   ....[2]....
        /*0dcc*/ 	.word	0x000003b0
        /*0dd0*/ 	.word	0x000000ff
        /*0dd4*/ 	.word	0x00028830
        /*0dd8*/ 	.short	0x0100
        /*0dda*/ 	.byte	0x08
	.zero		1


	//   ....[3]....
        /*0ddc*/ 	.word	0x000003c0
        /*0de0*/ 	.word	0x000000ff
        /*0de4*/ 	.word	0x00028840
        /*0de8*/ 	.short	0x0100
        /*0dea*/ 	.byte	0x08
	.zero		1


	//   ....[4]....
        /*0dec*/ 	.word	0x000003d0
        /*0df0*/ 	.word	0x000000ff
        /*0df4*/ 	.word	0x00028838
        /*0df8*/ 	.short	0x0100
        /*0dfa*/ 	.byte	0x08
	.zero		1


	//   ....[5]....
        /*0dfc*/ 	.word	0x000003e0
        /*0e00*/ 	.word	0x000000ff
        /*0e04*/ 	.word	0x00028848
        /*0e08*/ 	.short	0x0100
        /*0e0a*/ 	.byte	0x08
	.zero		1


	//   ....[6]....
        /*0e0c*/ 	.word	0x00000510
        /*0e10*/ 	.word	0x000000ff
        /*0e14*/ 	.word	0x00028850
        /*0e18*/ 	.short	0x0100
        /*0e1a*/ 	.byte	0x08
	.zero		1


	//   ....[7]....
        /*0e1c*/ 	.word	0x00000520
        /*0e20*/ 	.word	0x000000ff
        /*0e24*/ 	.word	0x00028860
        /*0e28*/ 	.short	0x0100
        /*0e2a*/ 	.byte	0x08
	.zero		1


	//   ....[8]....
        /*0e2c*/ 	.word	0x00000530
        /*0e30*/ 	.word	0x000000ff
        /*0e34*/ 	.word	0x00028858
        /*0e38*/ 	.short	0x0100
        /*0e3a*/ 	.byte	0x08
	.zero		1


	//   ....[9]....
        /*0e3c*/ 	.word	0x00000540
        /*0e40*/ 	.word	0x000000ff
        /*0e44*/ 	.word	0x00028868
        /*0e48*/ 	.short	0x0100
        /*0e4a*/ 	.byte	0x08
	.zero		1


	//   ....[10]....
        /*0e4c*/ 	.word	0x00000630
        /*0e50*/ 	.word	0x000000ff
        /*0e54*/ 	.word	0x00028870
        /*0e58*/ 	.short	0x0100
        /*0e5a*/ 	.byte	0x06
	.zero		1


	//   ....[11]....
        /*0e5c*/ 	.word	0x00000640
        /*0e60*/ 	.word	0x000000ff
        /*0e64*/ 	.word	0x00028880
        /*0e68*/ 	.short	0x0100
        /*0e6a*/ 	.byte	0x06
	.zero		1


	//   ....[12]....
        /*0e6c*/ 	.word	0x00000650
        /*0e70*/ 	.word	0x000000ff
        /*0e74*/ 	.word	0x00028878
        /*0e78*/ 	.short	0x0100
        /*0e7a*/ 	.byte	0x06
	.zero		1


	//   ....[13]....
        /*0e7c*/ 	.word	0x00000660
        /*0e80*/ 	.word	0x000000ff
        /*0e84*/ 	.word	0x00028888
        /*0e88*/ 	.short	0x0100
        /*0e8a*/ 	.byte	0x06
	.zero		1


	//   ....[14]....
        /*0e8c*/ 	.word	0x00000790
        /*0e90*/ 	.word	0x000000ff
        /*0e94*/ 	.word	0x00028890
        /*0e98*/ 	.short	0x0100
        /*0e9a*/ 	.byte	0x08
	.zero		1


	//   ....[15]....
        /*0e9c*/ 	.word	0x000007a0
        /*0ea0*/ 	.word	0x000000ff
        /*0ea4*/ 	.word	0x000288a0
        /*0ea8*/ 	.short	0x0100
        /*0eaa*/ 	.byte	0x08
	.zero		1


	//   ....[16]....
        /*0eac*/ 	.word	0x000007b0
        /*0eb0*/ 	.word	0x000000ff
        /*0eb4*/ 	.word	0x00028898
        /*0eb8*/ 	.short	0x0100
        /*0eba*/ 	.byte	0x08
	.zero		1


	//   ....[17]....
        /*0ebc*/ 	.word	0x000007c0
        /*0ec0*/ 	.word	0x000000ff
        /*0ec4*/ 	.word	0x000288a8
        /*0ec8*/ 	.short	0x0100
        /*0eca*/ 	.byte	0x08
	.zero		1


	//   ....[18]....
        /*0ecc*/ 	.word	0x000008f0
        /*0ed0*/ 	.word	0x000000ff
        /*0ed4*/ 	.word	0x000288b0
        /*0ed8*/ 	.short	0x0100
        /*0eda*/ 	.byte	0x08
	.zero		1


	//   ....[19]....
        /*0edc*/ 	.word	0x00000900
        /*0ee0*/ 	.word	0x000000ff
        /*0ee4*/ 	.word	0x000288c0
        /*0ee8*/ 	.short	0x0100
        /*0eea*/ 	.byte	0x08
	.zero		1


	//   ....[20]....
        /*0eec*/ 	.word	0x00000910
        /*0ef0*/ 	.word	0x000000ff
        /*0ef4*/ 	.word	0x000288b8
        /*0ef8*/ 	.short	0x0100
        /*0efa*/ 	.byte	0x08
	.zero		1


	//   ....[21]....
        /*0efc*/ 	.word	0x00000920
        /*0f00*/ 	.word	0x000000ff
        /*0f04*/ 	.word	0x000288c8
        /*0f08*/ 	.short	0x0100
        /*0f0a*/ 	.byte	0x08
	.zero		1


	//   ....[22]....
        /*0f0c*/ 	.word	0x00003930
        /*0f10*/ 	.word	0x0000006a
        /*0f14*/ 	.word	0x00028890
        /*0f18*/ 	.short	0x010a
        /*0f1a*/ 	.byte	0x3f
	.zero		1


	//   ....[23]....
        /*0f1c*/ 	.word	0x00005f20
        /*0f20*/ 	.word	0x0000006a
        /*0f24*/ 	.word	0x00028890
        /*0f28*/ 	.short	0x010a
        /*0f2a*/ 	.byte	0x3f
	.zero		1


	//   ....[24]....
        /*0f2c*/ 	.word	0x00008090
        /*0f30*/ 	.word	0x0000006a
        /*0f34*/ 	.word	0x00028890
        /*0f38*/ 	.short	0x010a
        /*0f3a*/ 	.byte	0x3f
	.zero		1


	//   ....[25]....
        /*0f3c*/ 	.word	0x000086f0
        /*0f40*/ 	.word	0x0000002c
        /*0f44*/ 	.word	0x00000000
        /*0f48*/ 	.short	0x0101
        /*0f4a*/ 	.byte	0x3f
	.zero		1


	//   ....[26]....
        /*0f4c*/ 	.word	0x00008730
        /*0f50*/ 	.word	0x0000006a
        /*0f54*/ 	.word	0x000288b0
        /*0f58*/ 	.short	0x010a
        /*0f5a*/ 	.byte	0x3f
	.zero		1


	//   ....[27]....
        /*0f5c*/ 	.word	0x00008d80
        /*0f60*/ 	.word	0x0000006a
        /*0f64*/ 	.word	0x00000000
        /*0f68*/ 	.short	0x0101
        /*0f6a*/ 	.byte	0x3f
	.zero		1


	//   ....[28]....
        /*0f6c*/ 	.word	0x00009990
        /*0f70*/ 	.word	0x00000002
        /*0f74*/ 	.word	0x00028800
        /*0f78*/ 	.short	0x010a
        /*0f7a*/ 	.byte	0x3f
	.zero		1


	//   ....[29]....
        /*0f7c*/ 	.word	0x000099e0
        /*0f80*/ 	.word	0x00000002
        /*0f84*/ 	.word	0x00028800
        /*0f88*/ 	.short	0x010a
        /*0f8a*/ 	.byte	0x3f
	.zero		1


	//   ....[30]....
        /*0f8c*/ 	.word	0x0000aa70
        /*0f90*/ 	.word	0x00000002
        /*0f94*/ 	.word	0x00028800
        /*0f98*/ 	.short	0x010a
        /*0f9a*/ 	.byte	0x3f
	.zero		1


	//   ....[31]....
        /*0f9c*/ 	.word	0x0000ce50
        /*0fa0*/ 	.word	0x00000002
        /*0fa4*/ 	.word	0x00028800
        /*0fa8*/ 	.short	0x010a
        /*0faa*/ 	.byte	0x3f
	.zero		1


	//   ....[32]....
        /*0fac*/ 	.word	0x0000e920
        /*0fb0*/ 	.word	0x00000059
        /*0fb4*/ 	.word	0x00028830
        /*0fb8*/ 	.short	0x010a
        /*0fba*/ 	.byte	0x3f
	.zero		1


	//   ....[33]....
        /*0fbc*/ 	.word	0x0000e990
        /*0fc0*/ 	.word	0x00000059
        /*0fc4*/ 	.word	0x00028830
        /*0fc8*/ 	.short	0x010a
        /*0fca*/ 	.byte	0x3f
	.zero		1


	//   ....[34]....
        /*0fcc*/ 	.word	0x0000f400
        /*0fd0*/ 	.word	0x00000059
        /*0fd4*/ 	.word	0x00000000
        /*0fd8*/ 	.short	0x0101
        /*0fda*/ 	.byte	0x3f
	.zero		1


	//   ....[35]....
        /*0fdc*/ 	.word	0x000124d0
        /*0fe0*/ 	.word	0x00000007
        /*0fe4*/ 	.word	0x00028830
        /*0fe8*/ 	.short	0x010a
        /*0fea*/ 	.byte	0x3f
	.zero		1


	//   ....[36]....
        /*0fec*/ 	.word	0x00012520
        /*0ff0*/ 	.word	0x00000007
        /*0ff4*/ 	.word	0x00028830
        /*0ff8*/ 	.short	0x010a
        /*0ffa*/ 	.byte	0x3f
	.zero		1


	//   ....[37]....
        /*0ffc*/ 	.word	0x00012930
        /*1000*/ 	.word	0x00000007
        /*1004*/ 	.word	0x00028850
        /*1008*/ 	.short	0x010a
        /*100a*/ 	.byte	0x3f
	.zero		1


	//   ....[38]....
        /*100c*/ 	.word	0x00012970
        /*1010*/ 	.word	0x00000007
        /*1014*/ 	.word	0x00028850
        /*1018*/ 	.short	0x010a
        /*101a*/ 	.byte	0x3f
	.zero		1


	//   ....[39]....
        /*101c*/ 	.word	0x00013630
        /*1020*/ 	.word	0x0000004e
        /*1024*/ 	.word	0x00000000
        /*1028*/ 	.short	0x0101
        /*102a*/ 	.byte	0x3f
	.zero		1


	//   ....[40]....
        /*102c*/ 	.word	0x00014fb0
        /*1030*/ 	.word	0x0000001b
        /*1034*/ 	.word	0x00000000
        /*1038*/ 	.short	0x0101
        /*103a*/ 	.byte	0x3f
	.zero		1


	//   ....[41]....
        /*103c*/ 	.word	0x000161a0
        /*1040*/ 	.word	0x00000007
        /*1044*/ 	.word	0x00028830
        /*1048*/ 	.short	0x010a
        /*104a*/ 	.byte	0x3f
	.zero		1


	//   ....[42]....
        /*104c*/ 	.word	0x000161f0
        /*1050*/ 	.word	0x00000007
        /*1054*/ 	.word	0x00028830
        /*1058*/ 	.short	0x010a
        /*105a*/ 	.byte	0x3f
	.zero		1


	//   ....[43]....
        /*105c*/ 	.word	0x00016600
        /*1060*/ 	.word	0x00000007
        /*1064*/ 	.word	0x00028850
        /*1068*/ 	.short	0x010a
        /*106a*/ 	.byte	0x3f
	.zero		1


	//   ....[44]....
        /*106c*/ 	.word	0x00016640
        /*1070*/ 	.word	0x00000007
        /*1074*/ 	.word	0x00028850
        /*1078*/ 	.short	0x010a
        /*107a*/ 	.byte	0x3f
	.zero		1


	//   ....[45]....
        /*107c*/ 	.word	0x00017fc0
        /*1080*/ 	.word	0x00000023
        /*1084*/ 	.word	0x00000000
        /*1088*/ 	.short	0x0101
        /*108a*/ 	.byte	0x3f
	.zero		1


	//   ....[46]....
        /*108c*/ 	.word	0x00018130
        /*1090*/ 	.word	0x00000023
        /*1094*/ 	.word	0x00000000
        /*1098*/ 	.short	0x0101
        /*109a*/ 	.byte	0x3f
	.zero		1


	//   ....[47]....
        /*109c*/ 	.word	0x00018b90
        /*10a0*/ 	.word	0x00000007
        /*10a4*/ 	.word	0x00028830
        /*10a8*/ 	.short	0x010a
        /*10aa*/ 	.byte	0x3f
	.zero		1


	//   ....[48]....
        /*10ac*/ 	.word	0x00018be0
        /*10b0*/ 	.word	0x00000007
        /*10b4*/ 	.word	0x00028830
        /*10b8*/ 	.short	0x010a
        /*10ba*/ 	.byte	0x3f
	.zero		1


	//   ....[49]....
        /*10bc*/ 	.word	0x00018ff0
        /*10c0*/ 	.word	0x00000007
        /*10c4*/ 	.word	0x00028850
        /*10c8*/ 	.short	0x010a
        /*10ca*/ 	.byte	0x3f
	.zero		1


	//   ....[50]....
        /*10cc*/ 	.word	0x00019030
        /*10d0*/ 	.word	0x00000007
        /*10d4*/ 	.word	0x00028850
        /*10d8*/ 	.short	0x010a
        /*10da*/ 	.byte	0x3f
	.zero		1


	//   ....[51]....
        /*10dc*/ 	.word	0x00019d10
        /*10e0*/ 	.word	0x0000004c
        /*10e4*/ 	.word	0x00000000
        /*10e8*/ 	.short	0x0101
        /*10ea*/ 	.byte	0x3f
	.zero		1


	//   ....[52]....
        /*10ec*/ 	.word	0x0001b650
        /*10f0*/ 	.word	0x0000001a
        /*10f4*/ 	.word	0x00000000
        /*10f8*/ 	.short	0x0101
        /*10fa*/ 	.byte	0x3f
	.zero		1


	//   ....[53]....
        /*10fc*/ 	.word	0x0001c510
        /*1100*/ 	.word	0x00000009
        /*1104*/ 	.word	0x00028850
        /*1108*/ 	.short	0x010a
        /*110a*/ 	.byte	0x3f
	.zero		1


	//   ....[54]....
        /*110c*/ 	.word	0x0001c590
        /*1110*/ 	.word	0x00000009
        /*1114*/ 	.word	0x00028850
        /*1118*/ 	.short	0x010a
        /*111a*/ 	.byte	0x3f
	.zero		1


	//   ....[55]....
        /*111c*/ 	.word	0x0001cb50
        /*1120*/ 	.word	0x00000004
        /*1124*/ 	.word	0x00000000
        /*1128*/ 	.short	0x0101
        /*112a*/ 	.byte	0x3f
	.zero		1


	//   ....[56]....
        /*112c*/ 	.word	0x0001e080
        /*1130*/ 	.word	0x00000000
        /*1134*/ 	.word	0x00000000
        /*1138*/ 	.short	0x0101
        /*113a*/ 	.byte	0x3f
	.zero		1


	//   ....[57]....
        /*113c*/ 	.word	0x0001e790
        /*1140*/ 	.word	0x00000006
        /*1144*/ 	.word	0x00000000
        /*1148*/ 	.short	0x0101
        /*114a*/ 	.byte	0x3f
	.zero		1


	//   ....[58]....
        /*114c*/ 	.word	0x00022020
        /*1150*/ 	.word	0x00000012
        /*1154*/ 	.word	0x00028820
        /*1158*/ 	.short	0x010a
        /*115a*/ 	.byte	0x3f
	.zero		1


	//   ....[59]....
        /*115c*/ 	.word	0x000220f0
        /*1160*/ 	.word	0x00000007
        /*1164*/ 	.word	0x000288a0
        /*1168*/ 	.short	0x010a
        /*116a*/ 	.byte	0x3f
	.zero		1


	//   ....[60]....
        /*116c*/ 	.word	0x00022440
        /*1170*/ 	.word	0x00000007
        /*1174*/ 	.word	0x000288c0
        /*1178*/ 	.short	0x010a
        /*117a*/ 	.byte	0x3f
	.zero		1


	//   ....[61]....
        /*117c*/ 	.word	0x000228f0
        /*1180*/ 	.word	0x00000009
        /*1184*/ 	.word	0x000288a0
        /*1188*/ 	.short	0x010a
        /*118a*/ 	.byte	0x3f
	.zero		1


	//   ....[62]....
        /*118c*/ 	.word	0x00022c20
        /*1190*/ 	.word	0x00000009
        /*1194*/ 	.word	0x000288c0
        /*1198*/ 	.short	0x010a
        /*119a*/ 	.byte	0x3f
	.zero		1


	//   ....[63]....
        /*119c*/ 	.word	0x00023fd0
        /*11a0*/ 	.word	0x00000000
        /*11a4*/ 	.word	0x00028840
        /*11a8*/ 	.short	0x010a
        /*11aa*/ 	.byte	0x3f
	.zero		1


	//   ....[64]....
        /*11ac*/ 	.word	0x00024e20
        /*11b0*/ 	.word	0x00000012
        /*11b4*/ 	.word	0x00028800
        /*11b8*/ 	.short	0x0107
        /*11ba*/ 	.byte	0x3f
	.zero		1


	//   ....[65]....
        /*11bc*/ 	.word	0x00024f30
        /*11c0*/ 	.word	0x00000012
        /*11c4*/ 	.word	0x00028800
        /*11c8*/ 	.short	0x0101
        /*11ca*/ 	.byte	0x3f
	.zero		1


	//   ....[66]....
        /*11cc*/ 	.word	0x00024f50
        /*11d0*/ 	.word	0x00000012
        /*11d4*/ 	.word	0x00028820
        /*11d8*/ 	.short	0x010a
        /*11da*/ 	.byte	0x3f
	.zero		1


	//   ....[67]....
        /*11dc*/ 	.word	0x00025370
        /*11e0*/ 	.word	0x00000003
        /*11e4*/ 	.word	0x00028840
        /*11e8*/ 	.short	0x010a
        /*11ea*/ 	.byte	0x3f
	.zero		1


	//   ....[68]....
        /*11ec*/ 	.word	0x00025710
        /*11f0*/ 	.word	0x00000003
        /*11f4*/ 	.word	0x00000060
        /*11f8*/ 	.short	0x010a
        /*11fa*/ 	.byte	0x3f
	.zero		1


	//   ....[69]....
        /*11fc*/ 	.word	0x00025d90
        /*1200*/ 	.word	0x00000003
        /*1204*/ 	.word	0x00028840
        /*1208*/ 	.short	0x010a
        /*120a*/ 	.byte	0x3f
	.zero		1


	//   ....[70]....
        /*120c*/ 	.word	0x00026130
        /*1210*/ 	.word	0x00000002
        /*1214*/ 	.word	0x00000060
        /*1218*/ 	.short	0x010a
        /*121a*/ 	.byte	0x3f
	.zero		1


	//   ....[71]....
        /*121c*/ 	.word	0x00026700
        /*1220*/ 	.word	0x00000002
        /*1224*/ 	.word	0x00028840
        /*1228*/ 	.short	0x010a
        /*122a*/ 	.byte	0x3f
	.zero		1


	//   ....[72]....
        /*122c*/ 	.word	0x00026aa0
        /*1230*/ 	.word	0x00000002
        /*1234*/ 	.word	0x00000060
        /*1238*/ 	.short	0x010a
        /*123a*/ 	.byte	0x3f
	.zero		1


	//   ....[73]....
        /*123c*/ 	.word	0x00027020
        /*1240*/ 	.word	0x00000000
        /*1244*/ 	.word	0x00028860
        /*1248*/ 	.short	0x010a
        /*124a*/ 	.byte	0x3f
	.zero		1


	//   ....[74]....
        /*124c*/ 	.word	0x00028670
        /*1250*/ 	.word	0x00000000
        /*1254*/ 	.word	0x00028820
        /*1258*/ 	.short	0x010a
        /*125a*/ 	.byte	0x3f
	.zero		1


	//   ....[75]....
        /*125c*/ 	.word	0x00028840
        /*1260*/ 	.word	0x00000006
        /*1264*/ 	.word	0x00000000
        /*1268*/ 	.short	0x010a
        /*126a*/ 	.byte	0x3f
	.zero		1


	//   ....[76]....
        /*126c*/ 	.word	0x00028880
        /*1270*/ 	.word	0x00000007
        /*1274*/ 	.word	0x00000000
        /*1278*/ 	.short	0x010a
        /*127a*/ 	.byte	0x3f
	.zero		1


	//   ....[77]....
        /*127c*/ 	.word	0x000288e0
        /*1280*/ 	.word	0x00000004
        /*1284*/ 	.word	0x00000000
        /*1288*/ 	.short	0x010a
        /*128a*/ 	.byte	0x3f
	.zero		1


	//   ....[78]....
        /*128c*/ 	.word	0x00028910
        /*1290*/ 	.word	0x00000003
        /*1294*/ 	.word	0x00000000
        /*1298*/ 	.short	0x010a
        /*129a*/ 	.byte	0x3f
	.zero		1


	//   ....[79]....
        /*129c*/ 	.word	0x00028970
        /*12a0*/ 	.word	0x0000006a
        /*12a4*/ 	.word	0x00028890
        /*12a8*/ 	.short	0x010a
        /*12aa*/ 	.byte	0x3f
	.zero		1


	//   ....[80]....
        /*12ac*/ 	.word	0x000289c0
        /*12b0*/ 	.word	0x0000006a
        /*12b4*/ 	.word	0x00028890
        /*12b8*/ 	.short	0x010a
        /*12ba*/ 	.byte	0x3f
	.zero		1


	//   ....[81]....
        /*12bc*/ 	.word	0x00028a10
        /*12c0*/ 	.word	0x0000006a
        /*12c4*/ 	.word	0x00028890
        /*12c8*/ 	.short	0x010a
        /*12ca*/ 	.byte	0x3f
	.zero		1


	//   ....[82]....
        /*12cc*/ 	.word	0x00028a60
        /*12d0*/ 	.word	0x0000006a
        /*12d4*/ 	.word	0x000288b0
        /*12d8*/ 	.short	0x010a
        /*12da*/ 	.byte	0x3f
	.zero		1


	//   ....[83]....
        /*12dc*/ 	.word	0x000292c0
        /*12e0*/ 	.word	0x00000002
        /*12e4*/ 	.word	0x00028800
        /*12e8*/ 	.short	0x010a
        /*12ea*/ 	.byte	0x3f
	.zero		1


	//   ....[84]....
        /*12ec*/ 	.word	0x00029e10
        /*12f0*/ 	.word	0x00000002
        /*12f4*/ 	.word	0x00028800
        /*12f8*/ 	.short	0x010a
        /*12fa*/ 	.byte	0x3f
	.zero		1


	//   ....[85]....
        /*12fc*/ 	.word	0x00029e60
        /*1300*/ 	.word	0x00000059
        /*1304*/ 	.word	0x00028830
        /*1308*/ 	.short	0x010a
        /*130a*/ 	.byte	0x3f
	.zero		1


	//   ....[86]....
        /*130c*/ 	.word	0x00029eb0
        /*1310*/ 	.word	0x00000007
        /*1314*/ 	.word	0x00028830
        /*1318*/ 	.short	0x010a
        /*131a*/ 	.byte	0x3f
	.zero		1


	//   ....[87]....
        /*131c*/ 	.word	0x00029f00
        /*1320*/ 	.word	0x00000007
        /*1324*/ 	.word	0x00028850
        /*1328*/ 	.short	0x010a
        /*132a*/ 	.byte	0x3f
	.zero		1


	//   ....[88]....
        /*132c*/ 	.word	0x00029f50
        /*1330*/ 	.word	0x00000007
        /*1334*/ 	.word	0x00028830
        /*1338*/ 	.short	0x010a
        /*133a*/ 	.byte	0x3f
	.zero		1


	//   ....[89]....
        /*133c*/ 	.word	0x00029fa0
        /*1340*/ 	.word	0x00000007
        /*1344*/ 	.word	0x00028850
        /*1348*/ 	.short	0x010a
        /*134a*/ 	.byte	0x3f
	.zero		1


	//   ....[90]....
        /*134c*/ 	.word	0x00029ff0
        /*1350*/ 	.word	0x00000007
        /*1354*/ 	.word	0x00028830
        /*1358*/ 	.short	0x010a
        /*135a*/ 	.byte	0x3f
	.zero		1


	//   ....[91]....
        /*135c*/ 	.word	0x0002a040
        /*1360*/ 	.word	0x00000007
        /*1364*/ 	.word	0x00028850
        /*1368*/ 	.short	0x010a
        /*136a*/ 	.byte	0x3f
	.zero		1


	//   ....[92]....
        /*136c*/ 	.word	0x0002a090
        /*1370*/ 	.word	0x00000009
        /*1374*/ 	.word	0x00028850
        /*1378*/ 	.short	0x010a
        /*137a*/ 	.byte	0x3f
	.zero		1


	//   ....[93]....
        /*137c*/ 	.word	0x0002ac80
        /*1380*/ 	.word	0x00000012
        /*1384*/ 	.word	0x00028820
        /*1388*/ 	.short	0x010a
        /*138a*/ 	.byte	0x3f
	.zero		1


	//   ....[94]....
        /*138c*/ 	.word	0x0002acd0
        /*1390*/ 	.word	0x00000007
        /*1394*/ 	.word	0x000288a0
        /*1398*/ 	.short	0x010a
        /*139a*/ 	.byte	0x3f
	.zero		1


	//   ....[95]....
        /*139c*/ 	.word	0x0002ad20
        /*13a0*/ 	.word	0x00000007
        /*13a4*/ 	.word	0x000288c0
        /*13a8*/ 	.short	0x010a
        /*13aa*/ 	.byte	0x3f
	.zero		1


	//   ....[96]....
        /*13ac*/ 	.word	0x0002ad70
        /*13b0*/ 	.word	0x00000009
        /*13b4*/ 	.word	0x000288a0
        /*13b8*/ 	.short	0x010a
        /*13ba*/ 	.byte	0x3f
	.zero		1


	//   ....[97]....
        /*13bc*/ 	.word	0x0002adc0
        /*13c0*/ 	.word	0x00000009
        /*13c4*/ 	.word	0x000288c0
        /*13c8*/ 	.short	0x010a
        /*13ca*/ 	.byte	0x3f
	.zero		1


	//   ....[98]....
        /*13cc*/ 	.word	0x0002af60
        /*13d0*/ 	.word	0x00000000
        /*13d4*/ 	.word	0x00028840
        /*13d8*/ 	.short	0x010a
        /*13da*/ 	.byte	0x3f
	.zero		1


	//   ....[99]....
        /*13dc*/ 	.word	0x0002baa0
        /*13e0*/ 	.word	0x00000012
        /*13e4*/ 	.word	0x00028820
        /*13e8*/ 	.short	0x010a
        /*13ea*/ 	.byte	0x3f
	.zero		1


	//   ....[100]....
        /*13ec*/ 	.word	0x0002baf0
        /*13f0*/ 	.word	0x00000003
        /*13f4*/ 	.word	0x00028840
        /*13f8*/ 	.short	0x010a
        /*13fa*/ 	.byte	0x3f
	.zero		1


	//   ....[101]....
        /*13fc*/ 	.word	0x0002bb40
        /*1400*/ 	.word	0x00000003
        /*1404*/ 	.word	0x00000060
        /*1408*/ 	.short	0x010a
        /*140a*/ 	.byte	0x3f
	.zero		1


	//   ....[102]....
        /*140c*/ 	.word	0x0002bb90
        /*1410*/ 	.word	0x00000003
        /*1414*/ 	.word	0x00028840
        /*1418*/ 	.short	0x010a
        /*141a*/ 	.byte	0x3f
	.zero		1


	//   ....[103]....
        /*141c*/ 	.word	0x0002bbe0
        /*1420*/ 	.word	0x00000002
        /*1424*/ 	.word	0x00000060
        /*1428*/ 	.short	0x010a
        /*142a*/ 	.byte	0x3f
	.zero		1


	//   ....[104]....
        /*142c*/ 	.word	0x0002bc30
        /*1430*/ 	.word	0x00000002
        /*1434*/ 	.word	0x00028840
        /*1438*/ 	.short	0x010a
        /*143a*/ 	.byte	0x3f
	.zero		1


	//   ....[105]....
        /*143c*/ 	.word	0x0002bc80
        /*1440*/ 	.word	0x00000002
        /*1444*/ 	.word	0x00000060
        /*1448*/ 	.short	0x010a
        /*144a*/ 	.byte	0x3f
	.zero		1


	//   ....[106]....
        /*144c*/ 	.word	0x0002bcd0
        /*1450*/ 	.word	0x00000000
        /*1454*/ 	.word	0x00028860
        /*1458*/ 	.short	0x010a
        /*145a*/ 	.byte	0x3f
	.zero		1


	//   ....[107]....
        /*145c*/ 	.word	0x0002c850
        /*1460*/ 	.word	0x00000000
        /*1464*/ 	.word	0x00028820
        /*1468*/ 	.short	0x010a
        /*146a*/ 	.byte	0x3f
	.zero		1


	//   ....[108]....
        /*146c*/ 	.word	0x0002c9f0
        /*1470*/ 	.word	0x00000006
        /*1474*/ 	.word	0x00000000
        /*1478*/ 	.short	0x010a
        /*147a*/ 	.byte	0x3f
	.zero		1


	//   ....[109]....
        /*147c*/ 	.word	0x0002ca40
        /*1480*/ 	.word	0x00000007
        /*1484*/ 	.word	0x00000000
        /*1488*/ 	.short	0x010a
        /*148a*/ 	.byte	0x3f
	.zero		1


	//   ....[110]....
        /*148c*/ 	.word	0x0002ca90
        /*1490*/ 	.word	0x00000004
        /*1494*/ 	.word	0x00000000
        /*1498*/ 	.short	0x010a
        /*149a*/ 	.byte	0x3f
	.zero		1


	//----- nvinfo : EIATTR_NUM_MBARRIERS
	.align		4
.L_240:
        /*149c*/ 	.byte	0x03, 0x38
        /*149e*/ 	.short	0x0016


	//----- nvinfo : EIATTR_EXIT_INSTR_OFFSETS
	.align		4
        /*14a0*/ 	.byte	0x04, 0x1c
        /*14a2*/ 	.short	(.L_242 - .L_241)


	//   ....[0]....
.L_241:
        /*14a4*/ 	.word	0x00028960


	//----- nvinfo : EIATTR_MAX_THREADS
	.align		4
.L_242:
        /*14a8*/ 	.byte	0x04, 0x05
        /*14aa*/ 	.short	(.L_244 - .L_243)
.L_243:
        /*14ac*/ 	.word	0x00000180
        /*14b0*/ 	.word	0x00000001
        /*14b4*/ 	.word	0x00000001


	//----- nvinfo : EIATTR_CRS_STACK_SIZE
	.align		4
.L_244:
        /*14b8*/ 	.byte	0x04, 0x1e
        /*14ba*/ 	.short	(.L_246 - .L_245)
.L_245:
        /*14bc*/ 	.word	0x00000000


	//----- nvinfo : EIATTR_CBANK_PARAM_SIZE
	.align		4
.L_246:
        /*14c0*/ 	.byte	0x03, 0x19
        /*14c2*/ 	.short	0x0af0


	//----- nvinfo : EIATTR_PARAM_CBANK
	.align		4
        /*14c4*/ 	.byte	0x04, 0x0a
        /*14c6*/ 	.short	(.L_248 - .L_247)
	.align		4
.L_247:
        /*14c8*/ 	.word	index@(.nv.constant0._ZN7cutlass13device_kernelIN5flash11enable_sm90INS1_16FlashAttnFwdSm90INS1_25CollectiveMainloopFwdSm90ILi2EN4cute5tupleIJNS5_1CILi1EEES8_S8_EEENS6_IJNS7_ILi128EEESA_SA_EEELi128ENS_6half_tEfNS_4arch4Sm90ELb0ELb1ELb1ELb1ELb0ELb1ELb0ELb1ELb1ELb1ELb1ELb0EEENS1_21CollectiveEpilogueFwdISB_S9_SC_SE_Li256ELb1ELb1ELb1ELb0EEENS1_36VarlenDynamicPersistentTileSchedulerILi128ELi128ELi256ELi128ELb1ELb1ELb1ELb1ELb0ELb1EEEEEEEEEvNT_6ParamsE)
        /*14cc*/ 	.short	0x0210
        /*14ce*/ 	.short	0x0af0


	//----- nvinfo : EIATTR_SW_WAR
	.align		4
.L_248:
        /*14d0*/ 	.byte	0x04, 0x36
        /*14d2*/ 	.short	(.L_250 - .L_249)
.L_249:
        /*14d4*/ 	.word	0x00000008
.L_250:


//--------------------- .nv.info._ZN7cutlass13device_kernelIN5flash11enable_sm90INS1_16FlashAttnFwdSm90INS1_25CollectiveMainloopFwdSm90ILi2EN4cute5tupleIJNS5_1CILi1EEES8_S8_EEENS6_IJNS7_ILi128EEESA_SA_EEELi128ENS_6half_tEfNS_4arch4Sm90ELb1ELb0ELb1ELb0ELb0ELb0ELb0ELb1ELb1ELb1ELb1ELb0EEENS1_21CollectiveEpilogueFwdISB_S9_SC_SE_Li256ELb0ELb1ELb1ELb0EEENS1_19SingleTileSchedulerILb0ELb1ELb1ELi128EEEEEEEEEvNT_6ParamsE --------------------------
	.section	.nv.info._ZN7cutlass13device_kernelIN5flash11enable_sm90INS1_16FlashAttnFwdSm90INS1_25CollectiveMainloopFwdSm90ILi2EN4cute5tupleIJNS5_1CILi1EEES8_S8_EEENS6_IJNS7_ILi128EEESA_SA_EEELi128ENS_6half_tEfNS_4arch4Sm90ELb1ELb0ELb1ELb0ELb0ELb0ELb0ELb1ELb1ELb1ELb1ELb0EEENS1_21CollectiveEpilogueFwdISB_S9_SC_SE_Li256ELb0ELb1ELb1ELb0EEENS1_19SingleTileSchedulerILb0ELb1ELb1ELi128EEEEEEEEEvNT_6ParamsE,"",@"SHT_CUDA_INFO"
	.sectionflags	@""
	.align	4


	//----- nvinfo : EIATTR_CUDA_API_VERSION
	.align		4
        /*0000*/ 	.byte	0x04, 0x37
        /*0002*/ 	.short	(.L_252 - .L_251)
.L_251:
        /*0004*/ 	.word	0x00000082


	//----- nvinfo : EIATTR_KPARAM_INFO
	.align		4
.L_252:
        /*0008*/ 	.byte	0x04, 0x17
        /*000a*/ 	.short	(.L_254 - .L_253)
.L_253:
        /*000c*/ 	.word	0x00000000
        /*0010*/ 	.short	0x0000
        /*0012*/ 	.short	0x0070
        /*0014*/ 	.byte	0x00, 0xf0, 0x01, 0x28


	//----- nvinfo : EIATTR_SPARSE_MMA_MASK
	.align		4
.L_254:
        /*0018*/ 	.byte	0x03, 0x50
        /*001a*/ 	.short	0x0000


	//----- nvinfo : EIATTR_MAXREG_COUNT
	.align		4
        /*001c*/ 	.byte	0x03, 0x1b
        /*001e*/ 	.short	0x00a8


	//----- nvinfo : EIATTR_NUM_BARRIERS
	.align		4
        /*0020*/ 	.byte	0x02, 0x4c
        /*0022*/ 	.byte	0x10
	.zero		1


	//----- nvinfo : EIATTR_EXTERNS
	.align		4
        /*0024*/ 	.byte	0x04, 0x0f
        /*0026*/ 	.short	(.L_256 - .L_255)


	//   ....[0]....
	.align		4
.L_255:
        /*0028*/ 	.word	index@(__assertfail)


	//----- nvinfo : EIATTR_ANNOTATIONS
	.align		4
.L_256:
        /*002c*/ 	.byte	0x04, 0x55
        /*002e*/ 	.short	(.L_258 - .L_257)


	//   ....[0]....
.L_257:
        /* <DEDUP_REMOVED lines=12> */


	//----- nvinfo : EIATTR_MERCURY_ISA_VERSION
	.align		4
.L_258:
        /*00e0*/ 	.byte	0x03, 0x5f
        /*00e2*/ 	.short	0x0101


	//----- nvinfo : EIATTR_INT_WARP_WIDE_INSTR_OFFSETS
	.align		4
        /*00e4*/ 	.byte	0x04, 0x31
        /*00e6*/ 	.short	(.L_260 - .L_259)


	//   ....[0]....
.L_259:
        /*00e8*/ 	.word	0x00000120


	//   ....[1]....
        /*00ec*/ 	.word	0x000001c0


	//   ....[2]....
        /*00f0*/ 	.word	0x00000230


	//----- nvinfo : EIATTR_COOP_GROUP_MASK_REGIDS
	.align		4
.L_260:
        /*00f4*/ 	.byte	0x04, 0x29
        /*00f6*/ 	.short	(.L_262 - .L_261)


	//   ....[0]....
.L_261:
        /*00f8*/ 	.word	0xffffffff


	//   ....[1]....
        /*00fc*/ 	.word	0xffffffff


	//   ....[2]....
        /*0100*/ 	.word	0xffffffff


	//   ....[3]....
        /*0104*/ 	.word	0xffffffff


	//   ....[4]....
        /*0108*/ 	.word	0xffffffff


	//   ....[5]....
        /*010c*/ 	.word	0xffffffff


	//   ....[6]....
        /*0110*/ 	.word	0xffffffff


	//   ....[7]....
        /*0114*/ 	.word	0xffffffff


	//   ....[8]....
        /*0118*/ 	.word	0xffffffff


	//   ....[9]....
        /*011c*/ 	.word	0xffffffff


	//   ....[10]....
        /*0120*/ 	.word	0xffffffff


	//   ....[11]....
        /*0124*/ 	.word	0xffffffff


	//   ....[12]....
        /*0128*/ 	.word	0xffffffff


	//   ....[13]....
        /*012c*/ 	.word	0xffffffff


	//   ....[14]....
        /*0130*/ 	.word	0xffffffff


	//   ....[15]....
        /*0134*/ 	.word	0xffffffff


	//   ....[16]....
        /*0138*/ 	.word	0xffffffff


	//   ....[17]....
        /*013c*/ 	.word	0xffffffff


	//   ....[18]....
        /*0140*/ 	.word	0xffffffff


	//   ....[19]....
        /*0144*/ 	.word	0xffffffff


	//   ....[20]....
        /*0148*/ 	.word	0xffffffff


	//   ....[21]....
        /*014c*/ 	.word	0xffffffff


	//   ....[22]....
        /*0150*/ 	.word	0xffffffff


	//   ....[23]....
        /*0154*/ 	.word	0xffffffff


	//   ....[24]....
        /*0158*/ 	.word	0xffffffff


	//   ....[25]....
        /*015c*/ 	.word	0xffffffff


	//   ....[26]....
        /*0160*/ 	.word	0xffffffff


	//   ....[27]....
        /*0164*/ 	.word	0xffffffff


	//   ....[28]....
        /*0168*/ 	.word	0xffffffff


	//   ....[29]....
        /*016c*/ 	.word	0xffffffff


	//   ....[30]....
        /*0170*/ 	.word	0xffffffff


	//   ....[31]....
        /*0174*/ 	.word	0xffffffff


	//   ....[32]....
        /*0178*/ 	.word	0xffffffff


	//   ....[33]....
        /*017c*/ 	.word	0xffffffff


	//   ....[34]....
        /*0180*/ 	.word	0xffffffff


	//   ....[35]....
        /*0184*/ 	.word	0xffffffff


	//   ....[36]....
        /*0188*/ 	.word	0xffffffff


	//   ....[37]....
        /*018c*/ 	.word	0xffffffff


	//   ....[38]....
        /*0190*/ 	.word	0xffffffff


	//   ....[39]....
        /*0194*/ 	.word	0xffffffff


	//   ....[40]....
        /*0198*/ 	.word	0xffffffff


	//   ....[41]....
        /*019c*/ 	.word	0xffffffff


	//   ....[42]....
        /*01a0*/ 	.word	0xffffffff


	//   ....[43]....
        /*01a4*/ 	.word	0xffffffff


	//   ....[44]....
        /*01a8*/ 	.word	0xffffffff


	//   ....[45]....
        /*01ac*/ 	.word	0xffffffff


	//   ....[46]....
        /*01b0*/ 	.word	0xffffffff


	//   ....[47]....
        /*01b4*/ 	.word	0xffffffff


	//   ....[48]....
        /*01b8*/ 	.word	0xffffffff


	//   ....[49]....
        /*01bc*/ 	.word	0xffffffff


	//   ....[50]....
        /*01c0*/ 	.word	0xffffffff


	//   ....[51]....
        /*01c4*/ 	.word	0xffffffff


	//   ....[52]....
        /*01c8*/ 	.word	0xffffffff


	//   ....[53]....
        /*01cc*/ 	.word	0xffffffff


	//   ....[54]....
        /*01d0*/ 	.word	0xffffffff


	//   ....[55]....
        /*01d4*/ 	.word	0x0500000f


	//   ....[56]....
        /*01d8*/ 	.word	0x0500000f


	//   ....[57]....
        /*01dc*/ 	.word	0x0500000f


	//   ....[58]....
        /*01e0*/ 	.word	0x0500000f


	//   ....[59]....
        /*01e4*/ 	.word	0x0500000f


	//   ....[60]....
        /*01e8*/ 	.word	0x0500000f


	//   ....[61]....
        /*01ec*/ 	.word	0x0500000f


	//   ....[62]....
        /*01f0*/ 	.word	0x0500000f


	//   ....[63]....
        /*01f4*/ 	.word	0x0500000f


	//   ....[64]....
        /*01f8*/ 	.word	0x0500000f


	//   ....[65]....
        /*01fc*/ 	.word	0x0500000f


	//   ....[66]....
        /*0200*/ 	.word	0x0500000f


	//   ....[67]....
        /*0204*/ 	.word	0x0500000f


	//   ....[68]....
        /*0208*/ 	.word	0x0500000f


	//   ....[69]....
        /*020c*/ 	.word	0x0500000f


	//   ....[70]....
        /*0210*/ 	.word	0x0500000f


	//   ....[71]....
        /*0214*/ 	.word	0x0500000f


	//   ....[72]....
        /*0218*/ 	.word	0x0500000f


	//----- nvinfo : EIATTR_COOP_GROUP_INSTR_OFFSETS
	.align		4
.L_262:
        /*021c*/ 	.byte	0x04, 0x28
        /*021e*/ 	.short	(.L_264 - .L_263)


	//   ....[0]....
.L_263:
        /*0220*/ 	.word	0x00000060


	//   ....[1]....
        /*0224*/ 	.word	0x00000130


	//   ....[2]....
        /*0228*/ 	.word	0x000001e0


	//   ....[3]....
        /*022c*/ 	.word	0x000003a0


	//   ....[4]....
        /*0230*/ 	.word	0x00000500


	//   ....[5]....
        /*0234*/ 	.word	0x00000620


	//   ....[6]....
        /*0238*/ 	.word	0x00000780


	//   ....[7]....
        /*023c*/ 	.word	0x00001180


	//   ....[8]....
        /*0240*/ 	.word	0x00001eb0


	//   ....[9]....
        /*0244*/ 	.word	0x00001ef0


	//   ....[10]....
        /*0248*/ 	.word	0x000028e0


	//   ....[11]....
        /*024c*/ 	.word	0x00002930


	//   ....[12]....
        /*0250*/ 	.word	0x000033e0


	//   ....[13]....
        /*0254*/ 	.word	0x00003450


	//   ....[14]....
        /*0258*/ 	.word	0x00004fb0


	//   ....[15]....
        /*025c*/ 	.word	0x00004fd0


	//   ....[16]....
        /*0260*/ 	.word	0x00005800


	//   ....[17]....
        /*0264*/ 	.word	0x000058c0


	//   ....[18]....
        /*0268*/ 	.word	0x000061a0


	//   ....[19]....
        /*026c*/ 	.word	0x00006200


	//   ....[20]....
        /*0270*/ 	.word	0x000084c0


	//   ....[21]....
        /*0274*/ 	.word	0x000084e0


	//   ....[22]....
        /*0278*/ 	.word	0x000087c0


	//   ....[23]....
        /*027c*/ 	.word	0x00008840


	//   ....[24]....
        /*0280*/ 	.word	0x00009b60


	//   ....[25]....
        /*0284*/ 	.word	0x00009b90


	//   ....[26]....
        /*0288*/ 	.word	0x00009c50


	//   ....[27]....
        /*028c*/ 	.word	0x00009c60


	//   ....[28]....
        /*0290*/ 	.word	0x0000ab70


	//   ....[29]....
        /*0294*/ 	.word	0x0000abb0


	//   ....[30]....
        /*0298*/ 	.word	0x0000abf0


	//   ....[31]....
        /*029c*/ 	.word	0x0000ac10


	//   ....[32]....
        /*02a0*/ 	.word	0x0000ac40


	//   ....[33]....
        /*02a4*/ 	.word	0x0000ac50


	//   ....[34]....
        /*02a8*/ 	.word	0x0000b290


	//   ....[35]....
        /*02ac*/ 	.word	0x0000b2a0


	//   ....[36]....
        /*02b0*/ 	.word	0x0000bca0


	//   ....[37]....
        /*02b4*/ 	.word	0x0000c7b0


	//   ....[38]....
        /*02b8*/ 	.word	0x0000d0d0


	//   ....[39]....
        /*02bc*/ 	.word	0x0000d100


	//   ....[40]....
        /*02c0*/ 	.word	0x0000d130


	//   ....[41]....
        /*02c4*/ 	.word	0x0000d1e0


	//   ....[42]....
        /*02c8*/ 	.word	0x0000d200


	//   ....[43]....
        /*02cc*/ 	.word	0x0000d230


	//   ....[44]....
        /*02d0*/ 	.word	0x0000d2b0


	//   ....[45]....
        /*02d4*/ 	.word	0x0000d2d0


	//   ....[46]....
        /*02d8*/ 	.word	0x0000d340


	//   ....[47]....
        /*02dc*/ 	.word	0x0000d370


	//   ....[48]....
        /*02e0*/ 	.word	0x0000d3e0


	//   ....[49]....
        /*02e4*/ 	.word	0x0000d410


	//   ....[50]....
        /*02e8*/ 	.word	0x0000d480


	//   ....[51]....
        /*02ec*/ 	.word	0x0000d4b0


	//   ....[52]....
        /*02f0*/ 	.word	0x0000d530


	//   ....[53]....
        /*02f4*/ 	.word	0x0000d570


	//   ....[54]....
        /*02f8*/ 	.word	0x0000f520


	//   ....[55]....
        /*02fc*/ 	.word	0x0000fa80


	//   ....[56]....
        /*0300*/ 	.word	0x0000fbf0


	//   ....[57]....
        /*0304*/ 	.word	0x0000fc50


	//   ....[58]....
        /*0308*/ 	.word	0x0000fcf0


	//   ....[59]....
        /*030c*/ 	.word	0x0000fde0


	//   ....[60]....
        /*0310*/ 	.word	0x0000fe70


	//   ....[61]....
        /*0314*/ 	.word	0x0000ff50


	//   ....[62]....
        /*0318*/ 	.word	0x0000ffc0


	//   ....[63]....
        /*031c*/ 	.word	0x000100a0


	//   ....[64]....
        /*0320*/ 	.word	0x00010110


	//   ....[65]....
        /*0324*/ 	.word	0x000101e0


	//   ....[66]....
        /*0328*/ 	.word	0x00010260


	//   ....[67]....
        /*032c*/ 	.word	0x00010340


	//   ....[68]....
        /*0330*/ 	.word	0x000103b0


	//   ....[69]....
        /*0334*/ 	.word	0x00010470


	//   ....[70]....
        /*0338*/ 	.word	0x000104f0


	//   ....[71]....
        /*033c*/ 	.word	0x000105a0


	//   ....[72]....
        /*0340*/ 	.word	0x000109a0


	//----- nvinfo : EIATTR_REG_RECONFIG
	.align		4
.L_264:
        /*0344*/ 	.byte	0x01, 0x54
	.zero		2


	//----- nvinfo : EIATTR_SYSCALL_OFFSETS
	.align		4
        /*0348*/ 	.byte	0x04, 0x46
        /*034a*/ 	.short	(.L_266 - .L_265)


	//   ....[0]....
.L_265:
        /*034c*/ 	.word	0x00001340


	//   ....[1]....
        /*0350*/ 	.word	0x0000c440


	//   ....[2]....
        /*0354*/ 	.word	0x0000c580


	//   ....[3]....
        /*0358*/ 	.word	0x0000c670


	//   ....[4]....
        /*035c*/ 	.word	0x0000cd30


	//----- nvinfo : EIATTR_MBARRIER_INSTR_OFFSETS
	.align		4
.L_266:
        /*0360*/ 	.byte	0x04, 0x39
        /*0362*/ 	.short	(.L_268 - .L_267)


	//   ....[0]....
.L_267:
        /*0364*/ 	.word	0x00000250
        /*0368*/ 	.word	0x000000ff
        /*036c*/ 	.word	0x00028800
        /*0370*/ 	.short	0x0100
        /*0372*/ 	.byte	0x08
	.zero		1


	//   ....[1]....
        /*0374*/ 	.word	0x00000260
        /*0378*/ 	.word	0x000000ff
        /*037c*/ 	.word	0x00028820
        /*0380*/ 	.short	0x0100
        /*0382*/ 	.byte	0x08
	.zero		1


	//   ....[2]....
        /*0384*/ 	.word	0x00000350
        /*0388*/ 	.word	0x000000ff
        /*038c*/ 	.word	0x00028830
        /*0390*/ 	.short	0x0100
        /*0392*/ 	.byte	0x08
	.zero		1


	//   ....[3]....
        /*0394*/ 	.word	0x00000360
        /*0398*/ 	.word	0x000000ff
        /*039c*/ 	.word	0x00028840
        /*03a0*/ 	.short	0x0100
        /*03a2*/ 	.byte	0x08
	.zero		1


	//   ....[4]....
        /*03a4*/ 	.word	0x00000370
        /*03a8*/ 	.word	0x000000ff
        /*03ac*/ 	.word	0x00028838
        /*03b0*/ 	.short	0x0100
        /*03b2*/ 	.byte	0x08
	.zero		1


	//   ....[5]....
        /*03b4*/ 	.word	0x00000380
        /*03b8*/ 	.word	0x000000ff
        /*03bc*/ 	.word	0x00028848
        /*03c0*/ 	.short	0x0100
        /*03c2*/ 	.byte	0x08
	.zero		1


	//   ....[6]....
        /*03c4*/ 	.word	0x000004b0
        /*03c8*/ 	.word	0x000000ff
        /*03cc*/ 	.word	0x00028850
        /*03d0*/ 	.short	0x0100
        /*03d2*/ 	.byte	0x08
	.zero		1


	//   ....[7]....
        /*03d4*/ 	.word	0x000004c0
        /*03d8*/ 	.word	0x000000ff
        /*03dc*/ 	.word	0x00028860
        /*03e0*/ 	.short	0x0100
        /*03e2*/ 	.byte	0x08
	.zero		1


	//   ....[8]....
        /*03e4*/ 	.word	0x000004d0
        /*03e8*/ 	.word	0x000000ff
        /*03ec*/ 	.word	0x00028858
        /*03f0*/ 	.short	0x0100
        /*03f2*/ 	.byte	0x08
	.zero		1


	//   ....[9]....
        /*03f4*/ 	.word	0x000004e0
        /*03f8*/ 	.word	0x000000ff
        /*03fc*/ 	.word	0x00028868
        /*0400*/ 	.short	0x0100
        /*0402*/ 	.byte	0x08
	.zero		1


	//   ....[10]....
        /*0404*/ 	.word	0x000005d0
        /*0408*/ 	.word	0x000000ff
        /*040c*/ 	.word	0x00028870
        /*0410*/ 	.short	0x0100
        /*0412*/ 	.byte	0x06
	.zero		1


	//   ....[11]....
        /*0414*/ 	.word	0x000005e0
        /*0418*/ 	.word	0x000000ff
        /*041c*/ 	.word	0x00028880
        /*0420*/ 	.short	0x0100
        /*0422*/ 	.byte	0x06
	.zero		1


	//   ....[12]....
        /*0424*/ 	.word	0x000005f0
        /*0428*/ 	.word	0x000000ff
        /*042c*/ 	.word	0x00028878
        /*0430*/ 	.short	0x0100
        /*0432*/ 	.byte	0x06
	.zero		1


	//   ....[13]....
        /*0434*/ 	.word	0x00000600
        /*0438*/ 	.word	0x000000ff
        /*043c*/ 	.word	0x00028888
        /*0440*/ 	.short	0x0100
        /*0442*/ 	.byte	0x06
	.zero		1


	//   ....[14]....
        /*0444*/ 	.word	0x00000730
        /*0448*/ 	.word	0x000000ff
        /*044c*/ 	.word	0x00028890
        /*0450*/ 	.short	0x0100
        /*0452*/ 	.byte	0x08
	.zero		1


	//   ....[15]....
        /*0454*/ 	.word	0x00000740
        /*0458*/ 	.word	0x000000ff
        /*045c*/ 	.word	0x000288a0
        /*0460*/ 	.short	0x0100
        /*0462*/ 	.byte	0x08
	.zero		1


	//   ....[16]....
        /*0464*/ 	.word	0x00000750
        /*0468*/ 	.word	0x000000ff
        /*046c*/ 	.word	0x00028898
        /*0470*/ 	.short	0x0100
        /*0472*/ 	.byte	0x08
	.zero		1


	//   ....[17]....
        /*0474*/ 	.word	0x00000760
        /*0478*/ 	.word	0x000000ff
        /*047c*/ 	.word	0x000288a8
        /*0480*/ 	.short	0x0100
        /*0482*/ 	.byte	0x08
	.zero		1


	//   ....[18]....
        /*0484*/ 	.word	0x00000890
        /*0488*/ 	.word	0x000000ff
        /*048c*/ 	.word	0x000288b0
        /*0490*/ 	.short	0x0100
        /*0492*/ 	.byte	0x08
	.zero		1


	//   ....[19]....
        /*0494*/ 	.word	0x000008a0
        /*0498*/ 	.word	0x000000ff
        /*049c*/ 	.word	0x000288c0
        /*04a0*/ 	.short	0x0100
        /*04a2*/ 	.byte	0x08
	.zero		1


	//   ....[20]....
        /*04a4*/ 	.word	0x000008b0
        /*04a8*/ 	.word	0x000000ff
        /*04ac*/ 	.word	0x000288b8
        /*04b0*/ 	.short	0x0100
        /*04b2*/ 	.byte	0x08
	.zero		1


	//   ....[21]....
        /*04b4*/ 	.word	0x000008c0
        /*04b8*/ 	.word	0x000000ff
        /*04bc*/ 	.word	0x000288c8
        /*04c0*/ 	.short	0x0100
        /*04c2*/ 	.byte	0x08
	.zero		1


	//   ....[22]....
        /*04c4*/ 	.word	0x00001370
        /*04c8*/ 	.word	0x000000ff
        /*04cc*/ 	.word	0x00028800
        /*04d0*/ 	.short	0x010a
        /*04d2*/ 	.byte	0x24
	.zero		1


	//   ....[23]....
        /*04d4*/ 	.word	0x000013d0
        /*04d8*/ 	.word	0x000000ff
        /*04dc*/ 	.word	0x00028830
        /*04e0*/ 	.short	0x010a
        /*04e2*/ 	.byte	0x24
	.zero		1


	//   ....[24]....
        /*04e4*/ 	.word	0x00001460
        /*04e8*/ 	.word	0x000000ff
        /*04ec*/ 	.word	0x00028830
        /*04f0*/ 	.short	0x010a
        /*04f2*/ 	.byte	0x24
	.zero		1


	//   ....[25]....
        /*04f4*/ 	.word	0x00003730
        /*04f8*/ 	.word	0x00000000
        /*04fc*/ 	.word	0x00000000
        /*0500*/ 	.short	0x0101
        /*0502*/ 	.byte	0x3f
	.zero		1


	//   ....[26]....
        /*0504*/ 	.word	0x00004290
        /*0508*/ 	.word	0x000000ff
        /*050c*/ 	.word	0x00028830
        /*0510*/ 	.short	0x010a
        /*0512*/ 	.byte	0x07
	.zero		1


	//   ....[27]....
        /*0514*/ 	.word	0x000042d0
        /*0518*/ 	.word	0x000000ff
        /*051c*/ 	.word	0x00028830
        /*0520*/ 	.short	0x010a
        /*0522*/ 	.byte	0x07
	.zero		1


	//   ....[28]....
        /*0524*/ 	.word	0x00004600
        /*0528*/ 	.word	0x000000ff
        /*052c*/ 	.word	0x00028850
        /*0530*/ 	.short	0x010a
        /*0532*/ 	.byte	0x07
	.zero		1


	//   ....[29]....
        /*0534*/ 	.word	0x00004640
        /*0538*/ 	.word	0x000000ff
        /*053c*/ 	.word	0x00028850
        /*0540*/ 	.short	0x010a
        /*0542*/ 	.byte	0x07
	.zero		1


	//   ....[30]....
        /*0544*/ 	.word	0x00006570
        /*0548*/ 	.word	0x00000029
        /*054c*/ 	.word	0x00000000
        /*0550*/ 	.short	0x0101
        /*0552*/ 	.byte	0x3f
	.zero		1


	//   ....[31]....
        /*0554*/ 	.word	0x00006730
        /*0558*/ 	.word	0x0000002c
        /*055c*/ 	.word	0x00000000
        /*0560*/ 	.short	0x0101
        /*0562*/ 	.byte	0x3f
	.zero		1


	//   ....[32]....
        /*0564*/ 	.word	0x000073d0
        /*0568*/ 	.word	0x000000ff
        /*056c*/ 	.word	0x00028830
        /*0570*/ 	.short	0x010a
        /*0572*/ 	.byte	0x0a
	.zero		1


	//   ....[33]....
        /*0574*/ 	.word	0x00007410
        /*0578*/ 	.word	0x000000ff
        /*057c*/ 	.word	0x00028830
        /*0580*/ 	.short	0x010a
        /*0582*/ 	.byte	0x0a
	.zero		1


	//   ....[34]....
        /*0584*/ 	.word	0x00007730
        /*0588*/ 	.word	0x000000ff
        /*058c*/ 	.word	0x00028850
        /*0590*/ 	.short	0x010a
        /*0592*/ 	.byte	0x0a
	.zero		1


	//   ....[35]....
        /*0594*/ 	.word	0x00007770
        /*0598*/ 	.word	0x000000ff
        /*059c*/ 	.word	0x00028850
        /*05a0*/ 	.short	0x010a
        /*05a2*/ 	.byte	0x0a
	.zero		1


	//   ....[36]....
        /*05a4*/ 	.word	0x00009100
        /*05a8*/ 	.word	0x0000001b
        /*05ac*/ 	.word	0x00000000
        /*05b0*/ 	.short	0x0101
        /*05b2*/ 	.byte	0x3f
	.zero		1


	//   ....[37]....
        /*05b4*/ 	.word	0x000092b0
        /*05b8*/ 	.word	0x0000001d
        /*05bc*/ 	.word	0x00000000
        /*05c0*/ 	.short	0x0101
        /*05c2*/ 	.byte	0x3f
	.zero		1


	//   ....[38]....
        /*05c4*/ 	.word	0x00009ad0
        /*05c8*/ 	.word	0x000000ff
        /*05cc*/ 	.word	0x00028850
        /*05d0*/ 	.short	0x010a
        /*05d2*/ 	.byte	0x05
	.zero		1


	//   ....[39]....
        /*05d4*/ 	.word	0x00009b10
        /*05d8*/ 	.word	0x000000ff
        /*05dc*/ 	.word	0x00028850
        /*05e0*/ 	.short	0x010a
        /*05e2*/ 	.byte	0x05
	.zero		1


	//   ....[40]....
        /*05e4*/ 	.word	0x00009fd0
        /*05e8*/ 	.word	0x00000006
        /*05ec*/ 	.word	0x00000000
        /*05f0*/ 	.short	0x0101
        /*05f2*/ 	.byte	0x3f
	.zero		1


	//   ....[41]....
        /*05f4*/ 	.word	0x0000ac30
        /*05f8*/ 	.word	0x000000ff
        /*05fc*/ 	.word	0x00000000
        /*0600*/ 	.short	0x0101
        /*0602*/ 	.byte	0x04
	.zero		1


	//   ....[42]....
        /*0604*/ 	.word	0x0000c9c0
        /*0608*/ 	.word	0x000000ff
        /*060c*/ 	.word	0x00028840
        /*0610*/ 	.short	0x010a
        /*0612*/ 	.byte	0x26
	.zero		1


	//   ....[43]....
        /*0614*/ 	.word	0x0000d660
        /*0618*/ 	.word	0x000000ff
        /*061c*/ 	.word	0x00028800
        /*0620*/ 	.short	0x0107
        /*0622*/ 	.byte	0x26
	.zero		1


	//   ....[44]....
        /*0624*/ 	.word	0x0000d6d0
        /*0628*/ 	.word	0x000000ff
        /*062c*/ 	.word	0x00028800
        /*0630*/ 	.short	0x0101
        /*0632*/ 	.byte	0x26
	.zero		1


	//   ....[45]....
        /*0634*/ 	.word	0x0000d6f0
        /*0638*/ 	.word	0x000000ff
        /*063c*/ 	.word	0x00028820
        /*0640*/ 	.short	0x010a
        /*0642*/ 	.byte	0x26
	.zero		1


	//   ....[46]....
        /*0644*/ 	.word	0x0000dad0
        /*0648*/ 	.word	0x000000ff
        /*064c*/ 	.word	0x00028848
        /*0650*/ 	.short	0x010a
        /*0652*/ 	.byte	0x26
	.zero		1


	//   ....[47]....
        /*0654*/ 	.word	0x0000dd90
        /*0658*/ 	.word	0x000000ff
        /*065c*/ 	.word	0x00028860
        /*0660*/ 	.short	0x010a
        /*0662*/ 	.byte	0x26
	.zero		1


	//   ....[48]....
        /*0664*/ 	.word	0x0000e290
        /*0668*/ 	.word	0x000000ff
        /*066c*/ 	.word	0x00028840
        /*0670*/ 	.short	0x010a
        /*0672*/ 	.byte	0x26
	.zero		1


	//   ....[49]....
        /*0674*/ 	.word	0x0000e570
        /*0678*/ 	.word	0x000000ff
        /*067c*/ 	.word	0x00028868
        /*0680*/ 	.short	0x010a
        /*0682*/ 	.byte	0x26
	.zero		1


	//   ....[50]....
        /*0684*/ 	.word	0x0000eac0
        /*0688*/ 	.word	0x000000ff
        /*068c*/ 	.word	0x00028848
        /*0690*/ 	.short	0x010a
        /*0692*/ 	.byte	0x26
	.zero		1


	//   ....[51]....
        /*0694*/ 	.word	0x0000ed80
        /*0698*/ 	.word	0x000000ff
        /*069c*/ 	.word	0x00028860
        /*06a0*/ 	.short	0x010a
        /*06a2*/ 	.byte	0x26
	.zero		1


	//   ....[52]....
        /*06a4*/ 	.word	0x0000f120
        /*06a8*/ 	.word	0x00000003
        /*06ac*/ 	.word	0x00028860
        /*06b0*/ 	.short	0x010a
        /*06b2*/ 	.byte	0x3f
	.zero		1


	//   ....[53]....
        /*06b4*/ 	.word	0x0000f4b0
        /*06b8*/ 	.word	0x00000002
        /*06bc*/ 	.word	0x00028820
        /*06c0*/ 	.short	0x010a
        /*06c2*/ 	.byte	0x3f
	.zero		1


	//   ....[54]....
        /*06c4*/ 	.word	0x0000f630
        /*06c8*/ 	.word	0x00000006
        /*06cc*/ 	.word	0x00000000
        /*06d0*/ 	.short	0x010a
        /*06d2*/ 	.byte	0x3f
	.zero		1


	//   ....[55]....
        /*06d4*/ 	.word	0x0000f6a0
        /*06d8*/ 	.word	0x00000003
        /*06dc*/ 	.word	0x00000000
        /*06e0*/ 	.short	0x010a
        /*06e2*/ 	.byte	0x3f
	.zero		1


	//   ....[56]....
        /*06e4*/ 	.word	0x0000f700
        /*06e8*/ 	.word	0x00000000
        /*06ec*/ 	.word	0x00000000
        /*06f0*/ 	.short	0x010a
        /*06f2*/ 	.byte	0x3f
	.zero		1


	//   ....[57]....
        /*06f4*/ 	.word	0x0000f730
        /*06f8*/ 	.word	0x00000003
        /*06fc*/ 	.word	0x00000000
        /*0700*/ 	.short	0x010a
        /*0702*/ 	.byte	0x3f
	.zero		1


	//   ....[58]....
        /*0704*/ 	.word	0x0000f7a0
        /*0708*/ 	.word	0x00000000
        /*070c*/ 	.word	0x00028800
        /*0710*/ 	.short	0x010a
        /*0712*/ 	.byte	0x3f
	.zero		1


	//   ....[59]....
        /*0714*/ 	.word	0x0000f800
        /*0718*/ 	.word	0x00000000
        /*071c*/ 	.word	0x00028830
        /*0720*/ 	.short	0x010a
        /*0722*/ 	.byte	0x3f
	.zero		1


	//   ....[60]....
        /*0724*/ 	.word	0x0000f860
        /*0728*/ 	.word	0x0000000d
        /*072c*/ 	.word	0x00028830
        /*0730*/ 	.short	0x010a
        /*0732*/ 	.byte	0x3f
	.zero		1


	//   ....[61]....
        /*0734*/ 	.word	0x0000f8c0
        /*0738*/ 	.word	0x0000000d
        /*073c*/ 	.word	0x00028850
        /*0740*/ 	.short	0x010a
        /*0742*/ 	.byte	0x3f
	.zero		1


	//   ....[62]....
        /*0744*/ 	.word	0x0000f920
        /*0748*/ 	.word	0x0000000d
        /*074c*/ 	.word	0x00028830
        /*0750*/ 	.short	0x010a
        /*0752*/ 	.byte	0x3f
	.zero		1


	//   ....[63]....
        /*0754*/ 	.word	0x0000f980
        /*0758*/ 	.word	0x0000000a
        /*075c*/ 	.word	0x00028850
        /*0760*/ 	.short	0x010a
        /*0762*/ 	.byte	0x3f
	.zero		1


	//   ....[64]....
        /*0764*/ 	.word	0x0000f9e0
        /*0768*/ 	.word	0x00000003
        /*076c*/ 	.word	0x00028850
        /*0770*/ 	.short	0x010a
        /*0772*/ 	.byte	0x3f
	.zero		1


	//   ....[65]....
        /*0774*/ 	.word	0x0000fb40
        /*0778*/ 	.word	0x00000003
        /*077c*/ 	.word	0x00028840
        /*0780*/ 	.short	0x010a
        /*0782*/ 	.byte	0x3f
	.zero		1


	//   ....[66]....
        /*0784*/ 	.word	0x000105e0
        /*0788*/ 	.word	0x00000003
        /*078c*/ 	.word	0x00028820
        /*0790*/ 	.short	0x010a
        /*0792*/ 	.byte	0x3f
	.zero		1


	//   ....[67]....
        /*0794*/ 	.word	0x00010640
        /*0798*/ 	.word	0x00000003
        /*079c*/ 	.word	0x00028848
        /*07a0*/ 	.short	0x010a
        /*07a2*/ 	.byte	0x3f
	.zero		1


	//   ....[68]....
        /*07a4*/ 	.word	0x000106a0
        /*07a8*/ 	.word	0x00000003
        /*07ac*/ 	.word	0x00028860
        /*07b0*/ 	.short	0x010a
        /*07b2*/ 	.byte	0x3f
	.zero		1


	//   ....[69]....
        /*07b4*/ 	.word	0x00010700
        /*07b8*/ 	.word	0x00000003
        /*07bc*/ 	.word	0x00028840
        /*07c0*/ 	.short	0x010a
        /*07c2*/ 	.byte	0x3f
	.zero		1


	//   ....[70]....
        /*07c4*/ 	.word	0x00010760
        /*07c8*/ 	.word	0x00000003
        /*07cc*/ 	.word	0x00028868
        /*07d0*/ 	.short	0x010a
        /*07d2*/ 	.byte	0x3f
	.zero		1


	//   ....[71]....
        /*07d4*/ 	.word	0x000107c0
        /*07d8*/ 	.word	0x00000003
        /*07dc*/ 	.word	0x00028848
        /*07e0*/ 	.short	0x010a
        /*07e2*/ 	.byte	0x3f
	.zero		1


	//   ....[72]....
        /*07e4*/ 	.word	0x00010820
        /*07e8*/ 	.word	0x00000003
        /*07ec*/ 	.word	0x00028860
        /*07f0*/ 	.short	0x010a
        /*07f2*/ 	.byte	0x3f
	.zero		1


	//   ....[73]....
        /*07f4*/ 	.word	0x00010870
        /*07f8*/ 	.word	0x00000003
        /*07fc*/ 	.word	0x00028860
        /*0800*/ 	.short	0x010a
        /*0802*/ 	.byte	0x3f
	.zero		1


	//   ....[74]....
        /*0804*/ 	.word	0x000108c0
        /*0808*/ 	.word	0x00000002
        /*080c*/ 	.word	0x00028820
        /*0810*/ 	.short	0x010a
        /*0812*/ 	.byte	0x3f
	.zero		1


	//   ....[75]....
        /*0814*/ 	.word	0x00010a60
        /*0818*/ 	.word	0x00000006
        /*081c*/ 	.word	0x00000000
        /*0820*/ 	.short	0x010a
        /*0822*/ 	.byte	0x3f
	.zero		1


	//   ....[76]....
        /*0824*/ 	.word	0x00010ab0
        /*0828*/ 	.word	0x00000003
        /*082c*/ 	.word	0x00000000
        /*0830*/ 	.short	0x010a
        /*0832*/ 	.byte	0x3f
	.zero		1


	//   ....[77]....
        /*0834*/ 	.word	0x00010b00
        /*0838*/ 	.word	0x00000000
        /*083c*/ 	.word	0x00000000
        /*0840*/ 	.short	0x010a
        /*0842*/ 	.byte	0x3f
	.zero		1


	//----- nvinfo : EIATTR_NUM_MBARRIERS
	.align		4
.L_268:
        /*0844*/ 	.byte	0x03, 0x38
        /*0846*/ 	.short	0x0016


	//----- nvinfo : EIATTR_EXIT_INSTR_OFFSETS
	.align		4
        /*0848*/ 	.byte	0x04, 0x1c
        /*084a*/ 	.short	(.L_270 - .L_269)


	//   ....[0]....
.L_269:
        /*084c*/ 	.word	0x0000f780


	//----- nvinfo : EIATTR_MAX_THREADS
	.align		4
.L_270:
        /*0850*/ 	.byte	0x04, 0x05
        /*0852*/ 	.short	(.L_272 - .L_271)
.L_271:
        /*0854*/ 	.word	0x00000180
        /*0858*/ 	.word	0x00000001
        /*085c*/ 	.word	0x00000001


	//----- nvinfo : EIATTR_CRS_STACK_SIZE
	.align		4
.L_272:
        /*0860*/ 	.byte	0x04, 0x1e
        /*0862*/ 	.short	(.L_274 - .L_273)
.L_273:
        /*0864*/ 	.word	0x00000000


	//----- nvinfo : EIATTR_CBANK_PARAM_SIZE
	.align		4
.L_274:
        /*0868*/ 	.byte	0x03, 0x19
        /*086a*/ 	.short	0x0a70


	//----- nvinfo : EIATTR_PARAM_CBANK
	.align		4
        /*086c*/ 	.byte	0x04, 0x0a
        /*086e*/ 	.short	(.L_276 - .L_275)
	.align		4
.L_275:
        /*0870*/ 	.word	index@(.nv.constant0._ZN7cutlass13device_kernelIN5flash11enable_sm90INS1_16FlashAttnFwdSm90INS1_25CollectiveMainloopFwdSm90ILi2EN4cute5tupleIJNS5_1CILi1EEES8_S8_EEENS6_IJNS7_ILi128EEESA_SA_EEELi128ENS_6half_tEfNS_4arch4Sm90ELb1ELb0ELb1ELb0ELb0ELb0ELb0ELb1ELb1ELb1ELb1ELb0EEENS1_21CollectiveEpilogueFwdISB_S9_SC_SE_Li256ELb0ELb1ELb1ELb0EEENS1_19SingleTileSchedulerILb0ELb1ELb1ELi128EEEEEEEEEvNT_6ParamsE)
        /*0874*/ 	.short	0x0210
        /*0876*/ 	.short	0x0a70


	//----- nvinfo : EIATTR_SW_WAR
	.align		4
.L_276:
        /*0878*/ 	.byte	0x04, 0x36
        /*087a*/ 	.short	(.L_278 - .L_277)
.L_277:
        /*087c*/ 	.word	0x00000008
.L_278:


//--------------------- .nv.info._ZN7cutlass13device_kernelIN5flash11enable_sm90INS1_16FlashAttnFwdSm90INS1_25CollectiveMainloopFwdSm90ILi2EN4cute5tupleIJNS5_1CILi1EEES8_S8_EEENS6_IJNS7_ILi128EEESA_SA_EEELi128ENS_6half_tEfNS_4arch4Sm90ELb1ELb0ELb1ELb1ELb0ELb0ELb0ELb1ELb1ELb1ELb1ELb0EEENS1_21CollectiveEpilogueFwdISB_S9_SC_SE_Li256ELb1ELb1ELb1ELb0EEENS1_36VarlenDynamicPersistentTileSchedulerILi128ELi128ELi256ELi128ELb1ELb1ELb1ELb1ELb1ELb1EEEEEEEEEvNT_6ParamsE --------------------------
	.section	.nv.info._ZN7cutlass13device_kernelIN5flash11enable_sm90INS1_16FlashAttnFwdSm90INS1_25CollectiveMainloopFwdSm90ILi2EN4cute5tupleIJNS5_1CILi1EEES8_S8_EEENS6_IJNS7_ILi128EEESA_SA_EEELi128ENS_6half_tEfNS_4arch4Sm90ELb1ELb0ELb1ELb1ELb0ELb0ELb0ELb1ELb1ELb1ELb1ELb0EEENS1_21CollectiveEpilogueFwdISB_S9_SC_SE_Li256ELb1ELb1ELb1ELb0EEENS1_36VarlenDynamicPersistentTileSchedulerILi128ELi128ELi256ELi128ELb1ELb1ELb1ELb1ELb1ELb1EEEEEEEEEvNT_6ParamsE,"",@"SHT_CUDA_INFO"
	.sectionflags	@""
	.align	4


	//----- nvinfo : EIATTR_CUDA_API_VERSION
	.align		4
        /*0000*/ 	.byte	0x04, 0x37
        /*0002*/ 	.short	(.L_280 - .L_279)
.L_279:
        /*0004*/ 	.word	0x00000082


	//----- nvinfo : EIATTR_KPARAM_INFO
	.align		4
.L_280:
        /*0008*/ 	.byte	0x04, 0x17
        /*000a*/ 	.short	(.L_282 - .L_281)
.L_281:
        /*000c*/ 	.word	0x00000000
        /*0010*/ 	.short	0x0000
        /*0012*/ 	.short	0x0070
        /*0014*/ 	.byte	0x00, 0xf0, 0x01, 0x2a


	//----- nvinfo : EIATTR_SPARSE_MMA_MASK
	.align		4
.L_282:
        /*0018*/ 	.byte	0x03, 0x50
        /*001a*/ 	.short	0x0000


	//----- nvinfo : EIATTR_MAXREG_COUNT
	.align		4
        /*001c*/ 	.byte	0x03, 0x1b
        /*001e*/ 	.short	0x00a8


	//----- nvinfo : EIATTR_NUM_BARRIERS
	.align		4
        /*0020*/ 	.byte	0x02, 0x4c
        /*0022*/ 	.byte	0x10
	.zero		1


	//----- nvinfo : EIATTR_EXTERNS
	.align		4
        /*0024*/ 	.byte	0x04, 0x0f
        /*0026*/ 	.short	(.L_284 - .L_283)


	//   ....[0]....
	.align		4
.L_283:
        /*0028*/ 	.word	index@(__assertfail)


	//----- nvinfo : EIATTR_ANNOTATIONS
	.align		4
.L_284:
        /*002c*/ 	.byte	0x04, 0x55
        /*002e*/ 	.short	(.L_286 - .L_285)


	//   ....[0]....
.L_285:
        /* <DEDUP_REMOVED lines=71> */


	//----- nvinfo : EIATTR_MERCURY_ISA_VERSION
	.align		4
.L_286:
        /*0490*/ 	.byte	0x03, 0x5f
        /*0492*/ 	.short	0x0101


	//----- nvinfo : EIATTR_UNUSED_LOAD_BYTE_OFFSET
	.align		4
        /*0494*/ 	.byte	0x04, 0x44
        /*0496*/ 	.short	(.L_288 - .L_287)


	//   ....[0]....
.L_287:
        /*0498*/ 	.word	0x00000a40
        /*049c*/ 	.word	0x0000fff0


	//   ....[1]....
        /*04a0*/ 	.word	0x0000add0
        /*04a4*/ 	.word	0x0000fff0


	//----- nvinfo : EIATTR_INT_WARP_WIDE_INSTR_OFFSETS
	.align		4
.L_288:
        /*04a8*/ 	.byte	0x04, 0x31
        /*04aa*/ 	.short	(.L_290 - .L_289)


	//   ....[0]....
.L_289:
        /*04ac*/ 	.word	0x00000130


	//   ....[1]....
        /*04b0*/ 	.word	0x00000170


	//   ....[2]....
        /*04b4*/ 	.word	0x000001e0


	//   ....[3]....
        /*04b8*/ 	.word	0x0000f7c0


	//   ....[4]....
        /*04bc*/ 	.word	0x0000f850


	//   ....[5]....
        /*04c0*/ 	.word	0x00012eb0


	//   ....[6]....
        /*04c4*/ 	.word	0x00012f40


	//----- nvinfo : EIATTR_COOP_GROUP_MASK_REGIDS
	.align		4
.L_290:
        /*04c8*/ 	.byte	0x04, 0x29
        /*04ca*/ 	.short	(.L_292 - .L_291)


	//   ....[0]....
.L_291:
        /*04cc*/ 	.word	0xffffffff


	//   ....[1]....
        /*04d0*/ 	.word	0xffffffff


	//   ....[2]....
        /*04d4*/ 	.word	0xffffffff


	//   ....[3]....
        /*04d8*/ 	.word	0xffffffff


	//   ....[4]....
        /*04dc*/ 	.word	0xffffffff


	//   ....[5]....
        /*04e0*/ 	.word	0xffffffff


	//   ....[6]....
        /*04e4*/ 	.word	0xffffffff


	//   ....[7]....
        /*04e8*/ 	.word	0xffffffff


	//   ....[8]....
        /*04ec*/ 	.word	0xffffffff


	//   ....[9]....
        /*04f0*/ 	.word	0xffffffff


	//   ....[10]....
        /*04f4*/ 	.word	0xffffffff


	//   ....[11]....
        /*04f8*/ 	.word	0xffffffff


	//   ....[12]....
        /*04fc*/ 	.word	0xffffffff


	//   ....[13]....
        /*0500*/ 	.word	0xffffffff


	//   ....[14]....
        /*0504*/ 	.word	0xffffffff


	//   ....[15]....
        /*0508*/ 	.word	0xffffffff


	//   ....[16]....
        /*050c*/ 	.word	0xffffffff


	//   ....[17]....
        /*0510*/ 	.word	0xffffffff


	//   ....[18]....
        /*0514*/ 	.word	0xffffffff


	//   ....[19]....
        /*0518*/ 	.word	0xffffffff


	//   ....[20]....
        /*051c*/ 	.word	0xffffffff


	//   ....[21]....
        /*0520*/ 	.word	0xffffffff


	//   ....[22]....
        /*0524*/ 	.word	0xffffffff


	//   ....[23]....
        /*0528*/ 	.word	0xffffffff


	//   ....[24]....
        /*052c*/ 	.word	0xffffffff


	//   ....[25]....
        /*0530*/ 	.word	0xffffffff


	//   ....[26]....
        /*0534*/ 	.word	0xffffffff


	//   ....[27]....
        /*0538*/ 	.word	0xffffffff


	//   ....[28]....
        /*053c*/ 	.word	0xffffffff


	//   ....[29]....
        /*0540*/ 	.word	0xffffffff


	//   ....[30]....
        /*0544*/ 	.word	0xffffffff


	//   ....[31]....
        /*0548*/ 	.word	0xffffffff


	//   ....[32]....
        /*054c*/ 	.word	0xffffffff


	//   ....[33]....
        /*0550*/ 	.word	0xffffffff


	//   ....[34]....
        /*0554*/ 	.word	0xffffffff


	//   ....[35]....
        /*0558*/ 	.word	0xffffffff


	//   ....[36]....
        /*055c*/ 	.word	0xffffffff


	//   ....[37]....
        /*0560*/ 	.word	0xffffffff


	//   ....[38]....
        /*0564*/ 	.word	0xffffffff


	//   ....[39]....
        /*0568*/ 	.word	0xffffffff


	//   ....[40]....
        /*056c*/ 	.word	0xffffffff


	//   ....[41]....
        /*0570*/ 	.word	0xffffffff


	//   ....[42]....
        /*0574*/ 	.word	0xffffffff


	//   ....[43]....
        /*0578*/ 	.word	0xffffffff


	//   ....[44]....
        /*057c*/ 	.word	0xffffffff


	//   ....[45]....
        /*0580*/ 	.word	0xffffffff


	//   ....[46]....
        /*0584*/ 	.word	0xffffffff


	//   ....[47]....
        /*0588*/ 	.word	0xffffffff


	//   ....[48]....
        /*058c*/ 	.word	0xffffffff


	//   ....[49]....
        /*0590*/ 	.word	0xffffffff


	//   ....[50]....
        /*0594*/ 	.word	0xffffffff


	//   ....[51]....
        /*0598*/ 	.word	0xffffffff


	//   ....[52]....
        /*059c*/ 	.word	0xffffffff


	//   ....[53]....
        /*05a0*/ 	.word	0xffffffff


	//   ....[54]....
        /*05a4*/ 	.word	0xffffffff


	//   ....[55]....
        /*05a8*/ 	.word	0xffffffff


	//   ....[56]....
        /*05ac*/ 	.word	0xffffffff


	//   ....[57]....
        /*05b0*/ 	.word	0xffffffff


	//   ....[58]....
        /*05b4*/ 	.word	0xffffffff


	//   ....[59]....
        /*05b8*/ 	.word	0xffffffff


	//   ....[60]....
        /*05bc*/ 	.word	0xffffffff


	//   ....[61]....
        /*05c0*/ 	.word	0xffffffff


	//   ....[62]....
        /*05c4*/ 	.word	0xffffffff


	//   ....[63]....
        /*05c8*/ 	.word	0xffffffff


	//   ....[64]....
        /*05cc*/ 	.word	0xffffffff


	//   ....[65]....
        /*05d0*/ 	.word	0xffffffff


	//   ....[66]....
        /*05d4*/ 	.word	0xffffffff


	//   ....[67]....
        /*05d8*/ 	.word	0xffffffff


	//   ....[68]....
        /*05dc*/ 	.word	0xffffffff


	//   ....[69]....
        /*05e0*/ 	.word	0xffffffff


	//   ....[70]....
        /*05e4*/ 	.word	0xffffffff


	//   ....[71]....
        /*05e8*/ 	.word	0xffffffff


	//   ....[72]....
        /*05ec*/ 	.word	0xffffffff


	//   ....[73]....
        /*05f0*/ 	.word	0xffffffff


	//   ....[74]....
        /*05f4*/ 	.word	0xffffffff


	//   ....[75]....
        /*05f8*/ 	.word	0xffffffff


	//   ....[76]....
        /*05fc*/ 	.word	0xffffffff


	//   ....[77]....
        /*0600*/ 	.word	0xffffffff


	//   ....[78]....
        /*0604*/ 	.word	0xffffffff


	//   ....[79]....
        /*0608*/ 	.word	0xffffffff


	//   ....[80]....
        /*060c*/ 	.word	0xffffffff


	//   ....[81]....
        /*0610*/ 	.word	0xffffffff


	//   ....[82]....
        /*0614*/ 	.word	0xffffffff


	//   ....[83]....
        /*0618*/ 	.word	0xffffffff


	//   ....[84]....
        /*061c*/ 	.word	0xffffffff


	//   ....[85]....
        /*0620*/ 	.word	0xffffffff


	//   ....[86]....
        /*0624*/ 	.word	0xffffffff


	//   ....[87]....
        /*0628*/ 	.word	0xffffffff


	//   ....[88]....
        /*062c*/ 	.word	0xffffffff


	//   ....[89]....
        /*0630*/ 	.word	0xffffffff


	//   ....[90]....
        /*0634*/ 	.word	0xffffffff


	//   ....[91]....
        /*0638*/ 	.word	0xffffffff


	//   ....[92]....
        /*063c*/ 	.word	0xffffffff


	//   ....[93]....
        /*0640*/ 	.word	0xffffffff


	//   ....[94]....
        /*0644*/ 	.word	0xffffffff


	//   ....[95]....
        /*0648*/ 	.word	0xffffffff


	//   ....[96]....
        /*064c*/ 	.word	0xffffffff


	//   ....[97]....
        /*0650*/ 	.word	0xffffffff


	//   ....[98]....
        /*0654*/ 	.word	0xffffffff


	//   ....[99]....
        /*0658*/ 	.word	0xffffffff


	//   ....[100]....
        /*065c*/ 	.word	0xffffffff


	//   ....[101]....
        /*0660*/ 	.word	0xffffffff


	//   ....[102]....
        /*0664*/ 	.word	0xffffffff


	//   ....[103]....
        /*0668*/ 	.word	0xffffffff


	//   ....[104]....
        /*066c*/ 	.word	0xffffffff


	//   ....[105]....
        /*0670*/ 	.word	0x0500000f


	//   ....[106]....
        /*0674*/ 	.word	0x0500000f


	//   ....[107]....
        /*0678*/ 	.word	0x0500000f


	//   ....[108]....
        /*067c*/ 	.word	0x0500000f


	//   ....[109]....
        /*0680*/ 	.word	0x0500000f


	//   ....[110]....
        /*0684*/ 	.word	0x0500000f


	//   ....[111]....
        /*0688*/ 	.word	0x0500000f


	//   ....[112]....
        /*068c*/ 	.word	0x0500000f


	//   ....[113]....
        /*0690*/ 	.word	0x0500000f


	//   ....[114]....
        /*0694*/ 	.word	0x0500000f


	//   ....[115]....
        /*0698*/ 	.word	0x0500000f


	//   ....[116]....
        /*069c*/ 	.word	0x0500000f


	//   ....[117]....
        /*06a0*/ 	.word	0x0500000f


	//   ....[118]....
        /*06a4*/ 	.word	0x0500000f


	//   ....[119]....
        /*06a8*/ 	.word	0x0500000f


	//   ....[120]....
        /*06ac*/ 	.word	0x0500000f


	//   ....[121]....
        /*06b0*/ 	.word	0x0500000f


	//   ....[122]....
        /*06b4*/ 	.word	0x0500000f


	//   ....[123]....
        /*06b8*/ 	.word	0x0500000f


	//   ....[124]....
        /*06bc*/ 	.word	0x0500000f


	//   ....[125]....
        /*06c0*/ 	.word	0x0500000f


	//   ....[126]....
        /*06c4*/ 	.word	0x0500000f


	//   ....[127]....
        /*06c8*/ 	.word	0x0500000f


	//   ....[128]....
        /*06cc*/ 	.word	0x0500000f


	//   ....[129]....
        /*06d0*/ 	.word	0x0500000f


	//   ....[130]....
        /*06d4*/ 	.word	0x0500000f


	//   ....[131]....
        /*06d8*/ 	.word	0x0500000f


	//   ....[132]....
        /*06dc*/ 	.word	0x0500000f


	//   ....[133]....
        /*06e0*/ 	.word	0x0500000f


	//   ....[134]....
        /*06e4*/ 	.word	0x0500000f


	//   ....[135]....
        /*06e8*/ 	.word	0x0500000f


	//   ....[136]....
        /*06ec*/ 	.word	0x0500000f


	//   ....[137]....
        /*06f0*/ 	.word	0x0500000f


	//   ....[138]....
        /*06f4*/ 	.word	0x0500000f


	//   ....[139]....
        /*06f8*/ 	.word	0x0500000f


	//   ....[140]....
        /*06fc*/ 	.word	0x0500000f


	//----- nvinfo : EIATTR_COOP_GROUP_INSTR_OFFSETS
	.align		4
.L_292:
        /*0700*/ 	.byte	0x04, 0x28
        /*0702*/ 	.short	(.L_294 - .L_293)


	//   ....[0]....
.L_293:
        /*0704*/ 	.word	0x00000070


	//   ....[1]....
        /*0708*/ 	.word	0x00000140


	//   ....[2]....
        /*070c*/ 	.word	0x00000190


	//   ....[3]....
        /*0710*/ 	.word	0x000003c0


	//   ....[4]....
        /*0714*/ 	.word	0x00000520


	//   ....[5]....
        /*0718*/ 	.word	0x00000640


	//   ....[6]....
        /*071c*/ 	.word	0x000007a0


	//   ....[7]....
        /*0720*/ 	.word	0x00001b50


	//   ....[8]....
        /*0724*/ 	.word	0x00002670


	//   ....[9]....
        /*0728*/ 	.word	0x00002ad0


	//   ....[10]....
        /*072c*/ 	.word	0x000032a0


	//   ....[11]....
        /*0730*/ 	.word	0x00003320


	//   ....[12]....
        /*0734*/ 	.word	0x00003d60


	//   ....[13]....
        /*0738*/ 	.word	0x00003dc0


	//   ....[14]....
        /*073c*/ 	.word	0x00005750


	//   ....[15]....
        /*0740*/ 	.word	0x00005880


	//   ....[16]....
        /*0744*/ 	.word	0x00006090


	//   ....[17]....
        /*0748*/ 	.word	0x000061a0


	//   ....[18]....
        /*074c*/ 	.word	0x00006990


	//   ....[19]....
        /*0750*/ 	.word	0x00006a00


	//   ....[20]....
        /*0754*/ 	.word	0x000089d0


	//   ....[21]....
        /*0758*/ 	.word	0x00008a40


	//   ....[22]....
        /*075c*/ 	.word	0x000091d0


	//   ....[23]....
        /*0760*/ 	.word	0x000092e0


	//   ....[24]....
        /*0764*/ 	.word	0x0000a480


	//   ....[25]....
        /*0768*/ 	.word	0x0000a4c0


	//   ....[26]....
        /*076c*/ 	.word	0x0000a5b0


	//   ....[27]....
        /*0770*/ 	.word	0x0000a5d0


	//   ....[28]....
        /*0774*/ 	.word	0x0000b900


	//   ....[29]....
        /*0778*/ 	.word	0x0000b940


	//   ....[30]....
        /*077c*/ 	.word	0x0000b960


	//   ....[31]....
        /*0780*/ 	.word	0x0000b990


	//   ....[32]....
        /*0784*/ 	.word	0x0000c050


	//   ....[33]....
        /*0788*/ 	.word	0x0000c070


	//   ....[34]....
        /*078c*/ 	.word	0x0000c140


	//   ....[35]....
        /*0790*/ 	.word	0x0000c160


	//   ....[36]....
        /*0794*/ 	.word	0x0000c220


	//   ....[37]....
        /*0798*/ 	.word	0x0000c240


	//   ....[38]....
        /*079c*/ 	.word	0x0000c310


	//   ....[39]....
        /*07a0*/ 	.word	0x0000c330


	//   ....[40]....
        /*07a4*/ 	.word	0x0000c700


	//   ....[41]....
        /*07a8*/ 	.word	0x0000c710


	//   ....[42]....
        /*07ac*/ 	.word	0x0000cb50


	//   ....[43]....
        /*07b0*/ 	.word	0x0000cb60


	//   ....[44]....
        /*07b4*/ 	.word	0x0000d850


	//   ....[45]....
        /*07b8*/ 	.word	0x0000d880


	//   ....[46]....
        /*07bc*/ 	.word	0x0000d950


	//   ....[47]....
        /*07c0*/ 	.word	0x0000d970


	//   ....[48]....
        /*07c4*/ 	.word	0x0000da30


	//   ....[49]....
        /*07c8*/ 	.word	0x0000da50


	//   ....[50]....
        /*07cc*/ 	.word	0x0000db20


	//   ....[51]....
        /*07d0*/ 	.word	0x0000db40


	//   ....[52]....
        /*07d4*/ 	.word	0x0000dc80


	//   ....[53]....
        /*07d8*/ 	.word	0x0000deb0


	//   ....[54]....
        /*07dc*/ 	.word	0x0000dee0


	//   ....[55]....
        /*07e0*/ 	.word	0x0000df10


	//   ....[56]....
        /*07e4*/ 	.word	0x0000df40


	//   ....[57]....
        /*07e8*/ 	.word	0x0000df70


	//   ....[58]....
        /*07ec*/ 	.word	0x0000dfa0


	//   ....[59]....
        /*07f0*/ 	.word	0x0000e140


	//   ....[60]....
        /*07f4*/ 	.word	0x0000e170


	//   ....[61]....
        /*07f8*/ 	.word	0x0000e1a0


	//   ....[62]....
        /*07fc*/ 	.word	0x0000e1d0


	//   ....[63]....
        /*0800*/ 	.word	0x0000e200


	//   ....[64]....
        /*0804*/ 	.word	0x0000e230


	//   ....[65]....
        /*0808*/ 	.word	0x0000e2d0


	//   ....[66]....
        /*080c*/ 	.word	0x0000e300


	//   ....[67]....
        /*0810*/ 	.word	0x0000e310


	//   ....[68]....
        /*0814*/ 	.word	0x0000e340


	//   ....[69]....
        /*0818*/ 	.word	0x0000fda0


	//   ....[70]....
        /*081c*/ 	.word	0x00010920


	//   ....[71]....
        /*0820*/ 	.word	0x00010930


	//   ....[72]....
        /*0824*/ 	.word	0x00010960


	//   ....[73]....
        /*0828*/ 	.word	0x00010970


	//   ....[74]....
        /*082c*/ 	.word	0x00010a80


	//   ....[75]....
        /*0830*/ 	.word	0x00010a90


	//   ....[76]....
        /*0834*/ 	.word	0x00010b20


	//   ....[77]....
        /*0838*/ 	.word	0x00010b30


	//   ....[78]....
        /*083c*/ 	.word	0x00010bc0


	//   ....[79]....
        /*0840*/ 	.word	0x00010bd0


	//   ....[80]....
        /*0844*/ 	.word	0x00010c60


	//   ....[81]....
        /*0848*/ 	.word	0x00010c70


	//   ....[82]....
        /*084c*/ 	.word	0x00010d00


	//   ....[83]....
        /*0850*/ 	.word	0x00010d10


	//   ....[84]....
        /*0854*/ 	.word	0x00010d60


	//   ....[85]....
        /*0858*/ 	.word	0x00010d90


	//   ....[86]....
        /*085c*/ 	.word	0x000135e0


	//   ....[87]....
        /*0860*/ 	.word	0x00013610


	//   ....[88]....
        /*0864*/ 	.word	0x00013660


	//   ....[89]....
        /*0868*/ 	.word	0x000136a0


	//   ....[90]....
        /*086c*/ 	.word	0x000136d0


	//   ....[91]....
        /*0870*/ 	.word	0x00013700


	//   ....[92]....
        /*0874*/ 	.word	0x00013730


	//   ....[93]....
        /*0878*/ 	.word	0x00013760


	//   ....[94]....
        /*087c*/ 	.word	0x00013920


	//   ....[95]....
        /*0880*/ 	.word	0x00013950


	//   ....[96]....
        /*0884*/ 	.word	0x00013980


	//   ....[97]....
        /*0888*/ 	.word	0x000139b0


	//   ....[98]....
        /*088c*/ 	.word	0x000139e0


	//   ....[99]....
        /*0890*/ 	.word	0x00013a10


	//   ....[100]....
        /*0894*/ 	.word	0x00013ae0


	//   ....[101]....
        /*0898*/ 	.word	0x00013b00


	//   ....[102]....
        /*089c*/ 	.word	0x00013b10


	//   ....[103]....
        /*08a0*/ 	.word	0x00013b90


	//   ....[104]....
        /*08a4*/ 	.word	0x000146c0


	//   ....[105]....
        /*08a8*/ 	.word	0x00014c70


	//   ....[106]....
        /*08ac*/ 	.word	0x00014e40


	//   ....[107]....
        /*08b0*/ 	.word	0x00014e90


	//   ....[108]....
        /*08b4*/ 	.word	0x00014ef0


	//   ....[109]....
        /*08b8*/ 	.word	0x00014f90


	//   ....[110]....
        /*08bc*/ 	.word	0x00015050


	//   ....[111]....
        /*08c0*/ 	.word	0x00015160


	//   ....[112]....
        /*08c4*/ 	.word	0x000151c0


	//   ....[113]....
        /*08c8*/ 	.word	0x000152c0


	//   ....[114]....
        /*08cc*/ 	.word	0x00015320


	//   ....[115]....
        /*08d0*/ 	.word	0x00015420


	//   ....[116]....
        /*08d4*/ 	.word	0x00015480


	//   ....[117]....
        /*08d8*/ 	.word	0x00015580


	//   ....[118]....
        /*08dc*/ 	.word	0x000155e0


	//   ....[119]....
        /*08e0*/ 	.word	0x000156c0


	//   ....[120]....
        /*08e4*/ 	.word	0x00015740


	//   ....[121]....
        /*08e8*/ 	.word	0x00015820


	//   ....[122]....
        /*08ec*/ 	.word	0x00015b50


	//   ....[123]....
        /*08f0*/ 	.word	0x00015bf0


	//   ....[124]....
        /*08f4*/ 	.word	0x00015d80


	//   ....[125]....
        /*08f8*/ 	.word	0x00015df0


	//   ....[126]....
        /*08fc*/ 	.word	0x00015e60


	//   ....[127]....
        /*0900*/ 	.word	0x00015ed0


	//   ....[128]....
        /*0904*/ 	.word	0x00015f40


	//   ....[129]....
        /*0908*/ 	.word	0x00015fc0


	//   ....[130]....
        /*090c*/ 	.word	0x00016060


	//   ....[131]....
        /*0910*/ 	.word	0x00016100


	//   ....[132]....
        /*0914*/ 	.word	0x00016170


	//   ....[133]....
        /*0918*/ 	.word	0x000161e0


	//   ....[134]....
        /*091c*/ 	.word	0x00016250


	//   ....[135]....
        /*0920*/ 	.word	0x000162d0


	//   ....[136]....
        /*0924*/ 	.word	0x00016350


	//   ....[137]....
        /*0928*/ 	.word	0x00016400


	//   ....[138]....
        /*092c*/ 	.word	0x00016450


	//   ....[139]....
        /*0930*/ 	.word	0x00016510


	//   ....[140]....
        /*0934*/ 	.word	0x00016640


	//----- nvinfo : EIATTR_REG_RECONFIG
	.align		4
.L_294:
        /*0938*/ 	.byte	0x01, 0x54
	.zero		2


	//----- nvinfo : EIATTR_SYSCALL_OFFSETS
	.align		4
        /*093c*/ 	.byte	0x04, 0x46
        /*093e*/ 	.short	(.L_296 - .L_295)


	//   ....[0]....
.L_295:
        /*0940*/ 	.word	0x00001d30


	//   ....[1]....
        /*0944*/ 	.word	0x0000f9c0


	//   ....[2]....
        /*0948*/ 	.word	0x0000fb10


	//   ....[3]....
        /*094c*/ 	.word	0x0000fc10


	//   ....[4]....
        /*0950*/ 	.word	0x000104e0


	//----- nvinfo : EIATTR_MBARRIER_INSTR_OFFSETS
	.align		4
.L_296:
        /*0954*/ 	.byte	0x04, 0x39
        /*0956*/ 	.short	(.L_298 - .L_297)


	//   ....[0]....
.L_297:
        /*0958*/ 	.word	0x00000270
        /*095c*/ 	.word	0x000000ff
        /*0960*/ 	.word	0x00028800
        /*0964*/ 	.short	0x0100
        /*0966*/ 	.byte	0x08
	.zero		1


	//   ....[1]....
        /*0968*/ 	.word	0x00000280
        /*096c*/ 	.word	0x000000ff
        /*0970*/ 	.word	0x00028820
        /*0974*/ 	.short	0x0100
        /*0976*/ 	.byte	0x08
	.zero		1


	//   ....[2]....
        /*0978*/ 	.word	0x00000370
        /*097c*/ 	.word	0x000000ff
        /*0980*/ 	.word	0x00028830
        /*0984*/ 	.short	0x0100
        /*0986*/ 	.byte	0x08
	.zero		1


	//   ....[3]....
        /*0988*/ 	.word	0x00000380
        /*098c*/ 	.word	0x000000ff
        /*0990*/ 	.word	0x00028840
        /*0994*/ 	.short	0x0100
        /*0996*/ 	.byte	0x08
	.zero		1


	//   ....[4]....
        /*0998*/ 	.word	0x00000390
        /*099c*/ 	.word	0x000000ff
        /*09a0*/ 	.word	0x00028838
        /*09a4*/ 	.short	0x0100
        /*09a6*/ 	.byte	0x08
	.zero		1


	//   ....[5]....
        /*09a8*/ 	.word	0x000003a0
        /*09ac*/ 	.word	0x000000ff
        /*09b0*/ 	.word	0x00028848
        /*09b4*/ 	.short	0x0100
        /*09b6*/ 	.byte	0x08
	.zero		1


	//   ....[6]....
        /*09b8*/ 	.word	0x000004d0
        /*09bc*/ 	.word	0x000000ff
        /*09c0*/ 	.word	0x00028850
        /*09c4*/ 	.short	0x0100
        /*09c6*/ 	.byte	0x08
	.zero		1


	//   ....[7]....
        /*09c8*/ 	.word	0x000004e0
        /*09cc*/ 	.word	0x000000ff
        /*09d0*/ 	.word	0x00028860
        /*09d4*/ 	.short	0x0100
        /*09d6*/ 	.byte	0x08
	.zero		1


	//   ....[8]....
        /*09d8*/ 	.word	0x000004f0
        /*09dc*/ 	.word	0x000000ff
        /*09e0*/ 	.word	0x00028858
        /*09e4*/ 	.short	0x0100
        /*09e6*/ 	.byte	0x08
	.zero		1


	//   ....[9]....
        /*09e8*/ 	.word	0x00000500
        /*09ec*/ 	.word	0x000000ff
        /*09f0*/ 	.word	0x00028868
        /*09f4*/ 	.short	0x0100
        /*09f6*/ 	.byte	0x08
	.zero		1


	//   ....[10]....
        /*09f8*/ 	.word	0x000005f0
        /*09fc*/ 	.word	0x000000ff
        /*0a00*/ 	.word	0x00028870
        /*0a04*/ 	.short	0x0100
        /*0a06*/ 	.byte	0x06
	.zero		1


	//   ....[11]....
        /*0a08*/ 	.word	0x00000600
        /*0a0c*/ 	.word	0x000000ff
        /*0a10*/ 	.word	0x00028880
        /*0a14*/ 	.short	0x0100
        /*0a16*/ 	.byte	0x06
	.zero		1


	//   ....[12]....
        /*0a18*/ 	.word	0x00000610
        /*0a1c*/ 	.word	0x000000ff
        /*0a20*/ 	.word	0x00028878
        /*0a24*/ 	.short	0x0100
        /*0a26*/ 	.byte	0x06
	.zero		1


	//   ....[13]....
        /*0a28*/ 	.word	0x00000620
        /*0a2c*/ 	.word	0x000000ff
        /*0a30*/ 	.word	0x00028888
        /*0a34*/ 	.short	0x0100
        /*0a36*/ 	.byte	0x06
	.zero		1


	//   ....[14]....
        /*0a38*/ 	.word	0x00000750
        /*0a3c*/ 	.word	0x000000ff
        /*0a40*/ 	.word	0x00028890
        /*0a44*/ 	.short	0x0100
        /*0a46*/ 	.byte	0x08
	.zero		1


	//   ....[15]....
        /*0a48*/ 	.word	0x00000760
        /*0a4c*/ 	.word	0x000000ff
        /*0a50*/ 	.word	0x000288a0
        /*0a54*/ 	.short	0x0100
        /*0a56*/ 	.byte	0x08
	.zero		1


	//   ....[16]....
        /*0a58*/ 	.word	0x00000770
        /*0a5c*/ 	.word	0x000000ff
        /*0a60*/ 	.word	0x00028898
        /*0a64*/ 	.short	0x0100
        /*0a66*/ 	.byte	0x08
	.zero		1


	//   ....[17]....
        /*0a68*/ 	.word	0x00000780
        /*0a6c*/ 	.word	0x000000ff
        /*0a70*/ 	.word	0x000288a8
        /*0a74*/ 	.short	0x0100
        /*0a76*/ 	.byte	0x08
	.zero		1


	//   ....[18]....
        /*0a78*/ 	.word	0x000008b0
        /*0a7c*/ 	.word	0x000000ff
        /*0a80*/ 	.word	0x000288b0
        /*0a84*/ 	.short	0x0100
        /*0a86*/ 	.byte	0x08
	.zero		1


	//   ....[19]....
        /*0a88*/ 	.word	0x000008c0
        /*0a8c*/ 	.word	0x000000ff
        /*0a90*/ 	.word	0x000288c0
        /*0a94*/ 	.short	0x0100
        /*0a96*/ 	.byte	0x08
	.zero		1


	//   ....[20]....
        /*0a98*/ 	.word	0x000008d0
        /*0a9c*/ 	.word	0x000000ff
        /*0aa0*/ 	.word	0x000288b8
        /*0aa4*/ 	.short	0x0100
        /*0aa6*/ 	.byte	0x08
	.zero		1


	//   ....[21]....
        /*0aa8*/ 	.word	0x000008e0
        /*0aac*/ 	.word	0x000000ff
        /*0ab0*/ 	.word	0x000288c8
        /*0ab4*/ 	.short	0x0100
        /*0ab6*/ 	.byte	0x08
	.zero		1


	//   ....[22]....
        /*0ab8*/ 	.word	0x00001db0
        /*0abc*/ 	.word	0x000000ff
        /*0ac0*/ 	.word	0x00028800
        /*0ac4*/ 	.short	0x010a
        /*0ac6*/ 	.byte	0x29
	.zero		1


	//   ....[23]....
        /*0ac8*/ 	.word	0x00001e30
        /*0acc*/ 	.word	0x00000000
        /*0ad0*/ 	.word	0x00028830
        /*0ad4*/ 	.short	0x010a
        /*0ad6*/ 	.byte	0x3f
	.zero		1


	//   ....[24]....
        /*0ad8*/ 	.word	0x00001e90
        /*0adc*/ 	.word	0x00000000
        /*0ae0*/ 	.word	0x00028830
        /*0ae4*/ 	.short	0x010a
        /*0ae6*/ 	.byte	0x3f
	.zero		1


	//   ....[25]....
        /*0ae8*/ 	.word	0x00002c00
        /*0aec*/ 	.word	0x00000000
        /*0af0*/ 	.word	0x00000000
        /*0af4*/ 	.short	0x0101
        /*0af6*/ 	.byte	0x3f
	.zero		1


	//   ....[26]....
        /*0af8*/ 	.word	0x00004ac0
        /*0afc*/ 	.word	0x000000ff
        /*0b00*/ 	.word	0x00028830
        /*0b04*/ 	.short	0x010a
        /*0b06*/ 	.byte	0x06
	.zero		1


	//   ....[27]....
        /*0b08*/ 	.word	0x00004b00
        /*0b0c*/ 	.word	0x000000ff
        /*0b10*/ 	.word	0x00028830
        /*0b14*/ 	.short	0x010a
        /*0b16*/ 	.byte	0x06
	.zero		1


	//   ....[28]....
        /*0b18*/ 	.word	0x00004e40
        /*0b1c*/ 	.word	0x000000ff
        /*0b20*/ 	.word	0x00028850
        /*0b24*/ 	.short	0x010a
        /*0b26*/ 	.byte	0x06
	.zero		1


	//   ....[29]....
        /*0b28*/ 	.word	0x00004e80
        /*0b2c*/ 	.word	0x000000ff
        /*0b30*/ 	.word	0x00028850
        /*0b34*/ 	.short	0x010a
        /*0b36*/ 	.byte	0x06
	.zero		1


	//   ....[30]....
        /*0b38*/ 	.word	0x00006f60
        /*0b3c*/ 	.word	0x0000000a
        /*0b40*/ 	.word	0x00000000
        /*0b44*/ 	.short	0x0101
        /*0b46*/ 	.byte	0x3f
	.zero		1


	//   ....[31]....
        /*0b48*/ 	.word	0x00007100
        /*0b4c*/ 	.word	0x0000000a
        /*0b50*/ 	.word	0x00000000
        /*0b54*/ 	.short	0x0101
        /*0b56*/ 	.byte	0x3f
	.zero		1


	//   ....[32]....
        /*0b58*/ 	.word	0x00007c70
        /*0b5c*/ 	.word	0x000000ff
        /*0b60*/ 	.word	0x00028830
        /*0b64*/ 	.short	0x010a
        /*0b66*/ 	.byte	0x06
	.zero		1


	//   ....[33]....
        /*0b68*/ 	.word	0x00007cb0
        /*0b6c*/ 	.word	0x000000ff
        /*0b70*/ 	.word	0x00028830
        /*0b74*/ 	.short	0x010a
        /*0b76*/ 	.byte	0x06
	.zero		1


	//   ....[34]....
        /*0b78*/ 	.word	0x00007ff0
        /*0b7c*/ 	.word	0x000000ff
        /*0b80*/ 	.word	0x00028850
        /*0b84*/ 	.short	0x010a
        /*0b86*/ 	.byte	0x06
	.zero		1


	//   ....[35]....
        /*0b88*/ 	.word	0x00008030
        /*0b8c*/ 	.word	0x000000ff
        /*0b90*/ 	.word	0x00028850
        /*0b94*/ 	.short	0x010a
        /*0b96*/ 	.byte	0x06
	.zero		1


	//   ....[36]....
        /*0b98*/ 	.word	0x00009aa0
        /*0b9c*/ 	.word	0x0000000b
        /*0ba0*/ 	.word	0x00000000
        /*0ba4*/ 	.short	0x0101
        /*0ba6*/ 	.byte	0x3f
	.zero		1


	//   ....[37]....
        /*0ba8*/ 	.word	0x00009c50
        /*0bac*/ 	.word	0x0000000b
        /*0bb0*/ 	.word	0x00000000
        /*0bb4*/ 	.short	0x0101
        /*0bb6*/ 	.byte	0x3f
	.zero		1


	//   ....[38]....
        /*0bb8*/ 	.word	0x0000a3f0
        /*0bbc*/ 	.word	0x000000ff
        /*0bc0*/ 	.word	0x00028850
        /*0bc4*/ 	.short	0x010a
        /*0bc6*/ 	.byte	0x05
	.zero		1


	//   ....[39]....
        /*0bc8*/ 	.word	0x0000a430
        /*0bcc*/ 	.word	0x000000ff
        /*0bd0*/ 	.word	0x00028850
        /*0bd4*/ 	.short	0x010a
        /*0bd6*/ 	.byte	0x05
	.zero		1


	//   ....[40]....
        /*0bd8*/ 	.word	0x0000a970
        /*0bdc*/ 	.word	0x00000006
        /*0be0*/ 	.word	0x00000000
        /*0be4*/ 	.short	0x0101
        /*0be6*/ 	.byte	0x3f
	.zero		1


	//   ....[41]....
        /*0be8*/ 	.word	0x0000c040
        /*0bec*/ 	.word	0x00000014
        /*0bf0*/ 	.word	0x00000000
        /*0bf4*/ 	.short	0x0101
        /*0bf6*/ 	.byte	0x3f
	.zero		1


	//   ....[42]....
        /*0bf8*/ 	.word	0x0000c4f0
        /*0bfc*/ 	.word	0x00000014
        /*0c00*/ 	.word	0x00000000
        /*0c04*/ 	.short	0x0101
        /*0c06*/ 	.byte	0x3f
	.zero		1


	//   ....[43]....
        /*0c08*/ 	.word	0x0000fff0
        /*0c0c*/ 	.word	0x00000000
        /*0c10*/ 	.word	0x00028840
        /*0c14*/ 	.short	0x010a
        /*0c16*/ 	.byte	0x3f
	.zero		1


	//   ....[44]....
        /*0c18*/ 	.word	0x00010e60
        /*0c1c*/ 	.word	0x00000012
        /*0c20*/ 	.word	0x00028800
        /*0c24*/ 	.short	0x0107
        /*0c26*/ 	.byte	0x3f
	.zero		1


	//   ....[45]....
        /*0c28*/ 	.word	0x00010f70
        /*0c2c*/ 	.word	0x00000012
        /*0c30*/ 	.word	0x00028800
        /*0c34*/ 	.short	0x0101
        /*0c36*/ 	.byte	0x3f
	.zero		1


	//   ....[46]....
        /*0c38*/ 	.word	0x00010f90
        /*0c3c*/ 	.word	0x00000012
        /*0c40*/ 	.word	0x00028820
        /*0c44*/ 	.short	0x010a
        /*0c46*/ 	.byte	0x3f
	.zero		1


	//   ....[47]....
        /*0c48*/ 	.word	0x00011350
        /*0c4c*/ 	.word	0x00000003
        /*0c50*/ 	.word	0x00028840
        /*0c54*/ 	.short	0x010a
        /*0c56*/ 	.byte	0x3f
	.zero		1


	//   ....[48]....
        /*0c58*/ 	.word	0x000116f0
        /*0c5c*/ 	.word	0x00000003
        /*0c60*/ 	.word	0x00000060
        /*0c64*/ 	.short	0x010a
        /*0c66*/ 	.byte	0x3f
	.zero		1


	//   ....[49]....
        /*0c68*/ 	.word	0x00011d80
        /*0c6c*/ 	.word	0x00000003
        /*0c70*/ 	.word	0x00028840
        /*0c74*/ 	.short	0x010a
        /*0c76*/ 	.byte	0x3f
	.zero		1


	//   ....[50]....
        /*0c78*/ 	.word	0x00012120
        /*0c7c*/ 	.word	0x00000002
        /*0c80*/ 	.word	0x00000060
        /*0c84*/ 	.short	0x010a
        /*0c86*/ 	.byte	0x3f
	.zero		1


	//   ....[51]....
        /*0c88*/ 	.word	0x000126f0
        /*0c8c*/ 	.word	0x00000002
        /*0c90*/ 	.word	0x00028840
        /*0c94*/ 	.short	0x010a
        /*0c96*/ 	.byte	0x3f
	.zero		1


	//   ....[52]....
        /*0c98*/ 	.word	0x00012a90
        /*0c9c*/ 	.word	0x00000002
        /*0ca0*/ 	.word	0x00000060
        /*0ca4*/ 	.short	0x010a
        /*0ca6*/ 	.byte	0x3f
	.zero		1


	//   ....[53]....
        /*0ca8*/ 	.word	0x00013010
        /*0cac*/ 	.word	0x00000000
        /*0cb0*/ 	.word	0x00028860
        /*0cb4*/ 	.short	0x010a
        /*0cb6*/ 	.byte	0x3f
	.zero		1


	//   ....[54]....
        /*0cb8*/ 	.word	0x00014640
        /*0cbc*/ 	.word	0x00000000
        /*0cc0*/ 	.word	0x00028820
        /*0cc4*/ 	.short	0x010a
        /*0cc6*/ 	.byte	0x3f
	.zero		1


	//   ....[55]....
        /*0cc8*/ 	.word	0x00014830
        /*0ccc*/ 	.word	0x00000006
        /*0cd0*/ 	.word	0x00000000
        /*0cd4*/ 	.short	0x010a
        /*0cd6*/ 	.byte	0x3f
	.zero		1


	//   ....[56]....
        /*0cd8*/ 	.word	0x00014860
        /*0cdc*/ 	.word	0x00000007
        /*0ce0*/ 	.word	0x00000000
        /*0ce4*/ 	.short	0x010a
        /*0ce6*/ 	.byte	0x3f
	.zero		1


	//   ....[57]....
        /*0ce8*/ 	.word	0x000148c0
        /*0cec*/ 	.word	0x00000004
        /*0cf0*/ 	.word	0x00000000
        /*0cf4*/ 	.short	0x010a
        /*0cf6*/ 	.byte	0x3f
	.zero		1


	//   ....[58]....
        /*0cf8*/ 	.word	0x000148f0
        /*0cfc*/ 	.word	0x00000003
        /*0d00*/ 	.word	0x00000000
        /*0d04*/ 	.short	0x010a
        /*0d06*/ 	.byte	0x3f
	.zero		1


	//   ....[59]....
        /*0d08*/ 	.word	0x00014960
        /*0d0c*/ 	.word	0x00000003
        /*0d10*/ 	.word	0x00028800
        /*0d14*/ 	.short	0x010a
        /*0d16*/ 	.byte	0x3f
	.zero		1


	//   ....[60]....
        /*0d18*/ 	.word	0x000149b0
        /*0d1c*/ 	.word	0x00000000
        /*0d20*/ 	.word	0x00028830
        /*0d24*/ 	.short	0x010a
        /*0d26*/ 	.byte	0x3f
	.zero		1


	//   ....[61]....
        /*0d28*/ 	.word	0x00014a10
        /*0d2c*/ 	.word	0x00000007
        /*0d30*/ 	.word	0x00028830
        /*0d34*/ 	.short	0x010a
        /*0d36*/ 	.byte	0x3f
	.zero		1


	//   ....[62]....
        /*0d38*/ 	.word	0x00014a70
        /*0d3c*/ 	.word	0x00000007
        /*0d40*/ 	.word	0x00028850
        /*0d44*/ 	.short	0x010a
        /*0d46*/ 	.byte	0x3f
	.zero		1


	//   ....[63]....
        /*0d48*/ 	.word	0x00014ad0
        /*0d4c*/ 	.word	0x00000007
        /*0d50*/ 	.word	0x00028830
        /*0d54*/ 	.short	0x010a
        /*0d56*/ 	.byte	0x3f
	.zero		1


	//   ....[64]....
        /*0d58*/ 	.word	0x00014b30
        /*0d5c*/ 	.word	0x00000007
        /*0d60*/ 	.word	0x00028850
        /*0d64*/ 	.short	0x010a
        /*0d66*/ 	.byte	0x3f
	.zero		1


	//   ....[65]....
        /*0d68*/ 	.word	0x00014b90
        /*0d6c*/ 	.word	0x00000005
        /*0d70*/ 	.word	0x00028850
        /*0d74*/ 	.short	0x010a
        /*0d76*/ 	.byte	0x3f
	.zero		1


	//   ....[66]....
        /*0d78*/ 	.word	0x00014d30
        /*0d7c*/ 	.word	0x00000000
        /*0d80*/ 	.word	0x00028840
        /*0d84*/ 	.short	0x010a
        /*0d86*/ 	.byte	0x3f
	.zero		1


	//   ....[67]....
        /*0d88*/ 	.word	0x00015860
        /*0d8c*/ 	.word	0x00000012
        /*0d90*/ 	.word	0x00028820
        /*0d94*/ 	.short	0x010a
        /*0d96*/ 	.byte	0x3f
	.zero		1


	//   ....[68]....
        /*0d98*/ 	.word	0x000158b0
        /*0d9c*/ 	.word	0x00000003
        /*0da0*/ 	.word	0x00028840
        /*0da4*/ 	.short	0x010a
        /*0da6*/ 	.byte	0x3f
	.zero		1


	//   ....[69]....
        /*0da8*/ 	.word	0x00015900
        /*0dac*/ 	.word	0x00000003
        /*0db0*/ 	.word	0x00000060
        /*0db4*/ 	.short	0x010a
        /*0db6*/ 	.byte	0x3f
	.zero		1


	//   ....[70]....
        /*0db8*/ 	.word	0x00015950
        /*0dbc*/ 	.word	0x00000003
        /*0dc0*/ 	.word	0x00028840
        /*0dc4*/ 	.short	0x010a
        /*0dc6*/ 	.byte	0x3f
	.zero		1


	//   ....[71]....
        /*0dc8*/ 	.word	0x000159a0
        /*0dcc*/ 	.word	0x00000002
        /*0dd0*/ 	.word	0x00000060
        /*0dd4*/ 	.short	0x010a
        /*0dd6*/ 	.byte	0x3f
	.zero		1


	//   ....[72]....
        /*0dd8*/ 	.word	0x000159f0
        /*0ddc*/ 	.word	0x00000002
        /*0de0*/ 	.word	0x00028840
        /*0de4*/ 	.short	0x010a
        /*0de6*/ 	.byte	0x3f
	.zero		1


	//   ....[73]....
        /*0de8*/ 	.word	0x00015a40
        /*0dec*/ 	.word	0x00000002
        /*0df0*/ 	.word	0x00000060
        /*0df4*/ 	.short	0x010a
        /*0df6*/ 	.byte	0x3f
	.zero		1


	//   ....[74]....
        /*0df8*/ 	.word	0x00015a90
        /*0dfc*/ 	.word	0x00000000
        /*0e00*/ 	.word	0x00028860
        /*0e04*/ 	.short	0x010a
        /*0e06*/ 	.byte	0x3f
	.zero		1


	//   ....[75]....
        /*0e08*/ 	.word	0x00016560
        /*0e0c*/ 	.word	0x00000000
        /*0e10*/ 	.word	0x00028820
        /*0e14*/ 	.short	0x010a
        /*0e16*/ 	.byte	0x3f
	.zero		1


	//   ....[76]....
        /*0e18*/ 	.word	0x00016700
        /*0e1c*/ 	.word	0x00000006
        /*0e20*/ 	.word	0x00000000
        /*0e24*/ 	.short	0x010a
        /*0e26*/ 	.byte	0x3f
	.zero		1


	//   ....[77]....
        /*0e28*/ 	.word	0x00016750
        /*0e2c*/ 	.word	0x00000007
        /*0e30*/ 	.word	0x00000000
        /*0e34*/ 	.short	0x010a
        /*0e36*/ 	.byte	0x3f
	.zero		1


	//   ....[78]....
        /*0e38*/ 	.word	0x000167a0
        /*0e3c*/ 	.word	0x00000004
        /*0e40*/ 	.word	0x00000000
        /*0e44*/ 	.short	0x010a
        /*0e46*/ 	.byte	0x3f
	.zero		1


	//----- nvinfo : EIATTR_NUM_MBARRIERS
	.align		4
.L_298:
        /*0e48*/ 	.byte	0x03, 0x38
        /*0e4a*/ 	.short	0x0016


	//----- nvinfo : EIATTR_EXIT_INSTR_OFFSETS
	.align		4
        /*0e4c*/ 	.byte	0x04, 0x1c
        /*0e4e*/ 	.short	(.L_300 - .L_299)


	//   ....[0]....
.L_299:
        /*0e50*/ 	.word	0x00000a80


	//   ....[1]....
        /*0e54*/ 	.word	0x0000dc30


	//   ....[2]....
        /*0e58*/ 	.word	0x00014940


	//----- nvinfo : EIATTR_MAX_THREADS
	.align		4
.L_300:
        /*0e5c*/ 	.byte	0x04, 0x05
        /*0e5e*/ 	.short	(.L_302 - .L_301)
.L_301:
        /*0e60*/ 	.word	0x00000180
        /*0e64*/ 	.word	0x00000001
        /*0e68*/ 	.word	0x00000001


	//----- nvinfo : EIATTR_CRS_STACK_SIZE
	.align		4
.L_302:
        /*0e6c*/ 	.byte	0x04, 0x1e
        /*0e6e*/ 	.short	(.L_304 - .L_303)
.L_303:
        /*0e70*/ 	.word	0x00000000


	//----- nvinfo : EIATTR_CBANK_PARAM_SIZE
	.align		4
.L_304:
        /*0e74*/ 	.byte	0x03, 0x19
        /*0e76*/ 	.short	0x0af0


	//----- nvinfo : EIATTR_PARAM_CBANK
	.align		4
        /*0e78*/ 	.byte	0x04, 0x0a
        /*0e7a*/ 	.short	(.L_306 - .L_305)
	.align		4
.L_305:
        /*0e7c*/ 	.word	index@(.nv.constant0._ZN7cutlass13device_kernelIN5flash11enable_sm90INS1_16FlashAttnFwdSm90INS1_25CollectiveMainloopFwdSm90ILi2EN4cute5tupleIJNS5_1CILi1EEES8_S8_EEENS6_IJNS7_ILi128EEESA_SA_EEELi128ENS_6half_tEfNS_4arch4Sm90ELb1ELb0ELb1ELb1ELb0ELb0ELb0ELb1ELb1ELb1ELb1ELb0EEENS1_21CollectiveEpilogueFwdISB_S9_SC_SE_Li256ELb1ELb1ELb1ELb0EEENS1_36VarlenDynamicPersistentTileSchedulerILi128ELi128ELi256ELi128ELb1ELb1ELb1ELb1ELb1ELb1EEEEEEEEEvNT_6ParamsE)
        /*0e80*/ 	.short	0x0210
        /*0e82*/ 	.short	0x0af0


	//----- nvinfo : EIATTR_SW_WAR
	.align		4
.L_306:
        /*0e84*/ 	.byte	0x04, 0x36
        /*0e86*/ 	.short	(.L_308 - .L_307)
.L_307:
        /*0e88*/ 	.word	0x00000008
.L_308:


//--------------------- .nv.info._ZN7cutlass13device_kernelIN5flash11enable_sm90INS1_16FlashAttnFwdSm90INS1_25CollectiveMainloopFwdSm90ILi2EN4cute5tupleIJNS5_1CILi1EEES8_S8_EEENS6_IJNS7_ILi128EEESA_SA_EEELi128ENS_6half_tEfNS_4arch4Sm90ELb1ELb0ELb1ELb1ELb0ELb1ELb0ELb1ELb1ELb1ELb1ELb0EEENS1_21CollectiveEpilogueFwdISB_S9_SC_SE_Li256ELb1ELb1ELb1ELb0EEENS1_36VarlenDynamicPersistentTileSchedulerILi128ELi128ELi256ELi128ELb1ELb1ELb1ELb1ELb1ELb1EEEEEEEEEvNT_6ParamsE --------------------------
	.section	.nv.info._ZN7cutlass13device_kernelIN5flash11enable_sm90INS1_16FlashAttnFwdSm90INS1_25CollectiveMainloopFwdSm90ILi2EN4cute5tupleIJNS5_1CILi1EEES8_S8_EEENS6_IJNS7_ILi128EEESA_SA_EEELi128ENS_6half_tEfNS_4arch4Sm90ELb1ELb0ELb1ELb1ELb0ELb1ELb0ELb1ELb1ELb1ELb1ELb0EEENS1_21CollectiveEpilogueFwdISB_S9_SC_SE_Li256ELb1ELb1ELb1ELb0EEENS1_36VarlenDynamicPersistentTileSchedulerILi128ELi128ELi256ELi128ELb1ELb1ELb1ELb1ELb1ELb1EEEEEEEEEvNT_6ParamsE,"",@"SHT_CUDA_INFO"
	.sectionflags	@""
	.align	4


	//----- nvinfo : EIATTR_CUDA_API_VERSION
	.align		4
        /*0000*/ 	.byte	0x04, 0x37
        /*0002*/ 	.short	(.L_310 - .L_309)
.L_309:
        /*0004*/ 	.word	0x00000082


	//----- nvinfo : EIATTR_KPARAM_INFO
	.align		4
.L_310:
        /*0008*/ 	.byte	0x04, 0x17
        /*000a*/ 	.short	(.L_312 - .L_311)
.L_311:
        /*000c*/ 	.word	0x00000000
        /*0010*/ 	.short	0x0000
        /*0012*/ 	.short	0x0070
        /*0014*/ 	.byte	0x00, 0xf0, 0x01, 0x2a


	//----- nvinfo : EIATTR_SPARSE_MMA_MASK
	.align		4
.L_312:
        /*0018*/ 	.byte	0x03, 0x50
        /*001a*/ 	.short	0x0000


	//----- nvinfo : EIATTR_MAXREG_COUNT
	.align		4
        /*001c*/ 	.byte	0x03, 0x1b
        /*001e*/ 	.short	0x00a8


	//----- nvinfo : EIATTR_NUM_BARRIERS
	.align		4
        /*0020*/ 	.byte	0x02, 0x4c
        /*0022*/ 	.byte	0x10
	.zero		1


	//----- nvinfo : EIATTR_EXTERNS
	.align		4
        /*0024*/ 	.byte	0x04, 0x0f
        /*0026*/ 	.short	(.L_314 - .L_313)


	//   ....[0]....
	.align		4
.L_313:
        /*0028*/ 	.word	index@(__assertfail)


	//----- nvinfo : EIATTR_ANNOTATIONS
	.align		4
.L_314:
        /*002c*/ 	.byte	0x04, 0x55
        /*002e*/ 	.short	(.L_316 - .L_315)


	//   ....[0]....
.L_315:
        /* <DEDUP_REMOVED lines=95> */


	//----- nvinfo : EIATTR_MERCURY_ISA_VERSION
	.align		4
.L_316:
        /*0610*/ 	.byte	0x03, 0x5f
        /*0612*/ 	.short	0x0101


	//----- nvinfo : EIATTR_UNUSED_LOAD_BYTE_OFFSET
	.align		4
        /*0614*/ 	.byte	0x04, 0x44
        /*0616*/ 	.short	(.L_318 - .L_317)


	//   ....[0]....
.L_317:
        /*0618*/ 	.word	0x00000ad0
        /*061c*/ 	.word	0x0000fff0


	//   ....[1]....
        /*0620*/ 	.word	0x00017780
        /*0624*/ 	.word	0x0000fff0


	//----- nvinfo : EIATTR_INT_WARP_WIDE_INSTR_OFFSETS
	.align		4
.L_318:
        /*0628*/ 	.byte	0x04, 0x31
        /*062a*/ 	.short	(.L_320 - .L_319)


	//   ....[0]....
.L_319:
        /*062c*/ 	.word	0x00000190


	//   ....[1]....
        /*0630*/ 	.word	0x000001d0


	//   ....[2]....
        /*0634*/ 	.word	0x00000240


	//   ....[3]....
        /*0638*/ 	.word	0x0001d8d0


	//   ....[4]....
        /*063c*/ 	.word	0x0001d960


	//   ....[5]....
        /*0640*/ 	.word	0x00021000


	//   ....[6]....
        /*0644*/ 	.word	0x00021060


	//----- nvinfo : EIATTR_COOP_GROUP_MASK_REGIDS
	.align		4
.L_320:
        /*0648*/ 	.byte	0x04, 0x29
        /*064a*/ 	.short	(.L_322 - .L_321)


	//   ....[0]....
.L_321:
        /*064c*/ 	.word	0xffffffff


	//   ....[1]....
        /*0650*/ 	.word	0xffffffff


	//   ....[2]....
        /*0654*/ 	.word	0xffffffff


	//   ....[3]....
        /*0658*/ 	.word	0xffffffff


	//   ....[4]....
        /*065c*/ 	.word	0xffffffff


	//   ....[5]....
        /*0660*/ 	.word	0xffffffff


	//   ....[6]....
        /*0664*/ 	.word	0xffffffff


	//   ....[7]....
        /*0668*/ 	.word	0xffffffff


	//   ....[8]....
        /*066c*/ 	.word	0xffffffff


	//   ....[9]....
        /*0670*/ 	.word	0xffffffff


	//   ....[10]....
        /*0674*/ 	.word	0xffffffff


	//   ....[11]....
        /*0678*/ 	.word	0xffffffff


	//   ....[12]....
        /*067c*/ 	.word	0xffffffff


	//   ....[13]....
        /*0680*/ 	.word	0xffffffff


	//   ....[14]....
        /*0684*/ 	.word	0xffffffff


	//   ....[15]....
        /*0688*/ 	.word	0xffffffff


	//   ....[16]....
        /*068c*/ 	.word	0xffffffff


	//   ....[17]....
        /*0690*/ 	.word	0xffffffff


	//   ....[18]....
        /*0694*/ 	.word	0xffffffff


	//   ....[19]....
        /*0698*/ 	.word	0xffffffff


	//   ....[20]....
        /*069c*/ 	.word	0xffffffff


	//   ....[21]....
        /*06a0*/ 	.word	0xffffffff


	//   ....[22]....
        /*06a4*/ 	.word	0xffffffff


	//   ....[23]....
        /*06a8*/ 	.word	0xffffffff


	//   ....[24]....
        /*06ac*/ 	.word	0xffffffff


	//   ....[25]....
        /*06b0*/ 	.word	0xffffffff


	//   ....[26]....
        /*06b4*/ 	.word	0xffffffff


	//   ....[27]....
        /*06b8*/ 	.word	0xffffffff


	//   ....[28]....
        /*06bc*/ 	.word	0xffffffff


	//   ....[29]....
        /*06c0*/ 	.word	0xffffffff


	//   ....[30]....
        /*06c4*/ 	.word	0xffffffff


	//   ....[31]....
        /*06c8*/ 	.word	0xffffffff


	//   ....[32]....
        /*06cc*/ 	.word	0xffffffff


	//   ....[33]....
        /*06d0*/ 	.word	0xffffffff


	//   ....[34]....
        /*06d4*/ 	.word	0xffffffff


	//   ....[35]....
        /*06d8*/ 	.word	0xffffffff


	//   ....[36]....
        /*06dc*/ 	.word	0xffffffff


	//   ....[37]....
        /*06e0*/ 	.word	0xffffffff


	//   ....[38]....
        /*06e4*/ 	.word	0xffffffff


	//   ....[39]....
        /*06e8*/ 	.word	0xffffffff


	//   ....[40]....
        /*06ec*/ 	.word	0xffffffff


	//   ....[41]....
        /*06f0*/ 	.word	0xffffffff


	//   ....[42]....
        /*06f4*/ 	.word	0xffffffff


	//   ....[43]....
        /*06f8*/ 	.word	0xffffffff


	//   ....[44]....
        /*06fc*/ 	.word	0xffffffff


	//   ....[45]....
        /*0700*/ 	.word	0xffffffff


	//   ....[46]....
        /*0704*/ 	.word	0xffffffff


	//   ....[47]....
        /*0708*/ 	.word	0xffffffff


	//   ....[48]....
        /*070c*/ 	.word	0xffffffff


	//   ....[49]....
        /*0710*/ 	.word	0xffffffff


	//   ....[50]....
        /*0714*/ 	.word	0xffffffff


	//   ....[51]....
        /*0718*/ 	.word	0xffffffff


	//   ....[52]....
        /*071c*/ 	.word	0xffffffff


	//   ....[53]....
        /*0720*/ 	.word	0xffffffff


	//   ....[54]....
        /*0724*/ 	.word	0xffffffff


	//   ....[55]....
        /*0728*/ 	.word	0xffffffff


	//   ....[56]....
        /*072c*/ 	.word	0xffffffff


	//   ....[57]....
        /*0730*/ 	.word	0xffffffff


	//   ....[58]....
        /*0734*/ 	.word	0xffffffff


	//   ....[59]....
        /*0738*/ 	.word	0xffffffff


	//   ....[60]....
        /*073c*/ 	.word	0xffffffff


	//   ....[61]....
        /*0740*/ 	.word	0xffffffff


	//   ....[62]....
        /*0744*/ 	.word	0xffffffff


	//   ....[63]....
        /*0748*/ 	.word	0xffffffff


	//   ....[64]....
        /*074c*/ 	.word	0xffffffff


	//   ....[65]....
        /*0750*/ 	.word	0xffffffff


	//   ....[66]....
        /*0754*/ 	.word	0xffffffff


	//   ....[67]....
        /*0758*/ 	.word	0xffffffff


	//   ....[68]....
        /*075c*/ 	.word	0xffffffff


	//   ....[69]....
        /*0760*/ 	.word	0xffffffff


	//   ....[70]....
        /*0764*/ 	.word	0xffffffff


	//   ....[71]....
        /*0768*/ 	.word	0xffffffff


	//   ....[72]....
        /*076c*/ 	.word	0xffffffff


	//   ....[73]....
        /*0770*/ 	.word	0xffffffff


	//   ....[74]....
        /*0774*/ 	.word	0xffffffff


	//   ....[75]....
        /*0778*/ 	.word	0xffffffff


	//   ....[76]....
        /*077c*/ 	.word	0xffffffff


	//   ....[77]....
        /*0780*/ 	.word	0xffffffff


	//   ....[78]....
        /*0784*/ 	.word	0xffffffff


	//   ....[79]....
        /*0788*/ 	.word	0xffffffff


	//   ....[80]....
        /*078c*/ 	.word	0xffffffff


	//   ....[81]....
        /*0790*/ 	.word	0xffffffff


	//   ....[82]....
        /*0794*/ 	.word	0xffffffff


	//   ....[83]....
        /*0798*/ 	.word	0xffffffff


	//   ....[84]....
        /*079c*/ 	.word	0xffffffff


	//   ....[85]....
        /*07a0*/ 	.word	0xffffffff


	//   ....[86]....
        /*07a4*/ 	.word	0xffffffff


	//   ....[87]....
        /*07a8*/ 	.word	0xffffffff


	//   ....[88]....
        /*07ac*/ 	.word	0xffffffff


	//   ....[89]....
        /*07b0*/ 	.word	0xffffffff


	//   ....[90]....
        /*07b4*/ 	.word	0xffffffff


	//   ....[91]....
        /*07b8*/ 	.word	0xffffffff


	//   ....[92]....
        /*07bc*/ 	.word	0xffffffff


	//   ....[93]....
        /*07c0*/ 	.word	0xffffffff


	//   ....[94]....
        /*07c4*/ 	.word	0xffffffff


	//   ....[95]....
        /*07c8*/ 	.word	0xffffffff


	//   ....[96]....
        /*07cc*/ 	.word	0xffffffff


	//   ....[97]....
        /*07d0*/ 	.word	0xffffffff


	//   ....[98]....
        /*07d4*/ 	.word	0xffffffff


	//   ....[99]....
        /*07d8*/ 	.word	0xffffffff


	//   ....[100]....
        /*07dc*/ 	.word	0xffffffff


	//   ....[101]....
        /*07e0*/ 	.word	0xffffffff


	//   ....[102]....
        /*07e4*/ 	.word	0xffffffff


	//   ....[103]....
        /*07e8*/ 	.word	0xffffffff


	//   ....[104]....
        /*07ec*/ 	.word	0xffffffff


	//   ....[105]....
        /*07f0*/ 	.word	0xffffffff


	//   ....[106]....
        /*07f4*/ 	.word	0xffffffff


	//   ....[107]....
        /*07f8*/ 	.word	0xffffffff


	//   ....[108]....
        /*07fc*/ 	.word	0xffffffff


	//   ....[109]....
        /*0800*/ 	.word	0xffffffff


	//   ....[110]....
        /*0804*/ 	.word	0xffffffff


	//   ....[111]....
        /*0808*/ 	.word	0xffffffff


	//   ....[112]....
        /*080c*/ 	.word	0xffffffff


	//   ....[113]....
        /*0810*/ 	.word	0xffffffff


	//   ....[114]....
        /*0814*/ 	.word	0xffffffff


	//   ....[115]....
        /*0818*/ 	.word	0xffffffff


	//   ....[116]....
        /*081c*/ 	.word	0xffffffff


	//   ....[117]....
        /*0820*/ 	.word	0xffffffff


	//   ....[118]....
        /*0824*/ 	.word	0xffffffff


	//   ....[119]....
        /*0828*/ 	.word	0xffffffff


	//   ....[120]....
        /*082c*/ 	.word	0xffffffff


	//   ....[121]....
        /*0830*/ 	.word	0xffffffff


	//   ....[122]....
        /*0834*/ 	.word	0xffffffff


	//   ....[123]....
        /*0838*/ 	.word	0xffffffff


	//   ....[124]....
        /*083c*/ 	.word	0xffffffff


	//   ....[125]....
        /*0840*/ 	.word	0xffffffff


	//   ....[126]....
        /*0844*/ 	.word	0xffffffff


	//   ....[127]....
        /*0848*/ 	.word	0xffffffff


	//   ....[128]....
        /*084c*/ 	.word	0xffffffff


	//   ....[129]....
        /*0850*/ 	.word	0xffffffff


	//   ....[130]....
        /*0854*/ 	.word	0xffffffff


	//   ....[131]....
        /*0858*/ 	.word	0xffffffff


	//   ....[132]....
        /*085c*/ 	.word	0xffffffff


	//   ....[133]....
        /*0860*/ 	.word	0xffffffff


	//   ....[134]....
        /*0864*/ 	.word	0xffffffff


	//   ....[135]....
        /*0868*/ 	.word	0xffffffff


	//   ....[136]....
        /*086c*/ 	.word	0xffffffff


	//   ....[137]....
        /*0870*/ 	.word	0xffffffff


	//   ....[138]....
        /*0874*/ 	.word	0x0500000f


	//   ....[139]....
        /*0878*/ 	.word	0x0500000f


	//   ....[140]....
        /*087c*/ 	.word	0x0500000f


	//   ....[141]....
        /*0880*/ 	.word	0x0500000f


	//   ....[142]....
        /*0884*/ 	.word	0x0500000f


	//   ....[143]....
        /*0888*/ 	.word	0x0500000f


	//   ....[144]....
        /*088c*/ 	.word	0x0500000f


	//   ....[145]....
        /*0890*/ 	.word	0x0500000f


	//   ....[146]....
        /*0894*/ 	.word	0x0500000f


	//   ....[147]....
        /*0898*/ 	.word	0x0500000f


	//   ....[148]....
        /*089c*/ 	.word	0x0500000f


	//   ....[149]....
        /*08a0*/ 	.word	0x0500000f


	//   ....[150]....
        /*08a4*/ 	.word	0x0500000f


	//   ....[151]....
        /*08a8*/ 	.word	0x0500000f


	//   ....[152]....
        /*08ac*/ 	.word	0x0500000f


	//   ....[153]....
        /*08b0*/ 	.word	0x0500000f


	//   ....[154]....
        /*08b4*/ 	.word	0x0500000f


	//   ....[155]....
        /*08b8*/ 	.word	0x0500000f


	//   ....[156]....
        /*08bc*/ 	.word	0x0500000f


	//   ....[157]....
        /*08c0*/ 	.word	0x0500000f


	//   ....[158]....
        /*08c4*/ 	.word	0x0500000f


	//   ....[159]....
        /*08c8*/ 	.word	0x0500000f


	//   ....[160]....
        /*08cc*/ 	.word	0x0500000f


	//   ....[161]....
        /*08d0*/ 	.word	0x0500000f


	//   ....[162]....
        /*08d4*/ 	.word	0x0500000f


	//   ....[163]....
        /*08d8*/ 	.word	0x0500000f


	//   ....[164]....
        /*08dc*/ 	.word	0x0500000f


	//   ....[165]....
        /*08e0*/ 	.word	0x0500000f


	//   ....[166]....
        /*08e4*/ 	.word	0x0500000f


	//   ....[167]....
        /*08e8*/ 	.word	0x0500000f


	//   ....[168]....
        /*08ec*/ 	.word	0x0500000f


	//   ....[169]....
        /*08f0*/ 	.word	0x0500000f


	//   ....[170]....
        /*08f4*/ 	.word	0x0500000f


	//   ....[171]....
        /*08f8*/ 	.word	0x0500000f


	//   ....[172]....
        /*08fc*/ 	.word	0x0500000f


	//   ....[173]....
        /*0900*/ 	.word	0x0500000f


	//   ....[174]....
        /*0904*/ 	.word	0x0500000f


	//   ....[175]....
        /*0908*/ 	.word	0x0500000f


	//   ....[176]....
        /*090c*/ 	.word	0x0500000f


	//   ....[177]....
        /*0910*/ 	.word	0x0500000f


	//   ....[178]....
        /*0914*/ 	.word	0x0500000f


	//   ....[179]....
        /*0918*/ 	.word	0x0500000f


	//   ....[180]....
        /*091c*/ 	.word	0x0500000f


	//   ....[181]....
        /*0920*/ 	.word	0x0500000f


	//   ....[182]....
        /*0924*/ 	.word	0x0500000f


	//   ....[183]....
        /*0928*/ 	.word	0x0500000f


	//   ....[184]....
        /*092c*/ 	.word	0x0500000f


	//   ....[185]....
        /*0930*/ 	.word	0x0500000f


	//   ....[186]....
        /*0934*/ 	.word	0x0500000f


	//   ....[187]....
        /*0938*/ 	.word	0x0500000f


	//   ....[188]....
        /*093c*/ 	.word	0x0500000f


	//   ....[189]....
        /*0940*/ 	.word	0x0500000f


	//   ....[190]....
        /*0944*/ 	.word	0x0500000f


	//   ....[191]....
        /*0948*/ 	.word	0x0500000f


	//   ....[192]....
        /*094c*/ 	.word	0x0500000f


	//   ....[193]....
        /*0950*/ 	.word	0x0500000f


	//   ....[194]....
        /*0954*/ 	.word	0x0500000f


	//   ....[195]....
        /*0958*/ 	.word	0x0500000f


	//   ....[196]....
        /*095c*/ 	.word	0x0500000f


	//   ....[197]....
        /*0960*/ 	.word	0x0500000f


	//   ....[198]....
        /*0964*/ 	.word	0x0500000f


	//   ....[199]....
        /*0968*/ 	.word	0x0500000f


	//   ....[200]....
        /*096c*/ 	.word	0x0500000f


	//   ....[201]....
        /*0970*/ 	.word	0x0500000f


	//   ....[202]....
        /*0974*/ 	.word	0x0500000f


	//   ....[203]....
        /*0978*/ 	.word	0x0500000f


	//   ....[204]....
        /*097c*/ 	.word	0x0500000f


	//   ....[205]....
        /*0980*/ 	.word	0x0500000f


	//   ....[206]....
        /*0984*/ 	.word	0x0500000f


	//   ....[207]....
        /*0988*/ 	.word	0x0500000f


	//   ....[208]....
        /*098c*/ 	.word	0x0500000f


	//   ....[209]....
        /*0990*/ 	.word	0x0500000f


	//   ....[210]....
        /*0994*/ 	.word	0x0500000f


	//   ....[211]....
        /*0998*/ 	.word	0x0500000f


	//   ....[212]....
        /*099c*/ 	.word	0x0500000f


	//   ....[213]....
        /*09a0*/ 	.word	0x0500000f


	//   ....[214]....
        /*09a4*/ 	.word	0x0500000f


	//   ....[215]....
        /*09a8*/ 	.word	0x0500000f


	//   ....[216]....
        /*09ac*/ 	.word	0x0500000f


	//   ....[217]....
        /*09b0*/ 	.word	0x0500000f


	//   ....[218]....
        /*09b4*/ 	.word	0x0500000f


	//   ....[219]....
        /*09b8*/ 	.word	0x0500000f


	//   ....[220]....
        /*09bc*/ 	.word	0x0500000f


	//   ....[221]....
        /*09c0*/ 	.word	0x0500000f


	//   ....[222]....
        /*09c4*/ 	.word	0x0500000f


	//   ....[223]....
        /*09c8*/ 	.word	0x0500000f


	//   ....[224]....
        /*09cc*/ 	.word	0x0500000f


	//   ....[225]....
        /*09d0*/ 	.word	0x0500000f


	//   ....[226]....
        /*09d4*/ 	.word	0x0500000f


	//   ....[227]....
        /*09d8*/ 	.word	0x0500000f


	//----- nvinfo : EIATTR_COOP_GROUP_INSTR_OFFSETS
	.align		4
.L_322:
        /*09dc*/ 	.byte	0x04, 0x28
        /*09de*/ 	.short	(.L_324 - .L_323)


	//   ....[0]....
.L_323:
        /*09e0*/ 	.word	0x00000070


	//   ....[1]....
        /*09e4*/ 	.word	0x000001a0


	//   ....[2]....
        /*09e8*/ 	.word	0x000001f0


	//   ....[3]....
        /*09ec*/ 	.word	0x00000420


	//   ....[4]....
        /*09f0*/ 	.word	0x00000580


	//   ....[5]....
        /*09f4*/ 	.word	0x000006a0


	//   ....[6]....
        /*09f8*/ 	.word	0x00000800


	//   ....[7]....
        /*09fc*/ 	.word	0x00009130


	//   ....[8]....
        /*0a00*/ 	.word	0x00009810


	//   ....[9]....
        /*0a04*/ 	.word	0x00009820


	//   ....[10]....
        /*0a08*/ 	.word	0x00009830


	//   ....[11]....
        /*0a0c*/ 	.word	0x00009840


	//   ....[12]....
        /*0a10*/ 	.word	0x00009b80


	//   ....[13]....
        /*0a14*/ 	.word	0x00009b90


	//   ....[14]....
        /*0a18*/ 	.word	0x00009ba0


	//   ....[15]....
        /*0a1c*/ 	.word	0x00009bb0


	//   ....[16]....
        /*0a20*/ 	.word	0x00009e90


	//   ....[17]....
        /*0a24*/ 	.word	0x00009ea0


	//   ....[18]....
        /*0a28*/ 	.word	0x00009eb0


	//   ....[19]....
        /*0a2c*/ 	.word	0x00009ec0


	//   ....[20]....
        /*0a30*/ 	.word	0x0000a1c0


	//   ....[21]....
        /*0a34*/ 	.word	0x0000a1d0


	//   ....[22]....
        /*0a38*/ 	.word	0x0000a1e0


	//   ....[23]....
        /*0a3c*/ 	.word	0x0000a1f0


	//   ....[24]....
        /*0a40*/ 	.word	0x0000beb0


	//   ....[25]....
        /*0a44*/ 	.word	0x0000bed0


	//   ....[26]....
        /*0a48*/ 	.word	0x0000bee0


	//   ....[27]....
        /*0a4c*/ 	.word	0x0000bef0


	//   ....[28]....
        /*0a50*/ 	.word	0x0000c000


	//   ....[29]....
        /*0a54*/ 	.word	0x0000c050


	//   ....[30]....
        /*0a58*/ 	.word	0x0000c080


	//   ....[31]....
        /*0a5c*/ 	.word	0x0000c0c0


	//   ....[32]....
        /*0a60*/ 	.word	0x0000c3e0


	//   ....[33]....
        /*0a64*/ 	.word	0x0000c400


	//   ....[34]....
        /*0a68*/ 	.word	0x0000c420


	//   ....[35]....
        /*0a6c*/ 	.word	0x0000c430


	//   ....[36]....
        /*0a70*/ 	.word	0x0000c4f0


	//   ....[37]....
        /*0a74*/ 	.word	0x0000c510


	//   ....[38]....
        /*0a78*/ 	.word	0x0000c520


	//   ....[39]....
        /*0a7c*/ 	.word	0x0000c5c0


	//   ....[40]....
        /*0a80*/ 	.word	0x0000e8f0


	//   ....[41]....
        /*0a84*/ 	.word	0x0000e900


	//   ....[42]....
        /*0a88*/ 	.word	0x0000f760


	//   ....[43]....
        /*0a8c*/ 	.word	0x0000f7c0


	//   ....[44]....
        /*0a90*/ 	.word	0x00010230


	//   ....[45]....
        /*0a94*/ 	.word	0x000102c0


	//   ....[46]....
        /*0a98*/ 	.word	0x00011ec0


	//   ....[47]....
        /*0a9c*/ 	.word	0x00012650


	//   ....[48]....
        /*0aa0*/ 	.word	0x00012700


	//   ....[49]....
        /*0aa4*/ 	.word	0x00012740


	//   ....[50]....
        /*0aa8*/ 	.word	0x00013120


	//   ....[51]....
        /*0aac*/ 	.word	0x000131a0


	//   ....[52]....
        /*0ab0*/ 	.word	0x00015560


	//   ....[53]....
        /*0ab4*/ 	.word	0x00015590


	//   ....[54]....
        /*0ab8*/ 	.word	0x00015b40


	//   ....[55]....
        /*0abc*/ 	.word	0x00015b90


	//   ....[56]....
        /*0ac0*/ 	.word	0x00016de0


	//   ....[57]....
        /*0ac4*/ 	.word	0x00017170


	//   ....[58]....
        /*0ac8*/ 	.word	0x000171a0


	//   ....[59]....
        /*0acc*/ 	.word	0x000171b0


	//   ....[60]....
        /*0ad0*/ 	.word	0x00018210


	//   ....[61]....
        /*0ad4*/ 	.word	0x00018230


	//   ....[62]....
        /*0ad8*/ 	.word	0x00018250


	//   ....[63]....
        /*0adc*/ 	.word	0x00018260


	//   ....[64]....
        /*0ae0*/ 	.word	0x00018920


	//   ....[65]....
        /*0ae4*/ 	.word	0x00018930


	//   ....[66]....
        /*0ae8*/ 	.word	0x00018a30


	//   ....[67]....
        /*0aec*/ 	.word	0x00018a40


	//   ....[68]....
        /*0af0*/ 	.word	0x00018b50


	//   ....[69]....
        /*0af4*/ 	.word	0x00018b60


	//   ....[70]....
        /*0af8*/ 	.word	0x00018c70


	//   ....[71]....
        /*0afc*/ 	.word	0x00018c80


	//   ....[72]....
        /*0b00*/ 	.word	0x00019030


	//   ....[73]....
        /*0b04*/ 	.word	0x00019040


	//   ....[74]....
        /*0b08*/ 	.word	0x00019590


	//   ....[75]....
        /*0b0c*/ 	.word	0x000195a0


	//   ....[76]....
        /*0b10*/ 	.word	0x0001a290


	//   ....[77]....
        /*0b14*/ 	.word	0x0001a2a0


	//   ....[78]....
        /*0b18*/ 	.word	0x0001a3b0


	//   ....[79]....
        /*0b1c*/ 	.word	0x0001a3c0


	//   ....[80]....
        /*0b20*/ 	.word	0x0001a4d0


	//   ....[81]....
        /*0b24*/ 	.word	0x0001a4e0


	//   ....[82]....
        /*0b28*/ 	.word	0x0001a5f0


	//   ....[83]....
        /*0b2c*/ 	.word	0x0001a600


	//   ....[84]....
        /*0b30*/ 	.word	0x0001a770


	//   ....[85]....
        /*0b34*/ 	.word	0x0001a9a0


	//   ....[86]....
        /*0b38*/ 	.word	0x0001a9d0


	//   ....[87]....
        /*0b3c*/ 	.word	0x0001aa00


	//   ....[88]....
        /*0b40*/ 	.word	0x0001aa30


	//   ....[89]....
        /*0b44*/ 	.word	0x0001aa60


	//   ....[90]....
        /*0b48*/ 	.word	0x0001aa90


	//   ....[91]....
        /*0b4c*/ 	.word	0x0001ac30


	//   ....[92]....
        /*0b50*/ 	.word	0x0001ac60


	//   ....[93]....
        /*0b54*/ 	.word	0x0001ac90


	//   ....[94]....
        /*0b58*/ 	.word	0x0001acc0


	//   ....[95]....
        /*0b5c*/ 	.word	0x0001acf0


	//   ....[96]....
        /*0b60*/ 	.word	0x0001ad20


	//   ....[97]....
        /*0b64*/ 	.word	0x0001adc0


	//   ....[98]....
        /*0b68*/ 	.word	0x0001adf0


	//   ....[99]....
        /*0b6c*/ 	.word	0x0001ae00


	//   ....[100]....
        /*0b70*/ 	.word	0x0001ae30


	//   ....[101]....
        /*0b74*/ 	.word	0x0001c400


	//   ....[102]....
        /*0b78*/ 	.word	0x0001deb0


	//   ....[103]....
        /*0b7c*/ 	.word	0x0001ea60


	//   ....[104]....
        /*0b80*/ 	.word	0x0001ea80


	//   ....[105]....
        /*0b84*/ 	.word	0x0001ea90


	//   ....[106]....
        /*0b88*/ 	.word	0x0001eac0


	//   ....[107]....
        /*0b8c*/ 	.word	0x0001ebd0


	//   ....[108]....
        /*0b90*/ 	.word	0x0001ebe0


	//   ....[109]....
        /*0b94*/ 	.word	0x0001ec70


	//   ....[110]....
        /*0b98*/ 	.word	0x0001ec80


	//   ....[111]....
        /*0b9c*/ 	.word	0x0001ed10


	//   ....[112]....
        /*0ba0*/ 	.word	0x0001ed20


	//   ....[113]....
        /*0ba4*/ 	.word	0x0001edb0


	//   ....[114]....
        /*0ba8*/ 	.word	0x0001edc0


	//   ....[115]....
        /*0bac*/ 	.word	0x0001ee50


	//   ....[116]....
        /*0bb0*/ 	.word	0x0001ee60


	//   ....[117]....
        /*0bb4*/ 	.word	0x0001eeb0


	//   ....[118]....
        /*0bb8*/ 	.word	0x0001eee0


	//   ....[119]....
        /*0bbc*/ 	.word	0x00021730


	//   ....[120]....
        /*0bc0*/ 	.word	0x000217c0


	//   ....[121]....
        /*0bc4*/ 	.word	0x000217f0


	//   ....[122]....
        /*0bc8*/ 	.word	0x00021800


	//   ....[123]....
        /*0bcc*/ 	.word	0x00021830


	//   ....[124]....
        /*0bd0*/ 	.word	0x00021860


	//   ....[125]....
        /*0bd4*/ 	.word	0x00021890


	//   ....[126]....
        /*0bd8*/ 	.word	0x000218c0


	//   ....[127]....
        /*0bdc*/ 	.word	0x00021a80


	//   ....[128]....
        /*0be0*/ 	.word	0x00021ab0


	//   ....[129]....
        /*0be4*/ 	.word	0x00021ae0


	//   ....[130]....
        /*0be8*/ 	.word	0x00021b10


	//   ....[131]....
        /*0bec*/ 	.word	0x00021b40


	//   ....[132]....
        /*0bf0*/ 	.word	0x00021b70


	//   ....[133]....
        /*0bf4*/ 	.word	0x00021c40


	//   ....[134]....
        /*0bf8*/ 	.word	0x00021c60


	//   ....[135]....
        /*0bfc*/ 	.word	0x00021c70


	//   ....[136]....
        /*0c00*/ 	.word	0x00021cf0


	//   ....[137]....
        /*0c04*/ 	.word	0x00022830


	//   ....[138]....
        /*0c08*/ 	.word	0x00022ca0


	//   ....[139]....
        /*0c0c*/ 	.word	0x00022d50


	//   ....[140]....
        /*0c10*/ 	.word	0x00022de0


	//   ....[141]....
        /*0c14*/ 	.word	0x00022e30


	//   ....[142]....
        /*0c18*/ 	.word	0x00022e80


	//   ....[143]....
        /*0c1c*/ 	.word	0x00022f10


	//   ....[144]....
        /*0c20*/ 	.word	0x00022fa0


	//   ....[145]....
        /*0c24*/ 	.word	0x00022ff0


	//   ....[146]....
        /*0c28*/ 	.word	0x00023040


	//   ....[147]....
        /*0c2c*/ 	.word	0x000230d0


	//   ....[148]....
        /*0c30*/ 	.word	0x00023160


	//   ....[149]....
        /*0c34*/ 	.word	0x000231b0


	//   ....[150]....
        /*0c38*/ 	.word	0x00023200


	//   ....[151]....
        /*0c3c*/ 	.word	0x00023290


	//   ....[152]....
        /*0c40*/ 	.word	0x00023320


	//   ....[153]....
        /*0c44*/ 	.word	0x00023370


	//   ....[154]....
        /*0c48*/ 	.word	0x000233c0


	//   ....[155]....
        /*0c4c*/ 	.word	0x000234c0


	//   ....[156]....
        /*0c50*/ 	.word	0x00023570


	//   ....[157]....
        /*0c54*/ 	.word	0x000235f0


	//   ....[158]....
        /*0c58*/ 	.word	0x00023680


	//   ....[159]....
        /*0c5c*/ 	.word	0x00023800


	//   ....[160]....
        /*0c60*/ 	.word	0x00023920


	//   ....[161]....
        /*0c64*/ 	.word	0x00023980


	//   ....[162]....
        /*0c68*/ 	.word	0x000239d0


	//   ....[163]....
        /*0c6c*/ 	.word	0x00023a60


	//   ....[164]....
        /*0c70*/ 	.word	0x00023b00


	//   ....[165]....
        /*0c74*/ 	.word	0x00023b80


	//   ....[166]....
        /*0c78*/ 	.word	0x00023bf0


	//   ....[167]....
        /*0c7c*/ 	.word	0x00023d60


	//   ....[168]....
        /*0c80*/ 	.word	0x00023e50


	//   ....[169]....
        /*0c84*/ 	.word	0x00023ea0


	//   ....[170]....
        /*0c88*/ 	.word	0x00023ef0


	//   ....[171]....
        /*0c8c*/ 	.word	0x000241d0


	//   ....[172]....
        /*0c90*/ 	.word	0x00024220


	//   ....[173]....
        /*0c94*/ 	.word	0x000242b0


	//   ....[174]....
        /*0c98*/ 	.word	0x00024340


	//   ....[175]....
        /*0c9c*/ 	.word	0x000243d0


	//   ....[176]....
        /*0ca0*/ 	.word	0x00024460


	//   ....[177]....
        /*0ca4*/ 	.word	0x000244f0


	//   ....[178]....
        /*0ca8*/ 	.word	0x00024580


	//   ....[179]....
        /*0cac*/ 	.word	0x00024600


	//   ....[180]....
        /*0cb0*/ 	.word	0x00024650


	//   ....[181]....
        /*0cb4*/ 	.word	0x000246e0


	//   ....[182]....
        /*0cb8*/ 	.word	0x00024770


	//   ....[183]....
        /*0cbc*/ 	.word	0x000247f0


	//   ....[184]....
        /*0cc0*/ 	.word	0x00024840


	//   ....[185]....
        /*0cc4*/ 	.word	0x000248d0


	//   ....[186]....
        /*0cc8*/ 	.word	0x00024960


	//   ....[187]....
        /*0ccc*/ 	.word	0x000249f0


	//   ....[188]....
        /*0cd0*/ 	.word	0x00024a80


	//   ....[189]....
        /*0cd4*/ 	.word	0x00024b10


	//   ....[190]....
        /*0cd8*/ 	.word	0x00024ba0


	//   ....[191]....
        /*0cdc*/ 	.word	0x00024c60


	//   ....[192]....
        /*0ce0*/ 	.word	0x00024f40


	//   ....[193]....
        /*0ce4*/ 	.word	0x00025120


	//   ....[194]....
        /*0ce8*/ 	.word	0x00025170


	//   ....[195]....
        /*0cec*/ 	.word	0x000251d0


	//   ....[196]....
        /*0cf0*/ 	.word	0x00025270


	//   ....[197]....
        /*0cf4*/ 	.word	0x00025330


	//   ....[198]....
        /*0cf8*/ 	.word	0x00025440


	//   ....[199]....
        /*0cfc*/ 	.word	0x000254a0


	//   ....[200]....
        /*0d00*/ 	.word	0x000255a0


	//   ....[201]....
        /*0d04*/ 	.word	0x00025600


	//   ....[202]....
        /*0d08*/ 	.word	0x00025700


	//   ....[203]....
        /*0d0c*/ 	.word	0x00025760


	//   ....[204]....
        /*0d10*/ 	.word	0x00025860


	//   ....[205]....
        /*0d14*/ 	.word	0x000258c0


	//   ....[206]....
        /*0d18*/ 	.word	0x000259a0


	//   ....[207]....
        /*0d1c*/ 	.word	0x00025a20


	//   ....[208]....
        /*0d20*/ 	.word	0x00025b00


	//   ....[209]....
        /*0d24*/ 	.word	0x00025e30


	//   ....[210]....
        /*0d28*/ 	.word	0x00025ed0


	//   ....[211]....
        /*0d2c*/ 	.word	0x00026070


	//   ....[212]....
        /*0d30*/ 	.word	0x000260f0


	//   ....[213]....
        /*0d34*/ 	.word	0x00026170


	//   ....[214]....
        /*0d38*/ 	.word	0x000261f0


	//   ....[215]....
        /*0d3c*/ 	.word	0x00026270


	//   ....[216]....
        /*0d40*/ 	.word	0x00026300


	//   ....[217]....
        /*0d44*/ 	.word	0x000263a0


	//   ....[218]....
        /*0d48*/ 	.word	0x00026450


	//   ....[219]....
        /*0d4c*/ 	.word	0x000264d0


	//   ....[220]....
        /*0d50*/ 	.word	0x00026550


	//   ....[221]....
        /*0d54*/ 	.word	0x000265d0


	//   ....[222]....
        /*0d58*/ 	.word	0x00026660


	//   ....[223]....
        /*0d5c*/ 	.word	0x000266e0


	//   ....[224]....
        /*0d60*/ 	.word	0x00026790


	//   ....[225]....
        /*0d64*/ 	.word	0x000267e0


	//   ....[226]....
        /*0d68*/ 	.word	0x000268a0


	//   ....[227]....
        /*0d6c*/ 	.word	0x000269d0


	//----- nvinfo : EIATTR_REG_RECONFIG
	.align		4
.L_324:
        /*0d70*/ 	.byte	0x01, 0x54
	.zero		2


	//----- nvinfo : EIATTR_SYSCALL_OFFSETS
	.align		4
        /*0d74*/ 	.byte	0x04, 0x46
        /*0d76*/ 	.short	(.L_326 - .L_325)


	//   ....[0]....
.L_325:
        /*0d78*/ 	.word	0x00001ee0


	//   ....[1]....
        /*0d7c*/ 	.word	0x00002030


	//   ....[2]....
        /*0d80*/ 	.word	0x000092d0


	//   ....[3]....
        /*0d84*/ 	.word	0x000095c0


	//   ....[4]....
        /*0d88*/ 	.word	0x0001dad0


	//   ....[5]....
        /*0d8c*/ 	.word	0x0001dc20


	//   ....[6]....
        /*0d90*/ 	.word	0x0001dd10


	//   ....[7]....
        /*0d94*/ 	.word	0x0001e630


	//----- nvinfo : EIATTR_MBARRIER_INSTR_OFFSETS
	.align		4
.L_326:
        /*0d98*/ 	.byte	0x04, 0x39
        /*0d9a*/ 	.short	(.L_328 - .L_327)


	//   ....[0]....
.L_327:
        /*0d9c*/ 	.word	0x000002d0
        /*0da0*/ 	.word	0x000000ff
        /*0da4*/ 	.word	0x00028800
        /*0da8*/ 	.short	0x0100
        /*0daa*/ 	.byte	0x08
	.zero		1


	//   ....[1]....
        /*0dac*/ 	.word	0x000002e0
        /*0db0*/ 	.word	0x000000ff
        /*0db4*/ 	.word	0x00028820
        /*0db8*/ 	.short	0x0100
        /*0dba*/ 	.byte	0x08
	.zero		1


	//   ....[2]....
        /*0dbc*/ 	.word	0x000003d0
        /*0dc0*/ 	.word	0x000000ff
        /*0dc4*/ 	.word	0x00028830
        /*0dc8*/ 	.short	0x0100
        /*0dca*/ 	.byte	0x08
	.zero		1


	//   ....[3]....
        /*0dcc*/ 	.word	0x000003e0
        /*0dd0*/ 	.word	0x000000ff
        /*0dd4*/ 	.word	0x00028840
        /*0dd8*/ 	.short	0x0100
        /*0dda*/ 	.byte	0x08
	.zero		1


	//   ....[4]....
        /*0ddc*/ 	.word	0x000003f0
        /*0de0*/ 	.word	0x000000ff
        /*0de4*/ 	.word	0x00028838
        /*0de8*/ 	.short	0x0100
        /*0dea*/ 	.byte	0x08
	.zero		1


	//   ....[5]....
        /*0dec*/ 	.word	0x00000400
        /*0df0*/ 	.word	0x000000ff
        /*0df4*/ 	.word	0x00028848
        /*0df8*/ 	.short	0x0100
        /*0dfa*/ 	.byte	0x08
	.zero		1


	//   ....[6]....
        /*0dfc*/ 	.word	0x00000530
        /*0e00*/ 	.word	0x000000ff
        /*0e04*/ 	.word	0x00028850
        /*0e08*/ 	.short	0x0100
        /*0e0a*/ 	.byte	0x08
	.zero		1


	//   ....[7]....
        /*0e0c*/ 	.word	0x00000540
        /*0e10*/ 	.word	0x000000ff
        /*0e14*/ 	.word	0x00028860
        /*0e18*/ 	.short	0x0100
        /*0e1a*/ 	.byte	0x08
	.zero		1


	//   ....[8]....
        /*0e1c*/ 	.word	0x00000550
        /*0e20*/ 	.word	0x000000ff
        /*0e24*/ 	.word	0x00028858
        /*0e28*/ 	.short	0x0100
        /*0e2a*/ 	.byte	0x08
	.zero		1


	//   ....[9]....
        /*0e2c*/ 	.word	0x00000560
        /*0e30*/ 	.word	0x000000ff
        /*0e34*/ 	.word	0x00028868
        /*0e38*/ 	.short	0x0100
        /*0e3a*/ 	.byte	0x08
	.zero		1


	//   ....[10]....
        /*0e3c*/ 	.word	0x00000650
        /*0e40*/ 	.word	0x000000ff
        /*0e44*/ 	.word	0x00028870
        /*0e48*/ 	.short	0x0100
        /*0e4a*/ 	.byte	0x06
	.zero		1


	//   ....[11]....
        /*0e4c*/ 	.word	0x00000660
        /*0e50*/ 	.word	0x000000ff
        /*0e54*/ 	.word	0x00028880
        /*0e58*/ 	.short	0x0100
        /*0e5a*/ 	.byte	0x06
	.zero		1


	//   ....[12]....
        /*0e5c*/ 	.word	0x00000670
        /*0e60*/ 	.word	0x000000ff
        /*0e64*/ 	.word	0x00028878
        /*0e68*/ 	.short	0x0100
        /*0e6a*/ 	.byte	0x06
	.zero		1


	//   ....[13]....
        /*0e6c*/ 	.word	0x00000680
        /*0e70*/ 	.word	0x000000ff
        /*0e74*/ 	.word	0x00028888
        /*0e78*/ 	.short	0x0100
        /*0e7a*/ 	.byte	0x06
	.zero		1


	//   ....[14]....
        /*0e7c*/ 	.word	0x000007b0
        /*0e80*/ 	.word	0x000000ff
        /*0e84*/ 	.word	0x00028890
        /*0e88*/ 	.short	0x0100
        /*0e8a*/ 	.byte	0x08
	.zero		1


	//   ....[15]....
        /*0e8c*/ 	.word	0x000007c0
        /*0e90*/ 	.word	0x000000ff
        /*0e94*/ 	.word	0x000288a0
        /*0e98*/ 	.short	0x0100
        /*0e9a*/ 	.byte	0x08
	.zero		1


	//   ....[16]....
        /*0e9c*/ 	.word	0x000007d0
        /*0ea0*/ 	.word	0x000000ff
        /*0ea4*/ 	.word	0x00028898
        /*0ea8*/ 	.short	0x0100
        /*0eaa*/ 	.byte	0x08
	.zero		1


	//   ....[17]....
        /*0eac*/ 	.word	0x000007e0
        /*0eb0*/ 	.word	0x000000ff
        /*0eb4*/ 	.word	0x000288a8
        /*0eb8*/ 	.short	0x0100
        /*0eba*/ 	.byte	0x08
	.zero		1


	//   ....[18]....
        /*0ebc*/ 	.word	0x00000910
        /*0ec0*/ 	.word	0x000000ff
        /*0ec4*/ 	.word	0x000288b0
        /*0ec8*/ 	.short	0x0100
        /*0eca*/ 	.byte	0x08
	.zero		1


	//   ....[19]....
        /*0ecc*/ 	.word	0x00000920
        /*0ed0*/ 	.word	0x000000ff
        /*0ed4*/ 	.word	0x000288c0
        /*0ed8*/ 	.short	0x0100
        /*0eda*/ 	.byte	0x08
	.zero		1


	//   ....[20]....
        /*0edc*/ 	.word	0x00000930
        /*0ee0*/ 	.word	0x000000ff
        /*0ee4*/ 	.word	0x000288b8
        /*0ee8*/ 	.short	0x0100
        /*0eea*/ 	.byte	0x08
	.zero		1


	//   ....[21]....
        /*0eec*/ 	.word	0x00000940
        /*0ef0*/ 	.word	0x000000ff
        /*0ef4*/ 	.word	0x000288c8
        /*0ef8*/ 	.short	0x0100
        /*0efa*/ 	.byte	0x08
	.zero		1


	//   ....[22]....
        /*0efc*/ 	.word	0x00003640
        /*0f00*/ 	.word	0x0000006e
        /*0f04*/ 	.word	0x00028890
        /*0f08*/ 	.short	0x010a
        /*0f0a*/ 	.byte	0x3f
	.zero		1


	//   ....[23]....
        /*0f0c*/ 	.word	0x00005c40
        /*0f10*/ 	.word	0x0000006e
        /*0f14*/ 	.word	0x00028890
        /*0f18*/ 	.short	0x010a
        /*0f1a*/ 	.byte	0x3f
	.zero		1


	//   ....[24]....
        /*0f1c*/ 	.word	0x00007dc0
        /*0f20*/ 	.word	0x0000006e
        /*0f24*/ 	.word	0x00028890
        /*0f28*/ 	.short	0x010a
        /*0f2a*/ 	.byte	0x3f
	.zero		1


	//   ....[25]....
        /*0f2c*/ 	.word	0x00008420
        /*0f30*/ 	.word	0x00000030
        /*0f34*/ 	.word	0x00000000
        /*0f38*/ 	.short	0x0101
        /*0f3a*/ 	.byte	0x3f
	.zero		1


	//   ....[26]....
        /*0f3c*/ 	.word	0x00008460
        /*0f40*/ 	.word	0x0000006e
        /*0f44*/ 	.word	0x000288b0
        /*0f48*/ 	.short	0x010a
        /*0f4a*/ 	.byte	0x3f
	.zero		1


	//   ....[27]....
        /*0f4c*/ 	.word	0x00008ab0
        /*0f50*/ 	.word	0x0000006e
        /*0f54*/ 	.word	0x00000000
        /*0f58*/ 	.short	0x0101
        /*0f5a*/ 	.byte	0x3f
	.zero		1


	//   ....[28]....
        /*0f5c*/ 	.word	0x00009350
        /*0f60*/ 	.word	0x00000002
        /*0f64*/ 	.word	0x00028800
        /*0f68*/ 	.short	0x010a
        /*0f6a*/ 	.byte	0x3f
	.zero		1


	//   ....[29]....
        /*0f6c*/ 	.word	0x000093a0
        /*0f70*/ 	.word	0x00000002
        /*0f74*/ 	.word	0x00028800
        /*0f78*/ 	.short	0x010a
        /*0f7a*/ 	.byte	0x3f
	.zero		1


	//   ....[30]....
        /*0f7c*/ 	.word	0x0000a430
        /*0f80*/ 	.word	0x00000002
        /*0f84*/ 	.word	0x00028800
        /*0f88*/ 	.short	0x010a
        /*0f8a*/ 	.byte	0x3f
	.zero		1


	//   ....[31]....
        /*0f8c*/ 	.word	0x0000c810
        /*0f90*/ 	.word	0x00000002
        /*0f94*/ 	.word	0x00028800
        /*0f98*/ 	.short	0x010a
        /*0f9a*/ 	.byte	0x3f
	.zero		1


	//   ....[32]....
        /*0f9c*/ 	.word	0x0000e2f0
        /*0fa0*/ 	.word	0x00000000
        /*0fa4*/ 	.word	0x00028830
        /*0fa8*/ 	.short	0x010a
        /*0faa*/ 	.byte	0x3f
	.zero		1


	//   ....[33]....
        /*0fac*/ 	.word	0x0000e360
        /*0fb0*/ 	.word	0x00000000
        /*0fb4*/ 	.word	0x00028830
        /*0fb8*/ 	.short	0x010a
        /*0fba*/ 	.byte	0x3f
	.zero		1


	//   ....[34]....
        /*0fbc*/ 	.word	0x0000f280
        /*0fc0*/ 	.word	0x00000000
        /*0fc4*/ 	.word	0x00000000
        /*0fc8*/ 	.short	0x0101
        /*0fca*/ 	.byte	0x3f
	.zero		1


	//   ....[35]....
        /*0fcc*/ 	.word	0x00011080
        /*0fd0*/ 	.word	0x00000007
        /*0fd4*/ 	.word	0x00028830
        /*0fd8*/ 	.short	0x010a
        /*0fda*/ 	.byte	0x3f
	.zero		1


	//   ....[36]....
        /*0fdc*/ 	.word	0x000110d0
        /*0fe0*/ 	.word	0x00000007
        /*0fe4*/ 	.word	0x00028830
        /*0fe8*/ 	.short	0x010a
        /*0fea*/ 	.byte	0x3f
	.zero		1


	//   ....[37]....
        /*0fec*/ 	.word	0x000114e0
        /*0ff0*/ 	.word	0x00000007
        /*0ff4*/ 	.word	0x00028850
        /*0ff8*/ 	.short	0x010a
        /*0ffa*/ 	.byte	0x3f
	.zero		1


	//   ....[38]....
        /*0ffc*/ 	.word	0x00011520
        /*1000*/ 	.word	0x00000007
        /*1004*/ 	.word	0x00028850
        /*1008*/ 	.short	0x010a
        /*100a*/ 	.byte	0x3f
	.zero		1


	//   ....[39]....
        /*100c*/ 	.word	0x00013780
        /*1010*/ 	.word	0x0000002e
        /*1014*/ 	.word	0x00000000
        /*1018*/ 	.short	0x0101
        /*101a*/ 	.byte	0x3f
	.zero		1


	//   ....[40]....
        /*101c*/ 	.word	0x00013920
        /*1020*/ 	.word	0x00000003
        /*1024*/ 	.word	0x00000000
        /*1028*/ 	.short	0x0101
        /*102a*/ 	.byte	0x3f
	.zero		1


	//   ....[41]....
        /*102c*/ 	.word	0x000143a0
        /*1030*/ 	.word	0x00000007
        /*1034*/ 	.word	0x00028830
        /*1038*/ 	.short	0x010a
        /*103a*/ 	.byte	0x3f
	.zero		1


	//   ....[42]....
        /*103c*/ 	.word	0x000143f0
        /*1040*/ 	.word	0x00000007
        /*1044*/ 	.word	0x00028830
        /*1048*/ 	.short	0x010a
        /*104a*/ 	.byte	0x3f
	.zero		1


	//   ....[43]....
        /*104c*/ 	.word	0x00014800
        /*1050*/ 	.word	0x00000007
        /*1054*/ 	.word	0x00028850
        /*1058*/ 	.short	0x010a
        /*105a*/ 	.byte	0x3f
	.zero		1


	//   ....[44]....
        /*105c*/ 	.word	0x00014840
        /*1060*/ 	.word	0x00000007
        /*1064*/ 	.word	0x00028850
        /*1068*/ 	.short	0x010a
        /*106a*/ 	.byte	0x3f
	.zero		1


	//   ....[45]....
        /*106c*/ 	.word	0x00016200
        /*1070*/ 	.word	0x00000024
        /*1074*/ 	.word	0x00000000
        /*1078*/ 	.short	0x0101
        /*107a*/ 	.byte	0x3f
	.zero		1


	//   ....[46]....
        /*107c*/ 	.word	0x00016290
        /*1080*/ 	.word	0x00000005
        /*1084*/ 	.word	0x00000000
        /*1088*/ 	.short	0x0101
        /*108a*/ 	.byte	0x3f
	.zero		1


	//   ....[47]....
        /*108c*/ 	.word	0x00016cd0
        /*1090*/ 	.word	0x0000000b
        /*1094*/ 	.word	0x00028850
        /*1098*/ 	.short	0x010a
        /*109a*/ 	.byte	0x3f
	.zero		1


	//   ....[48]....
        /*109c*/ 	.word	0x00016d50
        /*10a0*/ 	.word	0x0000000b
        /*10a4*/ 	.word	0x00028850
        /*10a8*/ 	.short	0x010a
        /*10aa*/ 	.byte	0x3f
	.zero		1


	//   ....[49]....
        /*10ac*/ 	.word	0x00017300
        /*10b0*/ 	.word	0x0000000a
        /*10b4*/ 	.word	0x00000000
        /*10b8*/ 	.short	0x0101
        /*10ba*/ 	.byte	0x3f
	.zero		1


	//   ....[50]....
        /*10bc*/ 	.word	0x00018830
        /*10c0*/ 	.word	0x00000000
        /*10c4*/ 	.word	0x00000000
        /*10c8*/ 	.short	0x0101
        /*10ca*/ 	.byte	0x3f
	.zero		1


	//   ....[51]....
        /*10cc*/ 	.word	0x00018f30
        /*10d0*/ 	.word	0x0000000a
        /*10d4*/ 	.word	0x00000000
        /*10d8*/ 	.short	0x0101
        /*10da*/ 	.byte	0x3f
	.zero		1


	//   ....[52]....
        /*10dc*/ 	.word	0x0001c4e0
        /*10e0*/ 	.word	0x00000012
        /*10e4*/ 	.word	0x00028820
        /*10e8*/ 	.short	0x010a
        /*10ea*/ 	.byte	0x3f
	.zero		1


	//   ....[53]....
        /*10ec*/ 	.word	0x0001c5b0
        /*10f0*/ 	.word	0x00000005
        /*10f4*/ 	.word	0x000288a0
        /*10f8*/ 	.short	0x010a
        /*10fa*/ 	.byte	0x3f
	.zero		1


	//   ....[54]....
        /*10fc*/ 	.word	0x0001c900
        /*1100*/ 	.word	0x00000005
        /*1104*/ 	.word	0x000288c0
        /*1108*/ 	.short	0x010a
        /*110a*/ 	.byte	0x3f
	.zero		1


	//   ....[55]....
        /*110c*/ 	.word	0x0001cdb0
        /*1110*/ 	.word	0x00000007
        /*1114*/ 	.word	0x000288a0
        /*1118*/ 	.short	0x010a
        /*111a*/ 	.byte	0x3f
	.zero		1


	//   ....[56]....
        /*111c*/ 	.word	0x0001d0e0
        /*1120*/ 	.word	0x00000007
        /*1124*/ 	.word	0x000288c0
        /*1128*/ 	.short	0x010a
        /*112a*/ 	.byte	0x3f
	.zero		1


	//   ....[57]....
        /*112c*/ 	.word	0x0001e120
        /*1130*/ 	.word	0x00000000
        /*1134*/ 	.word	0x00028840
        /*1138*/ 	.short	0x010a
        /*113a*/ 	.byte	0x3f
	.zero		1


	//   ....[58]....
        /*113c*/ 	.word	0x0001efb0
        /*1140*/ 	.word	0x00000012
        /*1144*/ 	.word	0x00028800
        /*1148*/ 	.short	0x0107
        /*114a*/ 	.byte	0x3f
	.zero		1


	//   ....[59]....
        /*114c*/ 	.word	0x0001f0c0
        /*1150*/ 	.word	0x00000012
        /*1154*/ 	.word	0x00028800
        /*1158*/ 	.short	0x0101
        /*115a*/ 	.byte	0x3f
	.zero		1


	//   ....[60]....
        /*115c*/ 	.word	0x0001f0e0
        /*1160*/ 	.word	0x00000012
        /*1164*/ 	.word	0x00028820
        /*1168*/ 	.short	0x010a
        /*116a*/ 	.byte	0x3f
	.zero		1


	//   ....[61]....
        /*116c*/ 	.word	0x0001f4a0
        /*1170*/ 	.word	0x00000003
        /*1174*/ 	.word	0x00028840
        /*1178*/ 	.short	0x010a
        /*117a*/ 	.byte	0x3f
	.zero		1


	//   ....[62]....
        /*117c*/ 	.word	0x0001f840
        /*1180*/ 	.word	0x00000003
        /*1184*/ 	.word	0x00000060
        /*1188*/ 	.short	0x010a
        /*118a*/ 	.byte	0x3f
	.zero		1


	//   ....[63]....
        /*118c*/ 	.word	0x0001fed0
        /*1190*/ 	.word	0x00000003
        /*1194*/ 	.word	0x00028840
        /*1198*/ 	.short	0x010a
        /*119a*/ 	.byte	0x3f
	.zero		1


	//   ....[64]....
        /*119c*/ 	.word	0x00020270
        /*11a0*/ 	.word	0x00000002
        /*11a4*/ 	.word	0x00000060
        /*11a8*/ 	.short	0x010a
        /*11aa*/ 	.byte	0x3f
	.zero		1


	//   ....[65]....
        /*11ac*/ 	.word	0x00020840
        /*11b0*/ 	.word	0x00000002
        /*11b4*/ 	.word	0x00028840
        /*11b8*/ 	.short	0x010a
        /*11ba*/ 	.byte	0x3f
	.zero		1


	//   ....[66]....
        /*11bc*/ 	.word	0x00020be0
        /*11c0*/ 	.word	0x00000002
        /*11c4*/ 	.word	0x00000060
        /*11c8*/ 	.short	0x010a
        /*11ca*/ 	.byte	0x3f
	.zero		1


	//   ....[67]....
        /*11cc*/ 	.word	0x00021160
        /*11d0*/ 	.word	0x00000000
        /*11d4*/ 	.word	0x00028860
        /*11d8*/ 	.short	0x010a
        /*11da*/ 	.byte	0x3f
	.zero		1


	//   ....[68]....
        /*11dc*/ 	.word	0x000227b0
        /*11e0*/ 	.word	0x00000000
        /*11e4*/ 	.word	0x00028820
        /*11e8*/ 	.short	0x010a
        /*11ea*/ 	.byte	0x3f
	.zero		1


	//   ....[69]....
        /*11ec*/ 	.word	0x00022990
        /*11f0*/ 	.word	0x00000006
        /*11f4*/ 	.word	0x00000000
        /*11f8*/ 	.short	0x010a
        /*11fa*/ 	.byte	0x3f
	.zero		1


	//   ....[70]....
        /*11fc*/ 	.word	0x000229c0
        /*1200*/ 	.word	0x00000007
        /*1204*/ 	.word	0x00000000
        /*1208*/ 	.short	0x010a
        /*120a*/ 	.byte	0x3f
	.zero		1


	//   ....[71]....
        /*120c*/ 	.word	0x00022a20
        /*1210*/ 	.word	0x00000004
        /*1214*/ 	.word	0x00000000
        /*1218*/ 	.short	0x010a
        /*121a*/ 	.byte	0x3f
	.zero		1


	//   ....[72]....
        /*121c*/ 	.word	0x00022a50
        /*1220*/ 	.word	0x00000003
        /*1224*/ 	.word	0x00000000
        /*1228*/ 	.short	0x010a
        /*122a*/ 	.byte	0x3f
	.zero		1


	//   ....[73]....
        /*122c*/ 	.word	0x00022ab0
        /*1230*/ 	.word	0x0000006e
        /*1234*/ 	.word	0x00028890
        /*1238*/ 	.short	0x010a
        /*123a*/ 	.byte	0x3f
	.zero		1


	//   ....[74]....
        /*123c*/ 	.word	0x00022b00
        /*1240*/ 	.word	0x0000006e
        /*1244*/ 	.word	0x00028890
        /*1248*/ 	.short	0x010a
        /*124a*/ 	.byte	0x3f
	.zero		1


	//   ....[75]....
        /*124c*/ 	.word	0x00022b50
        /*1250*/ 	.word	0x0000006e
        /*1254*/ 	.word	0x00028890
        /*1258*/ 	.short	0x010a
        /*125a*/ 	.byte	0x3f
	.zero		1


	//   ....[76]....
        /*125c*/ 	.word	0x00022ba0
        /*1260*/ 	.word	0x0000006e
        /*1264*/ 	.word	0x000288b0
        /*1268*/ 	.short	0x010a
        /*126a*/ 	.byte	0x3f
	.zero		1


	//   ....[77]....
        /*126c*/ 	.word	0x00023400
        /*1270*/ 	.word	0x00000002
        /*1274*/ 	.word	0x00028800
        /*1278*/ 	.short	0x010a
        /*127a*/ 	.byte	0x3f
	.zero		1


	//   ....[78]....
        /*127c*/ 	.word	0x00023f50
        /*1280*/ 	.word	0x00000002
        /*1284*/ 	.word	0x00028800
        /*1288*/ 	.short	0x010a
        /*128a*/ 	.byte	0x3f
	.zero		1


	//   ....[79]....
        /*128c*/ 	.word	0x00023fa0
        /*1290*/ 	.word	0x00000000
        /*1294*/ 	.word	0x00028830
        /*1298*/ 	.short	0x010a
        /*129a*/ 	.byte	0x3f
	.zero		1


	//   ....[80]....
        /*129c*/ 	.word	0x00023ff0
        /*12a0*/ 	.word	0x00000007
        /*12a4*/ 	.word	0x00028830
        /*12a8*/ 	.short	0x010a
        /*12aa*/ 	.byte	0x3f
	.zero		1


	//   ....[81]....
        /*12ac*/ 	.word	0x00024040
        /*12b0*/ 	.word	0x00000007
        /*12b4*/ 	.word	0x00028850
        /*12b8*/ 	.short	0x010a
        /*12ba*/ 	.byte	0x3f
	.zero		1


	//   ....[82]....
        /*12bc*/ 	.word	0x00024090
        /*12c0*/ 	.word	0x00000007
        /*12c4*/ 	.word	0x00028830
        /*12c8*/ 	.short	0x010a
        /*12ca*/ 	.byte	0x3f
	.zero		1


	//   ....[83]....
        /*12cc*/ 	.word	0x000240e0
        /*12d0*/ 	.word	0x00000007
        /*12d4*/ 	.word	0x00028850
        /*12d8*/ 	.short	0x010a
        /*12da*/ 	.byte	0x3f
	.zero		1


	//   ....[84]....
        /*12dc*/ 	.word	0x00024130
        /*12e0*/ 	.word	0x0000000b
        /*12e4*/ 	.word	0x00028850
        /*12e8*/ 	.short	0x010a
        /*12ea*/ 	.byte	0x3f
	.zero		1


	//   ....[85]....
        /*12ec*/ 	.word	0x00024d20
        /*12f0*/ 	.word	0x00000012
        /*12f4*/ 	.word	0x00028820
        /*12f8*/ 	.short	0x010a
        /*12fa*/ 	.byte	0x3f
	.zero		1


	//   ....[86]....
        /*12fc*/ 	.word	0x00024d70
        /*1300*/ 	.word	0x00000005
        /*1304*/ 	.word	0x000288a0
        /*1308*/ 	.short	0x010a
        /*130a*/ 	.byte	0x3f
	.zero		1


	//   ....[87]....
        /*130c*/ 	.word	0x00024dc0
        /*1310*/ 	.word	0x00000005
        /*1314*/ 	.word	0x000288c0
        /*1318*/ 	.short	0x010a
        /*131a*/ 	.byte	0x3f
	.zero		1


	//   ....[88]....
        /*131c*/ 	.word	0x00024e10
        /*1320*/ 	.word	0x00000007
        /*1324*/ 	.word	0x000288a0
        /*1328*/ 	.short	0x010a
        /*132a*/ 	.byte	0x3f
	.zero		1


	//   ....[89]....
        /*132c*/ 	.word	0x00024e60
        /*1330*/ 	.word	0x00000007
        /*1334*/ 	.word	0x000288c0
        /*1338*/ 	.short	0x010a
        /*133a*/ 	.byte	0x3f
	.zero		1


	//   ....[90]....
        /*133c*/ 	.word	0x00025000
        /*1340*/ 	.word	0x00000000
        /*1344*/ 	.word	0x00028840
        /*1348*/ 	.short	0x010a
        /*134a*/ 	.byte	0x3f
	.zero		1


	//   ....[91]....
        /*134c*/ 	.word	0x00025b40
        /*1350*/ 	.word	0x00000012
        /*1354*/ 	.word	0x00028820
        /*1358*/ 	.short	0x010a
        /*135a*/ 	.byte	0x3f
	.zero		1


	//   ....[92]....
        /*135c*/ 	.word	0x00025b90
        /*1360*/ 	.word	0x00000003
        /*1364*/ 	.word	0x00028840
        /*1368*/ 	.short	0x010a
        /*136a*/ 	.byte	0x3f
	.zero		1


	//   ....[93]....
        /*136c*/ 	.word	0x00025be0
        /*1370*/ 	.word	0x00000003
        /*1374*/ 	.word	0x00000060
        /*1378*/ 	.short	0x010a
        /*137a*/ 	.byte	0x3f
	.zero		1


	//   ....[94]....
        /*137c*/ 	.word	0x00025c30
        /*1380*/ 	.word	0x00000003
        /*1384*/ 	.word	0x00028840
        /*1388*/ 	.short	0x010a
        /*138a*/ 	.byte	0x3f
	.zero		1


	//   ....[95]....
        /*138c*/ 	.word	0x00025c80
        /*1390*/ 	.word	0x00000002
        /*1394*/ 	.word	0x00000060
        /*1398*/ 	.short	0x010a
        /*139a*/ 	.byte	0x3f
	.zero		1


	//   ....[96]....
        /*139c*/ 	.word	0x00025cd0
        /*13a0*/ 	.word	0x00000002
        /*13a4*/ 	.word	0x00028840
        /*13a8*/ 	.short	0x010a
        /*13aa*/ 	.byte	0x3f
	.zero		1


	//   ....[97]....
        /*13ac*/ 	.word	0x00025d20
        /*13b0*/ 	.word	0x00000002
        /*13b4*/ 	.word	0x00000060
        /*13b8*/ 	.short	0x010a
        /*13ba*/ 	.byte	0x3f
	.zero		1


	//   ....[98]....
        /*13bc*/ 	.word	0x00025d70
        /*13c0*/ 	.word	0x00000000
        /*13c4*/ 	.word	0x00028860
        /*13c8*/ 	.short	0x010a
        /*13ca*/ 	.byte	0x3f
	.zero		1


	//   ....[99]....
        /*13cc*/ 	.word	0x000268f0
        /*13d0*/ 	.word	0x00000000
        /*13d4*/ 	.word	0x00028820
        /*13d8*/ 	.short	0x010a
        /*13da*/ 	.byte	0x3f
	.zero		1


	//   ....[100]....
        /*13dc*/ 	.word	0x00026a90
        /*13e0*/ 	.word	0x00000006
        /*13e4*/ 	.word	0x00000000
        /*13e8*/ 	.short	0x010a
        /*13ea*/ 	.byte	0x3f
	.zero		1


	//   ....[101]....
        /*13ec*/ 	.word	0x00026ae0
        /*13f0*/ 	.word	0x00000007
        /*13f4*/ 	.word	0x00000000
        /*13f8*/ 	.short	0x010a
        /*13fa*/ 	.byte	0x3f
	.zero		1


	//   ....[102]....
        /*13fc*/ 	.word	0x00026b30
        /*1400*/ 	.word	0x00000004
        /*1404*/ 	.word	0x00000000
        /*1408*/ 	.short	0x010a
        /*140a*/ 	.byte	0x3f
	.zero		1


	//----- nvinfo : EIATTR_NUM_MBARRIERS
	.align		4
.L_328:
        /*140c*/ 	.byte	0x03, 0x38
        /*140e*/ 	.short	0x0016


	//----- nvinfo : EIATTR_EXIT_INSTR_OFFSETS
	.align		4
        /*1410*/ 	.byte	0x04, 0x1c
        /*1412*/ 	.short	(.L_330 - .L_329)


	//   ....[0]....
.L_329:
        /*1414*/ 	.word	0x00022aa0


	//----- nvinfo : EIATTR_MAX_THREADS
	.align		4
.L_330:
        /*1418*/ 	.byte	0x04, 0x05
        /*141a*/ 	.short	(.L_332 - .L_331)
.L_331:
        /*141c*/ 	.word	0x00000180
        /*1420*/ 	.word	0x00000001
        /*1424*/ 	.word	0x00000001


	//----- nvinfo : EIATTR_CRS_STACK_SIZE
	.align		4
.L_332:
        /*1428*/ 	.byte	0x04, 0x1e
        /*142a*/ 	.short	(.L_334 - .L_333)
.L_333:
        /*142c*/ 	.word	0x00000000


	//----- nvinfo : EIATTR_CBANK_PARAM_SIZE
	.align		4
.L_334:
        /*1430*/ 	.byte	0x03, 0x19
        /*1432*/ 	.short	0x0af0


	//----- nvinfo : EIATTR_PARAM_CBANK
	.align		4
        /*1434*/ 	.byte	0x04, 0x0a
        /*1436*/ 	.short	(.L_336 - .L_335)
	.align		4
.L_335:
        /*1438*/ 	.word	index@(.nv.constant0._ZN7cutlass13device_kernelIN5flash11enable_sm90INS1_16FlashAttnFwdSm90INS1_25CollectiveMainloopFwdSm90ILi2EN4cute5tupleIJNS5_1CILi1EEES8_S8_EEENS6_IJNS7_ILi128EEESA_SA_EEELi128ENS_6half_tEfNS_4arch4Sm90ELb1ELb0ELb1ELb1ELb0ELb1ELb0ELb1ELb1ELb1ELb1ELb0EEENS1_21CollectiveEpilogueFwdISB_S9_SC_SE_Li256ELb1ELb1ELb1ELb0EEENS1_36VarlenDynamicPersistentTileSchedulerILi128ELi128ELi256ELi128ELb1ELb1ELb1ELb1ELb1ELb1EEEEEEEEEvNT_6ParamsE)
        /*143c*/ 	.short	0x0210
        /*143e*/ 	.short	0x0af0


	//----- nvinfo : EIATTR_SW_WAR
	.align		4
.L_336:
        /*1440*/ 	.byte	0x04, 0x36
        /*1442*/ 	.short	(.L_338 - .L_337)
.L_337:
        /*1444*/ 	.word	0x00000008
.L_338:


//--------------------- .nv.callgraph             --------------------------
	.section	.nv.callgraph,"",@"SHT_CUDA_CALLGRAPH"
	.align	4
	.sectionentsize	8
	.align		4
        /*0000*/ 	.word	0x00000000
	.align		4
        /*0004*/ 	.word	0xffffffff
	.align		4
        /*0008*/ 	.word	index@(_ZN7cutlass13device_kernelIN5flash11enable_sm90INS1_16FlashAttnFwdSm90INS1_25CollectiveMainloopFwdSm90ILi2EN4cute5tupleIJNS5_1CILi1EEES8_S8_EEENS6_IJNS7_ILi128EEENS7_ILi176EEESA_EEELi128ENS_6half_tEfNS_4arch4Sm90ELb0ELb0ELb1ELb0ELb0ELb0ELb0ELb1ELb1ELb1ELb1ELb0EEENS1_21CollectiveEpilogueFwdINS6_IJSA_SA_SB_EEES9_SD_SF_Li256ELb0ELb1ELb1ELb0EEENS1_19SingleTileSchedulerILb0ELb1ELb1ELi128EEEEEEEEEvNT_6ParamsE)
	.align		4
        /*000c*/ 	.word	index@(__assertfail)
	.align		4
        /*0010*/ 	.word	index@(_ZN7cutlass13device_kernelIN5flash11enable_sm90INS1_16FlashAttnFwdSm90INS1_25CollectiveMainloopFwdSm90ILi2EN4cute5tupleIJNS5_1CILi1EEES8_S8_EEENS6_IJNS7_ILi128EEENS7_ILi176EEESA_EEELi128ENS_6half_tEfNS_4arch4Sm90ELb0ELb0ELb1ELb1ELb0ELb0ELb0ELb1ELb1ELb1ELb1ELb0EEENS1_21CollectiveEpilogueFwdINS6_IJSA_SA_SB_EEES9_SD_SF_Li256ELb1ELb1ELb1ELb0EEENS1_36VarlenDynamicPersistentTileSchedulerILi128ELi176ELi256ELi128ELb1ELb1ELb1ELb0ELb1ELb1EEEEEEEEEvNT_6ParamsE)
	.align		4
        /*0014*/ 	.word	index@(__assertfail)
	.align		4
        /*0018*/ 	.word	index@(_ZN7cutlass13device_kernelIN5flash11enable_sm90INS1_16FlashAttnFwdSm90INS1_25CollectiveMainloopFwdSm90ILi2EN4cute5tupleIJNS5_1CILi1EEES8_S8_EEENS6_IJNS7_ILi128EEENS7_ILi176EEESA_EEELi128ENS_6half_tEfNS_4arch4Sm90ELb0ELb0ELb1ELb1ELb0ELb1ELb0ELb1ELb1ELb1ELb1ELb0EEENS1_21CollectiveEpilogueFwdINS6_IJSA_SA_SB_EEES9_SD_SF_Li256ELb1ELb1ELb1ELb0EEENS1_36VarlenDynamicPersistentTileSchedulerILi128ELi176ELi256ELi128ELb1ELb1ELb1ELb0ELb1ELb1EEEEEEEEEvNT_6ParamsE)
	.align		4
        /*001c*/ 	.word	index@(__assertfail)
	.align		4
        /*0020*/ 	.word	index@(_ZN7cutlass13device_kernelIN5flash11enable_sm90INS1_16FlashAttnFwdSm90INS1_25CollectiveMainloopFwdSm90ILi2EN4cute5tupleIJNS5_1CILi1EEES8_S8_EEENS6_IJNS7_ILi128EEESA_SA_EEELi128ENS_6half_tEfNS_4arch4Sm90ELb0ELb1ELb1ELb0ELb0ELb0ELb0ELb1ELb1ELb1ELb1ELb0EEENS1_21CollectiveEpilogueFwdISB_S9_SC_SE_Li256ELb0ELb1ELb1ELb0EEENS1_19SingleTileSchedulerILb0ELb1ELb1ELi128EEEEEEEEEvNT_6ParamsE)
	.align		4
        /*0024*/ 	.word	index@(__assertfail)
	.align		4
        /*0028*/ 	.word	index@(_ZN7cutlass13device_kernelIN5flash11enable_sm90INS1_16FlashAttnFwdSm90INS1_25CollectiveMainloopFwdSm90ILi2EN4cute5tupleIJNS5_1CILi1EEES8_S8_EEENS6_IJNS7_ILi128EEESA_SA_EEELi128ENS_6half_tEfNS_4arch4Sm90ELb0ELb1ELb1ELb1ELb0ELb0ELb0ELb1ELb1ELb1ELb1ELb0EEENS1_21CollectiveEpilogueFwdISB_S9_SC_SE_Li256ELb1ELb1ELb1ELb0EEENS1_36VarlenDynamicPersistentTileSchedulerILi128ELi128ELi256ELi128ELb1ELb1ELb1ELb1ELb0ELb1EEEEEEEEEvNT_6ParamsE)
	.align		4
        /*002c*/ 	.word	index@(__assertfail)
	.align		4
        /*0030*/ 	.word	index@(_ZN7cutlass13device_kernelIN5flash11enable_sm90INS1_16FlashAttnFwdSm90INS1_25CollectiveMainloopFwdSm90ILi2EN4cute5tupleIJNS5_1CILi1EEES8_S8_EEENS6_IJNS7_ILi128EEESA_SA_EEELi128ENS_6half_tEfNS_4arch4Sm90ELb0ELb1ELb1ELb1ELb0ELb1ELb0ELb1ELb1ELb1ELb1ELb0EEENS1_21CollectiveEpilogueFwdISB_S9_SC_SE_Li256ELb1ELb1ELb1ELb0EEENS1_36VarlenDynamicPersistentTileSchedulerILi128ELi128ELi256ELi128ELb1ELb1ELb1ELb1ELb0ELb1EEEEEEEEEvNT_6ParamsE)
	.align		4
        /*0034*/ 	.word	index@(__assertfail)
	.align		4
        /*0038*/ 	.word	index@(_ZN7cutlass13device_kernelIN5flash11enable_sm90INS1_16FlashAttnFwdSm90INS1_25CollectiveMainloopFwdSm90ILi2EN4cute5tupleIJNS5_1CILi1EEES8_S8_EEENS6_IJNS7_ILi128EEESA_SA_EEELi128ENS_6half_tEfNS_4arch4Sm90ELb1ELb0ELb1ELb0ELb0ELb0ELb0ELb1ELb1ELb1ELb1ELb0EEENS1_21CollectiveEpilogueFwdISB_S9_SC_SE_Li256ELb0ELb1ELb1ELb0EEENS1_19SingleTileSchedulerILb0ELb1ELb1ELi128EEEEEEEEEvNT_6ParamsE)
	.align		4
        /*003c*/ 	.word	index@(__assertfail)
	.align		4
        /*0040*/ 	.word	index@(_ZN7cutlass13device_kernelIN5flash11enable_sm90INS1_16FlashAttnFwdSm90INS1_25CollectiveMainloopFwdSm90ILi2EN4cute5tupleIJNS5_1CILi1EEES8_S8_EEENS6_IJNS7_ILi128EEESA_SA_EEELi128ENS_6half_tEfNS_4arch4Sm90ELb1ELb0ELb1ELb1ELb0ELb0ELb0ELb1ELb1ELb1ELb1ELb0EEENS1_21CollectiveEpilogueFwdISB_S9_SC_SE_Li256ELb1ELb1ELb1ELb0EEENS1_36VarlenDynamicPersistentTileSchedulerILi128ELi128ELi256ELi128ELb1ELb1ELb1ELb1ELb1ELb1EEEEEEEEEvNT_6ParamsE)
	.align		4
        /*0044*/ 	.word	index@(__assertfail)
	.align		4
        /*0048*/ 	.word	index@(_ZN7cutlass13device_kernelIN5flash11enable_sm90INS1_16FlashAttnFwdSm90INS1_25CollectiveMainloopFwdSm90ILi2EN4cute5tupleIJNS5_1CILi1EEES8_S8_EEENS6_IJNS7_ILi128EEESA_SA_EEELi128ENS_6half_tEfNS_4arch4Sm90ELb1ELb0ELb1ELb1ELb0ELb1ELb0ELb1ELb1ELb1ELb1ELb0EEENS1_21CollectiveEpilogueFwdISB_S9_SC_SE_Li256ELb1ELb1ELb1ELb0EEENS1_36VarlenDynamicPersistentTileSchedulerILi128ELi128ELi256ELi128ELb1ELb1ELb1ELb1ELb1ELb1EEEEEEEEEvNT_6ParamsE)
	.align		4
        /*004c*/ 	.word	index@(__assertfail)
	.align		4
        /*0050*/ 	.word	0x00000000
	.align		4
        /*0054*/ 	.word	0xfffffffe
	.align		4
        /*0058*/ 	.word	0x00000000
	.align		4
        /*005c*/ 	.word	0xfffffffd
	.align		4
        /*0060*/ 	.word	0x00000000
	.align		4
        /*0064*/ 	.word	0xfffffffc


//--------------------- .nv.constant4             --------------------------
	.section	.nv.constant4,"a",@progbits
	.align	8
	.align		8
.nv.constant4:
        /*0000*/ 	.dword	__assertfail
	.align		8
        /*0008*/ 	.dword	__unnamed_1
	.align		8
        /*0010*/ 	.dword	__unnamed_2
	.align		8
        /*0018*/ 	.dword	__unnamed_3
	.align		8
        /*0020*/ 	.dword	__unnamed_4
	.align		8
        /*0028*/ 	.dword	__unnamed_5
	.align		8
        /*0030*/ 	.dword	__unnamed_6
	.align		8
        /*0038*/ 	.dword	__unnamed_7
	.align		8
        /*0040*/ 	.dword	__unnamed_8
	.align		8
        /*0048*/ 	.dword	_ZN80_INTERNAL_156a6450_44_flash_fwd_hdim128_fp16_split_softcap_sm90_cu_ceb34e2a_29604cuda3std3__45__cpo5beginE
	.align		8
        /*0050*/ 	.dword	_ZN80_INTERNAL_156a6450_44_flash_fwd_hdim128_fp16_split_softcap_sm90_cu_ceb34e2a_29604cuda3std3__45__cpo3endE
	.align		8
        /*0058*/ 	.dword	_ZN80_INTERNAL_156a6450_44_flash_fwd_hdim128_fp16_split_softcap_sm90_cu_ceb34e2a_29604cuda3std3__45__cpo6cbeginE
	.align		8
        /*0060*/ 	.dword	_ZN80_INTERNAL_156a6450_44_flash_fwd_hdim128_fp16_split_softcap_sm90_cu_ceb34e2a_29604cuda3std3__45__cpo4cendE
	.align		8
        /*0068*/ 	.dword	_ZN80_INTERNAL_156a6450_44_flash_fwd_hdim128_fp16_split_softcap_sm90_cu_ceb34e2a_29604cuda3std3__482_GLOBAL__N__156a6450_44_flash_fwd_hdim128_fp16_split_softcap_sm90_cu_ceb34e2a_29606ignoreE
	.align		8
        /*0070*/ 	.dword	_ZN80_INTERNAL_156a6450_44_flash_fwd_hdim128_fp16_split_softcap_sm90_cu_ceb34e2a_29604cuda3std3__419piecewise_constructE
	.align		8
        /*0078*/ 	.dword	_ZN80_INTERNAL_156a6450_44_flash_fwd_hdim128_fp16_split_softcap_sm90_cu_ceb34e2a_29604cuda3std3__48in_placeE
	.align		8
        /*0080*/ 	.dword	_ZN80_INTERNAL_156a6450_44_flash_fwd_hdim128_fp16_split_softcap_sm90_cu_ceb34e2a_29604cuda3std6ranges3__45__cpo4swapE
	.align		8
        /*0088*/ 	.dword	_ZN80_INTERNAL_156a6450_44_flash_fwd_hdim128_fp16_split_softcap_sm90_cu_ceb34e2a_29604cuda3std6ranges3__45__cpo9iter_moveE
	.align		8
        /*0090*/ 	.dword	_ZN80_INTERNAL_156a6450_44_flash_fwd_hdim128_fp16_split_softcap_sm90_cu_ceb34e2a_29604cute7productE
	.align		8
        /*0098*/ 	.dword	_ZN80_INTERNAL_156a6450_44_flash_fwd_hdim128_fp16_split_softcap_sm90_cu_ceb34e2a_29604cute1_E
	.align		8
        /*00a0*/ 	.dword	$str$20
	.align		8
        /*00a8*/ 	.dword	$str$21


//--------------------- .text._ZN7cutlass13device_kernelIN5flash11enable_sm90INS1_16FlashAttnFwdSm90INS1_25CollectiveMainloopFwdSm90ILi2EN4cute5tupleIJNS5_1CILi1EEES8_S8_EEENS6_IJNS7_ILi128EEENS7_ILi176EEESA_EEELi128ENS_6half_tEfNS_4arch4Sm90ELb0ELb0ELb1ELb0ELb0ELb0ELb0ELb1ELb1ELb1ELb1ELb0EEENS1_21CollectiveEpilogueFwdINS6_IJSA_SA_SB_EEES9_SD_SF_Li256ELb0ELb1ELb1ELb0EEENS1_19SingleTileSchedulerILb0ELb1ELb1ELi128EEEEEEEEEvNT_6ParamsE --------------------------
	.section	.text._ZN7cutlass13device_kernelIN5flash11enable_sm90INS1_16FlashAttnFwdSm90INS1_25CollectiveMainloopFwdSm90ILi2EN4cute5tupleIJNS5_1CILi1EEES8_S8_EEENS6_IJNS7_ILi128EEENS7_ILi176EEESA_EEELi128ENS_6half_tEfNS_4arch4Sm90ELb0ELb0ELb1ELb0ELb0ELb0ELb0ELb1ELb1ELb1ELb1ELb0EEENS1_21CollectiveEpilogueFwdINS6_IJSA_SA_SB_EEES9_SD_SF_Li256ELb0ELb1ELb1ELb0EEENS1_19SingleTileSchedulerILb0ELb1ELb1ELi128EEEEEEEEEvNT_6ParamsE,"ax",@progbits
	.align	128
.text._ZN7cutlass13device_kernelIN5flash11enable_sm90INS1_16FlashAttnFwdSm90INS1_25CollectiveMainloopFwdSm90ILi2EN4cute5tupleIJNS5_1CILi1EEES8_S8_EEENS6_IJNS7_ILi128EEENS7_ILi176EEESA_EEELi128ENS_6half_tEfNS_4arch4Sm90ELb0ELb0ELb1ELb0ELb0ELb0ELb0ELb1ELb1ELb1ELb1ELb0EEENS1_21CollectiveEpilogueFwdINS6_IJSA_SA_SB_EEES9_SD_SF_Li256ELb0ELb1ELb1ELb0EEENS1_19SingleTileSchedulerILb0ELb1ELb1ELi128EEEEEEEEEvNT_6ParamsE:
        .type           _ZN7cutlass13device_kernelIN5flash11enable_sm90INS1_16FlashAttnFwdSm90INS1_25CollectiveMainloopFwdSm90ILi2EN4cute5tupleIJNS5_1CILi1EEES8_S8_EEENS6_IJNS7_ILi128EEENS7_ILi176EEESA_EEELi128ENS_6half_tEfNS_4arch4Sm90ELb0ELb0ELb1ELb0ELb0ELb0ELb0ELb1ELb1ELb1ELb1ELb0EEENS1_21CollectiveEpilogueFwdINS6_IJSA_SA_SB_EEES9_SD_SF_Li256ELb0ELb1ELb1ELb0EEENS1_19SingleTileSchedulerILb0ELb1ELb1ELi128EEEEEEEEEvNT_6ParamsE,@function
        .size           _ZN7cutlass13device_kernelIN5flash11enable_sm90INS1_16FlashAttnFwdSm90INS1_25CollectiveMainloopFwdSm90ILi2EN4cute5tupleIJNS5_1CILi1EEES8_S8_EEENS6_IJNS7_ILi128EEENS7_ILi176EEESA_EEELi128ENS_6half_tEfNS_4arch4Sm90ELb0ELb0ELb1ELb0ELb0ELb0ELb0ELb1ELb1ELb1ELb1ELb0EEENS1_21CollectiveEpilogueFwdINS6_IJSA_SA_SB_EEES9_SD_SF_Li256ELb0ELb1ELb1ELb0EEENS1_19SingleTileSchedulerILb0ELb1ELb1ELi128EEEEEEEEEvNT_6ParamsE,(.L_x_3091 - _ZN7cutlass13device_kernelIN5flash11enable_sm90INS1_16FlashAttnFwdSm90INS1_25CollectiveMainloopFwdSm90ILi2EN4cute5tupleIJNS5_1CILi1EEES8_S8_EEENS6_IJNS7_ILi128EEENS7_ILi176EEESA_EEELi128ENS_6half_tEfNS_4arch4Sm90ELb0ELb0ELb1ELb0ELb0ELb0ELb0ELb1ELb1ELb1ELb1ELb0EEENS1_21CollectiveEpilogueFwdINS6_IJSA_SA_SB_EEES9_SD_SF_Li256ELb0ELb1ELb1ELb0EEENS1_19SingleTileSchedulerILb0ELb1ELb1ELi128EEEEEEEEEvNT_6ParamsE)
        .other          _ZN7cutlass13device_kernelIN5flash11enable_sm90INS1_16FlashAttnFwdSm90INS1_25CollectiveMainloopFwdSm90ILi2EN4cute5tupleIJNS5_1CILi1EEES8_S8_EEENS6_IJNS7_ILi128EEENS7_ILi176EEESA_EEELi128ENS_6half_tEfNS_4arch4Sm90ELb0ELb0ELb1ELb0ELb0ELb0ELb0ELb1ELb1ELb1ELb1ELb0EEENS1_21CollectiveEpilogueFwdINS6_IJSA_SA_SB_EEES9_SD_SF_Li256ELb0ELb1ELb1ELb0EEENS1_19SingleTileSchedulerILb0ELb1ELb1ELi128EEEEEEEEEvNT_6ParamsE,@"STO_CUDA_ENTRY STV_DEFAULT"
_ZN7cutlass13device_kernelIN5flash11enable_sm90INS1_16FlashAttnFwdSm90INS1_25CollectiveMainloopFwdSm90ILi2EN4cute5tupleIJNS5_1CILi1EEES8_S8_EEENS6_IJNS7_ILi128EEENS7_ILi176EEESA_EEELi128ENS_6half_tEfNS_4arch4Sm90ELb0ELb0ELb1ELb0ELb0ELb0ELb0ELb1ELb1ELb1ELb1ELb0EEENS1_21CollectiveEpilogueFwdINS6_IJSA_SA_SB_EEES9_SD_SF_Li256ELb0ELb1ELb1ELb0EEENS1_19SingleTileSchedulerILb0ELb1ELb1ELi128EEEEEEEEEvNT_6ParamsE:
[----:B------:R-:W0:Y:S02]  /*0000*/  LDC R1, c[0x0][0x28] ;  /* 0x00000a00ff017b82 */ /* 0x000e240000000800 */
[----:B0-----:R-:W-:Y:S01]  /*0010*/  VIADD R1, R1, 0xfffffff0 ;  /* 0xfffffff001017836 */ /* 0x001fe20000000000 */
[----:B------:R-:W0:Y:S01]  /*0020*/  S2R R3, SR_TID.X ;  /* 0x0000000000037919 */ /* 0x000e220000002100 */
[----:B------:R-:W-:Y:S01]  /*0030*/  ELECT P0, URZ, PT ;  /* 0x00000000003f782f */ /* 0x000fe20003800000 */
[----:B------:R-:W-:Y:S01]  /*0040*/  BSSY B0, `(.L_x_0) ;  /* 0x000000e000007945 */ /* 0x000fe20003800000 */
[--C-:B0-----:R-:W-:Y:S02]  /*0050*/  SHF.R.U32.HI R0, RZ, 0x5, R3.reuse ;  /* 0x00000005ff007819 */ /* 0x101fe40000011603 */
[----:B------:R-:W-:-:S03]  /*0060*/  SHF.R.U32.HI R22, RZ, 0x7, R3 ;  /* 0x00000007ff167819 */ /* 0x000fc60000011603 */
[----:B------:R-:W0:Y:S02]  /*0070*/  SHFL.IDX PT, R2, R0, RZ, 0x1f ;  /* 0x00001fff00027589 */ /* 0x000e2400000e0000 */
[----:B0-----:R-:W-:-:S13]  /*0080*/  ISETP.EQ.AND P0, PT, R2, RZ, P0 ;  /* 0x000000ff0200720c */ /* 0x001fda0000702270 */
[----:B------:R-:W-:Y:S05]  /*0090*/  @!P0 BRA `(.L_x_1) ;  /* 0x0000000000208947 */ /* 0x000fea0003800000 */
[----:B------:R-:W-:Y:S02]  /*00a0*/  ULDC.64 UR4, c[0x0][0x198] ;  /* 0x0000660000047ab9 */ /* 0x000fe40000000a00 */
[----:B------:R-:W-:Y:S02]  /*00b0*/  UIADD3 UR6, UP0, UR4, 0x370, URZ ;  /* 0x0000037004067890 */ /* 0x000fe4000ff1e03f */
[----:B------:R-:W-:Y:S02]  /*00c0*/  UIADD3 UR4, UP1, UR4, 0x470, URZ ;  /* 0x0000047004047890 */ /* 0x000fe4000ff3e03f */
[----:B------:R-:W-:Y:S02]  /*00d0*/  UIADD3.X UR7, URZ, UR5, URZ, UP0, !UPT ;  /* 0x000000053f077290 */ /* 0x000fe400087fe43f */
[----:B------:R-:W-:-:S07]  /*00e0*/  UIADD3.X UR5, URZ, UR5, URZ, UP1, !UPT ;  /* 0x000000053f057290 */ /* 0x000fce0008ffe43f */
[----:B------:R0:W-:Y:S02]  /*00f0*/  UTMACCTL.PF [UR6] ;  /* 0x00000000060079b9 */ /* 0x0001e40008040000 */
[----:B------:R0:W-:Y:S02]  /*0100*/  UTMACCTL.PF [UR4] ;  /* 0x00000000040079b9 */ /* 0x0001e40008040000 */
[----:B0-----:R-:W-:Y:S01]  /*0110*/  NOP ;  /* 0x0000000000007918 */ /* 0x001fe20000000000 */
.L_x_1:
[----:B------:R-:W-:Y:S05]  /*0120*/  BSYNC B0 ;  /* 0x0000000000007941 */ /* 0x000fea0003800000 */
.L_x_0:
[----:B------:R-:W-:Y:S01]  /*0130*/  VOTEU.ANY UP0, P0 ;  /* 0x00000000003f7886 */ /* 0x000fe20000000100 */
[----:B------:R-:W0:Y:S01]  /*0140*/  SHFL.IDX PT, R3, R22, RZ, 0x1f ;  /* 0x00001fff16037589 */ /* 0x000e2200000e0000 */
[----:B------:R-:W-:Y:S01]  /*0150*/  UMOV UR4, 0x80 ;  /* 0x0000008000047882 */ /* 0x000fe20000000000 */
[----:B------:R-:W-:Y:S01]  /*0160*/  UMOV UR7, 0x100 ;  /* 0x0000010000077882 */ /* 0x000fe20000000000 */
[----:B------:R-:W-:Y:S01]  /*0170*/  VOTEU.ANY UP1, P0 ;  /* 0x00000000003f7886 */ /* 0x000fe20000020100 */
[----:B------:R-:W1:Y:S01]  /*0180*/  @UP0 S2UR UR8, SR_CgaCtaId ;  /* 0x00000000000809c3 */ /* 0x000e620000008800 */
[----:B------:R-:W2:Y:S01]  /*0190*/  SHFL.IDX PT, R2, R0, RZ, 0x1f ;  /* 0x00001fff00027589 */ /* 0x000ea200000e0000 */
[----:B------:R-:W-:Y:S01]  /*01a0*/  @UP0 UMOV UR6, 0x400 ;  /* 0x0000040000060882 */ /* 0x000fe20000000000 */
[----:B------:R-:W-:-:S04]  /*01b0*/  @UP0 UIADD3 UR4, -UR4, 0x100000, URZ ;  /* 0x0010000004040890 */ /* 0x000fc8000fffe13f */
[----:B------:R-:W-:Y:S02]  /*01c0*/  @UP0 USHF.L.U32 UR5, UR4, 0xb, URZ ;  /* 0x0000000b04050899 */ /* 0x000fe4000800063f */
[----:B------:R-:W-:Y:S01]  /*01d0*/  @UP0 USHF.L.U32 UR4, UR4, 0x1, URZ ;  /* 0x0000000104040899 */ /* 0x000fe2000800063f */
[----:B------:R-:W-:Y:S01]  /*01e0*/  VOTEU.ANY UP2, P0 ;  /* 0x00000000003f7886 */ /* 0x000fe20000040100 */
[----:B0-----:R-:W-:Y:S01]  /*01f0*/  R2UR UR9, R3 ;  /* 0x00000000030972ca */ /* 0x001fe200000e0000 */
[----:B-1----:R-:W-:Y:S01]  /*0200*/  @UP0 ULEA UR8, UR8, UR6, 0x18 ;  /* 0x0000000608080291 */ /* 0x002fe2000f8ec03f */
[----:B--2---:R-:W-:Y:S01]  /*0210*/  ISETP.NE.AND P1, PT, R2, RZ, PT ;  /* 0x000000ff0200720c */ /* 0x004fe20003f25270 */
[----:B------:R-:W-:-:S04]  /*0220*/  @UP0 UIADD3 UR6, -UR7, 0x100000, URZ ;  /* 0x0010000007060890 */ /* 0x000fc8000fffe13f */
[----:B------:R-:W-:Y:S02]  /*0230*/  @UP0 USHF.L.U32 UR7, UR6, 0xb, URZ ;  /* 0x0000000b06070899 */ /* 0x000fe4000800063f */
[----:B------:R-:W-:-:S04]  /*0240*/  @UP0 USHF.L.U32 UR6, UR6, 0x1, URZ ;  /* 0x0000000106060899 */ /* 0x000fc8000800063f */
[----:B------:R-:W-:Y:S01]  /*0250*/  UISETP.NE.AND UP0, UPT, UR9, URZ, UPT ;  /* 0x0000003f0900728c */ /* 0x000fe2000bf05270 */
[----:B------:R-:W0:Y:S02]  /*0260*/  FENCE.VIEW.ASYNC.S ;  /* 0x00000000000073c6 */ /* 0x000e240000000000 */
[----:B0-----:R0:W1:Y:S05]  /*0270*/  @UP1 SYNCS.EXCH.64 URZ, [UR8+0x34800], UR4 ;  /* 0x03480004083f15b2 */ /* 0x00106a0008000100 */
[----:B------:R0:W2:Y:S01]  /*0280*/  @UP2 SYNCS.EXCH.64 URZ, [UR8+0x34820], UR6 ;  /* 0x03482006083f25b2 */ /* 0x0000a20008000100 */
[----:B------:R-:W-:Y:S05]  /*0290*/  @P1 BRA `(.L_x_2) ;  /* 0x0000000000481947 */ /* 0x000fea0003800000 */
[----:B0-----:R-:W0:Y:S01]  /*02a0*/  S2UR UR5, SR_CgaCtaId ;  /* 0x00000000000579c3 */ /* 0x001e220000008800 */
[----:B------:R-:W-:Y:S01]  /*02b0*/  UMOV UR4, 0x400 ;  /* 0x0000040000047882 */ /* 0x000fe20000000000 */
[----:B------:R-:W-:Y:S01]  /*02c0*/  UMOV UR6, 0x1 ;  /* 0x0000000100067882 */ /* 0x000fe20000000000 */
[----:B------:R-:W-:Y:S01]  /*02d0*/  UMOV UR7, 0x2 ;  /* 0x0000000200077882 */ /* 0x000fe20000000000 */
[----:B------:R-:W-:Y:S01]  /*02e0*/  ELECT P0, URZ, PT ;  /* 0x00000000003f782f */ /* 0x000fe20003800000 */
[----:B0-----:R-:W-:Y:S02]  /*02f0*/  ULEA UR8, UR5, UR4, 0x18 ;  /* 0x0000000405087291 */ /* 0x001fe4000f8ec03f */
[----:B------:R-:W-:-:S04]  /*0300*/  UIADD3 UR4, -UR6, 0x100000, URZ ;  /* 0x0010000006047890 */ /* 0x000fc8000fffe13f */
[----:B------:R-:W-:Y:S02]  /*0310*/  USHF.L.U32 UR5, UR4, 0xb, URZ ;  /* 0x0000000b04057899 */ /* 0x000fe4000800063f */
[----:B------:R-:W-:Y:S02]  /*0320*/  USHF.L.U32 UR4, UR4, 0x1, URZ ;  /* 0x0000000104047899 */ /* 0x000fe4000800063f */
[----:B------:R-:W-:-:S04]  /*0330*/  UIADD3 UR6, -UR7, 0x100000, URZ ;  /* 0x0010000007067890 */ /* 0x000fc8000fffe13f */
[----:B------:R-:W-:Y:S02]  /*0340*/  USHF.L.U32 UR7, UR6, 0xb, URZ ;  /* 0x0000000b06077899 */ /* 0x000fe4000800063f */
[----:B------:R-:W-:Y:S01]  /*0350*/  USHF.L.U32 UR6, UR6, 0x1, URZ ;  /* 0x0000000106067899 */ /* 0x000fe2000800063f */
[----:B------:R-:W0:Y:S03]  /*0360*/  FENCE.VIEW.ASYNC.S ;  /* 0x00000000000073c6 */ /* 0x000e260000000000 */
[----:B0-----:R3:W4:Y:S08]  /*0370*/  SYNCS.EXCH.64 URZ, [UR8+0x34830], UR4 ;  /* 0x03483004083f75b2 */ /* 0x0017300008000100 */
[----:B------:R3:W0:Y:S01]  /*0380*/  SYNCS.EXCH.64 URZ, [UR8+0x34840], UR6 ;  /* 0x03484006083f75b2 */ /* 0x0006220008000100 */
[----:B------:R3:W0:Y:S01]  /*0390*/  SYNCS.EXCH.64 URZ, [UR8+0x34838], UR4 ;  /* 0x03483804083f75b2 */ /* 0x0006220008000100 */
[----:B------:R3:W0:Y:S02]  /*03a0*/  SYNCS.EXCH.64 URZ, [UR8+0x34848], UR6 ;  /* 0x03484806083f75b2 */ /* 0x0006240008000100 */
[----:B---3--:R-:W-:Y:S01]  /*03b0*/  NOP ;  /* 0x0000000000007918 */ /* 0x008fe20000000000 */
.L_x_2:
[----:B------:R-:W3:Y:S01]  /*03c0*/  SHFL.IDX PT, R2, R0, RZ, 0x1f ;  /* 0x00001fff00027589 */ /* 0x000ee200000e0000 */
[----:B------:R-:W-:Y:S01]  /*03d0*/  NOP ;  /* 0x0000000000007918 */ /* 0x000fe20000000000 */
[----:B---3--:R-:W-:-:S13]  /*03e0*/  ISETP.NE.AND P0, PT, R2, RZ, PT ;  /* 0x000000ff0200720c */ /* 0x008fda0003f05270 */
        /* <DEDUP_REMOVED lines=14> */
[----:B0-----:R3:W0:Y:S08]  /*04d0*/  SYNCS.EXCH.64 URZ, [UR8+0x34850], UR4 ;  /* 0x03485004083f75b2 */ /* 0x0016300008000100 */
[----:B------:R3:W0:Y:S01]  /*04e0*/  SYNCS.EXCH.64 URZ, [UR8+0x34860], UR6 ;  /* 0x03486006083f75b2 */ /* 0x0006220008000100 */
[----:B------:R3:W0:Y:S01]  /*04f0*/  SYNCS.EXCH.64 URZ, [UR8+0x34858], UR4 ;  /* 0x03485804083f75b2 */ /* 0x0006220008000100 */
[----:B------:R3:W0:Y:S02]  /*0500*/  SYNCS.EXCH.64 URZ, [UR8+0x34868], UR6 ;  /* 0x03486806083f75b2 */ /* 0x0006240008000100 */
[----:B---3--:R-:W-:Y:S01]  /*0510*/  NOP ;  /* 0x0000000000007918 */ /* 0x008fe20000000000 */
.L_x_3:
[----:B------:R-:W3:Y:S01]  /*0520*/  SHFL.IDX PT, R2, R0, RZ, 0x1f ;  /* 0x00001fff00027589 */ /* 0x000ee200000e0000 */
[----:B------:R-:W-:Y:S01]  /*0530*/  NOP ;  /* 0x0000000000007918 */ /* 0x000fe20000000000 */
[----:B---3--:R-:W-:-:S13]  /*0540*/  ISETP.NE.AND P0, PT, R2, RZ, PT ;  /* 0x000000ff0200720c */ /* 0x008fda0003f05270 */
[----:B------:R-:W-:Y:S05]  /*0550*/  @P0 BRA `(.L_x_4) ;  /* 0x0000000000380947 */ /* 0x000fea0003800000 */
[----:B0-----:R-:W0:Y:S01]  /*0560*/  S2UR UR5, SR_CgaCtaId ;  /* 0x00000000000579c3 */ /* 0x001e220000008800 */
[----:B------:R-:W-:Y:S01]  /*0570*/  UMOV UR4, 0x400 ;  /* 0x0000040000047882 */ /* 0x000fe20000000000 */
[----:B------:R-:W-:Y:S01]  /*0580*/  UMOV UR7, 0x1 ;  /* 0x0000000100077882 */ /* 0x000fe20000000000 */
[----:B------:R-:W-:Y:S01]  /*0590*/  ELECT P0, URZ, PT ;  /* 0x00000000003f782f */ /* 0x000fe20003800000 */
[----:B0-----:R-:W-:Y:S02]  /*05a0*/  ULEA UR6, UR5, UR4, 0x18 ;  /* 0x0000000405067291 */ /* 0x001fe4000f8ec03f */
[----:B------:R-:W-:-:S04]  /*05b0*/  UIADD3 UR4, -UR7, 0x100000, URZ ;  /* 0x0010000007047890 */ /* 0x000fc8000fffe13f */
[----:B------:R-:W-:Y:S02]  /*05c0*/  USHF.L.U32 UR5, UR4, 0xb, URZ ;  /* 0x0000000b04057899 */ /* 0x000fe4000800063f */
[----:B------:R-:W-:Y:S01]  /*05d0*/  USHF.L.U32 UR4, UR4, 0x1, URZ ;  /* 0x0000000104047899 */ /* 0x000fe2000800063f */
[----:B------:R-:W0:Y:S11]  /*05e0*/  FENCE.VIEW.ASYNC.S ;  /* 0x00000000000073c6 */ /* 0x000e360000000000 */
[----:B0-----:R3:W0:Y:S01]  /*05f0*/  SYNCS.EXCH.64 URZ, [UR6+0x34870], UR4 ;  /* 0x03487004063f75b2 */ /* 0x0016220008000100 */
[----:B------:R3:W0:Y:S01]  /*0600*/  SYNCS.EXCH.64 URZ, [UR6+0x34880], UR4 ;  /* 0x03488004063f75b2 */ /* 0x0006220008000100 */
[----:B------:R3:W0:Y:S01]  /*0610*/  SYNCS.EXCH.64 URZ, [UR6+0x34878], UR4 ;  /* 0x03487804063f75b2 */ /* 0x0006220008000100 */
[----:B------:R3:W0:Y:S02]  /*0620*/  SYNCS.EXCH.64 URZ, [UR6+0x34888], UR4 ;  /* 0x03488804063f75b2 */ /* 0x0006240008000100 */
[----:B---3--:R-:W-:Y:S01]  /*0630*/  NOP ;  /* 0x0000000000007918 */ /* 0x008fe20000000000 */
.L_x_4:
        /* <DEDUP_REMOVED lines=22> */
.L_x_5:
        /* <DEDUP_REMOVED lines=22> */
.L_x_6:
[----:B0-----:R-:W-:Y:S01]  /*0900*/  UMOV UR4, 0x1 ;  /* 0x0000000100047882 */ /* 0x001fe20000000000 */
[----:B------:R-:W-:Y:S01]  /*0910*/  PLOP3.LUT P0, PT, PT, PT, UP0, 0x80, 0x0 ;  /* 0x000000000000781c */ /* 0x000fe20003f0f008 */
[----:B------:R-:W-:Y:S01]  /*0920*/  USEL UR4, UR4, 0x2, !UP0 ;  /* 0x0000000204047887 */ /* 0x000fe2000c000000 */
[----:B------:R-:W-:Y:S01]  /*0930*/  NOP ;  /* 0x0000000000007918 */ /* 0x000fe20000000000 */
[----:B------:R-:W-:Y:S04]  /*0940*/  BSSY B6, `(.L_x_7) ;  /* 0x0001198000067945 */ /* 0x000fe80003800000 */
[----:B------:R-:W-:-:S05]  /*0950*/  IMAD.U32 R2, RZ, RZ, UR4 ;  /* 0x00000004ff027e24 */ /* 0x000fca000f8e00ff */
[----:B------:R0:W-:Y:S01]  /*0960*/  STL [R1+0xc], R2 ;  /* 0x00000c0201007387 */ /* 0x0001e20000100800 */
[----:B-12-4-:R-:W-:Y:S06]  /*0970*/  BAR.SYNC.DEFER_BLOCKING 0x0 ;  /* 0x0000000000007b1d */ /* 0x016fec0000010000 */
[----:B------:R-:W-:Y:S05]  /*0980*/  @!P0 BRA `(.L_x_8) ;  /* 0x000000dc00848947 */ /* 0x000fea0003800000 */
.L_x_9:
[----:B------:R-:W-:-:S08]  /*0990*/  NOP ;  /* 0x0000000000007918 */ /* 0x000fd00000000000 */
[----:B------:R-:W1:Y:S02]  /*09a0*/  USETMAXREG.TRY_ALLOC.CTAPOOL UP0, 0xf0 ;  /* 0x000000f0000079c8 */ /* 0x000e640008000600 */
[----:B-1----:R-:W-:-:S13]  /*09b0*/  PLOP3.LUT P0, PT, PT, PT, UP0, 0x80, 0x0 ;  /* 0x000000000000781c */ /* 0x002fda0003f0f008 */
[----:B------:R-:W-:Y:S05]  /*09c0*/  @!P0 BRA `(.L_x_9) ;  /* 0xfffffffc00f08947 */ /* 0x000fea000383ffff */
[----:B------:R-:W1:Y:S01]  /*09d0*/  S2R R6, SR_TID.X ;  /* 0x0000000000067919 */ /* 0x000e620000002100 */
[----:B------:R-:W2:Y:S01]  /*09e0*/  S2UR UR6, SR_CTAID.Y ;  /* 0x00000000000679c3 */ /* 0x000ea20000002600 */
[----:B------:R-:W-:Y:S02]  /*09f0*/  ULDC UR7, c[0x0][0xc50] ;  /* 0x0003140000077ab9 */ /* 0x000fe40000000800 */
[----:B------:R-:W-:-:S05]  /*0a00*/  UISETP.NE.AND UP0, UPT, UR7, 0x1, UPT ;  /* 0x000000010700788c */ /* 0x000fca000bf05270 */
[----:B------:R-:W3:Y:S06]  /*0a10*/  S2UR UR8, SR_CTAID.Z ;  /* 0x00000000000879c3 */ /* 0x000eec0000002700 */
[----:B------:R-:W-:Y:S01]  /*0a20*/  @UP0 ULDC UR4, c[0x0][0xc54] ;  /* 0x0003150000040ab9 */ /* 0x000fe20000000800 */
[----:B------:R-:W-:Y:S01]  /*0a30*/  @UP0 ULDC UR9, c[0x0][0xc58] ;  /* 0x0003160000090ab9 */ /* 0x000fe20000000800 */
[----:B--2---:R-:W-:Y:S02]  /*0a40*/  UIMAD.WIDE.U32 UR4, UR6, UR4, URZ ;  /* 0x00000004060472a5 */ /* 0x004fe4000f8e003f */
[----:B------:R-:W-:-:S02]  /*0a50*/  UMOV UR10, UR6 ;  /* 0x00000006000a7c82 */ /* 0x000fc40008000000 */
[----:B------:R-:W-:Y:S01]  /*0a60*/  @UP0 USHF.R.U32.HI UR10, URZ, UR9, UR5 ;  /* 0x000000093f0a0299 */ /* 0x000fe20008011605 */
[----:B-1----:R-:W-:-:S03]  /*0a70*/  LOP3.LUT R0, R6, 0xffffff80, RZ, 0xc0, !PT ;  /* 0xffffff8006007812 */ /* 0x002fc600078ec0ff */
[----:B------:R-:W-:Y:S02]  /*0a80*/  UIADD3 UR4, -UR10, URZ, URZ ;  /* 0x0000003f0a047290 */ /* 0x000fe4000fffe13f */
[----:B------:R-:W-:Y:S01]  /*0a90*/  IMAD.U32 R19, RZ, RZ, UR10 ;  /* 0x0000000aff137e24 */ /* 0x000fe2000f8e00ff */
[----:B------:R-:W-:Y:S06]  /*0aa0*/  BAR.ARV 0x8, 0x180 ;  /* 0x0206000000007b1d */ /* 0x000fec0000002000 */
[----:B------:R-:W-:Y:S01]  /*0ab0*/  ISETP.NE.AND P0, PT, R0, 0x80, PT ;  /* 0x000000800000780c */ /* 0x000fe20003f05270 */
[----:B------:R-:W-:-:S12]  /*0ac0*/  UIMAD UR7, UR7, UR4, UR6 ;  /* 0x00000004070772a4 */ /* 0x000fd8000f8e0206 */
[----:B------:R-:W-:Y:S06]  /*0ad0*/  @!P0 BAR.ARV 0x9, 0x100 ;  /* 0x0244000000008b1d */ /* 0x000fec0000002000 */
[----:B---3--:R-:W-:-:S13]  /*0ae0*/  ISETP.LE.AND P0, PT, RZ, UR8, PT ;  /* 0x00000008ff007c0c */ /* 0x008fda000bf03270 */
[----:B------:R-:W-:Y:S05]  /*0af0*/  @!P0 BRA `(.L_x_10) ;  /* 0x0000011400f08947 */ /* 0x000fea0003800000 */
[----:B------:R-:W-:Y:S01]  /*0b00*/  ULDC.64 UR4, c[0x0][0x418] ;  /* 0x0001060000047ab9 */ /* 0x000fe20000000a00 */
[----:B------:R-:W-:Y:S01]  /*0b10*/  ULDC UR37, c[0x0][0x424] ;  /* 0x0001090000257ab9 */ /* 0x000fe20000000800 */
[----:B------:R-:W-:Y:S02]  /*0b20*/  UISETP.NE.U32.AND UP0, UPT, UR4, URZ, UPT ;  /* 0x0000003f0400728c */ /* 0x000fe4000bf05070 */
[----:B------:R-:W-:Y:S02]  /*0b30*/  ULOP3.LUT UR9, UR7, 0xffff, URZ, 0xc0, !UPT ;  /* 0x0000ffff07097892 */ /* 0x000fe4000f8ec03f */
[----:B------:R-:W-:Y:S01]  /*0b40*/  UISETP.NE.AND.EX UP0, UPT, UR5, URZ, UPT, UP0 ;  /* 0x0000003f0500728c */ /* 0x000fe2000bf05300 */
[----:B------:R-:W-:-:S03]  /*0b50*/  ULDC UR4, c[0x0][0x2f0] ;  /* 0x0000bc0000047ab9 */ /* 0x000fc60000000800 */
[----:B------:R-:W-:-:S04]  /*0b60*/  USEL UR37, UR37, 0x1, UP0 ;  /* 0x0000000125257887 */ /* 0x000fc80008000000 */
[----:B------:R-:W-:-:S04]  /*0b70*/  UIMAD UR37, UR37, UR4, URZ ;  /* 0x00000004252572a4 */ /* 0x000fc8000f8e023f */
[----:B------:R-:W-:Y:S02]  /*0b80*/  UISETP.GE.AND UP0, UPT, UR37, 0x1, UPT ;  /* 0x000000012500788c */ /* 0x000fe4000bf06270 */
[----:B------:R-:W-:-:S04]  /*0b90*/  UIADD3 UR4, UR37, 0xaf, URZ ;  /* 0x000000af25047890 */ /* 0x000fc8000fffe03f */
[----:B------:R-:W-:Y:S01]  /*0ba0*/  PLOP3.LUT P0, PT, PT, PT, UP0, 0x80, 0x0 ;  /* 0x000000000000781c */ /* 0x000fe20003f0f008 */
[----:B------:R-:W-:-:S04]  /*0bb0*/  UIMAD.WIDE UR4, UR4, 0x2e8ba2e9, URZ ;  /* 0x2e8ba2e9040478a5 */ /* 0x000fc8000f8e023f */
[----:B------:R-:W-:-:S03]  /*0bc0*/  USHF.R.U32.HI UR6, URZ, 0x1f, UR5 ;  /* 0x0000001f3f067899 */ /* 0x000fc60008011605 */
[----:B------:R-:W-:Y:S01]  /*0bd0*/  UMOV UR4, URZ ;  /* 0x0000003f00047c82 */ /* 0x000fe20008000000 */
[----:B------:R-:W-:-:S04]  /*0be0*/  ULEA.HI.SX32 UR6, UR5, UR6, 0x1b ;  /* 0x0000000605067291 */ /* 0x000fc8000f8fda3f */
[----:B------:R-:W-:Y:S08]  /*0bf0*/  @!P0 BRA `(.L_x_11) ;  /* 0x0000000000908947 */ /* 0x000ff00003800000 */
[----:B------:R-:W-:Y:S01]  /*0c00*/  USHF.R.U32.HI UR7, URZ, 0x10, UR7 ;  /* 0x000000103f077899 */ /* 0x000fe20008011607 */
[----:B------:R-:W-:-:S03]  /*0c10*/  UMOV UR4, URZ ;  /* 0x0000003f00047c82 */ /* 0x000fc60008000000 */
[----:B------:R-:W-:-:S11]  /*0c20*/  UISETP.NE.AND UP0, UPT, UR7, URZ, UPT ;  /* 0x0000003f0700728c */ /* 0x000fd6000bf05270 */
[----:B------:R-:W-:Y:S02]  /*0c30*/  @!UP0 ULDC UR7, c[0x0][0x9f0] ;  /* 0x00027c0000078ab9 */ /* 0x000fe40000000800 */
[----:B------:R-:W-:Y:S01]  /*0c40*/  IMAD.U32 R3, RZ, RZ, UR7 ;  /* 0x00000007ff037e24 */ /* 0x000fe2000f8e00ff */
[----:B------:R-:W-:-:S04]  /*0c50*/  UIADD3 UR8, UR6, -0x1, UR7 ;  /* 0xffffffff06087890 */ /* 0x000fc8000fffe007 */
[-C--:B------:R-:W-:Y:S02]  /*0c60*/  IABS R0, R3.reuse ;  /* 0x0000000300007213 */ /* 0x080fe40000000000 */
[----:B------:R-:W-:Y:S01]  /*0c70*/  IMAD.U32 R4, RZ, RZ, UR8 ;  /* 0x00000008ff047e24 */ /* 0x000fe2000f8e00ff */
[----:B------:R-:W-:Y:S01]  /*0c80*/  IABS R5, R3 ;  /* 0x0000000300057213 */ /* 0x000fe20000000000 */
[----:B------:R-:W-:Y:S01]  /*0c90*/  ULOP3.LUT UR8, UR8, UR7, URZ, 0x3c, !UPT ;  /* 0x0000000708087292 */ /* 0x000fe2000f8e3c3f */
[----:B------:R-:W-:Y:S02]  /*0ca0*/  R2UR UR12, R0 ;  /* 0x00000000000c72ca */ /* 0x000fe400000e0000 */
[----:B------:R-:W-:-:S05]  /*0cb0*/  IABS R4, R4 ;  /* 0x0000000400047213 */ /* 0x000fca0000000000 */
[----:B------:R-:W-:-:S05]  /*0cc0*/  IMAD.MOV.U32 R3, RZ, RZ, R4 ;  /* 0x000000ffff037224 */ /* 0x000fca00078e0004 */
[----:B------:R-:W-:Y:S01]  /*0cd0*/  R2UR UR11, R3 ;  /* 0x00000000030b72ca */ /* 0x000fe200000e0000 */
[----:B------:R-:W1:Y:S08]  /*0ce0*/  I2F.RP R0, UR12 ;  /* 0x0000000c00007d06 */ /* 0x000e700008209400 */
[----:B-1----:R-:W0:Y:S02]  /*0cf0*/  MUFU.RCP R0, R0 ;  /* 0x0000000000007308 */ /* 0x002e240000001000 */
[----:B0-----:R-:W-:Y:S01]  /*0d00*/  IADD3 R2, R0, 0xffffffe, RZ ;  /* 0x0ffffffe00027810 */ /* 0x001fe20007ffe0ff */
[----:B------:R-:W-:-:S05]  /*0d10*/  IMAD.MOV R0, RZ, RZ, -R5 ;  /* 0x000000ffff007224 */ /* 0x000fca00078e0a05 */
[----:B------:R-:W0:Y:S02]  /*0d20*/  F2I.FTZ.U32.TRUNC.NTZ R2, R2 ;  /* 0x0000000200027305 */ /* 0x000e24000021f000 */
[----:B0-----:R-:W-:-:S13]  /*0d30*/  R2UR UR5, R2 ;  /* 0x00000000020572ca */ /* 0x001fda00000e0000 */
[----:B------:R-:W-:-:S04]  /*0d40*/  UIADD3 UR10, URZ, -UR5, URZ ;  /* 0x800000053f0a7290 */ /* 0x000fc8000fffe03f */
[----:B------:R-:W-:-:S04]  /*0d50*/  UIMAD UR10, UR10, UR12, URZ ;  /* 0x0000000c0a0a72a4 */ /* 0x000fc8000f8e023f */
[----:B------:R-:W-:-:S03]  /*0d60*/  UIMAD.WIDE.U32 UR4, UR5, UR10, UR4 ;  /* 0x0000000a050472a5 */ /* 0x000fc6000f8e0004 */
[----:B------:R-:W-:Y:S01]  /*0d70*/  R2UR UR10, R0 ;  /* 0x00000000000a72ca */ /* 0x000fe200000e0000 */
[----:B------:R-:W-:-:S12]  /*0d80*/  UIMAD.WIDE.U32 UR4, UR5, UR11, URZ ;  /* 0x0000000b050472a5 */ /* 0x000fd8000f8e003f */
[----:B------:R-:W-:-:S04]  /*0d90*/  UIMAD UR4, UR5, UR10, UR11 ;  /* 0x0000000a050472a4 */ /* 0x000fc8000f8e020b */
[----:B------:R-:W-:-:S11]  /*0da0*/  UISETP.GT.U32.AND UP1, UPT, UR12, UR4, UPT ;  /* 0x000000040c00728c */ /* 0x000fd6000bf24070 */
[----:B------:R-:W-:Y:S02]  /*0db0*/  @!UP1 UIADD3 UR4, UR4, -UR12, URZ ;  /* 0x8000000c04049290 */ /* 0x000fe4000fffe03f */
[----:B------:R-:W-:Y:S02]  /*0dc0*/  @!UP1 UIADD3 UR5, UR5, 0x1, URZ ;  /* 0x0000000105059890 */ /* 0x000fe4000fffe03f */
[----:B------:R-:W-:Y:S02]  /*0dd0*/  UISETP.GE.U32.AND UP0, UPT, UR4, UR12, UPT ;  /* 0x0000000c0400728c */ /* 0x000fe4000bf06070 */
[----:B------:R-:W-:-:S09]  /*0de0*/  UISETP.GE.AND UP1, UPT, UR8, URZ, UPT ;  /* 0x0000003f0800728c */ /* 0x000fd2000bf26270 */
[----:B------:R-:W-:Y:S02]  /*0df0*/  @UP0 UIADD3 UR5, UR5, 0x1, URZ ;  /* 0x0000000105050890 */ /* 0x000fe4000fffe03f */
[----:B------:R-:W-:-:S05]  /*0e00*/  UISETP.NE.AND UP0, UPT, UR7, URZ, UPT ;  /* 0x0000003f0700728c */ /* 0x000fca000bf05270 */
[----:B------:R-:W-:Y:S02]  /*0e10*/  UMOV UR4, UR5 ;  /* 0x0000000500047c82 */ /* 0x000fe40008000000 */
[----:B------:R-:W-:-:S04]  /*0e20*/  @!UP1 UIADD3 UR4, -UR4, URZ, URZ ;  /* 0x0000003f04049290 */ /* 0x000fc8000fffe13f */
[----:B------:R-:W-:-:S12]  /*0e30*/  @!UP0 ULOP3.LUT UR4, URZ, UR7, URZ, 0x33, !UPT ;  /* 0x000000073f048292 */ /* 0x000fd8000f8e333f */
.L_x_11:
[----:B------:R-:W-:Y:S01]  /*0e40*/  UIMAD UR5, UR9, UR4, URZ ;  /* 0x00000004090572a4 */ /* 0x000fe2000f8e023f */
[----:B------:R-:W-:Y:S01]  /*0e50*/  IMAD.U32 R0, RZ, RZ, UR6 ;  /* 0x00000006ff007e24 */ /* 0x000fe2000f8e00ff */
[----:B------:R-:W-:Y:S01]  /*0e60*/  MOV R3, UR4 ;  /* 0x0000000400037c02 */ /* 0x000fe20008000f00 */
[----:B------:R-:W-:Y:S01]  /*0e70*/  VIADD R23, R6, 0xffffff80 ;  /* 0xffffff8006177836 */ /* 0x000fe20000000000 */
[----:B------:R-:W-:Y:S01]  /*0e80*/  PLOP3.LUT P0, PT, PT, PT, PT, 0x80, 0x0 ;  /* 0x000000000000781c */ /* 0x000fe20003f0f070 */
[----:B------:R-:W-:Y:S01]  /*0e90*/  IMAD.MOV.U32 R16, RZ, RZ, RZ ;  /* 0x000000ffff107224 */ /* 0x000fe200078e00ff */
[----:B------:R-:W-:Y:S01]  /*0ea0*/  VIADDMNMX R0, R3, UR5, R0, PT ;  /* 0x0000000503007c46 */ /* 0x000fe2000b800100 */
[----:B------:R-:W-:Y:S01]  /*0eb0*/  IMAD.U32 R17, RZ, RZ, UR5 ;  /* 0x00000005ff117e24 */ /* 0x000fe2000f8e00ff */
[----:B------:R-:W-:Y:S02]  /*0ec0*/  CS2R R86, SRZ ;  /* 0x0000000000567805 */ /* 0x000fe4000001ff00 */
[----:B------:R-:W-:-:S02]  /*0ed0*/  CS2R R60, SRZ ;  /* 0x00000000003c7805 */ /* 0x000fc4000001ff00 */
[----:B------:R-:W-:Y:S01]  /*0ee0*/  R2UR UR36, R0 ;  /* 0x00000000002472ca */ /* 0x000fe200000e0000 */
[----:B------:R-:W-:Y:S01]  /*0ef0*/  IMAD.MOV.U32 R0, RZ, RZ, RZ ;  /* 0x000000ffff007224 */ /* 0x000fe200078e00ff */
[----:B------:R-:W-:Y:S02]  /*0f00*/  CS2R R54, SRZ ;  /* 0x0000000000367805 */ /* 0x000fe4000001ff00 */
[----:B------:R-:W-:Y:S02]  /*0f10*/  CS2R R48, SRZ ;  /* 0x0000000000307805 */ /* 0x000fe4000001ff00 */
[----:B------:R-:W-:Y:S02]  /*0f20*/  CS2R R42, SRZ ;  /* 0x00000000002a7805 */ /* 0x000fe4000001ff00 */
[----:B------:R-:W-:Y:S02]  /*0f30*/  CS2R R24, SRZ ;  /* 0x0000000000187805 */ /* 0x000fe4000001ff00 */
[----:B------:R-:W-:-:S02]  /*0f40*/  CS2R R26, SRZ ;  /* 0x00000000001a7805 */ /* 0x000fc4000001ff00 */
[----:B------:R-:W-:Y:S02]  /*0f50*/  CS2R R12, SRZ ;  /* 0x00000000000c7805 */ /* 0x000fe4000001ff00 */
[----:B------:R-:W-:Y:S02]  /*0f60*/  CS2R R14, SRZ ;  /* 0x00000000000e7805 */ /* 0x000fe4000001ff00 */
[----:B------:R-:W-:Y:S02]  /*0f70*/  CS2R R6, SRZ ;  /* 0x0000000000067805 */ /* 0x000fe4000001ff00 */
[----:B------:R-:W-:Y:S02]  /*0f80*/  CS2R R8, SRZ ;  /* 0x0000000000087805 */ /* 0x000fe4000001ff00 */
[----:B------:R-:W-:Y:S02]  /*0f90*/  CS2R R4, SRZ ;  /* 0x0000000000047805 */ /* 0x000fe4000001ff00 */
[----:B------:R-:W-:Y:S01]  /*0fa0*/  CS2R R50, SRZ ;  /* 0x0000000000327805 */ /* 0x000fe2000001ff00 */
[----:B------:R-:W-:Y:S01]  /*0fb0*/  UISETP.GT.AND UP0, UPT, UR36, UR5, UPT ;  /* 0x000000052400728c */ /* 0x000fe2000bf04270 */
[----:B0-----:R-:W-:-:S02]  /*0fc0*/  CS2R R2, SRZ ;  /* 0x0000000000027805 */ /* 0x001fc4000001ff00 */
[----:B------:R-:W-:Y:S02]  /*0fd0*/  CS2R R38, SRZ ;  /* 0x0000000000267805 */ /* 0x000fe4000001ff00 */
[----:B------:R-:W-:Y:S02]  /*0fe0*/  CS2R R96, SRZ ;  /* 0x0000000000607805 */ /* 0x000fe4000001ff00 */
[----:B------:R-:W-:Y:S02]  /*0ff0*/  CS2R R46, SRZ ;  /* 0x00000000002e7805 */ /* 0x000fe4000001ff00 */
[----:B------:R-:W-:Y:S02]  /*1000*/  CS2R R44, SRZ ;  /* 0x00000000002c7805 */ /* 0x000fe4000001ff00 */
[----:B------:R-:W-:Y:S02]  /*1010*/  PLOP3.LUT P1, PT, PT, PT, UP0, 0x80, 0x0 ;  /* 0x000000000000781c */ /* 0x000fe40003f2f008 */
[----:B------:R-:W-:-:S02]  /*1020*/  CS2R R34, SRZ ;  /* 0x0000000000227805 */ /* 0x000fc4000001ff00 */
[----:B------:R-:W-:Y:S02]  /*1030*/  CS2R R28, SRZ ;  /* 0x00000000001c7805 */ /* 0x000fe4000001ff00 */
        /* <DEDUP_REMOVED lines=10> */
[----:B------:R-:W-:-:S02]  /*10e0*/  CS2R R52, SRZ ;  /* 0x0000000000347805 */ /* 0x000fc4000001ff00 */
[----:B------:R-:W-:Y:S01]  /*10f0*/  CS2R R88, SRZ ;  /* 0x0000000000587805 */ /* 0x000fe2000001ff00 */
[----:B------:R-:W-:Y:S06]  /*1100*/  @!P1 BRA `(.L_x_12) ;  /* 0x000000bc00489947 */ /* 0x000fec0003800000 */
[----:B------:R-:W-:Y:S01]  /*1110*/  SHF.R.S32.HI R0, RZ, 0x1f, R23 ;  /* 0x0000001fff007819 */ /* 0x000fe20000011417 */
[----:B------:R-:W0:Y:S01]  /*1120*/  S2UR UR6, SR_CgaCtaId ;  /* 0x00000000000679c3 */ /* 0x000e220000008800 */
[----:B------:R-:W-:Y:S02]  /*1130*/  UMOV UR5, 0x400 ;  /* 0x0000040000057882 */ /* 0x000fe40000000000 */
[----:B------:R-:W-:-:S04]  /*1140*/  LEA.HI R80, R0, R23, RZ, 0x7 ;  /* 0x0000001700507211 */ /* 0x000fc800078f38ff */
[----:B------:R-:W-:-:S06]  /*1150*/  SHF.R.S32.HI R0, RZ, 0x7, R80 ;  /* 0x00000007ff007819 */ /* 0x000fcc0000011450 */
[----:B------:R-:W1:Y:S01]  /*1160*/  SHFL.IDX PT, R0, R0, RZ, 0x1f ;  /* 0x00001fff00007589 */ /* 0x000e6200000e0000 */
[----:B0-----:R-:W-:-:S04]  /*1170*/  ULEA UR8, UR6, UR5, 0x18 ;  /* 0x0000000506087291 */ /* 0x001fc8000f8ec03f */
[----:B------:R-:W-:Y:S02]  /*1180*/  UIADD3 UR5, UR8, 0x16400, URZ ;  /* 0x0001640008057890 */ /* 0x000fe4000fffe03f */
[----:B------:R-:W-:Y:S02]  /*1190*/  IMAD.U32 R16, RZ, RZ, UR8 ;  /* 0x00000008ff107e24 */ /* 0x000fe4000f8e00ff */
[----:B------:R-:W-:Y:S01]  /*11a0*/  ULOP3.LUT UP0, URZ, UR5, 0x9f, URZ, 0xc0, !UPT ;  /* 0x0000009f053f7892 */ /* 0x000fe2000f80c03f */
[----:B-1----:R-:W-:-:S05]  /*11b0*/  R2UR UR7, R0 ;  /* 0x00000000000772ca */ /* 0x002fca00000e0000 */
[----:B------:R-:W-:-:S08]  /*11c0*/  PLOP3.LUT P0, PT, PT, PT, UP0, 0x80, 0x0 ;  /* 0x000000000000781c */ /* 0x000fd00003f0f008 */
[----:B------:R-:W-:Y:S02]  /*11d0*/  ULEA.HI UR4, UR7, UR7, URZ, 0x1 ;  /* 0x0000000707047291 */ /* 0x000fe4000f8f083f */
[----:B------:R-:W-:Y:S02]  /*11e0*/  MOV R18, UR7 ;  /* 0x0000000700127c02 */ /* 0x000fe40008000f00 */
[----:B------:R-:W-:-:S04]  /*11f0*/  ULOP3.LUT UR4, UR4, 0x1e, URZ, 0xc0, !UPT ;  /* 0x0000001e04047892 */ /* 0x000fc8000f8ec03f */
[----:B------:R-:W-:-:S04]  /*1200*/  UIADD3 UR4, UR7, -UR4, URZ ;  /* 0x8000000407047290 */ /* 0x000fc8000fffe03f */
[----:B------:R-:W-:-:S04]  /*1210*/  ULEA UR4, UR4, UR5, 0xd ;  /* 0x0000000504047291 */ /* 0x000fc8000f8e683f */
[----:B------:R-:W-:-:S04]  /*1220*/  USHF.R.U32.HI UR4, URZ, 0x4, UR4 ;  /* 0x000000043f047899 */ /* 0x000fc80008011604 */
[----:B------:R-:W-:Y:S01]  /*1230*/  ULOP3.LUT UR38, UR4, 0x3fff, URZ, 0xc0, !UPT ;  /* 0x00003fff04267892 */ /* 0x000fe2000f8ec03f */
[----:B------:R-:W-:Y:S11]  /*1240*/  @!P0 BRA `(.L_x_13) ;  /* 0x0000000000408947 */ /* 0x000ff60003800000 */
[----:B------:R-:W-:Y:S01]  /*1250*/  MOV R0, 0x0 ;  /* 0x0000000000007802 */ /* 0x000fe20000000f00 */
[----:B------:R-:W-:Y:S01]  /*1260*/  ULDC.64 UR4, c[0x4][0xa0] ;  /* 0x0100280000047ab9 */ /* 0x000fe20000000a00 */
[----:B------:R-:W-:Y:S01]  /*1270*/  ULDC.64 UR6, c[0x4][0x40] ;  /* 0x0100100000067ab9 */ /* 0x000fe20000000a00 */
[----:B------:R-:W-:Y:S01]  /*1280*/  IMAD.U32 R4, RZ, RZ, UR4 ;  /* 0x00000004ff047e24 */ /* 0x000fe2000f8e00ff */
[----:B------:R0:W1:Y:S01]  /*1290*/  LDC.64 R2, c[0x4][R0] ;  /* 0x0100000000027b82 */ /* 0x0000620000000a00 */
[----:B------:R-:W-:Y:S01]  /*12a0*/  IMAD.U32 R5, RZ, RZ, UR5 ;  /* 0x00000005ff057e24 */ /* 0x000fe2000f8e00ff */
[----:B------:R-:W-:Y:S01]  /*12b0*/  ULDC.64 UR4, c[0x4][0xa8] ;  /* 0x01002a0000047ab9 */ /* 0x000fe20000000a00 */
[----:B------:R-:W-:Y:S01]  /*12c0*/  IMAD.U32 R10, RZ, RZ, UR6 ;  /* 0x00000006ff0a7e24 */ /* 0x000fe2000f8e00ff */
[----:B------:R-:W-:Y:S01]  /*12d0*/  MOV R7, UR5 ;  /* 0x0000000500077c02 */ /* 0x000fe20008000f00 */
[----:B------:R-:W-:Y:S01]  /*12e0*/  IMAD.U32 R6, RZ, RZ, UR4 ;  /* 0x00000004ff067e24 */ /* 0x000fe2000f8e00ff */
[----:B------:R-:W-:Y:S01]  /*12f0*/  MOV R13, RZ ;  /* 0x000000ff000d7202 */ /* 0x000fe20000000f00 */
[----:B------:R-:W-:-:S02]  /*1300*/  IMAD.U32 R11, RZ, RZ, UR7 ;  /* 0x00000007ff0b7e24 */ /* 0x000fc4000f8e00ff */
[----:B------:R-:W-:Y:S02]  /*1310*/  IMAD.MOV.U32 R8, RZ, RZ, 0x70 ;  /* 0x00000070ff087424 */ /* 0x000fe400078e00ff */
[----:B0-----:R-:W-:-:S07]  /*1320*/  IMAD.MOV.U32 R12, RZ, RZ, 0x1 ;  /* 0x00000001ff0c7424 */ /* 0x001fce00078e00ff */
[----:B------:R-:W-:-:S07]  /*1330*/  LEPC R20, `(.L_x_13) ;  /* 0x000000001014794e */ /* 0x000fce0000000000 */
[----:B-1----:R-:W-:Y:S05]  /*1340*/  CALL.ABS.NOINC R2 ;  /* 0x0000000002007343 */ /* 0x002fea0003c00000 */
.L_x_13:
[----:B------:R-:W-:Y:S02]  /*1350*/  R2UR UR4, R16 ;  /* 0x00000000100472ca */ /* 0x000fe400000e0000 */
[----:B------:R-:W-:-:S11]  /*1360*/  SHF.L.U32 R0, RZ, 0x1f, RZ ;  /* 0x0000001fff007819 */ /* 0x000fd600000006ff */
[----:B------:R-:W0:Y:S02]  /*1370*/  SYNCS.PHASECHK.TRANS64.TRYWAIT P0, [UR4+0x34800], R0 ;  /* 0x03480000ff0075a7 */ /* 0x000e240008000144 */
[----:B0-----:R-:W-:Y:S05]  /*1380*/  @!P0 BRA `(.L_x_14) ;  /* 0x0000010c00d48947 */ /* 0x001fea0003800000 */
.L_x_118:
[----:B------:R-:W2:Y:S02]  /*1390*/  LDL R2, [R1+0xc] ;  /* 0x00000c0001027983 */ /* 0x000ea40000100800 */
[----:B--2---:R-:W-:-:S13]  /*13a0*/  R2UR UR4, R2 ;  /* 0x00000000020472ca */ /* 0x004fda00000e0000 */
[----:B------:R-:W-:-:S06]  /*13b0*/  ULOP3.LUT UR4, UR4, 0x1, URZ, 0xfc, !UPT ;  /* 0x0000000104047892 */ /* 0x000fcc000f8efc3f */
[----:B------:R-:W-:-:S05]  /*13c0*/  IMAD.U32 R2, RZ, RZ, UR4 ;  /* 0x00000004ff027e24 */ /* 0x000fca000f8e00ff */
[----:B------:R-:W-:-:S13]  /*13d0*/  ISETP.NE.AND P0, PT, R2, 0x3, PT ;  /* 0x000000030200780c */ /* 0x000fda0003f05270 */
[----:B------:R-:W-:Y:S05]  /*13e0*/  @!P0 BRA `(.L_x_15) ;  /* 0x0000000000048947 */ /* 0x000fea0003800000 */
[----:B------:R-:W-:Y:S01]  /*13f0*/  BPT.TRAP 0x1 ;  /* 0x000000040000795c */ /* 0x000fe20000300000 */
.L_x_15:
[----:B------:R-:W-:-:S13]  /*1400*/  R2UR UR4, R16 ;  /* 0x00000000100472ca */ /* 0x000fda00000e0000 */
[----:B------:R1:W2:Y:S01]  /*1410*/  SYNCS.PHASECHK.TRANS64.TRYWAIT P2, [UR4+0x34830], R0 ;  /* 0x03483000ff0075a7 */ /* 0x0002a20008040144 */
[----:B------:R-:W-:Y:S05]  /*1420*/  @!P0 BRA `(.L_x_16) ;  /* 0x0000000000048947 */ /* 0x000fea0003800000 */
[----:B------:R-:W-:Y:S01]  /*1430*/  BPT.TRAP 0x1 ;  /* 0x000000040000795c */ /* 0x000fe20000300000 */
.L_x_16:
[----:B------:R-:W3:Y:S02]  /*1440*/  S2R R2, SR_TID.X ;  /* 0x0000000000027919 */ /* 0x000ee40000002100 */
[----:B---3--:R-:W-:-:S04]  /*1450*/  LOP3.LUT R2, R2, 0x7f, RZ, 0xc0, !PT ;  /* 0x0000007f02027812 */ /* 0x008fc800078ec0ff */
[----:B------:R-:W-:Y:S01]  /*1460*/  ISETP.NE.AND P1, PT, R2, RZ, PT ;  /* 0x000000ff0200720c */ /* 0x000fe20003f25270 */
[----:B------:R-:W-:Y:S01]  /*1470*/  IMAD.U32 R2, RZ, RZ, UR38 ;  /* 0x00000026ff027e24 */ /* 0x000fe2000f8e00ff */
[----:B--2---:R-:W-:Y:S11]  /*1480*/  @P2 BRA `(.L_x_17) ;  /* 0x00000000000c2947 */ /* 0x004ff60003800000 */
[----:B------:R-:W-:-:S13]  /*1490*/  R2UR UR4, R16 ;  /* 0x00000000100472ca */ /* 0x000fda00000e0000 */
[----:B------:R-:W2:Y:S02]  /*14a0*/  SYNCS.PHASECHK.TRANS64.TRYWAIT P2, [UR4+0x34830], R0 ;  /* 0x03483000ff0075a7 */ /* 0x000ea40008040144 */
[----:B--2---:R-:W-:Y:S05]  /*14b0*/  @!P2 BRA `(.L_x_18) ;  /* 0x0000010c00a4a947 */ /* 0x004fea0003800000 */
.L_x_17:
[----:B------:R-:W-:Y:S05]  /*14c0*/  WARPSYNC.ALL ;  /* 0x0000000000007948 */ /* 0x000fea0003800000 */
[----:B01----:R-:W-:Y:S01]  /*14d0*/  IMAD.MOV.U32 R0, RZ, RZ, RZ ;  /* 0x000000ffff007224 */ /* 0x003fe200078e00ff */
[----:B------:R-:W-:Y:S01]  /*14e0*/  LOP3.LUT R2, R2, 0x10000, RZ, 0xfc, !PT ;  /* 0x0001000002027812 */ /* 0x000fe200078efcff */
[----:B------:R-:W-:Y:S01]  /*14f0*/  IMAD.MOV.U32 R87, RZ, RZ, RZ ;  /* 0x000000ffff577224 */ /* 0x000fe200078e00ff */
[----:B------:R-:W-:Y:S02]  /*1500*/  MOV R3, 0x40000040 ;  /* 0x4000004000037802 */ /* 0x000fe40000000f00 */
[----:B------:R-:W-:Y:S01]  /*1510*/  R2UR UR38, R16 ;  /* 0x00000000102672ca */ /* 0x000fe200000e0000 */
[----:B------:R-:W-:Y:S01]  /*1520*/  WARPGROUP.ARRIVE ;  /* 0x00000000000079c5 */ /* 0x000fe20000000000 */
[C---:B------:R-:W-:Y:S01]  /*1530*/  R2UR UR8, R2.reuse ;  /* 0x00000000020872ca */ /* 0x040fe200000e0000 */
[----:B------:R-:W-:Y:S01]  /*1540*/  UMOV UR11, 0x40000040 ;  /* 0x40000040000b7882 */ /* 0x000fe20000000000 */
        /* <DEDUP_REMOVED lines=9> */
[----:B------:R-:W-:Y:S01]  /*15e0*/  UIADD3 UR4, UR38, 0x1e400, URZ ;  /* 0x0001e40026047890 */ /* 0x000fe2000fffe03f */
[C---:B------:R-:W-:Y:S01]  /*15f0*/  R2UR UR20, R2.reuse ;  /* 0x00000000021472ca */ /* 0x040fe200000e0000 */
[----:B------:R-:W-:Y:S01]  /*1600*/  UMOV UR25, 0x40000040 ;  /* 0x4000004000197882 */ /* 0x000fe20000000000 */
[----:B------:R-:W-:Y:S01]  /*1610*/  R2UR UR21, R3 ;  /* 0x00000000031572ca */ /* 0x000fe200000e0000 */
[----:B------:R-:W-:Y:S01]  /*1620*/  USHF.R.U32.HI UR4, URZ, 0x4, UR4 ;  /* 0x000000043f047899 */ /* 0x000fe20008011604 */
[----:B------:R-:W-:Y:S01]  /*1630*/  R2UR UR6, R2 ;  /* 0x00000000020672ca */ /* 0x000fe200000e0000 */
[----:B------:R-:W-:Y:S01]  /*1640*/  UMOV UR27, 0x40000040 ;  /* 0x40000040001b7882 */ /* 0x000fe20000000000 */
[----:B------:R-:W-:Y:S01]  /*1650*/  UMOV UR33, 0x40000040 ;  /* 0x4000004000217882 */ /* 0x000fe20000000000 */
[----:B------:R-:W-:Y:S01]  /*1660*/  ULOP3.LUT UR4, UR4, 0x3fff, URZ, 0xc0, !UPT ;  /* 0x00003fff04047892 */ /* 0x000fe2000f8ec03f */
[----:B------:R-:W-:Y:S01]  /*1670*/  LOP3.LUT R80, R80, 0xffffff80, RZ, 0xc0, !PT ;  /* 0xffffff8050507812 */ /* 0x000fe200078ec0ff */
[----:B------:R-:W-:Y:S01]  /*1680*/  UMOV UR29, UR33 ;  /* 0x00000021001d7c82 */ /* 0x000fe20008000000 */
[----:B------:R-:W-:Y:S01]  /*1690*/  UMOV UR31, 0x40000040 ;  /* 0x40000040001f7882 */ /* 0x000fe20000000000 */
[----:B------:R-:W-:Y:S01]  /*16a0*/  ULOP3.LUT UR61, UR4, 0x10000, URZ, 0xfc, !UPT ;  /* 0x00010000043d7892 */ /* 0x000fe2000f8efc3f */
[----:B------:R-:W-:Y:S01]  /*16b0*/  P2R R20, PR, RZ, 0x1 ;  /* 0x00000001ff147803 */ /* 0x000fe20000000000 */
[----:B------:R-:W-:Y:S01]  /*16c0*/  IMAD.IADD R23, R23, 0x1, -R80 ;  /* 0x0000000117177824 */ /* 0x000fe200078e0a50 */
[----:B------:R-:W-:Y:S01]  /*16d0*/  UMOV UR35, 0x40000040 ;  /* 0x4000004000237882 */ /* 0x000fe20000000000 */
[----:B------:R-:W-:-:S02]  /*16e0*/  UIADD3 UR14, UR61, 0x80, URZ ;  /* 0x000000803d0e7890 */ /* 0x000fc4000fffe03f */
[----:B------:R-:W-:Y:S01]  /*16f0*/  UIADD3 UR18, UR61, 0x180, URZ ;  /* 0x000001803d127890 */ /* 0x000fe2000fffe03f */
[----:B------:R-:W-:Y:S01]  /*1700*/  SHF.R.S32.HI R10, RZ, 0x1f, R23 ;  /* 0x0000001fff0a7819 */ /* 0x000fe20000011417 */
[----:B------:R-:W-:Y:S01]  /*1710*/  UMOV UR10, UR61 ;  /* 0x0000003d000a7c82 */ /* 0x000fe20008000000 */
[----:B------:R-:W-:Y:S01]  /*1720*/  UIADD3 UR22, UR61, 0x200, URZ ;  /* 0x000002003d167890 */ /* 0x000fe2000fffe03f */
[----:B------:R-:W-:Y:S01]  /*1730*/  HGMMA.64x16x16.F32 R112, gdesc[UR8], RZ, !UPT, gsb0 ;  /* 0x00200000087079f0 */ /* 0x000fe2000c0008ff */
[----:B------:R-:W-:Y:S01]  /*1740*/  R2UR UR8, R2 ;  /* 0x00000000020872ca */ /* 0x000fe200000e0000 */
[----:B------:R-:W-:Y:S01]  /*1750*/  UIADD3 UR10, UR61, 0x100, URZ ;  /* 0x000001003d0a7890 */ /* 0x000fe2000fffe03f */
[----:B------:R-:W-:Y:S01]  /*1760*/  R2UR UR9, R3 ;  /* 0x00000000030972ca */ /* 0x000fe200000e0000 */
[----:B------:R-:W-:Y:S01]  /*1770*/  UMOV UR11, 0x40000040 ;  /* 0x40000040000b7882 */ /* 0x000fe20000000000 */
[----:B------:R-:W-:Y:S01]  /*1780*/  UIADD3 UR4, UR6, 0x2, URZ ;  /* 0x0000000206047890 */ /* 0x000fe2000fffe03f */
[----:B------:R-:W-:Y:S01]  /*1790*/  LEA.HI R10, R10, R23, RZ, 0x2 ;  /* 0x000000170a0a7211 */ /* 0x000fe200078f10ff */
[----:B------:R-:W-:-:S02]  /*17a0*/  UIADD3 UR7, UR61, 0x2, URZ ;  /* 0x000000023d077890 */ /* 0x000fc4000fffe03f */
[----:B------:R-:W-:Y:S01]  /*17b0*/  UIADD3 UR24, UR6, 0x404, URZ ;  /* 0x0000040406187890 */ /* 0x000fe2000fffe03f */
[----:B------:R-:W-:Y:S01]  /*17c0*/  LOP3.LUT R10, R10, 0x7ffffffc, RZ, 0xc0, !PT ;  /* 0x7ffffffc0a0a7812 */ /* 0x000fe200078ec0ff */
[----:B------:R-:W-:Y:S02]  /*17d0*/  UIADD3 UR26, UR61, 0x584, URZ ;  /* 0x000005843d1a7890 */ /* 0x000fe4000fffe03f */
[----:B------:R-:W-:Y:S02]  /*17e0*/  UIADD3 UR32, UR6, 0x406, URZ ;  /* 0x0000040606207890 */ /* 0x000fe4000fffe03f */
[----:B------:R-:W-:Y:S01]  /*17f0*/  UIADD3 UR30, UR61, 0x586, URZ ;  /* 0x000005863d1e7890 */ /* 0x000fe2000fffe03f */
[----:B------:R-:W-:Y:S01]  /*1800*/  IMAD.IADD R10, R23, 0x1, -R10 ;  /* 0x00000001170a7824 */ /* 0x000fe200078e0a0a */
[----:B------:R-:W-:Y:S01]  /*1810*/  UIADD3 UR34, UR61, 0xa86, URZ ;  /* 0x00000a863d227890 */ /* 0x000fe2000fffe03f */
[----:B------:R-:W-:Y:S02]  /*1820*/  IMAD.MOV.U32 R23, RZ, RZ, -0x2 ;  /* 0xfffffffeff177424 */ /* 0x000fe400078e00ff */
[----:B------:R-:W-:-:S02]  /*1830*/  UMOV UR28, UR32 ;  /* 0x00000020001c7c82 */ /* 0x000fc40008000000 */
[----:B------:R-:W-:Y:S02]  /*1840*/  IMAD R10, R10, R23, 0xb0 ;  /* 0x000000b00a0a7424 */ /* 0x000fe400078e0217 */
[----:B------:R-:W-:Y:S01]  /*1850*/  IMAD.U32 R23, RZ, RZ, UR36 ;  /* 0x00000024ff177e24 */ /* 0x000fe2000f8e00ff */
[----:B------:R-:W-:Y:S02]  /*1860*/  UIADD3 UR36, UR36, -0x2, URZ ;  /* 0xfffffffe24247890 */ /* 0x000fe4000fffe03f */
[----:B------:R-:W-:-:S05]  /*1870*/  IADD3 R10, R10, UR37, RZ ;  /* 0x000000250a0a7c10 */ /* 0x000fca000fffe0ff */
[----:B------:R-:W-:-:S05]  /*1880*/  IMAD R10, R23, -0xb0, R10 ;  /* 0xffffff50170a7824 */ /* 0x000fca00078e020a */
[C---:B------:R-:W-:Y:S02]  /*1890*/  ISETP.GT.AND P5, PT, R10.reuse, RZ, PT ;  /* 0x000000ff0a00720c */ /* 0x040fe40003fa4270 */
[C---:B------:R-:W-:Y:S02]  /*18a0*/  ISETP.GT.AND P4, PT, R10.reuse, 0x1, PT ;  /* 0x000000010a00780c */ /* 0x040fe40003f84270 */
[C---:B------:R-:W-:Y:S02]  /*18b0*/  ISETP.GT.AND P2, PT, R10.reuse, 0x8, PT ;  /* 0x000000080a00780c */ /* 0x040fe40003f44270 */
[C---:B------:R-:W-:Y:S02]  /*18c0*/  ISETP.GT.AND P6, PT, R10.reuse, 0x10, PT ;  /* 0x000000100a00780c */ /* 0x040fe40003fc4270 */
[----:B------:R-:W-:Y:S01]  /*18d0*/  ISETP.GT.AND P3, PT, R10, 0x9, PT ;  /* 0x000000090a00780c */ /* 0x000fe20003f64270 */
[----:B------:R-:W-:Y:S02]  /*18e0*/  WARPGROUP.DEPBAR.LE gsb0, 0x0 ;  /* 0x00008000000079c5 */ /* 0x000fe40000010000 */
[----:B------:R-:W-:-:S06]  /*18f0*/  WARPGROUP.ARRIVE ;  /* 0x00000000000079c5 */ /* 0x000fcc0000000000 */
[----:B------:R-:W-:Y:S01]  /*1900*/  HGMMA.64x16x16.F32 R104, gdesc[UR12], RZ, !UPT, gsb0 ;  /* 0x002000000c6879f0 */ /* 0x000fe2000c0008ff */
[----:B------:R-:W-:Y:S01]  /*1910*/  R2UR UR12, R2 ;  /* 0x00000000020c72ca */ /* 0x000fe200000e0000 */
[----:B------:R-:W-:Y:S01]  /*1920*/  UIADD3 UR14, UR61, 0x280, URZ ;  /* 0x000002803d0e7890 */ /* 0x000fe2000fffe03f */
[----:B------:R-:W-:Y:S01]  /*1930*/  R2UR UR13, R3 ;  /* 0x00000000030d72ca */ /* 0x000fe200000e0000 */
[----:B------:R-:W-:Y:S01]  /*1940*/  UMOV UR15, 0x40000040 ;  /* 0x40000040000f7882 */ /* 0x000fe20000000000 */
        /* <DEDUP_REMOVED lines=38> */
[----:B------:R-:W-:Y:S02]  /*1bb0*/  UIADD3 UR16, UR6, 0x400, URZ ;  /* 0x0000040006107890 */ /* 0x000fe4000fffe03f */
[----:B------:R-:W-:Y:S01]  /*1bc0*/  UIADD3 UR18, UR61, 0x580, URZ ;  /* 0x000005803d127890 */ /* 0x000fe2000fffe03f */
[----:B------:R-:W-:Y:S01]  /*1bd0*/  UMOV UR17, 0x40000040 ;  /* 0x4000004000117882 */ /* 0x000fe20000000000 */
        /* <DEDUP_REMOVED lines=11> */
[----:B------:R-:W-:Y:S01]  /*1c90*/  UIADD3 UR14, UR61, 0x82, URZ ;  /* 0x000000823d0e7890 */ /* 0x000fe2000fffe03f */
[----:B------:R-:W-:Y:S01]  /*1ca0*/  UMOV UR12, UR4 ;  /* 0x00000004000c7c82 */ /* 0x000fe20008000000 */
[----:B------:R-:W-:Y:S01]  /*1cb0*/  UMOV UR13, UR5 ;  /* 0x00000005000d7c82 */ /* 0x000fe20008000000 */
[----:B------:R-:W-:Y:S01]  /*1cc0*/  UMOV UR15, 0x40000040 ;  /* 0x40000040000f7882 */ /* 0x000fe20000000000 */
[----:B------:R-:W-:Y:S02]  /*1cd0*/  WARPGROUP.DEPBAR.LE gsb0, 0x0 ;  /* 0x00008000000079c5 */ /* 0x000fe40000010000 */
[----:B------:R-:W-:-:S06]  /*1ce0*/  WARPGROUP.ARRIVE ;  /* 0x00000000000079c5 */ /* 0x000fcc0000000000 */
[----:B------:R-:W-:Y:S01]  /*1cf0*/  HGMMA.64x16x16.F32 R24, gdesc[UR8], RZ, !UPT, gsb0 ;  /* 0x00200000081879f0 */ /* 0x000fe2000c0008ff */
[----:B------:R-:W-:Y:S01]  /*1d00*/  UMOV UR8, UR4 ;  /* 0x0000000400087c82 */ /* 0x000fe20008000000 */
[----:B------:R-:W-:Y:S01]  /*1d10*/  UMOV UR9, UR5 ;  /* 0x0000000500097c82 */ /* 0x000fe20008000000 */
[----:B------:R-:W-:Y:S01]  /*1d20*/  UMOV UR10, UR7 ;  /* 0x00000007000a7c82 */ /* 0x000fe20008000000 */
[----:B------:R-:W-:Y:S01]  /*1d30*/  UMOV UR11, 0x40000040 ;  /* 0x40000040000b7882 */ /* 0x000fe20000000000 */
[----:B------:R-:W-:Y:S01]  /*1d40*/  UIADD3 UR7, UR61, 0x102, URZ ;  /* 0x000001023d077890 */ /* 0x000fe2000fffe03f */
[----:B------:R-:W-:Y:S02]  /*1d50*/  WARPGROUP.DEPBAR.LE gsb0, 0x0 ;  /* 0x00008000000079c5 */ /* 0x000fe40000010000 */
[----:B------:R-:W-:-:S06]  /*1d60*/  WARPGROUP.ARRIVE ;  /* 0x00000000000079c5 */ /* 0x000fcc0000000000 */
[----:B------:R-:W-:Y:S01]  /*1d70*/  HGMMA.64x16x16.F32 R112, gdesc[UR8], R112, gsb0 ;  /* 0x00200000087079f0 */ /* 0x000fe20008000870 */
[----:B------:R-:W-:Y:S02]  /*1d80*/  UIADD3 UR9, UR61, 0x182, URZ ;  /* 0x000001823d097890 */ /* 0x000fe4000fffe03f */
[----:B------:R-:W-:Y:S02]  /*1d90*/  UIADD3 UR8, UR6, 0x4, URZ ;  /* 0x0000000406087890 */ /* 0x000fe4000fffe03f */
[----:B------:R-:W-:Y:S01]  /*1da0*/  UIADD3 UR10, UR61, 0x4, URZ ;  /* 0x000000043d0a7890 */ /* 0x000fe2000fffe03f */
[----:B------:R-:W-:Y:S01]  /*1db0*/  UMOV UR11, 0x40000040 ;  /* 0x40000040000b7882 */ /* 0x000fe20000000000 */
[----:B------:R-:W-:Y:S02]  /*1dc0*/  WARPGROUP.DEPBAR.LE gsb0, 0x0 ;  /* 0x00008000000079c5 */ /* 0x000fe40000010000 */
[----:B------:R-:W-:-:S06]  /*1dd0*/  WARPGROUP.ARRIVE ;  /* 0x00000000000079c5 */ /* 0x000fcc0000000000 */
[----:B------:R-:W-:Y:S01]  /*1de0*/  HGMMA.64x16x16.F32 R104, gdesc[UR12], R104, gsb0 ;  /* 0x002000000c6879f0 */ /* 0x000fe20008000868 */
        /* <DEDUP_REMOVED lines=76> */
[----:B------:R-:W-:Y:S01]  /*22b0*/  UIADD3 UR6, UR61, 0x684, URZ ;  /* 0x000006843d067890 */ /* 0x000fe2000fffe03f */
[----:B------:R-:W-:Y:S02]  /*22c0*/  WARPGROUP.DEPBAR.LE gsb0, 0x0 ;  /* 0x00008000000079c5 */ /* 0x000fe40000010000 */
[----:B------:R-:W-:-:S06]  /*22d0*/  WARPGROUP.ARRIVE ;  /* 0x00000000000079c5 */ /* 0x000fcc0000000000 */
[----:B------:R-:W-:Y:S01]  /*22e0*/  HGMMA.64x16x16.F32 R112, gdesc[UR8], R112, gsb0 ;  /* 0x00200000087079f0 */ /* 0x000fe20008000870 */
[----:B------:R-:W-:Y:S01]  /*22f0*/  UIADD3 UR10, UR61, 0x84, URZ ;  /* 0x000000843d0a7890 */ /* 0x000fe2000fffe03f */
[----:B------:R-:W-:Y:S01]  /*2300*/  UMOV UR11, 0x40000040 ;  /* 0x40000040000b7882 */ /* 0x000fe20000000000 */
[----:B------:R-:W-:Y:S02]  /*2310*/  WARPGROUP.DEPBAR.LE gsb0, 0x0 ;  /* 0x00008000000079c5 */ /* 0x000fe40000010000 */
[----:B------:R-:W-:-:S06]  /*2320*/  WARPGROUP.ARRIVE ;  /* 0x00000000000079c5 */ /* 0x000fcc0000000000 */
[----:B------:R-:W-:Y:S01]  /*2330*/  HGMMA.64x16x16.F32 R104, gdesc[UR8], R104, gsb0 ;  /* 0x00200000086879f0 */ /* 0x000fe20008000868 */
[----:B------:R-:W-:Y:S01]  /*2340*/  UMOV UR10, UR7 ;  /* 0x00000007000a7c82 */ /* 0x000fe20008000000 */
[----:B------:R-:W-:Y:S01]  /*2350*/  UMOV UR11, 0x40000040 ;  /* 0x40000040000b7882 */ /* 0x000fe20000000000 */
[----:B------:R-:W-:Y:S01]  /*2360*/  UIADD3 UR7, UR61, 0x204, URZ ;  /* 0x000002043d077890 */ /* 0x000fe2000fffe03f */
        /* <DEDUP_REMOVED lines=51> */
[----:B------:R-:W-:Y:S02]  /*26a0*/  UIADD3 UR10, UR61, 0x186, URZ ;  /* 0x000001863d0a7890 */ /* 0x000fe4000fffe03f */
        /* <DEDUP_REMOVED lines=61> */
[----:B------:R-:W-:Y:S03]  /*2a80*/  HGMMA.64x16x16.F32 R24, gdesc[UR12], R24, gsb0 ;  /* 0x002000000c1879f0 */ /* 0x000fe60008000818 */
        /* <DEDUP_REMOVED lines=175> */
[----:B------:R-:W-:Y:S01]  /*3580*/  ULDC UR7, c[0x0][0x988] ;  /* 0x0002620000077ab9 */ /* 0x000fe20000000800 */
        /* <DEDUP_REMOVED lines=8> */
[----:B------:R-:W-:Y:S03]  /*3610*/  HGMMA.64x16x16.F32 R24, gdesc[UR24], R24, gsb0 ;  /* 0x00200000181879f0 */ /* 0x000fe60008000818 */
[----:B------:R-:W-:Y:S02]  /*3620*/  WARPGROUP.DEPBAR.LE gsb0, 0x0 ;  /* 0x00008000000079c5 */ /* 0x000fe40000010000 */
[----:B------:R-:W-:-:S06]  /*3630*/  WARPGROUP.ARRIVE ;  /* 0x00000000000079c5 */ /* 0x000fcc0000000000 */
[----:B------:R-:W-:Y:S01]  /*3640*/  HGMMA.64x16x16.F32 R112, gdesc[UR28], R112, gsb0 ;  /* 0x002000001c7079f0 */ /* 0x000fe20008000870 */
[----:B------:R-:W-:Y:S01]  /*3650*/  UIADD3 UR30, UR61, 0x606, URZ ;  /* 0x000006063d1e7890 */ /* 0x000fe2000fffe03f */
[----:B------:R-:W-:Y:S01]  /*3660*/  UMOV UR28, UR32 ;  /* 0x00000020001c7c82 */ /* 0x000fe20008000000 */
[----:B------:R-:W-:Y:S01]  /*3670*/  UMOV UR29, UR33 ;  /* 0x00000021001d7c82 */ /* 0x000fe20008000000 */
[----:B------:R-:W-:Y:S01]  /*3680*/  UMOV UR31, 0x40000040 ;  /* 0x40000040001f7882 */ /* 0x000fe20000000000 */
[----:B------:R-:W-:Y:S02]  /*3690*/  WARPGROUP.DEPBAR.LE gsb0, 0x0 ;  /* 0x00008000000079c5 */ /* 0x000fe40000010000 */
[----:B------:R-:W-:Y:S01]  /*36a0*/  WARPGROUP.ARRIVE ;  /* 0x00000000000079c5 */ /* 0x000fe20000000000 */
[----:B------:R-:W-:Y:S01]  /*36b0*/  FMUL.FTZ R4, R112, UR6 ;  /* 0x0000000670047c20 */ /* 0x000fe20008410000 */
[----:B------:R-:W-:Y:S01]  /*36c0*/  FMUL.FTZ R7, R115, UR6 ;  /* 0x0000000673077c20 */ /* 0x000fe20008410000 */
[----:B------:R-:W-:Y:S01]  /*36d0*/  FMUL.FTZ R8, R116, UR6 ;  /* 0x0000000674087c20 */ /* 0x000fe20008410000 */
[----:B------:R-:W-:Y:S01]  /*36e0*/  FMUL.FTZ R118, R118, UR6 ;  /* 0x0000000676767c20 */ /* 0x000fe20008410000 */
[----:B------:R-:W-:Y:S01]  /*36f0*/  FMUL.FTZ R6, R113, UR6 ;  /* 0x0000000671067c20 */ /* 0x000fe20008410000 */
[----:B------:R-:W-:Y:S01]  /*3700*/  HGMMA.64x16x16.F32 R104, gdesc[UR28], R104, gsb0 ;  /* 0x002000001c6879f0 */ /* 0x000fe20008000868 */
[----:B------:R-:W-:Y:S01]  /*3710*/  UIADD3 UR30, UR61, 0x686, URZ ;  /* 0x000006863d1e7890 */ /* 0x000fe2000fffe03f */
[----:B------:R-:W-:Y:S01]  /*3720*/  MUFU.TANH R4, R4 ;  /* 0x0000000400047308 */ /* 0x000fe20000002400 */
[----:B------:R-:W-:Y:S01]  /*3730*/  UMOV UR28, UR32 ;  /* 0x00000020001c7c82 */ /* 0x000fe20008000000 */
[----:B------:R-:W-:Y:S01]  /*3740*/  UMOV UR29, UR33 ;  /* 0x00000021001d7c82 */ /* 0x000fe20008000000 */
[----:B------:R-:W-:Y:S01]  /*3750*/  UMOV UR31, 0x40000040 ;  /* 0x40000040001f7882 */ /* 0x000fe20000000000 */
[----:B------:R-:W-:Y:S01]  /*3760*/  FMUL.FTZ R9, R117, UR6 ;  /* 0x0000000675097c20 */ /* 0x000fe20008410000 */
[----:B------:R-:W-:Y:S01]  /*3770*/  FMUL.FTZ R5, R114, UR6 ;  /* 0x0000000672057c20 */ /* 0x000fe20008410000 */
[----:B------:R-:W-:-:S02]  /*3780*/  FMUL.FTZ R119, R119, UR6 ;  /* 0x0000000677777c20 */ /* 0x000fc40008410000 */
[----:B------:R-:W-:Y:S08]  /*3790*/  MUFU.TANH R7, R7 ;  /* 0x0000000700077308 */ /* 0x000ff00000002400 */
[----:B------:R-:W0:Y:S08]  /*37a0*/  MUFU.TANH R8, R8 ;  /* 0x0000000800087308 */ /* 0x000e300000002400 */
[----:B------:R-:W-:Y:S08]  /*37b0*/  MUFU.TANH R118, R118 ;  /* 0x0000007600767308 */ /* 0x000ff00000002400 */
[----:B------:R-:W1:Y:S01]  /*37c0*/  MUFU.TANH R6, R6 ;  /* 0x0000000600067308 */ /* 0x000e620000002400 */
[----:B0-----:R-:W-:-:S07]  /*37d0*/  FSEL R81, R8, -INF , P2 ;  /* 0xff80000008517808 */ /* 0x001fce0001000000 */
[----:B------:R-:W0:Y:S08]  /*37e0*/  MUFU.TANH R9, R9 ;  /* 0x0000000900097308 */ /* 0x000e300000002400 */
[----:B------:R-:W2:Y:S01]  /*37f0*/  MUFU.TANH R5, R5 ;  /* 0x0000000500057308 */ /* 0x000ea20000002400 */
[----:B-1----:R-:W-:Y:S01]  /*3800*/  FSEL R6, R6, -INF , P4 ;  /* 0xff80000006067808 */ /* 0x002fe20002000000 */
[----:B------:R-:W-:-:S02]  /*3810*/  WARPGROUP.DEPBAR.LE gsb0, 0x0 ;  /* 0x00008000000079c5 */ /* 0x000fc40000010000 */
[----:B------:R-:W-:Y:S01]  /*3820*/  WARPGROUP.ARRIVE ;  /* 0x00000000000079c5 */ /* 0x000fe20000000000 */
[----:B------:R-:W-:Y:S01]  /*3830*/  FMUL.FTZ R104, R104, UR6 ;  /* 0x0000000668687c20 */ /* 0x000fe20008410000 */
[----:B------:R-:W-:Y:S01]  /*3840*/  FMUL.FTZ R106, R106, UR6 ;  /* 0x000000066a6a7c20 */ /* 0x000fe20008410000 */
[----:B------:R-:W-:Y:S01]  /*3850*/  FMUL.FTZ R109, R109, UR6 ;  /* 0x000000066d6d7c20 */ /* 0x000fe20008410000 */
[----:B------:R-:W-:Y:S01]  /*3860*/  FMUL.FTZ R105, R105, UR6 ;  /* 0x0000000669697c20 */ /* 0x000fe20008410000 */
[----:B------:R-:W1:Y:S01]  /*3870*/  MUFU.TANH R85, R104 ;  /* 0x0000006800557308 */ /* 0x000e620000002400 */
[----:B------:R-:W-:Y:S01]  /*3880*/  HGMMA.64x16x16.F32 R96, gdesc[UR28], R96, gsb0 ;  /* 0x002000001c6079f0 */ /* 0x000fe20008000860 */
[----:B------:R-:W-:Y:S01]  /*3890*/  UIADD3 UR30, UR61, 0x706, URZ ;  /* 0x000007063d1e7890 */ /* 0x000fe2000fffe03f */
[----:B------:R-:W-:Y:S01]  /*38a0*/  FMUL.FTZ R108, R108, UR6 ;  /* 0x000000066c6c7c20 */ /* 0x000fe20008410000 */
[----:B------:R-:W-:Y:S01]  /*38b0*/  UMOV UR28, UR32 ;  /* 0x00000020001c7c82 */ /* 0x000fe20008000000 */
[----:B------:R-:W-:Y:S01]  /*38c0*/  UMOV UR29, UR33 ;  /* 0x00000021001d7c82 */ /* 0x000fe20008000000 */
[----:B------:R-:W-:Y:S01]  /*38d0*/  UMOV UR31, 0x40000040 ;  /* 0x40000040001f7882 */ /* 0x000fe20000000000 */
[----:B0-----:R-:W-:Y:S01]  /*38e0*/  FSEL R9, R9, -INF , P3 ;  /* 0xff80000009097808 */ /* 0x001fe20001800000 */
[----:B------:R-:W0:Y:S01]  /*38f0*/  MUFU.TANH R13, R106 ;  /* 0x0000006a000d7308 */ /* 0x000e220000002400 */
[----:B------:R-:W-:Y:S01]  /*3900*/  FMUL.FTZ R107, R107, UR6 ;  /* 0x000000066b6b7c20 */ /* 0x000fe20008410000 */
[----:B--2---:R-:W-:Y:S01]  /*3910*/  FSEL R5, R5, -INF , P5 ;  /* 0xff80000005057808 */ /* 0x004fe20002800000 */
[----:B------:R-:W-:Y:S01]  /*3920*/  FMUL.FTZ R110, R110, UR6 ;  /* 0x000000066e6e7c20 */ /* 0x000fe20008410000 */
[----:B------:R-:W-:-:S04]  /*3930*/  FMUL.FTZ R111, R111, UR6 ;  /* 0x000000066f6f7c20 */ /* 0x000fc80008410000 */
[----:B------:R-:W-:Y:S01]  /*3940*/  MUFU.TANH R109, R109 ;  /* 0x0000006d006d7308 */ /* 0x000fe20000002400 */
[----:B-1----:R-:W-:-:S07]  /*3950*/  FSEL R85, R85, -INF , P6 ;  /* 0xff80000055557808 */ /* 0x002fce0003000000 */
[----:B------:R-:W-:Y:S01]  /*3960*/  MUFU.TANH R105, R105 ;  /* 0x0000006900697308 */ /* 0x000fe20000002400 */
[----:B0-----:R-:W-:Y:S02]  /*3970*/  FSEL R13, R13, -INF , P6 ;  /* 0xff8000000d0d7808 */ /* 0x001fe40003000000 */
[----:B------:R-:W-:-:S05]  /*3980*/  ISETP.GT.AND P6, PT, R10, 0x21, PT ;  /* 0x000000210a00780c */ /* 0x000fca0003fc4270 */
[----:B------:R-:W-:Y:S08]  /*3990*/  MUFU.TANH R108, R108 ;  /* 0x0000006c006c7308 */ /* 0x000ff00000002400 */
[----:B------:R-:W0:Y:S08]  /*39a0*/  MUFU.TANH R11, R119 ;  /* 0x00000077000b7308 */ /* 0x000e300000002400 */
[----:B------:R-:W-:Y:S01]  /*39b0*/  MUFU.TANH R15, R107 ;  /* 0x0000006b000f7308 */ /* 0x000fe20000002400 */
[----:B------:R-:W-:-:S02]  /*39c0*/  WARPGROUP.DEPBAR.LE gsb0, 0x0 ;  /* 0x00008000000079c5 */ /* 0x000fc40000010000 */
[----:B------:R-:W-:Y:S01]  /*39d0*/  WARPGROUP.ARRIVE ;  /* 0x00000000000079c5 */ /* 0x000fe20000000000 */
[----:B------:R-:W-:Y:S01]  /*39e0*/  FMUL.FTZ R97, R97, UR6 ;  /* 0x0000000661617c20 */ /* 0x000fe20008410000 */
[----:B------:R-:W-:Y:S01]  /*39f0*/  FMUL.FTZ R96, R96, UR6 ;  /* 0x0000000660607c20 */ /* 0x000fe20008410000 */
[----:B------:R-:W-:Y:S01]  /*3a00*/  FMUL.FTZ R100, R100, UR6 ;  /* 0x0000000664647c20 */ /* 0x000fe20008410000 */
[----:B------:R-:W-:Y:S01]  /*3a10*/  FMUL.FTZ R103, R103, UR6 ;  /* 0x0000000667677c20 */ /* 0x000fe20008410000 */
[----:B------:R-:W-:Y:S01]  /*3a20*/  MUFU.TANH R12, R97 ;  /* 0x00000061000c7308 */ /* 0x000fe20000002400 */
[----:B------:R-:W-:Y:S01]  /*3a30*/  HGMMA.64x16x16.F32 R88, gdesc[UR28], R88, gsb0 ;  /* 0x002000001c5879f0 */ /* 0x000fe20008000858 */
[----:B------:R-:W-:Y:S01]  /*3a40*/  UIADD3 UR30, UR61, 0x786, URZ ;  /* 0x000007863d1e7890 */ /* 0x000fe2000fffe03f */
[----:B------:R-:W-:Y:S01]  /*3a50*/  FMUL.FTZ R101, R101, UR6 ;  /* 0x0000000665657c20 */ /* 0x000fe20008410000 */
[----:B------:R-:W-:Y:S01]  /*3a60*/  UMOV UR28, UR32 ;  /* 0x00000020001c7c82 */ /* 0x000fe20008000000 */
[----:B------:R-:W-:Y:S01]  /*3a70*/  UMOV UR29, UR33 ;  /* 0x00000021001d7c82 */ /* 0x000fe20008000000 */
[----:B------:R-:W-:Y:S01]  /*3a80*/  UMOV UR31, 0x40000040 ;  /* 0x40000040001f7882 */ /* 0x000fe20000000000 */
[----:B------:R-:W-:Y:S01]  /*3a90*/  FMUL.FTZ R98, R98, UR6 ;  /* 0x0000000662627c20 */ /* 0x000fe20008410000 */
[----:B------:R-:W1:Y:S01]  /*3aa0*/  MUFU.TANH R96, R96 ;  /* 0x0000006000607308 */ /* 0x000e620000002400 */
[----:B------:R-:W-:Y:S01]  /*3ab0*/  FMUL.FTZ R99, R99, UR6 ;  /* 0x0000000663637c20 */ /* 0x000fe20008410000 */
[----:B0-----:R-:W-:Y:S01]  /*3ac0*/  FSEL R11, R11, -INF , P3 ;  /* 0xff8000000b0b7808 */ /* 0x001fe20001800000 */
[----:B------:R-:W-:Y:S01]  /*3ad0*/  FMUL.FTZ R102, R102, UR6 ;  /* 0x0000000666667c20 */ /* 0x000fe20008410000 */
[----:B------:R-:W-:-:S04]  /*3ae0*/  ISETP.GT.AND P3, PT, R10, 0x20, PT ;  /* 0x000000200a00780c */ /* 0x000fc80003f64270 */
[----:B------:R-:W0:Y:S08]  /*3af0*/  MUFU.TANH R21, R110 ;  /* 0x0000006e00157308 */ /* 0x000e300000002400 */
[----:B------:R-:W2:Y:S08]  /*3b00*/  MUFU.TANH R100, R100 ;  /* 0x0000006400647308 */ /* 0x000eb00000002400 */
[----:B------:R-:W3:Y:S08]  /*3b10*/  MUFU.TANH R111, R111 ;  /* 0x0000006f006f7308 */ /* 0x000ef00000002400 */
[----:B------:R-:W-:Y:S08]  /*3b20*/  MUFU.TANH R103, R103 ;  /* 0x0000006700677308 */ /* 0x000ff00000002400 */
        /* <DEDUP_REMOVED lines=15> */
[----:B------:R-:W-:Y:S01]  /*3c20*/  MUFU.TANH R83, R95 ;  /* 0x0000005f00537308 */ /* 0x000fe20000002400 */
[----:B------:R-:W-:Y:S01]  /*3c30*/  FMUL.FTZ R90, R90, UR6 ;  /* 0x000000065a5a7c20 */ /* 0x000fe20008410000 */
[----:B------:R-:W-:-:S06]  /*3c40*/  FMUL.FTZ R94, R94, UR6 ;  /* 0x000000065e5e7c20 */ /* 0x000fcc0008410000 */
[----:B------:R-:W-:Y:S08]  /*3c50*/  MUFU.TANH R98, R98 ;  /* 0x0000006200627308 */ /* 0x000ff00000002400 */
[----:B------:R1:W-:Y:S08]  /*3c60*/  MUFU.TANH R14, R99 ;  /* 0x00000063000e7308 */ /* 0x0003f00000002400 */
[----:B------:R-:W4:Y:S01]  /*3c70*/  MUFU.TANH R88, R88 ;  /* 0x0000005800587308 */ /* 0x000f220000002400 */
[----:B-1----:R-:W-:-:S07]  /*3c80*/  FSEL R99, R96, -INF , P3 ;  /* 0xff80000060637808 */ /* 0x002fce0001800000 */
[----:B------:R-:W-:Y:S08]  /*3c90*/  MUFU.TANH R89, R89 ;  /* 0x0000005900597308 */ /* 0x000ff00000002400 */
[----:B------:R-:W-:Y:S01]  /*3ca0*/  MUFU.TANH R102, R102 ;  /* 0x0000006600667308 */ /* 0x000fe20000002400 */
[----:B------:R-:W-:Y:S02]  /*3cb0*/  WARPGROUP.DEPBAR.LE gsb0, 0x0 ;  /* 0x00008000000079c5 */ /* 0x000fe40000010000 */
[----:B------:R-:W-:Y:S01]  /*3cc0*/  WARPGROUP.ARRIVE ;  /* 0x00000000000079c5 */ /* 0x000fe20000000000 */
[----:B------:R-:W-:-:S04]  /*3cd0*/  FMUL.FTZ R79, R79, UR6 ;  /* 0x000000064f4f7c20 */ /* 0x000fc80008410000 */
[----:B------:R-:W-:Y:S01]  /*3ce0*/  MUFU.TANH R92, R92 ;  /* 0x0000005c005c7308 */ /* 0x000fe20000002400 */
[----:B------:R-:W-:Y:S01]  /*3cf0*/  FMUL.FTZ R72, R72, UR6 ;  /* 0x0000000648487c20 */ /* 0x000fe20008410000 */
[----:B------:R-:W-:Y:S01]  /*3d00*/  FMUL.FTZ R73, R73, UR6 ;  /* 0x0000000649497c20 */ /* 0x000fe20008410000 */
[----:B------:R-:W-:Y:S01]  /*3d10*/  FMUL.FTZ R76, R76, UR6 ;  /* 0x000000064c4c7c20 */ /* 0x000fe20008410000 */
[----:B------:R-:W-:Y:S01]  /*3d20*/  HGMMA.64x16x16.F32 R64, gdesc[UR28], R64, gsb0 ;  /* 0x002000001c4079f0 */ /* 0x000fe20008000840 */
[----:B------:R-:W-:Y:S01]  /*3d30*/  UIADD3 UR30, UR61, 0x886, URZ ;  /* 0x000008863d1e7890 */ /* 0x000fe2000fffe03f */
[----:B------:R-:W-:Y:S01]  /*3d40*/  FMUL.FTZ R77, R77, UR6 ;  /* 0x000000064d4d7c20 */ /* 0x000fe20008410000 */
[----:B------:R-:W-:Y:S01]  /*3d50*/  UMOV UR28, UR32 ;  /* 0x00000020001c7c82 */ /* 0x000fe20008000000 */
[----:B------:R-:W-:Y:S01]  /*3d60*/  UMOV UR29, UR33 ;  /* 0x00000021001d7c82 */ /* 0x000fe20008000000 */
[----:B------:R-:W-:Y:S01]  /*3d70*/  UMOV UR31, 0x40000040 ;  /* 0x40000040001f7882 */ /* 0x000fe20000000000 */
[----:B------:R1:W-:Y:S01]  /*3d80*/  MUFU.TANH R84, R79 ;  /* 0x0000004f00547308 */ /* 0x0003e20000002400 */
[----:B------:R-:W-:Y:S01]  /*3d90*/  FMUL.FTZ R74, R74, UR6 ;  /* 0x000000064a4a7c20 */ /* 0x000fe20008410000 */
[----:B------:R-:W-:Y:S01]  /*3da0*/  FMUL.FTZ R75, R75, UR6 ;  /* 0x000000064b4b7c20 */ /* 0x000fe20008410000 */
[----:B------:R-:W-:-:S05]  /*3db0*/  FMUL.FTZ R78, R78, UR6 ;  /* 0x000000064e4e7c20 */ /* 0x000fca0008410000 */
[----:B------:R-:W-:Y:S01]  /*3dc0*/  MUFU.TANH R93, R93 ;  /* 0x0000005d005d7308 */ /* 0x000fe20000002400 */
[----:B-1----:R-:W-:Y:S02]  /*3dd0*/  FSEL R79, R4, -INF , P5 ;  /* 0xff800000044f7808 */ /* 0x002fe40002800000 */
[----:B------:R-:W-:Y:S02]  /*3de0*/  FSEL R4, R7, -INF , P4 ;  /* 0xff80000007047808 */ /* 0x000fe40002000000 */
[----:B------:R-:W-:Y:S02]  /*3df0*/  FSEL R7, R118, -INF , P2 ;  /* 0xff80000076077808 */ /* 0x000fe40001000000 */
[C---:B------:R-:W-:Y:S01]  /*3e00*/  ISETP.GT.AND P2, PT, R10.reuse, 0x19, PT ;  /* 0x000000190a00780c */ /* 0x040fe20003f44270 */
[----:B------:R-:W1:Y:S01]  /*3e10*/  MUFU.TANH R90, R90 ;  /* 0x0000005a005a7308 */ /* 0x000e620000002400 */
[----:B------:R-:W-:Y:S02]  /*3e20*/  ISETP.GT.AND P5, PT, R10, 0x11, PT ;  /* 0x000000110a00780c */ /* 0x000fe40003fa4270 */
[----:B------:R-:W-:-:S02]  /*3e30*/  FSEL R97, R109, -INF , P2 ;  /* 0xff8000006d617808 */ /* 0x000fc40001000000 */
[----:B------:R-:W-:Y:S02]  /*3e40*/  FSEL R109, R12, -INF , P6 ;  /* 0xff8000000c6d7808 */ /* 0x000fe40003000000 */
[----:B------:R-:W-:Y:S01]  /*3e50*/  FMNMX.FTZ R12, R79, R6, !PT ;  /* 0x000000064f0c7209 */ /* 0x000fe20007810000 */
[----:B------:R-:W-:Y:S01]  /*3e60*/  MUFU.TANH R72, R72 ;  /* 0x0000004800487308 */ /* 0x000fe20000002400 */
[----:B------:R-:W-:Y:S02]  /*3e70*/  ISETP.GT.AND P4, PT, R10, 0x18, PT ;  /* 0x000000180a00780c */ /* 0x000fe40003f84270 */
[----:B------:R-:W-:Y:S02]  /*3e80*/  FMNMX.FTZ R12, R81, R12, !PT ;  /* 0x0000000c510c7209 */ /* 0x000fe40007810000 */
[----:B------:R-:W-:Y:S02]  /*3e90*/  FSEL R91, R105, -INF , P5 ;  /* 0xff800000695b7808 */ /* 0x000fe40002800000 */
[----:B------:R-:W-:Y:S01]  /*3ea0*/  FMNMX.FTZ R12, R9, R12, !PT ;  /* 0x0000000c090c7209 */ /* 0x000fe20007810000 */
[----:B------:R-:W5:Y:S01]  /*3eb0*/  MUFU.TANH R73, R73 ;  /* 0x0000004900497308 */ /* 0x000f620000002400 */
[----:B------:R-:W-:-:S02]  /*3ec0*/  FSEL R95, R108, -INF , P4 ;  /* 0xff8000006c5f7808 */ /* 0x000fc40002000000 */
[----:B------:R-:W-:Y:S02]  /*3ed0*/  FMNMX.FTZ R12, R85, R12, !PT ;  /* 0x0000000c550c7209 */ /* 0x000fe40007810000 */
[----:B------:R-:W-:Y:S02]  /*3ee0*/  FSEL R15, R15, -INF , P5 ;  /* 0xff8000000f0f7808 */ /* 0x000fe40002800000 */
[----:B------:R-:W-:Y:S01]  /*3ef0*/  FMNMX.FTZ R12, R91, R12, !PT ;  /* 0x0000000c5b0c7209 */ /* 0x000fe20007810000 */
[----:B------:R-:W5:Y:S01]  /*3f00*/  MUFU.TANH R94, R94 ;  /* 0x0000005e005e7308 */ /* 0x000f620000002400 */
[----:B------:R-:W-:Y:S02]  /*3f10*/  ISETP.GT.AND P5, PT, R10, 0x28, PT ;  /* 0x000000280a00780c */ /* 0x000fe40003fa4270 */
[----:B------:R-:W-:Y:S02]  /*3f20*/  FMNMX.FTZ R12, R95, R12, !PT ;  /* 0x0000000c5f0c7209 */ /* 0x000fe40007810000 */
[----:B0-----:R-:W-:Y:S01]  /*3f30*/  FSEL R21, R21, -INF , P4 ;  /* 0xff80000015157808 */ /* 0x001fe20002000000 */
[----:B------:R-:W-:-:S02]  /*3f40*/  WARPGROUP.DEPBAR.LE gsb0, 0x0 ;  /* 0x00008000000079c5 */ /* 0x000fc40000010000 */
[----:B------:R-:W-:Y:S01]  /*3f50*/  WARPGROUP.ARRIVE ;  /* 0x00000000000079c5 */ /* 0x000fe20000000000 */
[----:B------:R-:W-:Y:S01]  /*3f60*/  FMNMX.FTZ R12, R97, R12, !PT ;  /* 0x0000000c610c7209 */ /* 0x000fe20007810000 */
[----:B------:R-:W-:Y:S01]  /*3f70*/  FMUL.FTZ R69, R69, UR6 ;  /* 0x0000000645457c20 */ /* 0x000fe20008410000 */
[----:B------:R-:W-:Y:S01]  /*3f80*/  ISETP.GT.AND P4, PT, R10, 0x29, PT ;  /* 0x000000290a00780c */ /* 0x000fe20003f84270 */
[----:B------:R-:W0:Y:S01]  /*3f90*/  MUFU.TANH R76, R76 ;  /* 0x0000004c004c7308 */ /* 0x000e220000002400 */
[----:B------:R-:W-:Y:S01]  /*3fa0*/  FMNMX.FTZ R12, R99, R12, !PT ;  /* 0x0000000c630c7209 */ /* 0x000fe20007810000 */
[----:B------:R-:W-:Y:S01]  /*3fb0*/  HGMMA.64x16x16.F32 R56, gdesc[UR28], R56, gsb0 ;  /* 0x002000001c3879f0 */ /* 0x000fe20008000838 */
[----:B------:R-:W-:Y:S01]  /*3fc0*/  UIADD3 UR30, UR61, 0x906, URZ ;  /* 0x000009063d1e7890 */ /* 0x000fe2000fffe03f */
[----:B--2---:R-:W-:Y:S01]  /*3fd0*/  FSEL R107, R100, -INF , P5 ;  /* 0xff800000646b7808 */ /* 0x004fe20002800000 */
[----:B------:R-:W-:Y:S01]  /*3fe0*/  UMOV UR28, UR32 ;  /* 0x00000020001c7c82 */ /* 0x000fe20008000000 */
[----:B------:R-:W-:Y:S01]  /*3ff0*/  UMOV UR29, UR33 ;  /* 0x00000021001d7c82 */ /* 0x000fe20008000000 */
[----:B------:R-:W-:Y:S01]  /*4000*/  UMOV UR31, 0x40000040 ;  /* 0x40000040001f7882 */ /* 0x000fe20000000000 */
[----:B------:R-:W-:Y:S01]  /*4010*/  FMNMX.FTZ R12, R109, R12, !PT ;  /* 0x0000000c6d0c7209 */ /* 0x000fe20007810000 */
[----:B------:R-:W-:Y:S01]  /*4020*/  MUFU.TANH R133, R69 ;  /* 0x0000004500857308 */ /* 0x000fe20000002400 */
[----:B---3--:R-:W-:Y:S01]  /*4030*/  FSEL R23, R111, -INF , P2 ;  /* 0xff8000006f177808 */ /* 0x008fe20001000000 */
[----:B------:R-:W-:Y:S01]  /*4040*/  FMUL.FTZ R64, R64, UR6 ;  /* 0x0000000640407c20 */ /* 0x000fe20008410000 */
[----:B------:R-:W-:Y:S01]  /*4050*/  ISETP.GT.AND P2, PT, R10, 0x30, PT ;  /* 0x000000300a00780c */ /* 0x000fe20003f44270 */
[----:B------:R-:W-:Y:S01]  /*4060*/  FMUL.FTZ R65, R65, UR6 ;  /* 0x0000000641417c20 */ /* 0x000fe20008410000 */
[----:B------:R-:W-:Y:S01]  /*4070*/  FMNMX.FTZ R12, R107, R12, !PT ;  /* 0x0000000c6b0c7209 */ /* 0x000fe20007810000 */
[----:B------:R-:W-:Y:S01]  /*4080*/  FMUL.FTZ R68, R68, UR6 ;  /* 0x0000000644447c20 */ /* 0x000fe20008410000 */
[----:B----4-:R-:W-:Y:S01]  /*4090*/  FSEL R105, R88, -INF , P2 ;  /* 0xff80000058697808 */ /* 0x010fe20001000000 */
[----:B------:R-:W2:Y:S01]  /*40a0*/  MUFU.TANH R77, R77 ;  /* 0x0000004d004d7308 */ /* 0x000ea20000002400 */
[----:B------:R-:W-:Y:S01]  /*40b0*/  FMUL.FTZ R66, R66, UR6 ;  /* 0x0000000642427c20 */ /* 0x000fe20008410000 */
[----:B------:R-:W-:Y:S01]  /*40c0*/  FMUL.FTZ R67, R67, UR6 ;  /* 0x0000000643437c20 */ /* 0x000fe20008410000 */
[----:B------:R-:W-:Y:S01]  /*40d0*/  FMUL.FTZ R70, R70, UR6 ;  /* 0x0000000646467c20 */ /* 0x000fe20008410000 */
[----:B------:R-:W-:Y:S01]  /*40e0*/  FMUL.FTZ R71, R71, UR6 ;  /* 0x0000000647477c20 */ /* 0x000fe20008410000 */
[----:B------:R-:W-:-:S03]  /*40f0*/  IMAD.U32 R88, RZ, RZ, UR7 ;  /* 0x00000007ff587e24 */ /* 0x000fc6000f8e00ff */
[----:B------:R-:W3:Y:S08]  /*4100*/  MUFU.TANH R74, R74 ;  /* 0x0000004a004a7308 */ /* 0x000ef00000002400 */
[----:B------:R-:W4:Y:S08]  /*4110*/  MUFU.TANH R64, R64 ;  /* 0x0000004000407308 */ /* 0x000f300000002400 */
[----:B------:R-:W4:Y:S08]  /*4120*/  MUFU.TANH R75, R75 ;  /* 0x0000004b004b7308 */ /* 0x000f300000002400 */
[----:B------:R-:W4:Y:S01]  /*4130*/  MUFU.TANH R129, R65 ;  /* 0x0000004100817308 */ /* 0x000f220000002400 */
        /* <DEDUP_REMOVED lines=18> */
[----:B------:R-:W4:Y:S08]  /*4260*/  MUFU.TANH R78, R78 ;  /* 0x0000004e004e7308 */ /* 0x000f300000002400 */
        /* <DEDUP_REMOVED lines=9> */
[----:B------:R1:W-:Y:S01]  /*4300*/  MUFU.TANH R153, R49 ;  /* 0x0000003100997308 */ /* 0x0003e20000002400 */
        /* <DEDUP_REMOVED lines=8> */
[----:B-1----:R-:W-:Y:S01]  /*4390*/  FSEL R49, R90, -INF , P2 ;  /* 0xff8000005a317808 */ /* 0x002fe20001000000 */
[----:B------:R-:W-:Y:S01]  /*43a0*/  FMUL.FTZ R50, R50, UR6 ;  /* 0x0000000632327c20 */ /* 0x000fe20008410000 */
[----:B------:R-:W-:Y:S01]  /*43b0*/  ISETP.GT.AND P2, PT, R10, 0x41, PT ;  /* 0x000000410a00780c */ /* 0x000fe20003f44270 */
[----:B------:R-:W-:-:S03]  /*43c0*/  FMUL.FTZ R54, R54, UR6 ;  /* 0x0000000636367c20 */ /* 0x000fc60008410000 */
[----:B-----5:R-:W-:Y:S01]  /*43d0*/  FSEL R119, R73, -INF , P2 ;  /* 0xff80000049777808 */ /* 0x020fe20001000000 */
[----:B------:R-:W-:Y:S08]  /*43e0*/  MUFU.TANH R8, R55 ;  /* 0x0000003700087308 */ /* 0x000ff00000002400 */
[----:B------:R-:W1:Y:S08]  /*43f0*/  MUFU.TANH R67, R67 ;  /* 0x0000004300437308 */ /* 0x000e700000002400 */
[----:B------:R-:W-:Y:S08]  /*4400*/  MUFU.TANH R86, R63 ;  /* 0x0000003f00567308 */ /* 0x000ff00000002400 */
[----:B------:R-:W5:Y:S08]  /*4410*/  MUFU.TANH R70, R70 ;  /* 0x0000004600467308 */ /* 0x000f700000002400 */
[----:B------:R-:W5:Y:S01]  /*4420*/  MUFU.TANH R60, R60 ;  /* 0x0000003c003c7308 */ /* 0x000f620000002400 */
[----:B------:R-:W-:-:S02]  /*4430*/  WARPGROUP.DEPBAR.LE gsb0, 0x0 ;  /* 0x00008000000079c5 */ /* 0x000fc40000010000 */
[----:B------:R-:W-:Y:S01]  /*4440*/  WARPGROUP.ARRIVE ;  /* 0x00000000000079c5 */ /* 0x000fe20000000000 */
[----:B------:R-:W-:Y:S01]  /*4450*/  FMUL.FTZ R104, R47, UR6 ;  /* 0x000000062f687c20 */ /* 0x000fe20008410000 */
[----:B------:R-:W-:Y:S01]  /*4460*/  FSEL R47, R103, -INF , P4 ;  /* 0xff800000672f7808 */ /* 0x000fe20002000000 */
[----:B------:R-:W-:Y:S01]  /*4470*/  FMUL.FTZ R59, R41, UR6 ;  /* 0x00000006293b7c20 */ /* 0x000fe20008410000 */
[----:B------:R-:W-:Y:S01]  /*4480*/  FSEL R103, R101, -INF , P4 ;  /* 0xff80000065677808 */ /* 0x000fe20002000000 */
[----:B------:R-:W-:Y:S01]  /*4490*/  FMUL.FTZ R61, R43, UR6 ;  /* 0x000000062b3d7c20 */ /* 0x000fe20008410000 */
[----:B------:R-:W-:Y:S01]  /*44a0*/  HGMMA.64x16x16.F32 R32, gdesc[UR28], R32, gsb0 ;  /* 0x002000001c2079f0 */ /* 0x000fe20008000820 */
[----:B------:R-:W-:Y:S01]  /*44b0*/  FSEL R41, R98, -INF , P3 ;  /* 0xff80000062297808 */ /* 0x000fe20001800000 */
[----:B------:R-:W-:Y:S01]  /*44c0*/  FMUL.FTZ R69, R45, UR6 ;  /* 0x000000062d457c20 */ /* 0x000fe20008410000 */
[----:B------:R-:W-:Y:S01]  /*44d0*/  ISETP.GT.AND P3, PT, R10, 0x31, PT ;  /* 0x000000310a00780c */ /* 0x000fe20003f64270 */
[----:B------:R-:W-:Y:S01]  /*44e0*/  FMUL.FTZ R57, R40, UR6 ;  /* 0x0000000628397c20 */ /* 0x000fe20008410000 */
[----:B------:R-:W-:Y:S01]  /*44f0*/  FMNMX.FTZ R12, R103, R12, !PT ;  /* 0x0000000c670c7209 */ /* 0x000fe20007810000 */
[----:B------:R0:W-:Y:S01]  /*4500*/  MUFU.TANH R40, R51 ;  /* 0x0000003300287308 */ /* 0x0001e20000002400 */
[----:B------:R-:W-:Y:S01]  /*4510*/  FSEL R43, R14, -INF , P6 ;  /* 0xff8000000e2b7808 */ /* 0x000fe20003000000 */
[----:B------:R-:W-:Y:S01]  /*4520*/  FMUL.FTZ R44, R44, UR6 ;  /* 0x000000062c2c7c20 */ /* 0x000fe20008410000 */
[----:B------:R-:W-:Y:S01]  /*4530*/  ISETP.GT.AND P6, PT, R10, 0x38, PT ;  /* 0x000000380a00780c */ /* 0x000fe20003fc4270 */
[----:B------:R-:W-:Y:S01]  /*4540*/  FMUL.FTZ R42, R42, UR6 ;  /* 0x000000062a2a7c20 */ /* 0x000fe20008410000 */
[----:B------:R-:W-:Y:S01]  /*4550*/  FSEL R113, R89, -INF , P3 ;  /* 0xff80000059717808 */ /* 0x000fe20001800000 */
[----:B------:R-:W-:Y:S01]  /*4560*/  FMUL.FTZ R46, R46, UR6 ;  /* 0x000000062e2e7c20 */ /* 0x000fe20008410000 */
[----:B------:R-:W-:Y:S01]  /*4570*/  FMNMX.FTZ R12, R105, R12, !PT ;  /* 0x0000000c690c7209 */ /* 0x000fe20007810000 */
[----:B------:R3:W-:Y:S01]  /*4580*/  MUFU.TANH R157, R57 ;  /* 0x00000039009d7308 */ /* 0x0007e20000002400 */
[----:B------:R-:W-:-:S02]  /*4590*/  FSEL R45, R102, -INF , P5 ;  /* 0xff800000662d7808 */ /* 0x000fc40002800000 */
[----:B------:R-:W-:Y:S02]  /*45a0*/  ISETP.GT.AND P5, PT, R10, 0x39, PT ;  /* 0x000000390a00780c */ /* 0x000fe40003fa4270 */
[----:B------:R-:W-:Y:S02]  /*45b0*/  FSEL R117, R92, -INF , P6 ;  /* 0xff8000005c757808 */ /* 0x000fe40003000000 */
[----:B------:R-:W-:Y:S01]  /*45c0*/  FMNMX.FTZ R12, R113, R12, !PT ;  /* 0x0000000c710c7209 */ /* 0x000fe20007810000 */
[----:B------:R1:W-:Y:S01]  /*45d0*/  MUFU.TANH R159, R59 ;  /* 0x0000003b009f7308 */ /* 0x0003e20000002400 */
[----:B------:R-:W-:Y:S02]  /*45e0*/  ISETP.GT.AND P4, PT, R10, 0x40, PT ;  /* 0x000000400a00780c */ /* 0x000fe40003f84270 */
[----:B------:R-:W-:Y:S02]  /*45f0*/  FSEL R115, R93, -INF , P5 ;  /* 0xff8000005d737808 */ /* 0x000fe40002800000 */
[----:B------:R-:W-:-:S02]  /*4600*/  FMNMX.FTZ R12, R117, R12, !PT ;  /* 0x0000000c750c7209 */ /* 0x000fc40007810000 */
[----:B------:R-:W-:Y:S01]  /*4610*/  FSEL R121, R72, -INF , P4 ;  /* 0xff80000048797808 */ /* 0x000fe20002000000 */
[----:B------:R5:W-:Y:S01]  /*4620*/  MUFU.TANH R111, R61 ;  /* 0x0000003d006f7308 */ /* 0x000be20000002400 */
[----:B------:R-:W-:Y:S01]  /*4630*/  FMNMX.FTZ R12, R115, R12, !PT ;  /* 0x0000000c730c7209 */ /* 0x000fe20007810000 */
[--C-:B------:R-:W-:Y:S01]  /*4640*/  IMAD.MOV.U32 R72, RZ, RZ, R87.reuse ;  /* 0x000000ffff487224 */ /* 0x100fe200078e0057 */
[----:B0-----:R-:W-:Y:S01]  /*4650*/  FSEL R51, R82, -INF , P3 ;  /* 0xff80000052337808 */ /* 0x001fe20001800000 */
[----:B------:R-:W-:Y:S01]  /*4660*/  IMAD.MOV.U32 R82, RZ, RZ, R87 ;  /* 0x000000ffff527224 */ /* 0x000fe200078e0057 */
[----:B------:R-:W-:Y:S02]  /*4670*/  ISETP.GT.AND P3, PT, R10, 0x48, PT ;  /* 0x000000480a00780c */ /* 0x000fe40003f64270 */
[----:B------:R-:W-:Y:S01]  /*4680*/  FMNMX.FTZ R12, R121, R12, !PT ;  /* 0x0000000c790c7209 */ /* 0x000fe20007810000 */
[----:B------:R-:W0:Y:S01]  /*4690*/  MUFU.TANH R71, R71 ;  /* 0x0000004700477308 */ /* 0x000e220000002400 */
[----:B------:R-:W-:-:S02]  /*46a0*/  FSEL R53, R94, -INF , P6 ;  /* 0xff8000005e357808 */ /* 0x000fc40003000000 */
[----:B------:R-:W-:Y:S02]  /*46b0*/  ISETP.GT.AND P6, PT, R10, 0x49, PT ;  /* 0x000000490a00780c */ /* 0x000fe40003fc4270 */
[----:B------:R-:W-:Y:S01]  /*46c0*/  FSEL R123, R76, -INF , P3 ;  /* 0xff8000004c7b7808 */ /* 0x000fe20001800000 */
[----:B------:R-:W-:Y:S01]  /*46d0*/  IMAD.MOV.U32 R76, RZ, RZ, R87 ;  /* 0x000000ffff4c7224 */ /* 0x000fe200078e0057 */
[----:B------:R-:W-:Y:S01]  /*46e0*/  FMNMX.FTZ R12, R119, R12, !PT ;  /* 0x0000000c770c7209 */ /* 0x000fe20007810000 */
[----:B------:R-:W0:Y:S01]  /*46f0*/  MUFU.TANH R58, R58 ;  /* 0x0000003a003a7308 */ /* 0x000e220000002400 */
[----:B------:R-:W-:Y:S02]  /*4700*/  FSEL R55, R83, -INF , P5 ;  /* 0xff80000053377808 */ /* 0x000fe40002800000 */
[----:B------:R-:W-:Y:S02]  /*4710*/  ISETP.GT.AND P5, PT, R10, 0x50, PT ;  /* 0x000000500a00780c */ /* 0x000fe40003fa4270 */
[----:B--2---:R-:W-:Y:S01]  /*4720*/  FSEL R125, R77, -INF , P6 ;  /* 0xff8000004d7d7808 */ /* 0x004fe20003000000 */
[----:B------:R-:W-:-:S02]  /*4730*/  WARPGROUP.DEPBAR.LE gsb0, 0x0 ;  /* 0x00008000000079c5 */ /* 0x000fc40000010000 */
[----:B------:R-:W-:Y:S01]  /*4740*/  FMNMX.FTZ R14, R123, R12, !PT ;  /* 0x0000000c7b0e7209 */ /* 0x000fe20007810000 */
[----:B------:R-:W-:Y:S01]  /*4750*/  WARPGROUP.ARRIVE ;  /* 0x00000000000079c5 */ /* 0x000fe20000000000 */
[----:B---3--:R-:W-:Y:S01]  /*4760*/  FSEL R57, R74, -INF , P4 ;  /* 0xff8000004a397808 */ /* 0x008fe20002000000 */
[----:B------:R-:W2:Y:S01]  /*4770*/  MUFU.TANH R48, R48 ;  /* 0x0000003000307308 */ /* 0x000ea20000002400 */
[----:B------:R-:W-:Y:S01]  /*4780*/  ISETP.GT.AND P4, PT, R10, 0x51, PT ;  /* 0x000000510a00780c */ /* 0x000fe20003f84270 */
[----:B------:R-:W-:Y:S01]  /*4790*/  FMUL.FTZ R12, R33, UR6 ;  /* 0x00000006210c7c20 */ /* 0x000fe20008410000 */
[----:B----4-:R-:W-:Y:S01]  /*47a0*/  FSEL R127, R64, -INF , P5 ;  /* 0xff800000407f7808 */ /* 0x010fe20002800000 */
[----:B------:R-:W-:Y:S01]  /*47b0*/  HGMMA.64x16x16.F32 R24, gdesc[UR32], R24, gsb0 ;  /* 0x00200000201879f0 */ /* 0x000fe20008000818 */
[----:B------:R-:W-:Y:S01]  /*47c0*/  FMNMX.FTZ R14, R125, R14, !PT ;  /* 0x0000000e7d0e7209 */ /* 0x000fe20007810000 */
[----:B------:R-:W-:Y:S01]  /*47d0*/  FMUL.FTZ R32, R32, UR6 ;  /* 0x0000000620207c20 */ /* 0x000fe20008410000 */
[----:B-1----:R-:W-:Y:S01]  /*47e0*/  FSEL R59, R75, -INF , P2 ;  /* 0xff8000004b3b7808 */ /* 0x002fe20001000000 */
[----:B------:R-:W1:Y:S01]  /*47f0*/  MUFU.TANH R62, R62 ;  /* 0x0000003e003e7308 */ /* 0x000e620000002400 */
[----:B------:R-:W-:Y:S01]  /*4800*/  ISETP.GT.AND P2, PT, R10, 0x58, PT ;  /* 0x000000580a00780c */ /* 0x000fe20003f44270 */
[----:B------:R-:W-:Y:S01]  /*4810*/  FMUL.FTZ R36, R36, UR6 ;  /* 0x0000000624247c20 */ /* 0x000fe20008410000 */
[----:B------:R-:W-:Y:S01]  /*4820*/  FSEL R129, R129, -INF , P4 ;  /* 0xff80000081817808 */ /* 0x000fe20002000000 */
[----:B------:R-:W-:Y:S01]  /*4830*/  FMUL.FTZ R34, R34, UR6 ;  /* 0x0000000622227c20 */ /* 0x000fe20008410000 */
[----:B------:R-:W-:Y:S01]  /*4840*/  FMNMX.FTZ R14, R127, R14, !PT ;  /* 0x0000000e7f0e7209 */ /* 0x000fe20007810000 */
[----:B------:R-:W-:Y:S01]  /*4850*/  FMUL.FTZ R38, R38, UR6 ;  /* 0x0000000626267c20 */ /* 0x000fe20008410000 */
[----:B------:R-:W-:Y:S01]  /*4860*/  FSEL R63, R84, -INF , P6 ;  /* 0xff800000543f7808 */ /* 0x000fe20003000000 */
[----:B------:R3:W-:Y:S01]  /*4870*/  MUFU.TANH R163, R69 ;  /* 0x0000004500a37308 */ /* 0x0007e20000002400 */
[----:B-----5:R-:W-:Y:S01]  /*4880*/  FSEL R61, R78, -INF , P3 ;  /* 0xff8000004e3d7808 */ /* 0x020fe20001800000 */
[----:B------:R-:W-:Y:S01]  /*4890*/  FMUL.FTZ R39, R39, UR6 ;  /* 0x0000000627277c20 */ /* 0x000fe20008410000 */
[C---:B------:R-:W-:Y:S01]  /*48a0*/  ISETP.GT.AND P6, PT, R10.reuse, 0x60, PT ;  /* 0x000000600a00780c */ /* 0x040fe20003fc4270 */
[--C-:B------:R-:W-:Y:S01]  /*48b0*/  IMAD.MOV.U32 R84, RZ, RZ, R87.reuse ;  /* 0x000000ffff547224 */ /* 0x100fe200078e0057 */
[----:B------:R-:W-:Y:S01]  /*48c0*/  ISETP.GT.AND P3, PT, R10, 0x59, PT ;  /* 0x000000590a00780c */ /* 0x000fe20003f64270 */
[--C-:B------:R-:W-:Y:S01]  /*48d0*/  IMAD.MOV.U32 R78, RZ, RZ, R87.reuse ;  /* 0x000000ffff4e7224 */ /* 0x100fe200078e0057 */
[----:B------:R-:W-:Y:S01]  /*48e0*/  FSEL R131, R68, -INF , P2 ;  /* 0xff80000044837808 */ /* 0x000fe20001000000 */
[----:B------:R-:W4:Y:S01]  /*48f0*/  MUFU.TANH R52, R52 ;  /* 0x0000003400347308 */ /* 0x000f220000002400 */
[----:B------:R-:W-:Y:S01]  /*4900*/  FMNMX.FTZ R14, R129, R14, !PT ;  /* 0x0000000e810e7209 */ /* 0x000fe20007810000 */
[--C-:B------:R-:W-:Y:S01]  /*4910*/  IMAD.MOV.U32 R74, RZ, RZ, R87.reuse ;  /* 0x000000ffff4a7224 */ /* 0x100fe200078e0057 */
[----:B------:R-:W-:Y:S01]  /*4920*/  FSEL R135, R56, -INF , P6 ;  /* 0xff80000038877808 */ /* 0x000fe20003000000 */
[--C-:B------:R-:W-:Y:S01]  /*4930*/  IMAD.MOV.U32 R68, RZ, RZ, R87.reuse ;  /* 0x000000ffff447224 */ /* 0x100fe200078e0057 */
[----:B------:R-:W-:Y:S01]  /*4940*/  FSEL R133, R133, -INF , P3 ;  /* 0xff80000085857808 */ /* 0x000fe20001800000 */
[--C-:B------:R-:W-:Y:S01]  /*4950*/  IMAD.MOV.U32 R64, RZ, RZ, R87.reuse ;  /* 0x000000ffff407224 */ /* 0x100fe200078e0057 */
[----:B------:R-:W-:Y:S01]  /*4960*/  FMNMX.FTZ R56, R131, R14, !PT ;  /* 0x0000000e83387209 */ /* 0x000fe20007810000 */
[----:B------:R-:W5:Y:S01]  /*4970*/  MUFU.TANH R50, R50 ;  /* 0x0000003200327308 */ /* 0x000f620000002400 */
[----:B------:R-:W-:Y:S01]  /*4980*/  FSEL R65, R66, -INF , P5 ;  /* 0xff80000042417808 */ /* 0x000fe20002800000 */
[----:B------:R-:W-:Y:S01]  /*4990*/  FMUL.FTZ R14, R35, UR6 ;  /* 0x00000006230e7c20 */ /* 0x000fe20008410000 */
[----:B------:R-:W-:Y:S01]  /*49a0*/  ISETP.GT.AND P5, PT, R10, 0x61, PT ;  /* 0x000000610a00780c */ /* 0x000fe20003fa4270 */
[----:B------:R-:W-:Y:S01]  /*49b0*/  IMAD.MOV.U32 R66, RZ, RZ, R87 ;  /* 0x000000ffff427224 */ /* 0x000fe200078e0057 */
[----:B------:R-:W-:-:S02]  /*49c0*/  FMNMX.FTZ R56, R133, R56, !PT ;  /* 0x0000003885387209 */ /* 0x000fc40007810000 */
[----:B------:R-:W-:Y:S01]  /*49d0*/  FSEL R67, R67, -INF , P4 ;  /* 0xff80000043437808 */ /* 0x000fe20002000000 */
[----:B------:R-:W5:Y:S01]  /*49e0*/  MUFU.TANH R54, R54 ;  /* 0x0000003600367308 */ /* 0x000f620000002400 */
[----:B------:R-:W-:Y:S02]  /*49f0*/  ISETP.GT.AND P4, PT, R10, 0x68, PT ;  /* 0x000000680a00780c */ /* 0x000fe40003f84270 */
[----:B------:R-:W-:Y:S02]  /*4a00*/  FSEL R137, R137, -INF , P5 ;  /* 0xff80000089897808 */ /* 0x000fe40002800000 */
[----:B------:R-:W-:Y:S02]  /*4a10*/  FMNMX.FTZ R56, R135, R56, !PT ;  /* 0x0000003887387209 */ /* 0x000fe40007810000 */
[----:B---3--:R-:W-:Y:S01]  /*4a20*/  FSEL R69, R70, -INF , P2 ;  /* 0xff80000046457808 */ /* 0x008fe20001000000 */
[----:B------:R-:W3:Y:S01]  /*4a30*/  MUFU.TANH R44, R44 ;  /* 0x0000002c002c7308 */ /* 0x000ee20000002400 */
[----:B------:R-:W-:-:S02]  /*4a40*/  ISETP.GT.AND P2, PT, R10, 0x69, PT ;  /* 0x000000690a00780c */ /* 0x000fc40003f44270 */
[----:B------:R-:W-:Y:S02]  /*4a50*/  FSEL R141, R60, -INF , P4 ;  /* 0xff8000003c8d7808 */ /* 0x000fe40002000000 */
[----:B------:R-:W-:Y:S02]  /*4a60*/  FMNMX.FTZ R56, R137, R56, !PT ;  /* 0x0000003889387209 */ /* 0x000fe40007810000 */
[----:B0-----:R-:W-:Y:S01]  /*4a70*/  FSEL R71, R71, -INF , P3 ;  /* 0xff80000047477808 */ /* 0x001fe20001800000 */
[----:B------:R-:W0:Y:S01]  /*4a80*/  MUFU.TANH R32, R32 ;  /* 0x0000002000207308 */ /* 0x000e220000002400 */
[----:B------:R-:W-:Y:S01]  /*4a90*/  ISETP.GT.AND P3, PT, R10, 0x70, PT ;  /* 0x000000700a00780c */ /* 0x000fe20003f64270 */
[----:B------:R-:W-:Y:S02]  /*4aa0*/  WARPGROUP.DEPBAR.LE gsb0, 0x0 ;  /* 0x00008000000079c5 */ /* 0x000fe40000010000 */
[----:B------:R-:W-:Y:S01]  /*4ab0*/  FSEL R145, R145, -INF , P2 ;  /* 0xff80000091917808 */ /* 0x000fe20001000000 */
[----:B------:R-:W-:Y:S01]  /*4ac0*/  FMUL.FTZ R24, R24, UR6 ;  /* 0x0000000618187c20 */ /* 0x000fe20008410000 */
[----:B------:R-:W-:Y:S01]  /*4ad0*/  FMNMX.FTZ R56, R141, R56, !PT ;  /* 0x000000388d387209 */ /* 0x000fe20007810000 */
[----:B------:R-:W-:Y:S01]  /*4ae0*/  FMUL.FTZ R28, R28, UR6 ;  /* 0x000000061c1c7c20 */ /* 0x000fe20008410000 */
[----:B------:R-:W-:Y:S01]  /*4af0*/  FSEL R73, R58, -INF , P6 ;  /* 0xff8000003a497808 */ /* 0x000fe20003000000 */
[----:B------:R-:W0:Y:S01]  /*4b00*/  MUFU.TANH R42, R42 ;  /* 0x0000002a002a7308 */ /* 0x000e220000002400 */
[----:B------:R-:W-:Y:S01]  /*4b10*/  ISETP.GT.AND P6, PT, R10, 0x71, PT ;  /* 0x000000710a00780c */ /* 0x000fe20003fc4270 */
[----:B------:R-:W-:Y:S01]  /*4b20*/  FMUL.FTZ R26, R26, UR6 ;  /* 0x000000061a1a7c20 */ /* 0x000fe20008410000 */
[----:B--2---:R-:W-:Y:S01]  /*4b30*/  FSEL R147, R48, -INF , P3 ;  /* 0xff80000030937808 */ /* 0x004fe20001800000 */
[----:B------:R-:W-:Y:S01]  /*4b40*/  FMUL.FTZ R48, R37, UR6 ;  /* 0x0000000625307c20 */ /* 0x000fe20008410000 */
[----:B------:R-:W-:Y:S01]  /*4b50*/  FMNMX.FTZ R56, R145, R56, !PT ;  /* 0x0000003891387209 */ /* 0x000fe20007810000 */
[----:B------:R-:W-:Y:S01]  /*4b60*/  FMUL.FTZ R30, R30, UR6 ;  /* 0x000000061e1e7c20 */ /* 0x000fe20008410000 */
[----:B------:R-:W-:Y:S01]  /*4b70*/  FSEL R33, R80, -INF , P5 ;  /* 0xff80000050217808 */ /* 0x000fe20002800000 */
[----:B------:R-:W2:Y:S01]  /*4b80*/  MUFU.TANH R12, R12 ;  /* 0x0000000c000c7308 */ /* 0x000ea20000002400 */
[----:B------:R-:W-:Y:S01]  /*4b90*/  ISETP.GT.AND P5, PT, R10, 0x78, PT ;  /* 0x000000780a00780c */ /* 0x000fe20003fa4270 */
[----:B------:R-:W-:Y:S01]  /*4ba0*/  IMAD.MOV.U32 R58, RZ, RZ, R87 ;  /* 0x000000ffff3a7224 */ /* 0x000fe200078e0057 */
[----:B------:R-:W-:-:S02]  /*4bb0*/  FSEL R153, R153, -INF , P6 ;  /* 0xff80000099997808 */ /* 0x000fc40003000000 */
[----:B------:R-:W-:Y:S02]  /*4bc0*/  FMNMX.FTZ R56, R147, R56, !PT ;  /* 0x0000003893387209 */ /* 0x000fe40007810000 */
[----:B-1----:R-:W-:Y:S01]  /*4bd0*/  FSEL R75, R62, -INF , P4 ;  /* 0xff8000003e4b7808 */ /* 0x002fe20002000000 */
[----:B------:R-:W1:Y:S01]  /*4be0*/  MUFU.TANH R46, R46 ;  /* 0x0000002e002e7308 */ /* 0x000e620000002400 */
[----:B------:R-:W-:Y:S01]  /*4bf0*/  ISETP.GT.AND P4, PT, R10, 0x79, PT ;  /* 0x000000790a00780c */ /* 0x000fe20003f84270 */
[--C-:B------:R-:W-:Y:S01]  /*4c00*/  IMAD.MOV.U32 R62, RZ, RZ, R87.reuse ;  /* 0x000000ffff3e7224 */ /* 0x100fe200078e0057 */
[----:B----4-:R-:W-:Y:S02]  /*4c10*/  FSEL R151, R52, -INF , P5 ;  /* 0xff80000034977808 */ /* 0x010fe40002800000 */
[----:B------:R-:W-:Y:S02]  /*4c20*/  FMNMX.FTZ R56, R153, R56, !PT ;  /* 0x0000003899387209 */ /* 0x000fe40007810000 */
[----:B------:R-:W-:Y:S01]  /*4c30*/  FSEL R35, R86, -INF , P2 ;  /* 0xff80000056237808 */ /* 0x000fe20001000000 */
[----:B------:R-:W4:Y:S01]  /*4c40*/  MUFU.TANH R36, R36 ;  /* 0x0000002400247308 */ /* 0x000f220000002400 */
[----:B------:R-:W-:Y:S01]  /*4c50*/  ISETP.GT.AND P2, PT, R10, 0x80, PT ;  /* 0x000000800a00780c */ /* 0x000fe20003f44270 */
[----:B------:R-:W-:Y:S01]  /*4c60*/  IMAD.MOV.U32 R86, RZ, RZ, R87 ;  /* 0x000000ffff567224 */ /* 0x000fe200078e0057 */
[----:B------:R-:W-:-:S02]  /*4c70*/  FSEL R155, R155, -INF , P4 ;  /* 0xff8000009b9b7808 */ /* 0x000fc40002000000 */
[----:B------:R-:W-:Y:S02]  /*4c80*/  FMNMX.FTZ R56, R151, R56, !PT ;  /* 0x0000003897387209 */ /* 0x000fe40007810000 */
[----:B-----5:R-:W-:Y:S01]  /*4c90*/  FSEL R77, R50, -INF , P3 ;  /* 0xff800000324d7808 */ /* 0x020fe20001800000 */
[----:B------:R-:W5:Y:S01]  /*4ca0*/  MUFU.TANH R104, R104 ;  /* 0x0000006800687308 */ /* 0x000f620000002400 */
[----:B------:R-:W-:Y:S02]  /*4cb0*/  ISETP.GT.AND P3, PT, R10, 0x81, PT ;  /* 0x000000810a00780c */ /* 0x000fe40003f64270 */
[----:B------:R-:W-:Y:S02]  /*4cc0*/  FSEL R157, R157, -INF , P2 ;  /* 0xff8000009d9d7808 */ /* 0x000fe40001000000 */
[----:B------:R-:W-:Y:S02]  /*4cd0*/  FMNMX.FTZ R56, R155, R56, !PT ;  /* 0x000000389b387209 */ /* 0x000fe40007810000 */
[----:B------:R-:W-:Y:S01]  /*4ce0*/  FSEL R37, R40, -INF , P6 ;  /* 0xff80000028257808 */ /* 0x000fe20003000000 */
[----:B------:R-:W5:Y:S01]  /*4cf0*/  MUFU.TANH R48, R48 ;  /* 0x0000003000307308 */ /* 0x000f620000002400 */
[----:B------:R-:W-:-:S02]  /*4d00*/  ISETP.GT.AND P6, PT, R10, 0x88, PT ;  /* 0x000000880a00780c */ /* 0x000fc40003fc4270 */
[----:B------:R-:W-:Y:S02]  /*4d10*/  FSEL R159, R159, -INF , P3 ;  /* 0xff8000009f9f7808 */ /* 0x000fe40001800000 */
[----:B------:R-:W-:Y:S02]  /*4d20*/  FMNMX.FTZ R56, R157, R56, !PT ;  /* 0x000000389d387209 */ /* 0x000fe40007810000 */
[----:B------:R-:W-:Y:S01]  /*4d30*/  FSEL R83, R54, -INF , P5 ;  /* 0xff80000036537808 */ /* 0x000fe20002800000 */
[----:B------:R-:W5:Y:S01]  /*4d40*/  MUFU.TANH R34, R34 ;  /* 0x0000002200227308 */ /* 0x000f620000002400 */
[----:B------:R-:W-:Y:S02]  /*4d50*/  ISETP.GT.AND P5, PT, R10, 0x89, PT ;  /* 0x000000890a00780c */ /* 0x000fe40003fa4270 */
[----:B---3--:R-:W-:Y:S02]  /*4d60*/  FSEL R161, R44, -INF , P6 ;  /* 0xff8000002ca17808 */ /* 0x008fe40003000000 */
[----:B------:R-:W-:-:S02]  /*4d70*/  FMNMX.FTZ R56, R159, R56, !PT ;  /* 0x000000389f387209 */ /* 0x000fc40007810000 */
[----:B------:R-:W-:Y:S01]  /*4d80*/  FSEL R93, R8, -INF , P4 ;  /* 0xff800000085d7808 */ /* 0x000fe20002000000 */
[----:B------:R-:W-:Y:S01]  /*4d90*/  FMUL.FTZ R8, R25, UR6 ;  /* 0x0000000619087c20 */ /* 0x000fe20008410000 */
[C---:B------:R-:W-:Y:S01]  /*4da0*/  ISETP.GT.AND P4, PT, R10.reuse, 0x90, PT ;  /* 0x000000900a00780c */ /* 0x040fe20003f84270 */
[----:B------:R-:W3:Y:S01]  /*4db0*/  MUFU.TANH R24, R24 ;  /* 0x0000001800187308 */ /* 0x000ee20000002400 */
[----:B------:R-:W-:Y:S02]  /*4dc0*/  FSEL R163, R163, -INF , P5 ;  /* 0xff800000a3a37808 */ /* 0x000fe40002800000 */
[----:B------:R-:W-:Y:S02]  /*4dd0*/  FMNMX.FTZ R56, R161, R56, !PT ;  /* 0x00000038a1387209 */ /* 0x000fe40007810000 */
[----:B------:R-:W-:Y:S02]  /*4de0*/  FSEL R111, R111, -INF , P3 ;  /* 0xff8000006f6f7808 */ /* 0x000fe40001800000 */
[----:B------:R-:W-:Y:S01]  /*4df0*/  ISETP.GT.AND P3, PT, R10, 0x91, PT ;  /* 0x000000910a00780c */ /* 0x000fe20003f64270 */
[----:B------:R-:W3:Y:S01]  /*4e00*/  MUFU.TANH R14, R14 ;  /* 0x0000000e000e7308 */ /* 0x000ee20000002400 */
[----:B0-----:R-:W-:-:S02]  /*4e10*/  FSEL R165, R32, -INF , P4 ;  /* 0xff80000020a57808 */ /* 0x001fc40002000000 */
[----:B------:R-:W-:Y:S02]  /*4e20*/  FMNMX.FTZ R56, R163, R56, !PT ;  /* 0x00000038a3387209 */ /* 0x000fe40007810000 */
[----:B------:R-:W-:Y:S02]  /*4e30*/  FSEL R101, R42, -INF , P2 ;  /* 0xff8000002a657808 */ /* 0x000fe40001000000 */
[----:B------:R-:W-:Y:S01]  /*4e40*/  ISETP.GT.AND P2, PT, R10, 0x98, PT ;  /* 0x000000980a00780c */ /* 0x000fe20003f44270 */
[----:B------:R-:W0:Y:S01]  /*4e50*/  MUFU.TANH R8, R8 ;  /* 0x0000000800087308 */ /* 0x000e220000002400 */
[----:B--2---:R-:W-:Y:S01]  /*4e60*/  FSEL R167, R12, -INF , P3 ;  /* 0xff8000000ca77808 */ /* 0x004fe20001800000 */
[----:B------:R-:W-:Y:S01]  /*4e70*/  FMUL.FTZ R12, R29, UR6 ;  /* 0x000000061d0c7c20 */ /* 0x000fe20008410000 */
[----:B------:R-:W-:Y:S02]  /*4e80*/  FMNMX.FTZ R56, R165, R56, !PT ;  /* 0x00000038a5387209 */ /* 0x000fe40007810000 */
[----:B-1----:R-:W-:-:S02]  /*4e90*/  FSEL R25, R46, -INF , P6 ;  /* 0xff8000002e197808 */ /* 0x002fc40003000000 */
[----:B------:R-:W-:Y:S01]  /*4ea0*/  ISETP.GT.AND P6, PT, R10, 0x99, PT ;  /* 0x000000990a00780c */ /* 0x000fe20003fc4270 */
[----:B------:R-:W1:Y:S01]  /*4eb0*/  MUFU.TANH R38, R38 ;  /* 0x0000002600267308 */ /* 0x000e620000002400 */
[----:B----4-:R-:W-:Y:S02]  /*4ec0*/  FSEL R169, R36, -INF , P2 ;  /* 0xff80000024a97808 */ /* 0x010fe40001000000 */
[----:B------:R-:W-:Y:S02]  /*4ed0*/  FMNMX.FTZ R56, R167, R56, !PT ;  /* 0x00000038a7387209 */ /* 0x000fe40007810000 */
[----:B-----5:R-:W-:Y:S02]  /*4ee0*/  FSEL R29, R104, -INF , P5 ;  /* 0xff800000681d7808 */ /* 0x020fe40002800000 */
[----:B------:R-:W-:Y:S01]  /*4ef0*/  ISETP.GT.AND P5, PT, R10, 0xa0, PT ;  /* 0x000000a00a00780c */ /* 0x000fe20003fa4270 */
[----:B------:R-:W2:Y:S01]  /*4f00*/  MUFU.TANH R28, R28 ;  /* 0x0000001c001c7308 */ /* 0x000ea20000002400 */
[----:B------:R-:W-:-:S02]  /*4f10*/  FSEL R171, R48, -INF , P6 ;  /* 0xff80000030ab7808 */ /* 0x000fc40003000000 */
[----:B------:R-:W-:Y:S02]  /*4f20*/  FMNMX.FTZ R56, R169, R56, !PT ;  /* 0x00000038a9387209 */ /* 0x000fe40007810000 */
[----:B------:R-:W-:Y:S02]  /*4f30*/  FSEL R139, R34, -INF , P4 ;  /* 0xff800000228b7808 */ /* 0x000fe40002000000 */
[----:B------:R-:W-:Y:S01]  /*4f40*/  ISETP.GT.AND P4, PT, R10, 0xa1, PT ;  /* 0x000000a10a00780c */ /* 0x000fe20003f84270 */
[----:B------:R-:W4:Y:S01]  /*4f50*/  MUFU.TANH R12, R12 ;  /* 0x0000000c000c7308 */ /* 0x000f220000002400 */
[----:B---3--:R-:W-:Y:S02]  /*4f60*/  FSEL R173, R24, -INF , P5 ;  /* 0xff80000018ad7808 */ /* 0x008fe40002800000 */
[----:B------:R-:W-:Y:S02]  /*4f70*/  FMNMX.FTZ R56, R171, R56, !PT ;  /* 0x00000038ab387209 */ /* 0x000fe40007810000 */
[----:B------:R-:W-:Y:S01]  /*4f80*/  FSEL R143, R14, -INF , P3 ;  /* 0xff8000000e8f7808 */ /* 0x000fe20001800000 */
[----:B------:R-:W-:Y:S01]  /*4f90*/  FMUL.FTZ R14, R31, UR6 ;  /* 0x000000061f0e7c20 */ /* 0x000fe20008410000 */
[----:B------:R-:W-:Y:S01]  /*4fa0*/  ISETP.GT.AND P3, PT, R10, 0xa8, PT ;  /* 0x000000a80a00780c */ /* 0x000fe20003f64270 */
[----:B------:R-:W-:Y:S01]  /*4fb0*/  MUFU.TANH R26, R26 ;  /* 0x0000001a001a7308 */ /* 0x000fe20000002400 */
[----:B0-----:R-:W-:-:S02]  /*4fc0*/  FSEL R175, R8, -INF , P4 ;  /* 0xff80000008af7808 */ /* 0x001fc40002000000 */
[----:B------:R-:W-:Y:S02]  /*4fd0*/  FMNMX.FTZ R56, R173, R56, !PT ;  /* 0x00000038ad387209 */ /* 0x000fe40007810000 */
[----:B-1----:R-:W-:Y:S02]  /*4fe0*/  FSEL R149, R38, -INF , P2 ;  /* 0xff80000026957808 */ /* 0x002fe40001000000 */
[----:B------:R-:W-:Y:S01]  /*4ff0*/  ISETP.GT.AND P2, PT, R10, 0xa9, PT ;  /* 0x000000a90a00780c */ /* 0x000fe20003f44270 */
[----:B------:R-:W-:Y:S01]  /*5000*/  MUFU.TANH R30, R30 ;  /* 0x0000001e001e7308 */ /* 0x000fe20000002400 */
[----:B--2---:R-:W-:Y:S02]  /*5010*/  FSEL R177, R28, -INF , P3 ;  /* 0xff8000001cb17808 */ /* 0x004fe40001800000 */
[----:B------:R-:W-:Y:S02]  /*5020*/  FMNMX.FTZ R56, R175, R56, !PT ;  /* 0x00000038af387209 */ /* 0x000fe40007810000 */
[----:B----4-:R-:W-:-:S02]  /*5030*/  FSEL R179, R12, -INF , P2 ;  /* 0xff8000000cb37808 */ /* 0x010fc40001000000 */
[----:B------:R-:W-:Y:S01]  /*5040*/  FMNMX.FTZ R56, R177, R56, !PT ;  /* 0x00000038b1387209 */ /* 0x000fe20007810000 */
[----:B------:R-:W0:Y:S01]  /*5050*/  MUFU.TANH R10, R39 ;  /* 0x00000027000a7308 */ /* 0x000e220000002400 */
[-C--:B------:R-:W-:Y:S02]  /*5060*/  MOV R80, R87.reuse ;  /* 0x0000005700507202 */ /* 0x080fe40000000f00 */
[----:B------:R-:W-:Y:S02]  /*5070*/  FMNMX.FTZ R56, R179, R56, !PT ;  /* 0x00000038b3387209 */ /* 0x000fe40007810000 */
[-C--:B------:R-:W-:Y:S02]  /*5080*/  MOV R70, R87.reuse ;  /* 0x0000005700467202 */ /* 0x080fe40000000f00 */
[----:B------:R-:W-:Y:S01]  /*5090*/  MOV R60, R87 ;  /* 0x00000057003c7202 */ /* 0x000fe20000000f00 */
[----:B------:R-:W1:Y:S01]  /*50a0*/  SHFL.BFLY PT, R89, R56, 0x2, 0x1f ;  /* 0x0c401f0038597f89 */ /* 0x000e6200000e0000 */
[----:B------:R-:W-:Y:S01]  /*50b0*/  MUFU.TANH R14, R14 ;  /* 0x0000000e000e7308 */ /* 0x000fe20000002400 */
[----:B-1----:R-:W-:Y:S01]  /*50c0*/  FMNMX.FTZ R12, R56, R89, !PT ;  /* 0x00000059380c7209 */ /* 0x002fe20007810000 */
[----:B------:R-:W-:-:S04]  /*50d0*/  IMAD.MOV.U32 R56, RZ, RZ, R87 ;  /* 0x000000ffff387224 */ /* 0x000fc800078e0057 */
[----:B------:R-:W1:Y:S02]  /*50e0*/  SHFL.BFLY PT, R89, R12, 0x1, 0x1f ;  /* 0x0c201f000c597f89 */ /* 0x000e6400000e0000 */
[----:B-1----:R-:W-:Y:S01]  /*50f0*/  FMNMX.FTZ R89, R12, R89, !PT ;  /* 0x000000590c597209 */ /* 0x002fe20007810000 */
[----:B------:R-:W-:Y:S01]  /*5100*/  FMUL.FTZ R12, R27, UR6 ;  /* 0x000000061b0c7c20 */ /* 0x000fe20008410000 */
[----:B------:R-:W-:Y:S02]  /*5110*/  R2UR UR6, R17 ;  /* 0x00000000110672ca */ /* 0x000fe400000e0000 */
[C---:B------:R-:W-:Y:S01]  /*5120*/  FSETP.NEU.FTZ.AND P0, PT, R89.reuse, -INF , PT ;  /* 0xff8000005900780b */ /* 0x040fe20003f1d000 */
[----:B------:R-:W-:Y:S02]  /*5130*/  FMUL.FTZ R8, R89, R88 ;  /* 0x0000005859087220 */ /* 0x000fe40000410000 */
[----:B------:R-:W1:Y:S03]  /*5140*/  MUFU.TANH R12, R12 ;  /* 0x0000000c000c7308 */ /* 0x000e660000002400 */
[----:B------:R-:W-:-:S02]  /*5150*/  FSEL R8, R8, RZ, P0 ;  /* 0x000000ff08087208 */ /* 0x000fc40000000000 */
[----:B------:R-:W-:-:S03]  /*5160*/  ISETP.NE.AND P0, PT, R20, RZ, PT ;  /* 0x000000ff1400720c */ /* 0x000fc60003f05270 */
[--C-:B------:R-:W-:Y:S01]  /*5170*/  FFMA.FTZ R27, R6, R88, -R8.reuse ;  /* 0x00000058061b7223 */ /* 0x100fe20000010808 */
[----:B------:R-:W-:Y:S01]  /*5180*/  FMNMX.FTZ R6, R5, R4, !PT ;  /* 0x0000000405067209 */ /* 0x000fe20007810000 */
[-CC-:B------:R-:W-:Y:S01]  /*5190*/  FFMA.FTZ R192, R121, R88.reuse, -R8.reuse ;  /* 0x0000005879c07223 */ /* 0x180fe20000010808 */
[----:B0-----:R-:W-:Y:S01]  /*51a0*/  FSEL R121, R10, -INF , P6 ;  /* 0xff8000000a797808 */ /* 0x001fe20003000000 */
[--C-:B------:R-:W-:Y:S01]  /*51b0*/  FFMA.FTZ R194, R123, R88, -R8.reuse ;  /* 0x000000587bc27223 */ /* 0x100fe20000010808 */
[----:B------:R-:W-:Y:S01]  /*51c0*/  FMNMX.FTZ R6, R7, R6, !PT ;  /* 0x0000000607067209 */ /* 0x000fe20007810000 */
[-CC-:B------:R-:W-:Y:S01]  /*51d0*/  FFMA.FTZ R196, R127, R88.reuse, -R8.reuse ;  /* 0x000000587fc47223 */ /* 0x180fe20000010808 */
[----:B------:R-:W-:Y:S01]  /*51e0*/  FSEL R123, R26, -INF , P5 ;  /* 0xff8000001a7b7808 */ /* 0x000fe20002800000 */
[--C-:B------:R-:W-:Y:S01]  /*51f0*/  FFMA.FTZ R198, R131, R88, -R8.reuse ;  /* 0x0000005883c67223 */ /* 0x100fe20000010808 */
[----:B------:R-:W-:Y:S01]  /*5200*/  FMNMX.FTZ R6, R11, R6, !PT ;  /* 0x000000060b067209 */ /* 0x000fe20007810000 */
[-CC-:B------:R-:W-:Y:S01]  /*5210*/  FFMA.FTZ R188, R105, R88.reuse, -R8.reuse ;  /* 0x0000005869bc7223 */ /* 0x180fe20000010808 */
[----:B-1----:R-:W-:Y:S01]  /*5220*/  FSEL R127, R12, -INF , P4 ;  /* 0xff8000000c7f7808 */ /* 0x002fe20002000000 */
[--C-:B------:R-:W-:Y:S01]  /*5230*/  FFMA.FTZ R105, R133, R88, -R8.reuse ;  /* 0x0000005885697223 */ /* 0x100fe20000010808 */
[----:B------:R-:W-:Y:S01]  /*5240*/  FMNMX.FTZ R6, R13, R6, !PT ;  /* 0x000000060d067209 */ /* 0x000fe20007810000 */
[-CC-:B------:R-:W-:Y:S01]  /*5250*/  FFMA.FTZ R31, R9, R88.reuse, -R8.reuse ;  /* 0x00000058091f7223 */ /* 0x180fe20000010808 */
[----:B------:R-:W-:Y:S01]  /*5260*/  FSEL R131, R30, -INF , P3 ;  /* 0xff8000001e837808 */ /* 0x000fe20001800000 */
[--C-:B------:R-:W-:Y:S01]  /*5270*/  FFMA.FTZ R176, R79, R88, -R8.reuse ;  /* 0x000000584fb07223 */ /* 0x100fe20000010808 */
[----:B------:R-:W-:Y:S01]  /*5280*/  FMNMX.FTZ R6, R15, R6, !PT ;  /* 0x000000060f067209 */ /* 0x000fe20007810000 */
[--C-:B------:R-:W-:Y:S01]  /*5290*/  FFMA.FTZ R178, R81, R88, -R8.reuse ;  /* 0x0000005851b27223 */ /* 0x100fe20000010808 */
[----:B------:R-:W-:Y:S01]  /*52a0*/  FSEL R133, R14, -INF , P2 ;  /* 0xff8000000e857808 */ /* 0x000fe20001000000 */
[----:B------:R-:W-:Y:S01]  /*52b0*/  MUFU.EX2 R27, R27 ;  /* 0x0000001b001b7308 */ /* 0x000fe20000000800 */
[----:B------:R-:W-:Y:S01]  /*52c0*/  FMNMX.FTZ R6, R21, R6, !PT ;  /* 0x0000000615067209 */ /* 0x000fe20007810000 */
[-CC-:B------:R-:W-:Y:S01]  /*52d0*/  FFMA.FTZ R180, R85, R88.reuse, -R8.reuse ;  /* 0x0000005855b47223 */ /* 0x180fe20000010808 */
[-CC-:B------:R-:W-:Y:S01]  /*52e0*/  FFMA.FTZ R39, R91, R88.reuse, -R8.reuse ;  /* 0x000000585b277223 */ /* 0x180fe20000010808 */
[--C-:B------:R-:W-:Y:S01]  /*52f0*/  FFMA.FTZ R182, R95, R88, -R8.reuse ;  /* 0x000000585fb67223 */ /* 0x100fe20000010808 */
[----:B------:R-:W-:Y:S01]  /*5300*/  FMNMX.FTZ R6, R23, R6, !PT ;  /* 0x0000000617067209 */ /* 0x000fe20007810000 */
[-CC-:B------:R-:W-:Y:S01]  /*5310*/  FFMA.FTZ R218, R177, R88.reuse, -R8.reuse ;  /* 0x00000058b1da7223 */ /* 0x180fe20000010808 */
[--C-:B------:R-:W-:Y:S01]  /*5320*/  FFMA.FTZ R79, R97, R88, -R8.reuse ;  /* 0x00000058614f7223 */ /* 0x100fe20000010808 */
[----:B------:R-:W0:Y:S01]  /*5330*/  MUFU.EX2 R176, R176 ;  /* 0x000000b000b07308 */ /* 0x000e220000000800 */
[----:B------:R-:W-:Y:S01]  /*5340*/  FMNMX.FTZ R6, R41, R6, !PT ;  /* 0x0000000629067209 */ /* 0x000fe20007810000 */
[-CC-:B------:R-:W-:Y:S01]  /*5350*/  FFMA.FTZ R184, R99, R88.reuse, -R8.reuse ;  /* 0x0000005863b87223 */ /* 0x180fe20000010808 */
[-CC-:B------:R-:W-:Y:S01]  /*5360*/  FFMA.FTZ R81, R109, R88.reuse, -R8.reuse ;  /* 0x000000586d517223 */ /* 0x180fe20000010808 */
[--C-:B------:R-:W-:Y:S01]  /*5370*/  FFMA.FTZ R186, R107, R88, -R8.reuse ;  /* 0x000000586bba7223 */ /* 0x100fe20000010808 */
[----:B------:R-:W-:Y:S01]  /*5380*/  FMNMX.FTZ R6, R43, R6, !PT ;  /* 0x000000062b067209 */ /* 0x000fe20007810000 */
[-CC-:B------:R-:W-:Y:S01]  /*5390*/  FFMA.FTZ R107, R137, R88.reuse, -R8.reuse ;  /* 0x00000058896b7223 */ /* 0x180fe20000010808 */
[--C-:B------:R-:W-:Y:S01]  /*53a0*/  FFMA.FTZ R137, R179, R88, -R8.reuse ;  /* 0x00000058b3897223 */ /* 0x100fe20000010808 */
[----:B------:R-:W1:Y:S01]  /*53b0*/  MUFU.EX2 R178, R178 ;  /* 0x000000b200b27308 */ /* 0x000e620000000800 */
[----:B------:R-:W-:Y:S01]  /*53c0*/  FMNMX.FTZ R6, R45, R6, !PT ;  /* 0x000000062d067209 */ /* 0x000fe20007810000 */
[-CC-:B------:R-:W-:Y:S01]  /*53d0*/  FFMA.FTZ R85, R103, R88.reuse, -R8.reuse ;  /* 0x0000005867557223 */ /* 0x180fe20000010808 */
[-CC-:B------:R-:W-:Y:S01]  /*53e0*/  FFMA.FTZ R91, R113, R88.reuse, -R8.reuse ;  /* 0x00000058715b7223 */ /* 0x180fe20000010808 */
[--C-:B------:R-:W-:Y:S01]  /*53f0*/  FFMA.FTZ R190, R117, R88, -R8.reuse ;  /* 0x0000005875be7223 */ /* 0x100fe20000010808 */
[----:B------:R-:W-:Y:S01]  /*5400*/  FMNMX.FTZ R6, R47, R6, !PT ;  /* 0x000000062f067209 */ /* 0x000fe20007810000 */
[-CC-:B------:R-:W-:Y:S01]  /*5410*/  FFMA.FTZ R95, R115, R88.reuse, -R8.reuse ;  /* 0x00000058735f7223 */ /* 0x180fe20000010808 */
[--C-:B------:R-:W-:Y:S01]  /*5420*/  FFMA.FTZ R97, R119, R88, -R8.reuse ;  /* 0x0000005877617223 */ /* 0x100fe20000010808 */
[----:B------:R-:W2:Y:S01]  /*5430*/  MUFU.EX2 R31, R31 ;  /* 0x0000001f001f7308 */ /* 0x000ea20000000800 */
[----:B------:R-:W-:Y:S01]  /*5440*/  FMNMX.FTZ R6, R49, R6, !PT ;  /* 0x0000000631067209 */ /* 0x000fe20007810000 */
[-CC-:B------:R-:W-:Y:S01]  /*5450*/  FFMA.FTZ R99, R125, R88.reuse, -R8.reuse ;  /* 0x000000587d637223 */ /* 0x180fe20000010808 */
[-CC-:B------:R-:W-:Y:S01]  /*5460*/  FFMA.FTZ R103, R129, R88.reuse, -R8.reuse ;  /* 0x0000005881677223 */ /* 0x180fe20000010808 */
[--C-:B------:R-:W-:Y:S01]  /*5470*/  FFMA.FTZ R200, R135, R88, -R8.reuse ;  /* 0x0000005887c87223 */ /* 0x100fe20000010808 */
[----:B------:R-:W-:Y:S01]  /*5480*/  FMNMX.FTZ R6, R51, R6, !PT ;  /* 0x0000000633067209 */ /* 0x000fe20007810000 */
[-CC-:B------:R-:W-:Y:S01]  /*5490*/  FFMA.FTZ R202, R141, R88.reuse, -R8.reuse ;  /* 0x000000588dca7223 */ /* 0x180fe20000010808 */
[--C-:B------:R-:W-:Y:S01]  /*54a0*/  FFMA.FTZ R109, R145, R88, -R8.reuse ;  /* 0x00000058916d7223 */ /* 0x100fe20000010808 */
[----:B------:R-:W3:Y:S01]  /*54b0*/  MUFU.EX2 R180, R180 ;  /* 0x000000b400b47308 */ /* 0x000ee20000000800 */
[----:B------:R-:W-:Y:S01]  /*54c0*/  FMNMX.FTZ R6, R53, R6, !PT ;  /* 0x0000000635067209 */ /* 0x000fe20007810000 */
[-CC-:B------:R-:W-:Y:S01]  /*54d0*/  FFMA.FTZ R204, R147, R88.reuse, -R8.reuse ;  /* 0x0000005893cc7223 */ /* 0x180fe20000010808 */
[-CC-:B------:R-:W-:Y:S01]  /*54e0*/  FFMA.FTZ R113, R153, R88.reuse, -R8.reuse ;  /* 0x0000005899717223 */ /* 0x180fe20000010808 */
[--C-:B------:R-:W-:Y:S01]  /*54f0*/  FFMA.FTZ R206, R151, R88, -R8.reuse ;  /* 0x0000005897ce7223 */ /* 0x100fe20000010808 */
[----:B------:R-:W-:Y:S01]  /*5500*/  FMNMX.FTZ R6, R55, R6, !PT ;  /* 0x0000000637067209 */ /* 0x000fe20007810000 */
[-CC-:B------:R-:W-:Y:S01]  /*5510*/  FFMA.FTZ R115, R155, R88.reuse, -R8.reuse ;  /* 0x000000589b737223 */ /* 0x180fe20000010808 */
[--C-:B------:R-:W-:Y:S01]  /*5520*/  FFMA.FTZ R208, R157, R88, -R8.reuse ;  /* 0x000000589dd07223 */ /* 0x100fe20000010808 */
[----:B------:R-:W4:Y:S01]  /*5530*/  MUFU.EX2 R39, R39 ;  /* 0x0000002700277308 */ /* 0x000f220000000800 */
[----:B------:R-:W-:Y:S01]  /*5540*/  FMNMX.FTZ R6, R57, R6, !PT ;  /* 0x0000000639067209 */ /* 0x000fe20007810000 */
[-CC-:B------:R-:W-:Y:S01]  /*5550*/  FFMA.FTZ R117, R159, R88.reuse, -R8.reuse ;  /* 0x000000589f757223 */ /* 0x180fe20000010808 */
[-CC-:B------:R-:W-:Y:S01]  /*5560*/  FFMA.FTZ R210, R161, R88.reuse, -R8.reuse ;  /* 0x00000058a1d27223 */ /* 0x180fe20000010808 */
[--C-:B------:R-:W-:Y:S01]  /*5570*/  FFMA.FTZ R119, R163, R88, -R8.reuse ;  /* 0x00000058a3777223 */ /* 0x100fe20000010808 */
[----:B------:R-:W-:Y:S01]  /*5580*/  FMNMX.FTZ R6, R59, R6, !PT ;  /* 0x000000063b067209 */ /* 0x000fe20007810000 */
[-CC-:B------:R-:W-:Y:S01]  /*5590*/  FFMA.FTZ R212, R165, R88.reuse, -R8.reuse ;  /* 0x00000058a5d47223 */ /* 0x180fe20000010808 */
[--C-:B------:R-:W-:Y:S01]  /*55a0*/  FFMA.FTZ R125, R167, R88, -R8.reuse ;  /* 0x00000058a77d7223 */ /* 0x100fe20000010808 */
[----:B------:R-:W5:Y:S01]  /*55b0*/  MUFU.EX2 R182, R182 ;  /* 0x000000b600b67308 */ /* 0x000f620000000800 */
[----:B------:R-:W-:Y:S01]  /*55c0*/  FMNMX.FTZ R6, R61, R6, !PT ;  /* 0x000000063d067209 */ /* 0x000fe20007810000 */
[-CC-:B------:R-:W-:Y:S01]  /*55d0*/  FFMA.FTZ R214, R169, R88.reuse, -R8.reuse ;  /* 0x00000058a9d67223 */ /* 0x180fe20000010808 */
[-CC-:B------:R-:W-:Y:S01]  /*55e0*/  FFMA.FTZ R129, R171, R88.reuse, -R8.reuse ;  /* 0x00000058ab817223 */ /* 0x180fe20000010808 */
[--C-:B------:R-:W-:Y:S01]  /*55f0*/  FFMA.FTZ R216, R173, R88, -R8.reuse ;  /* 0x00000058add87223 */ /* 0x100fe20000010808 */
[----:B------:R-:W-:Y:S01]  /*5600*/  FMNMX.FTZ R6, R63, R6, !PT ;  /* 0x000000063f067209 */ /* 0x000fe20007810000 */
[----:B------:R-:W-:Y:S01]  /*5610*/  FFMA.FTZ R135, R175, R88, -R8 ;  /* 0x00000058af877223 */ /* 0x000fe20000010808 */
[----:B------:R-:W-:Y:S01]  /*5620*/  UISETP.GE.AND UP0, UPT, UR36, UR6, UPT ;  /* 0x000000062400728c */ /* 0x000fe2000bf06270 */
[----:B------:R-:W5:Y:S01]  /*5630*/  MUFU.EX2 R79, R79 ;  /* 0x0000004f004f7308 */ /* 0x000f620000000800 */
[----:B------:R-:W-:Y:S01]  /*5640*/  FMNMX.FTZ R6, R65, R6, !PT ;  /* 0x0000000641067209 */ /* 0x000fe20007810000 */
[----:B------:R-:W-:-:S02]  /*5650*/  UMOV UR6, URZ ;  /* 0x0000003f00067c82 */ /* 0x000fc40008000000 */
[----:B------:R-:W-:Y:S01]  /*5660*/  IMAD.U32 R221, RZ, RZ, UR6 ;  /* 0x00000006ffdd7e24 */ /* 0x000fe2000f8e00ff */
[----:B------:R-:W-:-:S03]  /*5670*/  FMNMX.FTZ R6, R67, R6, !PT ;  /* 0x0000000643067209 */ /* 0x000fc60007810000 */
[----:B------:R-:W5:Y:S01]  /*5680*/  MUFU.EX2 R184, R184 ;  /* 0x000000b800b87308 */ /* 0x000f620000000800 */
[----:B------:R-:W-:-:S04]  /*5690*/  FMNMX.FTZ R6, R69, R6, !PT ;  /* 0x0000000645067209 */ /* 0x000fc80007810000 */
[----:B------:R-:W-:-:S03]  /*56a0*/  FMNMX.FTZ R6, R71, R6, !PT ;  /* 0x0000000647067209 */ /* 0x000fc60007810000 */
[----:B------:R-:W-:Y:S01]  /*56b0*/  MUFU.EX2 R81, R81 ;  /* 0x0000005100517308 */ /* 0x000fe20000000800 */
        /* <DEDUP_REMOVED lines=29> */
[----:B------:R-:W-:Y:S02]  /*5890*/  MUFU.EX2 R99, R99 ;  /* 0x0000006300637308 */ /* 0x000fe40000000800 */
[----:B------:R-:W0:Y:S06]  /*58a0*/  SHFL.BFLY PT, R9, R6, 0x2, 0x1f ;  /* 0x0c401f0006097f89 */ /* 0x000e2c00000e0000 */
[----:B------:R-:W-:Y:S08]  /*58b0*/  MUFU.EX2 R196, R196 ;  /* 0x000000c400c47308 */ /* 0x000ff00000000800 */
[----:B------:R-:W-:Y:S08]  /*58c0*/  MUFU.EX2 R103, R103 ;  /* 0x0000006700677308 */ /* 0x000ff00000000800 */
[----:B------:R-:W-:Y:S01]  /*58d0*/  MUFU.EX2 R198, R198 ;  /* 0x000000c600c67308 */ /* 0x000fe20000000800 */
[----:B0-----:R-:W-:-:S05]  /*58e0*/  FMNMX.FTZ R10, R6, R9, !PT ;  /* 0x00000009060a7209 */ /* 0x001fca0007810000 */
[----:B------:R-:W0:Y:S02]  /*58f0*/  SHFL.BFLY PT, R9, R10, 0x1, 0x1f ;  /* 0x0c201f000a097f89 */ /* 0x000e2400000e0000 */
[----:B------:R-:W-:Y:S08]  /*5900*/  MUFU.EX2 R105, R105 ;  /* 0x0000006900697308 */ /* 0x000ff00000000800 */
[----:B------:R-:W-:Y:S08]  /*5910*/  MUFU.EX2 R200, R200 ;  /* 0x000000c800c87308 */ /* 0x000ff00000000800 */
[----:B------:R-:W-:Y:S01]  /*5920*/  MUFU.EX2 R107, R107 ;  /* 0x0000006b006b7308 */ /* 0x000fe20000000800 */
[----:B0-----:R-:W-:-:S07]  /*5930*/  FMNMX.FTZ R9, R10, R9, !PT ;  /* 0x000000090a097209 */ /* 0x001fce0007810000 */
[----:B------:R-:W-:Y:S01]  /*5940*/  MUFU.EX2 R202, R202 ;  /* 0x000000ca00ca7308 */ /* 0x000fe20000000800 */
[C---:B------:R-:W-:Y:S01]  /*5950*/  FSETP.NEU.FTZ.AND P2, PT, R9.reuse, -INF , PT ;  /* 0xff8000000900780b */ /* 0x040fe20003f5d000 */
[----:B------:R-:W-:-:S06]  /*5960*/  FMUL.FTZ R6, R9, R88 ;  /* 0x0000005809067220 */ /* 0x000fcc0000410000 */
[----:B------:R-:W-:Y:S01]  /*5970*/  MUFU.EX2 R109, R109 ;  /* 0x0000006d006d7308 */ /* 0x000fe20000000800 */
[----:B------:R-:W-:Y:S02]  /*5980*/  FSEL R36, R6, RZ, P2 ;  /* 0x000000ff06247208 */ /* 0x000fe40001000000 */
[----:B------:R-:W-:-:S03]  /*5990*/  PLOP3.LUT P2, PT, PT, PT, UP0, 0x80, 0x0 ;  /* 0x000000000000781c */ /* 0x000fc60003f4f008 */
[-CC-:B------:R-:W-:Y:S01]  /*59a0*/  FFMA.FTZ R177, R5, R88.reuse, -R36.reuse ;  /* 0x0000005805b17223 */ /* 0x180fe20000010824 */
[----:B------:R-:W-:Y:S01]  /*59b0*/  FADD.FTZ R5, R176, R27 ;  /* 0x0000001bb0057221 */ /* 0x000fe20000010000 */
[-CC-:B------:R-:W-:Y:S01]  /*59c0*/  FFMA.FTZ R4, R4, R88.reuse, -R36.reuse ;  /* 0x0000005804047223 */ /* 0x180fe20000010824 */
[-CC-:B------:R-:W-:Y:S01]  /*59d0*/  FFMA.FTZ R179, R7, R88.reuse, -R36.reuse ;  /* 0x0000005807b37223 */ /* 0x180fe20000010824 */
[-CC-:B------:R-:W-:Y:S01]  /*59e0*/  FFMA.FTZ R6, R11, R88.reuse, -R36.reuse ;  /* 0x000000580b067223 */ /* 0x180fe20000010824 */
[----:B-1----:R-:W-:Y:S01]  /*59f0*/  FADD.FTZ R32, R178, R5 ;  /* 0x00000005b2207221 */ /* 0x002fe20000010000 */
[----:B------:R-:W-:Y:S01]  /*5a00*/  MUFU.EX2 R177, R177 ;  /* 0x000000b100b17308 */ /* 0x000fe20000000800 */
[-CC-:B------:R-:W-:Y:S01]  /*5a10*/  FFMA.FTZ R181, R13, R88.reuse, -R36.reuse ;  /* 0x000000580db57223 */ /* 0x180fe20000010824 */
[-C--:B------:R-:W-:Y:S01]  /*5a20*/  FFMA.FTZ R8, R15, R88.reuse, -R36 ;  /* 0x000000580f087223 */ /* 0x080fe20000010824 */
[----:B--2---:R-:W-:Y:S01]  /*5a30*/  FADD.FTZ R5, R31, R32 ;  /* 0x000000201f057221 */ /* 0x004fe20000010000 */
[-CC-:B------:R-:W-:Y:S01]  /*5a40*/  FFMA.FTZ R183, R21, R88.reuse, -R36.reuse ;  /* 0x0000005815b77223 */ /* 0x180fe20000010824 */
[-CC-:B------:R-:W-:Y:S01]  /*5a50*/  FFMA.FTZ R10, R23, R88.reuse, -R36.reuse ;  /* 0x00000058170a7223 */ /* 0x180fe20000010824 */
[-CC-:B------:R-:W-:Y:S01]  /*5a60*/  FFMA.FTZ R185, R41, R88.reuse, -R36.reuse ;  /* 0x0000005829b97223 */ /* 0x180fe20000010824 */
[----:B---3--:R-:W-:Y:S01]  /*5a70*/  FADD.FTZ R32, R180, R5 ;  /* 0x00000005b4207221 */ /* 0x008fe20000010000 */
[----:B------:R-:W0:Y:S01]  /*5a80*/  MUFU.EX2 R4, R4 ;  /* 0x0000000400047308 */ /* 0x000e220000000800 */
[-CC-:B------:R-:W-:Y:S01]  /*5a90*/  FFMA.FTZ R12, R43, R88.reuse, -R36.reuse ;  /* 0x000000582b0c7223 */ /* 0x180fe20000010824 */
[-C--:B------:R-:W-:Y:S01]  /*5aa0*/  FFMA.FTZ R187, R45, R88.reuse, -R36 ;  /* 0x000000582dbb7223 */ /* 0x080fe20000010824 */
[----:B----4-:R-:W-:Y:S01]  /*5ab0*/  FADD.FTZ R5, R39, R32 ;  /* 0x0000002027057221 */ /* 0x010fe20000010000 */
[-CC-:B------:R-:W-:Y:S01]  /*5ac0*/  FFMA.FTZ R14, R47, R88.reuse, -R36.reuse ;  /* 0x000000582f0e7223 */ /* 0x180fe20000010824 */
[-CC-:B------:R-:W-:Y:S01]  /*5ad0*/  FFMA.FTZ R189, R49, R88.reuse, -R36.reuse ;  /* 0x0000005831bd7223 */ /* 0x180fe20000010824 */
[-CC-:B------:R-:W-:Y:S01]  /*5ae0*/  FFMA.FTZ R20, R51, R88.reuse, -R36.reuse ;  /* 0x0000005833147223 */ /* 0x180fe20000010824 */
[----:B-----5:R-:W-:Y:S01]  /*5af0*/  FADD.FTZ R34, R182, R5 ;  /* 0x00000005b6227221 */ /* 0x020fe20000010000 */
[----:B------:R-:W1:Y:S01]  /*5b00*/  MUFU.EX2 R179, R179 ;  /* 0x000000b300b37308 */ /* 0x000e620000000800 */
[-CC-:B------:R-:W-:Y:S01]  /*5b10*/  FFMA.FTZ R191, R53, R88.reuse, -R36.reuse ;  /* 0x0000005835bf7223 */ /* 0x180fe20000010824 */
[-C--:B------:R-:W-:Y:S01]  /*5b20*/  FFMA.FTZ R24, R55, R88.reuse, -R36 ;  /* 0x0000005837187223 */ /* 0x080fe20000010824 */
[----:B------:R-:W-:Y:S01]  /*5b30*/  FADD.FTZ R5, R79, R34 ;  /* 0x000000224f057221 */ /* 0x000fe20000010000 */
[-CC-:B------:R-:W-:Y:S01]  /*5b40*/  FFMA.FTZ R193, R57, R88.reuse, -R36.reuse ;  /* 0x0000005839c17223 */ /* 0x180fe20000010824 */
[-CC-:B------:R-:W-:Y:S01]  /*5b50*/  FFMA.FTZ R26, R59, R88.reuse, -R36.reuse ;  /* 0x000000583b1a7223 */ /* 0x180fe20000010824 */
[-C--:B------:R-:W-:Y:S01]  /*5b60*/  FFMA.FTZ R195, R61, R88.reuse, -R36 ;  /* 0x000000583dc37223 */ /* 0x080fe20000010824 */
[----:B------:R-:W-:Y:S01]  /*5b70*/  FADD.FTZ R34, R184, R5 ;  /* 0x00000005b8227221 */ /* 0x000fe20000010000 */
[----:B------:R-:W2:Y:S01]  /*5b80*/  MUFU.EX2 R6, R6 ;  /* 0x0000000600067308 */ /* 0x000ea20000000800 */
[----:B0-----:R-:W-:Y:S01]  /*5b90*/  FADD.FTZ R38, R177, R4 ;  /* 0x00000004b1267221 */ /* 0x001fe20000010000 */
[-C--:B------:R-:W-:Y:S01]  /*5ba0*/  FFMA.FTZ R28, R63, R88.reuse, -R36 ;  /* 0x000000583f1c7223 */ /* 0x080fe20000010824 */
[----:B------:R-:W-:Y:S01]  /*5bb0*/  FADD.FTZ R7, R81, R34 ;  /* 0x0000002251077221 */ /* 0x000fe20000010000 */
[-CC-:B------:R-:W-:Y:S01]  /*5bc0*/  FFMA.FTZ R197, R65, R88.reuse, -R36.reuse ;  /* 0x0000005841c57223 */ /* 0x180fe20000010824 */
[-CC-:B------:R-:W-:Y:S01]  /*5bd0*/  FFMA.FTZ R30, R67, R88.reuse, -R36.reuse ;  /* 0x00000058431e7223 */ /* 0x180fe20000010824 */
[-C--:B------:R-:W-:Y:S01]  /*5be0*/  FFMA.FTZ R199, R69, R88.reuse, -R36 ;  /* 0x0000005845c77223 */ /* 0x080fe20000010824 */
[----:B------:R-:W-:Y:S01]  /*5bf0*/  FADD.FTZ R40, R186, R7 ;  /* 0x00000007ba287221 */ /* 0x000fe20000010000 */
[----:B------:R-:W0:Y:S01]  /*5c00*/  MUFU.EX2 R181, R181 ;  /* 0x000000b500b57308 */ /* 0x000e220000000800 */
[----:B-1----:R-:W-:Y:S01]  /*5c10*/  FADD.FTZ R5, R179, R38 ;  /* 0x00000026b3057221 */ /* 0x002fe20000010000 */
[-C--:B------:R-:W-:Y:S01]  /*5c20*/  FFMA.FTZ R32, R71, R88.reuse, -R36 ;  /* 0x0000005847207223 */ /* 0x080fe20000010824 */
[----:B------:R-:W-:Y:S01]  /*5c30*/  FADD.FTZ R7, R85, R40 ;  /* 0x0000002855077221 */ /* 0x000fe20000010000 */
[-CC-:B------:R-:W-:Y:S01]  /*5c40*/  FFMA.FTZ R201, R73, R88.reuse, -R36.reuse ;  /* 0x0000005849c97223 */ /* 0x180fe20000010824 */
[-CC-:B------:R-:W-:Y:S01]  /*5c50*/  FFMA.FTZ R34, R33, R88.reuse, -R36.reuse ;  /* 0x0000005821227223 */ /* 0x180fe20000010824 */
[-CC-:B------:R-:W-:Y:S01]  /*5c60*/  FFMA.FTZ R203, R75, R88.reuse, -R36.reuse ;  /* 0x000000584bcb7223 */ /* 0x180fe20000010824 */
[----:B------:R-:W-:Y:S01]  /*5c70*/  FADD.FTZ R40, R188, R7 ;  /* 0x00000007bc287221 */ /* 0x000fe20000010000 */
[----:B------:R-:W1:Y:S01]  /*5c80*/  MUFU.EX2 R8, R8 ;  /* 0x0000000800087308 */ /* 0x000e620000000800 */
[----:B--2---:R-:W-:Y:S01]  /*5c90*/  FADD.FTZ R38, R6, R5 ;  /* 0x0000000506267221 */ /* 0x004fe20000010000 */
        /* <DEDUP_REMOVED lines=12> */
[----:B------:R-:W-:Y:S01]  /*5d60*/  FFMA.FTZ R25, R25, R88, -R36 ;  /* 0x0000005819197223 */ /* 0x000fe20000010824 */
[----:B------:R-:W-:Y:S01]  /*5d70*/  FADD.FTZ R42, R192, R7 ;  /* 0x00000007c02a7221 */ /* 0x000fe20000010000 */
[----:B------:R-:W0:Y:S01]  /*5d80*/  MUFU.EX2 R10, R10 ;  /* 0x0000000a000a7308 */ /* 0x000e220000000800 */
[----:B-1----:R-:W-:Y:S01]  /*5d90*/  FADD.FTZ R38, R8, R5 ;  /* 0x0000000508267221 */ /* 0x002fe20000010000 */
[----:B------:R-:W-:-:S02]  /*5da0*/  IMAD.U32 R7, RZ, RZ, UR38 ;  /* 0x00000026ff077e24 */ /* 0x000fc4000f8e00ff */
[----:B------:R-:W-:Y:S01]  /*5db0*/  FADD.FTZ R11, R97, R42 ;  /* 0x0000002a610b7221 */ /* 0x000fe20000010000 */
[-CC-:B------:R-:W-:Y:S01]  /*5dc0*/  FFMA.FTZ R29, R29, R88.reuse, -R36.reuse ;  /* 0x000000581d1d7223 */ /* 0x180fe20000010824 */
[-CC-:B------:R-:W-:Y:S01]  /*5dd0*/  FFMA.FTZ R139, R139, R88.reuse, -R36.reuse ;  /* 0x000000588b8b7223 */ /* 0x180fe20000010824 */
[-C--:B------:R-:W-:Y:S01]  /*5de0*/  FFMA.FTZ R143, R143, R88.reuse, -R36 ;  /* 0x000000588f8f7223 */ /* 0x080fe20000010824 */
[----:B------:R-:W-:Y:S01]  /*5df0*/  FADD.FTZ R44, R194, R11 ;  /* 0x0000000bc22c7221 */ /* 0x000fe20000010000 */
[----:B------:R-:W1:Y:S01]  /*5e00*/  MUFU.EX2 R185, R185 ;  /* 0x000000b900b97308 */ /* 0x000e620000000800 */
[----:B--2---:R-:W-:Y:S01]  /*5e10*/  FADD.FTZ R5, R183, R38 ;  /* 0x00000026b7057221 */ /* 0x004fe20000010000 */
[-CC-:B------:R-:W-:Y:S01]  /*5e20*/  FFMA.FTZ R149, R149, R88.reuse, -R36.reuse ;  /* 0x0000005895957223 */ /* 0x180fe20000010824 */
[-CC-:B------:R-:W-:Y:S01]  /*5e30*/  FFMA.FTZ R121, R121, R88.reuse, -R36.reuse ;  /* 0x0000005879797223 */ /* 0x180fe20000010824 */
[-CC-:B------:R-:W-:Y:S01]  /*5e40*/  FFMA.FTZ R123, R123, R88.reuse, -R36.reuse ;  /* 0x000000587b7b7223 */ /* 0x180fe20000010824 */
[-CC-:B------:R-:W-:Y:S01]  /*5e50*/  FFMA.FTZ R127, R127, R88.reuse, -R36.reuse ;  /* 0x000000587f7f7223 */ /* 0x180fe20000010824 */
[-CC-:B------:R-:W-:Y:S01]  /*5e60*/  FFMA.FTZ R131, R131, R88.reuse, -R36.reuse ;  /* 0x0000005883837223 */ /* 0x180fe20000010824 */
[----:B------:R-:W-:Y:S01]  /*5e70*/  FFMA.FTZ R133, R133, R88, -R36 ;  /* 0x0000005885857223 */ /* 0x000fe20000010824 */
[----:B------:R-:W2:Y:S01]  /*5e80*/  MUFU.EX2 R12, R12 ;  /* 0x0000000c000c7308 */ /* 0x000ea20000000800 */
[----:B0-----:R-:W-:Y:S01]  /*5e90*/  FADD.FTZ R40, R10, R5 ;  /* 0x000000050a287221 */ /* 0x001fe20000010000 */
[----:B------:R-:W-:Y:S01]  /*5ea0*/  F2FP.F16.F32.PACK_AB R177, R4, R177 ;  /* 0x000000b104b1723e */ /* 0x000fe200000000ff */
[--C-:B------:R-:W-:Y:S01]  /*5eb0*/  IMAD.MOV.U32 R73, RZ, RZ, R87.reuse ;  /* 0x000000ffff497224 */ /* 0x100fe200078e0057 */
[----:B------:R-:W-:Y:S01]  /*5ec0*/  F2FP.F16.F32.PACK_AB R179, R6, R179 ;  /* 0x000000b306b3723e */ /* 0x000fe200000000ff */
[--C-:B------:R-:W-:Y:S01]  /*5ed0*/  IMAD.MOV.U32 R71, RZ, RZ, R87.reuse ;  /* 0x000000ffff477224 */ /* 0x100fe200078e0057 */
[----:B------:R-:W-:Y:S01]  /*5ee0*/  F2FP.F16.F32.PACK_AB R176, R27, R176 ;  /* 0x000000b01bb0723e */ /* 0x000fe200000000ff */
[--C-:B------:R-:W-:Y:S01]  /*5ef0*/  IMAD.MOV.U32 R69, RZ, RZ, R87.reuse ;  /* 0x000000ffff457224 */ /* 0x100fe200078e0057 */
[----:B------:R-:W0:Y:S01]  /*5f00*/  MUFU.EX2 R187, R187 ;  /* 0x000000bb00bb7308 */ /* 0x000e220000000800 */
[----:B-1----:R-:W-:Y:S01]  /*5f10*/  FADD.FTZ R5, R185, R40 ;  /* 0x00000028b9057221 */ /* 0x002fe20000010000 */
[----:B------:R-:W-:Y:S01]  /*5f20*/  F2FP.F16.F32.PACK_AB R178, R31, R178 ;  /* 0x000000b21fb2723e */ /* 0x000fe200000000ff */
[--C-:B------:R-:W-:Y:S01]  /*5f30*/  IMAD.MOV.U32 R67, RZ, RZ, R87.reuse ;  /* 0x000000ffff437224 */ /* 0x100fe200078e0057 */
[----:B------:R-:W-:Y:S01]  /*5f40*/  F2FP.F16.F32.PACK_AB R180, R39, R180 ;  /* 0x000000b427b4723e */ /* 0x000fe200000000ff */
[--C-:B------:R-:W-:Y:S01]  /*5f50*/  IMAD.MOV.U32 R63, RZ, RZ, R87.reuse ;  /* 0x000000ffff3f7224 */ /* 0x100fe200078e0057 */
[----:B------:R-:W-:Y:S01]  /*5f60*/  F2FP.F16.F32.PACK_AB R182, R79, R182 ;  /* 0x000000b64fb6723e */ /* 0x000fe200000000ff */
[----:B------:R-:W-:Y:S01]  /*5f70*/  IMAD.MOV.U32 R79, RZ, RZ, R87 ;  /* 0x000000ffff4f7224 */ /* 0x000fe200078e0057 */
[----:B------:R-:W1:Y:S01]  /*5f80*/  MUFU.EX2 R14, R14 ;  /* 0x0000000e000e7308 */ /* 0x000e620000000800 */
[----:B--2---:R-:W-:Y:S01]  /*5f90*/  FADD.FTZ R40, R12, R5 ;  /* 0x000000050c287221 */ /* 0x004fe20000010000 */
[----:B------:R-:W-:Y:S01]  /*5fa0*/  @!P1 VIADD R5, R7, 0x34840 ;  /* 0x0003484007059836 */ /* 0x000fe20000000000 */
[----:B------:R-:W-:Y:S01]  /*5fb0*/  F2FP.F16.F32.PACK_AB R184, R81, R184 ;  /* 0x000000b851b8723e */ /* 0x000fe200000000ff */
[--C-:B------:R-:W-:Y:S01]  /*5fc0*/  IMAD.MOV.U32 R81, RZ, RZ, R87.reuse ;  /* 0x000000ffff517224 */ /* 0x100fe200078e0057 */
[----:B------:R-:W-:Y:S01]  /*5fd0*/  F2FP.F16.F32.PACK_AB R186, R85, R186 ;  /* 0x000000ba55ba723e */ /* 0x000fe200000000ff */
[----:B------:R-:W-:Y:S01]  /*5fe0*/  IMAD.MOV.U32 R61, RZ, RZ, R87 ;  /* 0x000000ffff3d7224 */ /* 0x000fe200078e0057 */
[----:B------:R-:W-:Y:S01]  /*5ff0*/  @!P1 PRMT R5, RZ, 0x654, R5 ;  /* 0x00000654ff059816 */ /* 0x000fe20000000005 */
[----:B------:R-:W2:Y:S01]  /*6000*/  MUFU.EX2 R189, R189 ;  /* 0x000000bd00bd7308 */ /* 0x000ea20000000800 */
[----:B0-----:R-:W-:Y:S01]  /*6010*/  FADD.FTZ R7, R187, R40 ;  /* 0x00000028bb077221 */ /* 0x001fe20000010000 */
[----:B------:R-:W-:Y:S01]  /*6020*/  F2FP.F16.F32.PACK_AB R188, R91, R188 ;  /* 0x000000bc5bbc723e */ /* 0x000fe200000000ff */
[----:B------:R2:W-:Y:S01]  /*6030*/  @!P1 SYNCS.ARRIVE.TRANS64.RED.A1T0 RZ, [R5+URZ], RZ ;  /* 0x000000ff05ff99a7 */ /* 0x0005e2000810043f */
[----:B------:R-:W-:Y:S01]  /*6040*/  F2FP.F16.F32.PACK_AB R190, R95, R190 ;  /* 0x000000be5fbe723e */ /* 0x000fe200000000ff */
[--C-:B------:R-:W-:Y:S01]  /*6050*/  IMAD.MOV.U32 R59, RZ, RZ, R87.reuse ;  /* 0x000000ffff3b7224 */ /* 0x100fe200078e0057 */
[----:B------:R-:W-:Y:S01]  /*6060*/  F2FP.F16.F32.PACK_AB R192, R97, R192 ;  /* 0x000000c061c0723e */ /* 0x000fe200000000ff */
[----:B------:R-:W-:Y:S01]  /*6070*/  IMAD.MOV.U32 R57, RZ, RZ, R87 ;  /* 0x000000ffff397224 */ /* 0x000fe200078e0057 */
[----:B------:R-:W0:Y:S01]  /*6080*/  MUFU.EX2 R20, R20 ;  /* 0x0000001400147308 */ /* 0x000e220000000800 */
[----:B-1----:R-:W-:Y:S01]  /*6090*/  FADD.FTZ R42, R14, R7 ;  /* 0x000000070e2a7221 */ /* 0x002fe20000010000 */
[C---:B------:R-:W-:Y:S01]  /*60a0*/  FADD.FTZ R7, R99.reuse, R44 ;  /* 0x0000002c63077221 */ /* 0x040fe20000010000 */
[----:B------:R-:W-:Y:S01]  /*60b0*/  F2FP.F16.F32.PACK_AB R194, R99, R194 ;  /* 0x000000c263c2723e */ /* 0x000fe200000000ff */
[----:B------:R-:W-:Y:S01]  /*60c0*/  IMAD.MOV.U32 R53, RZ, RZ, R87 ;  /* 0x000000ffff357224 */ /* 0x000fe200078e0057 */
[----:B------:R-:W-:Y:S01]  /*60d0*/  F2FP.F16.F32.PACK_AB R181, R8, R181 ;  /* 0x000000b508b5723e */ /* 0x000fe200000000ff */
[----:B------:R-:W-:Y:S01]  /*60e0*/  FADD.FTZ R44, R196, R7 ;  /* 0x00000007c42c7221 */ /* 0x000fe20000010000 */
[----:B------:R-:W-:Y:S01]  /*60f0*/  F2FP.F16.F32.PACK_AB R196, R103, R196 ;  /* 0x000000c467c4723e */ /* 0x000fe200000000ff */
[----:B------:R-:W1:Y:S01]  /*6100*/  MUFU.EX2 R191, R191 ;  /* 0x000000bf00bf7308 */ /* 0x000e620000000800 */
[----:B--2---:R-:W-:Y:S01]  /*6110*/  FADD.FTZ R5, R189, R42 ;  /* 0x0000002abd057221 */ /* 0x004fe20000010000 */
[----:B------:R-:W-:Y:S01]  /*6120*/  FADD.FTZ R7, R103, R44 ;  /* 0x0000002c67077221 */ /* 0x000fe20000010000 */
[----:B------:R-:W-:Y:S01]  /*6130*/  F2FP.F16.F32.PACK_AB R183, R10, R183 ;  /* 0x000000b70ab7723e */ /* 0x000fe200000000ff */
[----:B------:R-:W-:Y:S01]  /*6140*/  IMAD.MOV.U32 R51, RZ, RZ, R87 ;  /* 0x000000ffff337224 */ /* 0x000fe200078e0057 */
[----:B------:R-:W-:Y:S01]  /*6150*/  F2FP.F16.F32.PACK_AB R185, R12, R185 ;  /* 0x000000b90cb9723e */ /* 0x000fe200000000ff */
[----:B------:R-:W-:Y:S01]  /*6160*/  FADD.FTZ R46, R198, R7 ;  /* 0x00000007c62e7221 */ /* 0x000fe20000010000 */
[C---:B------:R-:W-:Y:S01]  /*6170*/  F2FP.F16.F32.PACK_AB R198, R105.reuse, R198 ;  /* 0x000000c669c6723e */ /* 0x040fe200000000ff */
[----:B------:R-:W2:Y:S01]  /*6180*/  MUFU.EX2 R24, R24 ;  /* 0x0000001800187308 */ /* 0x000ea20000000800 */
[----:B0-----:R-:W-:Y:S01]  /*6190*/  FADD.FTZ R42, R20, R5 ;  /* 0x00000005142a7221 */ /* 0x001fe20000010000 */
[----:B------:R-:W-:Y:S01]  /*61a0*/  FADD.FTZ R7, R105, R46 ;  /* 0x0000002e69077221 */ /* 0x000fe20000010000 */
[----:B------:R-:W-:Y:S01]  /*61b0*/  F2FP.F16.F32.PACK_AB R187, R14, R187 ;  /* 0x000000bb0ebb723e */ /* 0x000fe200000000ff */
[----:B------:R-:W-:Y:S01]  /*61c0*/  IMAD.MOV.U32 R49, RZ, RZ, R87 ;  /* 0x000000ffff317224 */ /* 0x000fe200078e0057 */
[----:B------:R-:W-:Y:S01]  /*61d0*/  F2FP.F16.F32.PACK_AB R189, R20, R189 ;  /* 0x000000bd14bd723e */ /* 0x000fe200000000ff */
[----:B------:R-:W-:Y:S01]  /*61e0*/  FADD.FTZ R46, R200, R7 ;  /* 0x00000007c82e7221 */ /* 0x000fe20000010000 */
[----:B------:R-:W-:Y:S01]  /*61f0*/  F2FP.F16.F32.PACK_AB R200, R107, R200 ;  /* 0x000000c86bc8723e */ /* 0x000fe200000000ff */
[----:B------:R-:W0:Y:S01]  /*6200*/  MUFU.EX2 R193, R193 ;  /* 0x000000c100c17308 */ /* 0x000e220000000800 */
[----:B-1----:R-:W-:Y:S01]  /*6210*/  FADD.FTZ R5, R191, R42 ;  /* 0x0000002abf057221 */ /* 0x002fe20000010000 */
[----:B------:R-:W-:Y:S01]  /*6220*/  FADD.FTZ R7, R107, R46 ;  /* 0x0000002e6b077221 */ /* 0x000fe20000010000 */
[-C--:B------:R-:W-:Y:S01]  /*6230*/  MOV R85, R87.reuse ;  /* 0x0000005700557202 */ /* 0x080fe20000000f00 */
[----:B------:R-:W-:Y:S01]  /*6240*/  IMAD.MOV.U32 R47, RZ, RZ, R87 ;  /* 0x000000ffff2f7224 */ /* 0x000fe200078e0057 */
[----:B------:R-:W-:Y:S01]  /*6250*/  MOV R75, R87 ;  /* 0x00000057004b7202 */ /* 0x000fe20000000f00 */
[----:B------:R-:W-:Y:S01]  /*6260*/  FADD.FTZ R48, R202, R7 ;  /* 0x00000007ca307221 */ /* 0x000fe20000010000 */
[C---:B------:R-:W-:Y:S01]  /*6270*/  F2FP.F16.F32.PACK_AB R202, R109.reuse, R202 ;  /* 0x000000ca6dca723e */ /* 0x040fe200000000ff */
[----:B------:R-:W1:Y:S01]  /*6280*/  MUFU.EX2 R26, R26 ;  /* 0x0000001a001a7308 */ /* 0x000e620000000800 */
[C---:B--2---:R-:W-:Y:S01]  /*6290*/  FADD.FTZ R44, R24.reuse, R5 ;  /* 0x00000005182c7221 */ /* 0x044fe20000010000 */
[----:B------:R-:W-:Y:S01]  /*62a0*/  FADD.FTZ R7, R109, R48 ;  /* 0x000000306d077221 */ /* 0x000fe20000010000 */
[----:B------:R-:W-:Y:S01]  /*62b0*/  F2FP.F16.F32.PACK_AB R191, R24, R191 ;  /* 0x000000bf18bf723e */ /* 0x000fe200000000ff */
[--C-:B------:R-:W-:Y:S01]  /*62c0*/  IMAD.MOV.U32 R43, RZ, RZ, R87.reuse ;  /* 0x000000ffff2b7224 */ /* 0x100fe200078e0057 */
[-C--:B------:R-:W-:Y:S01]  /*62d0*/  MOV R65, R87.reuse ;  /* 0x0000005700417202 */ /* 0x080fe20000000f00 */
[--C-:B------:R-:W-:Y:S01]  /*62e0*/  IMAD.MOV.U32 R41, RZ, RZ, R87.reuse ;  /* 0x000000ffff297224 */ /* 0x100fe200078e0057 */
[-C--:B------:R-:W-:Y:S01]  /*62f0*/  MOV R55, R87.reuse ;  /* 0x0000005700377202 */ /* 0x080fe20000000f00 */
[----:B------:R-:W2:Y:S01]  /*6300*/  MUFU.EX2 R195, R195 ;  /* 0x000000c300c37308 */ /* 0x000ea20000000800 */
[----:B0-----:R-:W-:Y:S01]  /*6310*/  FADD.FTZ R5, R193, R44 ;  /* 0x0000002cc1057221 */ /* 0x001fe20000010000 */
[----:B------:R-:W-:Y:S01]  /*6320*/  MOV R45, R87 ;  /* 0x00000057002d7202 */ /* 0x000fe20000000f00 */
[----:B------:R-:W-:-:S02]  /*6330*/  IMAD.MOV.U32 R39, RZ, RZ, R87 ;  /* 0x000000ffff277224 */ /* 0x000fc400078e0057 */
[--C-:B------:R-:W-:Y:S02]  /*6340*/  IMAD.MOV.U32 R33, RZ, RZ, R87.reuse ;  /* 0x000000ffff217224 */ /* 0x100fe400078e0057 */
[----:B------:R-:W-:Y:S01]  /*6350*/  IMAD.MOV.U32 R31, RZ, RZ, R87 ;  /* 0x000000ffff1f7224 */ /* 0x000fe200078e0057 */
[----:B------:R-:W0:Y:S01]  /*6360*/  MUFU.EX2 R28, R28 ;  /* 0x0000001c001c7308 */ /* 0x000e220000000800 */
[C---:B-1----:R-:W-:Y:S01]  /*6370*/  FADD.FTZ R44, R26.reuse, R5 ;  /* 0x000000051a2c7221 */ /* 0x042fe20000010000 */
[----:B------:R-:W-:Y:S01]  /*6380*/  F2FP.F16.F32.PACK_AB R193, R26, R193 ;  /* 0x000000c11ac1723e */ /* 0x000fe200000000ff */
[--C-:B------:R-:W-:Y:S02]  /*6390*/  IMAD.MOV.U32 R27, RZ, RZ, R87.reuse ;  /* 0x000000ffff1b7224 */ /* 0x100fe400078e0057 */
[--C-:B------:R-:W-:Y:S02]  /*63a0*/  IMAD.MOV.U32 R26, RZ, RZ, R87.reuse ;  /* 0x000000ffff1a7224 */ /* 0x100fe400078e0057 */
[----:B------:R-:W-:Y:S01]  /*63b0*/  IMAD.MOV.U32 R24, RZ, RZ, R87 ;  /* 0x000000ffff187224 */ /* 0x000fe200078e0057 */
[----:B------:R-:W1:Y:S01]  /*63c0*/  MUFU.EX2 R197, R197 ;  /* 0x000000c500c57308 */ /* 0x000e620000000800 */
[----:B--2---:R-:W-:-:S07]  /*63d0*/  FADD.FTZ R5, R195, R44 ;  /* 0x0000002cc3057221 */ /* 0x004fce0000010000 */
[----:B------:R-:W2:Y:S01]  /*63e0*/  MUFU.EX2 R30, R30 ;  /* 0x0000001e001e7308 */ /* 0x000ea20000000800 */
[C---:B0-----:R-:W-:Y:S01]  /*63f0*/  FADD.FTZ R46, R28.reuse, R5 ;  /* 0x000000051c2e7221 */ /* 0x041fe20000010000 */
[----:B------:R-:W-:Y:S01]  /*6400*/  F2FP.F16.F32.PACK_AB R195, R28, R195 ;  /* 0x000000c31cc3723e */ /* 0x000fe200000000ff */
[----:B------:R-:W-:-:S05]  /*6410*/  IMAD.MOV.U32 R28, RZ, RZ, R87 ;  /* 0x000000ffff1c7224 */ /* 0x000fca00078e0057 */
[----:B------:R-:W0:Y:S01]  /*6420*/  MUFU.EX2 R204, R204 ;  /* 0x000000cc00cc7308 */ /* 0x000e220000000800 */
[----:B-1----:R-:W-:-:S07]  /*6430*/  FADD.FTZ R5, R197, R46 ;  /* 0x0000002ec5057221 */ /* 0x002fce0000010000 */
[----:B------:R-:W1:Y:S01]  /*6440*/  MUFU.EX2 R199, R199 ;  /* 0x000000c700c77308 */ /* 0x000e620000000800 */
[C---:B--2---:R-:W-:Y:S01]  /*6450*/  FADD.FTZ R36, R30.reuse, R5 ;  /* 0x000000051e247221 */ /* 0x044fe20000010000 */
[----:B------:R-:W-:Y:S02]  /*6460*/  F2FP.F16.F32.PACK_AB R197, R30, R197 ;  /* 0x000000c51ec5723e */ /* 0x000fe400000000ff */
[----:B------:R-:W-:-:S04]  /*6470*/  MOV R30, R87 ;  /* 0x00000057001e7202 */ /* 0x000fc80000000f00 */
[----:B------:R-:W2:Y:S01]  /*6480*/  MUFU.EX2 R113, R113 ;  /* 0x0000007100717308 */ /* 0x000ea20000000800 */
[----:B0-----:R-:W-:-:S07]  /*6490*/  FADD.FTZ R46, R204, R7 ;  /* 0x00000007cc2e7221 */ /* 0x001fce0000010000 */
[----:B------:R-:W0:Y:S01]  /*64a0*/  MUFU.EX2 R32, R32 ;  /* 0x0000002000207308 */ /* 0x000e220000000800 */
[----:B-1----:R-:W-:-:S07]  /*64b0*/  FADD.FTZ R5, R199, R36 ;  /* 0x00000024c7057221 */ /* 0x002fce0000010000 */
[----:B------:R-:W1:Y:S01]  /*64c0*/  MUFU.EX2 R206, R206 ;  /* 0x000000ce00ce7308 */ /* 0x000e620000000800 */
[C---:B--2---:R-:W-:Y:S01]  /*64d0*/  FADD.FTZ R7, R113.reuse, R46 ;  /* 0x0000002e71077221 */ /* 0x044fe20000010000 */
[----:B------:R-:W-:-:S06]  /*64e0*/  F2FP.F16.F32.PACK_AB R204, R113, R204 ;  /* 0x000000cc71cc723e */ /* 0x000fcc00000000ff */
[----:B------:R-:W2:Y:S01]  /*64f0*/  MUFU.EX2 R201, R201 ;  /* 0x000000c900c97308 */ /* 0x000ea20000000800 */
[C---:B0-----:R-:W-:Y:S01]  /*6500*/  FADD.FTZ R46, R32.reuse, R5 ;  /* 0x00000005202e7221 */ /* 0x041fe20000010000 */
[----:B------:R-:W-:Y:S01]  /*6510*/  F2FP.F16.F32.PACK_AB R199, R32, R199 ;  /* 0x000000c720c7723e */ /* 0x000fe200000000ff */
[----:B------:R-:W-:-:S05]  /*6520*/  IMAD.MOV.U32 R32, RZ, RZ, R87 ;  /* 0x000000ffff207224 */ /* 0x000fca00078e0057 */
[----:B------:R-:W0:Y:S01]  /*6530*/  MUFU.EX2 R115, R115 ;  /* 0x0000007300737308 */ /* 0x000e220000000800 */
[----:B-1----:R-:W-:-:S07]  /*6540*/  FADD.FTZ R48, R206, R7 ;  /* 0x00000007ce307221 */ /* 0x002fce0000010000 */
[----:B------:R-:W1:Y:S01]  /*6550*/  MUFU.EX2 R34, R34 ;  /* 0x0000002200227308 */ /* 0x000e620000000800 */
[----:B--2---:R-:W-:-:S07]  /*6560*/  FADD.FTZ R5, R201, R46 ;  /* 0x0000002ec9057221 */ /* 0x004fce0000010000 */
[----:B------:R-:W2:Y:S01]  /*6570*/  MUFU.EX2 R208, R208 ;  /* 0x000000d000d07308 */ /* 0x000ea20000000800 */
[C---:B0-----:R-:W-:Y:S01]  /*6580*/  FADD.FTZ R7, R115.reuse, R48 ;  /* 0x0000003073077221 */ /* 0x041fe20000010000 */
[----:B------:R-:W-:-:S06]  /*6590*/  F2FP.F16.F32.PACK_AB R206, R115, R206 ;  /* 0x000000ce73ce723e */ /* 0x000fcc00000000ff */
[----:B------:R-:W0:Y:S01]  /*65a0*/  MUFU.EX2 R203, R203 ;  /* 0x000000cb00cb7308 */ /* 0x000e220000000800 */
[C---:B-1----:R-:W-:Y:S01]  /*65b0*/  FADD.FTZ R46, R34.reuse, R5 ;  /* 0x00000005222e7221 */ /* 0x042fe20000010000 */
[----:B------:R-:W-:Y:S01]  /*65c0*/  F2FP.F16.F32.PACK_AB R201, R34, R201 ;  /* 0x000000c922c9723e */ /* 0x000fe200000000ff */
[----:B------:R-:W-:-:S05]  /*65d0*/  IMAD.MOV.U32 R34, RZ, RZ, R87 ;  /* 0x000000ffff227224 */ /* 0x000fca00078e0057 */
[----:B------:R-:W1:Y:S01]  /*65e0*/  MUFU.EX2 R117, R117 ;  /* 0x0000007500757308 */ /* 0x000e620000000800 */
[----:B--2---:R-:W-:-:S07]  /*65f0*/  FADD.FTZ R48, R208, R7 ;  /* 0x00000007d0307221 */ /* 0x004fce0000010000 */
[----:B------:R2:W3:Y:S01]  /*6600*/  MUFU.EX2 R38, R35 ;  /* 0x0000002300267308 */ /* 0x0004e20000000800 */
[----:B0-----:R-:W-:-:S07]  /*6610*/  FADD.FTZ R5, R203, R46 ;  /* 0x0000002ecb057221 */ /* 0x001fce0000010000 */
[----:B------:R-:W0:Y:S01]  /*6620*/  MUFU.EX2 R210, R210 ;  /* 0x000000d200d27308 */ /* 0x000e220000000800 */
[C---:B-1----:R-:W-:Y:S01]  /*6630*/  FADD.FTZ R7, R117.reuse, R48 ;  /* 0x0000003075077221 */ /* 0x042fe20000010000 */
[----:B------:R-:W-:Y:S02]  /*6640*/  F2FP.F16.F32.PACK_AB R208, R117, R208 ;  /* 0x000000d075d0723e */ /* 0x000fe400000000ff */
[----:B--2---:R-:W-:-:S04]  /*6650*/  MOV R35, R87 ;  /* 0x0000005700237202 */ /* 0x004fc80000000f00 */
[----:B------:R-:W1:Y:S01]  /*6660*/  MUFU.EX2 R77, R77 ;  /* 0x0000004d004d7308 */ /* 0x000e620000000800 */
[C---:B---3--:R-:W-:Y:S01]  /*6670*/  FADD.FTZ R48, R38.reuse, R5 ;  /* 0x0000000526307221 */ /* 0x048fe20000010000 */
[----:B------:R-:W-:Y:S01]  /*6680*/  F2FP.F16.F32.PACK_AB R203, R38, R203 ;  /* 0x000000cb26cb723e */ /* 0x000fe200000000ff */
[----:B------:R-:W-:-:S05]  /*6690*/  IMAD.MOV.U32 R38, RZ, RZ, R87 ;  /* 0x000000ffff267224 */ /* 0x000fca00078e0057 */
[----:B------:R-:W2:Y:S01]  /*66a0*/  MUFU.EX2 R119, R119 ;  /* 0x0000007700777308 */ /* 0x000ea20000000800 */
[----:B0-----:R-:W-:-:S07]  /*66b0*/  FADD.FTZ R50, R210, R7 ;  /* 0x00000007d2327221 */ /* 0x001fce0000010000 */
[----:B------:R0:W3:Y:S01]  /*66c0*/  MUFU.EX2 R40, R37 ;  /* 0x0000002500287308 */ /* 0x0000e20000000800 */
[----:B-1----:R-:W-:-:S07]  /*66d0*/  FADD.FTZ R5, R77, R48 ;  /* 0x000000304d057221 */ /* 0x002fce0000010000 */
[----:B------:R-:W1:Y:S01]  /*66e0*/  MUFU.EX2 R212, R212 ;  /* 0x000000d400d47308 */ /* 0x000e620000000800 */
[C---:B--2---:R-:W-:Y:S01]  /*66f0*/  FADD.FTZ R7, R119.reuse, R50 ;  /* 0x0000003277077221 */ /* 0x044fe20000010000 */
[----:B------:R-:W-:Y:S01]  /*6700*/  F2FP.F16.F32.PACK_AB R210, R119, R210 ;  /* 0x000000d277d2723e */ /* 0x000fe200000000ff */
[----:B0-----:R-:W-:-:S05]  /*6710*/  IMAD.MOV.U32 R37, RZ, RZ, R87 ;  /* 0x000000ffff257224 */ /* 0x001fca00078e0057 */
[----:B------:R-:W0:Y:S01]  /*6720*/  MUFU.EX2 R83, R83 ;  /* 0x0000005300537308 */ /* 0x000e220000000800 */
[C---:B---3--:R-:W-:Y:S01]  /*6730*/  FADD.FTZ R48, R40.reuse, R5 ;  /* 0x0000000528307221 */ /* 0x048fe20000010000 */
[----:B------:R-:W-:Y:S01]  /*6740*/  F2FP.F16.F32.PACK_AB R205, R40, R77 ;  /* 0x0000004d28cd723e */ /* 0x000fe200000000ff */
[----:B------:R-:W-:Y:S01]  /*6750*/  IMAD.MOV.U32 R77, RZ, RZ, R87 ;  /* 0x000000ffff4d7224 */ /* 0x000fe200078e0057 */
[----:B------:R-:W-:-:S04]  /*6760*/  MOV R40, R87 ;  /* 0x0000005700287202 */ /* 0x000fc80000000f00 */
[----:B------:R-:W2:Y:S01]  /*6770*/  MUFU.EX2 R125, R125 ;  /* 0x0000007d007d7308 */ /* 0x000ea20000000800 */
[----:B-1----:R-:W-:-:S07]  /*6780*/  FADD.FTZ R50, R212, R7 ;  /* 0x00000007d4327221 */ /* 0x002fce0000010000 */
[----:B------:R-:W1:Y:S01]  /*6790*/  MUFU.EX2 R42, R93 ;  /* 0x0000005d002a7308 */ /* 0x000e620000000800 */
[----:B0-----:R-:W-:-:S07]  /*67a0*/  FADD.FTZ R5, R83, R48 ;  /* 0x0000003053057221 */ /* 0x001fce0000010000 */
[----:B------:R-:W0:Y:S01]  /*67b0*/  MUFU.EX2 R214, R214 ;  /* 0x000000d600d67308 */ /* 0x000e220000000800 */
[C---:B--2---:R-:W-:Y:S01]  /*67c0*/  FADD.FTZ R7, R125.reuse, R50 ;  /* 0x000000327d077221 */ /* 0x044fe20000010000 */
[----:B------:R-:W-:-:S06]  /*67d0*/  F2FP.F16.F32.PACK_AB R212, R125, R212 ;  /* 0x000000d47dd4723e */ /* 0x000fcc00000000ff */
[----:B------:R-:W2:Y:S01]  /*67e0*/  MUFU.EX2 R101, R101 ;  /* 0x0000006500657308 */ /* 0x000ea20000000800 */
[C---:B-1----:R-:W-:Y:S01]  /*67f0*/  FADD.FTZ R50, R42.reuse, R5 ;  /* 0x000000052a327221 */ /* 0x042fe20000010000 */
[----:B------:R-:W-:Y:S01]  /*6800*/  F2FP.F16.F32.PACK_AB R207, R42, R83 ;  /* 0x000000532acf723e */ /* 0x000fe200000000ff */
[--C-:B------:R-:W-:Y:S02]  /*6810*/  IMAD.MOV.U32 R83, RZ, RZ, R87.reuse ;  /* 0x000000ffff537224 */ /* 0x100fe400078e0057 */
[----:B------:R-:W-:-:S03]  /*6820*/  IMAD.MOV.U32 R42, RZ, RZ, R87 ;  /* 0x000000ffff2a7224 */ /* 0x000fc600078e0057 */
[----:B------:R-:W1:Y:S01]  /*6830*/  MUFU.EX2 R129, R129 ;  /* 0x0000008100817308 */ /* 0x000e620000000800 */
[----:B0-----:R-:W-:-:S07]  /*6840*/  FADD.FTZ R52, R214, R7 ;  /* 0x00000007d6347221 */ /* 0x001fce0000010000 */
[----:B------:R-:W0:Y:S01]  /*6850*/  MUFU.EX2 R44, R111 ;  /* 0x0000006f002c7308 */ /* 0x000e220000000800 */
[----:B--2---:R-:W-:-:S07]  /*6860*/  FADD.FTZ R5, R101, R50 ;  /* 0x0000003265057221 */ /* 0x004fce0000010000 */
[----:B------:R-:W2:Y:S01]  /*6870*/  MUFU.EX2 R216, R216 ;  /* 0x000000d800d87308 */ /* 0x000ea20000000800 */
[C---:B-1----:R-:W-:Y:S01]  /*6880*/  FADD.FTZ R7, R129.reuse, R52 ;  /* 0x0000003481077221 */ /* 0x042fe20000010000 */
[----:B------:R-:W-:-:S06]  /*6890*/  F2FP.F16.F32.PACK_AB R214, R129, R214 ;  /* 0x000000d681d6723e */ /* 0x000fcc00000000ff */
[----:B------:R-:W1:Y:S01]  /*68a0*/  MUFU.EX2 R25, R25 ;  /* 0x0000001900197308 */ /* 0x000e620000000800 */
[C---:B0-----:R-:W-:Y:S01]  /*68b0*/  FADD.FTZ R50, R44.reuse, R5 ;  /* 0x000000052c327221 */ /* 0x041fe20000010000 */
[----:B------:R-:W-:Y:S01]  /*68c0*/  F2FP.F16.F32.PACK_AB R209, R44, R101 ;  /* 0x000000652cd1723e */ /* 0x000fe200000000ff */
[----:B------:R-:W-:-:S05]  /*68d0*/  IMAD.MOV.U32 R44, RZ, RZ, R87 ;  /* 0x000000ffff2c7224 */ /* 0x000fca00078e0057 */
[----:B------:R-:W0:Y:S01]  /*68e0*/  MUFU.EX2 R135, R135 ;  /* 0x0000008700877308 */ /* 0x000e220000000800 */
[----:B--2---:R-:W-:-:S07]  /*68f0*/  FADD.FTZ R52, R216, R7 ;  /* 0x00000007d8347221 */ /* 0x004fce0000010000 */
[----:B------:R2:W3:Y:S01]  /*6900*/  MUFU.EX2 R36, R29 ;  /* 0x0000001d00247308 */ /* 0x0004e20000000800 */
[----:B-1----:R-:W-:-:S07]  /*6910*/  FADD.FTZ R5, R25, R50 ;  /* 0x0000003219057221 */ /* 0x002fce0000010000 */
[----:B------:R-:W1:Y:S01]  /*6920*/  MUFU.EX2 R139, R139 ;  /* 0x0000008b008b7308 */ /* 0x000e620000000800 */
[C---:B0-----:R-:W-:Y:S01]  /*6930*/  FADD.FTZ R7, R135.reuse, R52 ;  /* 0x0000003487077221 */ /* 0x041fe20000010000 */
[----:B------:R-:W-:Y:S01]  /*6940*/  F2FP.F16.F32.PACK_AB R216, R135, R216 ;  /* 0x000000d887d8723e */ /* 0x000fe200000000ff */
[----:B--2---:R-:W-:-:S05]  /*6950*/  IMAD.MOV.U32 R29, RZ, RZ, R87 ;  /* 0x000000ffff1d7224 */ /* 0x004fca00078e0057 */
[----:B------:R-:W0:Y:S01]  /*6960*/  MUFU.EX2 R46, R143 ;  /* 0x0000008f002e7308 */ /* 0x000e220000000800 */
[C---:B---3--:R-:W-:Y:S01]  /*6970*/  FADD.FTZ R52, R36.reuse, R5 ;  /* 0x0000000524347221 */ /* 0x048fe20000010000 */
[----:B------:R-:W-:Y:S01]  /*6980*/  F2FP.F16.F32.PACK_AB R211, R36, R25 ;  /* 0x0000001924d3723e */ /* 0x000fe200000000ff */
[----:B------:R-:W-:Y:S01]  /*6990*/  IMAD.MOV.U32 R36, RZ, RZ, R87 ;  /* 0x000000ffff247224 */ /* 0x000fe200078e0057 */
[----:B------:R-:W-:-:S04]  /*69a0*/  MOV R25, R87 ;  /* 0x0000005700197202 */ /* 0x000fc80000000f00 */
[----:B------:R-:W2:Y:S01]  /*69b0*/  MUFU.EX2 R149, R149 ;  /* 0x0000009500957308 */ /* 0x000ea20000000800 */
[----:B-1----:R-:W-:Y:S01]  /*69c0*/  FADD.FTZ R5, R139, R52 ;  /* 0x000000348b057221 */ /* 0x002fe20000010000 */
[----:B------:R-:W-:-:S06]  /*69d0*/  IMAD.MOV.U32 R52, RZ, RZ, R87 ;  /* 0x000000ffff347224 */ /* 0x000fcc00078e0057 */
[----:B------:R-:W1:Y:S01]  /*69e0*/  MUFU.EX2 R48, R121 ;  /* 0x0000007900307308 */ /* 0x000e620000000800 */
[C---:B0-----:R-:W-:Y:S01]  /*69f0*/  FADD.FTZ R4, R46.reuse, R5 ;  /* 0x000000052e047221 */ /* 0x041fe20000010000 */
[----:B------:R-:W-:Y:S01]  /*6a00*/  F2FP.F16.F32.PACK_AB R213, R46, R139 ;  /* 0x0000008b2ed5723e */ /* 0x000fe200000000ff */
[----:B------:R-:W-:-:S05]  /*6a10*/  IMAD.MOV.U32 R46, RZ, RZ, R87 ;  /* 0x000000ffff2e7224 */ /* 0x000fca00078e0057 */
[----:B------:R-:W0:Y:S01]  /*6a20*/  MUFU.EX2 R123, R123 ;  /* 0x0000007b007b7308 */ /* 0x000e220000000800 */
[----:B--2---:R-:W-:-:S07]  /*6a30*/  FADD.FTZ R5, R149, R4 ;  /* 0x0000000495057221 */ /* 0x004fce0000010000 */
[----:B------:R-:W2:Y:S01]  /*6a40*/  MUFU.EX2 R50, R127 ;  /* 0x0000007f00327308 */ /* 0x000ea20000000800 */
[C---:B-1----:R-:W-:Y:S01]  /*6a50*/  FADD.FTZ R6, R48.reuse, R5 ;  /* 0x0000000530067221 */ /* 0x042fe20000010000 */
[----:B------:R-:W-:Y:S01]  /*6a60*/  F2FP.F16.F32.PACK_AB R215, R48, R149 ;  /* 0x0000009530d7723e */ /* 0x000fe200000000ff */
[----:B------:R-:W-:-:S05]  /*6a70*/  IMAD.MOV.U32 R48, RZ, RZ, R87 ;  /* 0x000000ffff307224 */ /* 0x000fca00078e0057 */
[----:B------:R-:W1:Y:S01]  /*6a80*/  MUFU.EX2 R218, R218 ;  /* 0x000000da00da7308 */ /* 0x000e620000000800 */
[----:B0-----:R-:W-:-:S07]  /*6a90*/  FADD.FTZ R5, R123, R6 ;  /* 0x000000067b057221 */ /* 0x001fce0000010000 */
[----:B------:R-:W0:Y:S01]  /*6aa0*/  MUFU.EX2 R131, R131 ;  /* 0x0000008300837308 */ /* 0x000e220000000800 */
[C---:B--2---:R-:W-:Y:S01]  /*6ab0*/  FADD.FTZ R6, R50.reuse, R5 ;  /* 0x0000000532067221 */ /* 0x044fe20000010000 */
[----:B------:R-:W-:Y:S02]  /*6ac0*/  F2FP.F16.F32.PACK_AB R217, R50, R123 ;  /* 0x0000007b32d9723e */ /* 0x000fe400000000ff */
[----:B------:R-:W-:-:S04]  /*6ad0*/  MOV R50, R87 ;  /* 0x0000005700327202 */ /* 0x000fc80000000f00 */
[----:B------:R-:W2:Y:S01]  /*6ae0*/  MUFU.EX2 R137, R137 ;  /* 0x0000008900897308 */ /* 0x000ea20000000800 */
[----:B-1----:R-:W-:-:S07]  /*6af0*/  FADD.FTZ R54, R218, R7 ;  /* 0x00000007da367221 */ /* 0x002fce0000010000 */
[----:B------:R-:W1:Y:S01]  /*6b00*/  MUFU.EX2 R4, R133 ;  /* 0x0000008500047308 */ /* 0x000e620000000800 */
[----:B0-----:R-:W-:Y:S01]  /*6b10*/  FADD.FTZ R5, R131, R6 ;  /* 0x0000000683057221 */ /* 0x001fe20000010000 */
[C---:B--2---:R-:W-:Y:S01]  /*6b20*/  FADD.FTZ R7, R137.reuse, R54 ;  /* 0x0000003689077221 */ /* 0x044fe20000010000 */
[----:B------:R-:W-:Y:S01]  /*6b30*/  F2FP.F16.F32.PACK_AB R218, R137, R218 ;  /* 0x000000da89da723e */ /* 0x000fe200000000ff */
[----:B------:R-:W-:Y:S02]  /*6b40*/  IMAD.MOV.U32 R54, RZ, RZ, R87 ;  /* 0x000000ffff367224 */ /* 0x000fe400078e0057 */
[C---:B-1----:R-:W-:Y:S01]  /*6b50*/  FADD.FTZ R6, R4.reuse, R5 ;  /* 0x0000000504067221 */ /* 0x042fe20000010000 */
[----:B------:R-:W-:Y:S01]  /*6b60*/  F2FP.F16.F32.PACK_AB R219, R4, R131 ;  /* 0x0000008304db723e */ /* 0x000fe200000000ff */
[----:B------:R-:W-:Y:S06]  /*6b70*/  @!P2 BRA `(.L_x_19) ;  /* 0x000000580008a947 */ /* 0x000fec0003800000 */
[----:B------:R-:W-:Y:S01]  /*6b80*/  UMOV UR6, URZ ;  /* 0x0000003f00067c82 */ /* 0x000fe20008000000 */
[----:B------:R-:W-:Y:S01]  /*6b90*/  IMAD.U32 R220, RZ, RZ, UR36 ;  /* 0x00000024ffdc7e24 */ /* 0x000fe2000f8e00ff */
[----:B------:R-:W-:Y:S01]  /*6ba0*/  MOV R5, R89 ;  /* 0x0000005900057202 */ /* 0x000fe20000000f00 */
[----:B------:R-:W-:Y:S01]  /*6bb0*/  IMAD.MOV.U32 R4, RZ, RZ, R9 ;  /* 0x000000ffff047224 */ /* 0x000fe200078e0009 */
[----:B------:R-:W-:Y:S01]  /*6bc0*/  CS2R R86, SRZ ;  /* 0x0000000000567805 */ /* 0x000fe2000001ff00 */
[----:B------:R-:W-:Y:S01]  /*6bd0*/  IMAD.U32 R11, RZ, RZ, UR6 ;  /* 0x00000006ff0b7e24 */ /* 0x000fe2000f8e00ff */
        /* <DEDUP_REMOVED lines=30> */
[----:B------:R-:W-:Y:S01]  /*6dc0*/  CS2R R24, SRZ ;  /* 0x0000000000187805 */ /* 0x000fe2000001ff00 */
[----:B------:R-:W-:Y:S01]  /*6dd0*/  IMAD.U32 R12, RZ, RZ, UR6 ;  /* 0x00000006ff0c7e24 */ /* 0x000fe2000f8e00ff */
[----:B------:R-:W-:-:S06]  /*6de0*/  ULDC UR60, c[0x0][0x9d8] ;  /* 0x00027600003c7ab9 */ /* 0x000fcc0000000800 */
.L_x_28:
[----:B------:R-:W-:Y:S02]  /*6df0*/  R2UR UR6, R12 ;  /* 0x000000000c0672ca */ /* 0x000fe400000e0000 */
[----:B------:R-:W-:Y:S02]  /*6e00*/  R2UR UR11, R18 ;  /* 0x00000000120b72ca */ /* 0x000fe400000e0000 */
[----:B------:R-:W-:-:S09]  /*6e10*/  R2UR UR10, R11 ;  /* 0x000000000b0a72ca */ /* 0x000fd200000e0000 */
[----:B------:R-:W-:Y:S02]  /*6e20*/  UIADD3 UR6, UR6, 0x1, URZ ;  /* 0x0000000106067890 */ /* 0x000fe4000fffe03f */
[----:B------:R-:W-:Y:S02]  /*6e30*/  ISETP.NE.AND P3, PT, RZ, UR11, PT ;  /* 0x0000000bff007c0c */ /* 0x000fe4000bf65270 */
[----:B------:R-:W-:-:S04]  /*6e40*/  UISETP.NE.AND UP0, UPT, UR6, 0x2, UPT ;  /* 0x000000020600788c */ /* 0x000fc8000bf05270 */
[----:B------:R-:W-:Y:S02]  /*6e50*/  USEL UR7, URZ, 0x1, UP0 ;  /* 0x000000013f077887 */ /* 0x000fe40008000000 */
[----:B------:R-:W-:Y:S02]  /*6e60*/  USEL UR6, UR6, URZ, UP0 ;  /* 0x0000003f06067287 */ /* 0x000fe40008000000 */
[----:B------:R-:W-:-:S04]  /*6e70*/  ULOP3.LUT UR7, UR10, UR7, URZ, 0x3c, !UPT ;  /* 0x000000070a077292 */ /* 0x000fc8000f8e3c3f */
[----:B------:R-:W-:Y:S02]  /*6e80*/  IMAD.U32 R0, RZ, RZ, UR6 ;  /* 0x00000006ff007e24 */ /* 0x000fe4000f8e00ff */
[----:B------:R-:W-:Y:S01]  /*6e90*/  IMAD.U32 R221, RZ, RZ, UR7 ;  /* 0x00000007ffdd7e24 */ /* 0x000fe2000f8e00ff */
[----:B------:R-:W-:Y:S06]  /*6ea0*/  @P3 BRA `(.L_x_20) ;  /* 0x0000000000343947 */ /* 0x000fec0003800000 */
[----:B------:R-:W-:Y:S05]  /*6eb0*/  @!P0 BRA `(.L_x_21) ;  /* 0x0000000000048947 */ /* 0x000fea0003800000 */
[----:B------:R-:W-:Y:S01]  /*6ec0*/  BPT.TRAP 0x1 ;  /* 0x000000040000795c */ /* 0x000fe20000300000 */
.L_x_21:
[----:B------:R-:W-:Y:S02]  /*6ed0*/  R2UR UR7, R221 ;  /* 0x00000000dd0772ca */ /* 0x000fe400000e0000 */
[----:B------:R-:W-:-:S11]  /*6ee0*/  R2UR UR6, R16 ;  /* 0x00000000100672ca */ /* 0x000fd600000e0000 */
[----:B------:R-:W-:Y:S02]  /*6ef0*/  MOV R8, UR7 ;  /* 0x0000000700087c02 */ /* 0x000fe40008000f00 */
[----:B------:R-:W-:Y:S02]  /*6f00*/  LEA R9, R0, UR6, 0x3 ;  /* 0x0000000600097c11 */ /* 0x000fe4000f8e18ff */
[----:B------:R-:W-:-:S04]  /*6f10*/  SHF.L.U32 R8, R8, 0x1f, RZ ;  /* 0x0000001f08087819 */ /* 0x000fc800000006ff */
[----:B------:R0:W1:Y:S01]  /*6f20*/  SYNCS.PHASECHK.TRANS64.TRYWAIT P2, [R9+URZ+0x34830], R8 ;  /* 0x03483008090075a7 */ /* 0x000062000804017f */
[----:B------:R-:W-:Y:S05]  /*6f30*/  @!P0 BRA `(.L_x_22) ;  /* 0x0000000000048947 */ /* 0x000fea0003800000 */
[----:B------:R-:W-:Y:S01]  /*6f40*/  BPT.TRAP 0x1 ;  /* 0x000000040000795c */ /* 0x000fe20000300000 */
.L_x_22:
[----:B-1----:R-:W-:Y:S05]  /*6f50*/  @P2 BRA `(.L_x_20) ;  /* 0x0000000000082947 */ /* 0x002fea0003800000 */
[----:B------:R-:W1:Y:S02]  /*6f60*/  SYNCS.PHASECHK.TRANS64.TRYWAIT P2, [R9+URZ+0x34830], R8 ;  /* 0x03483008090075a7 */ /* 0x000e64000804017f */
[----:B-1----:R-:W-:Y:S05]  /*6f70*/  @!P2 BRA `(.L_x_23) ;  /* 0x000000b40010a947 */ /* 0x002fea0003800000 */
.L_x_20:
[----:B01----:R-:W-:Y:S01]  /*6f80*/  VIADD R8, R22, 0x8 ;  /* 0x0000000816087836 */ /* 0x003fe20000000000 */
[----:B------:R-:W-:Y:S01]  /*6f90*/  R2UR UR30, R0 ;  /* 0x00000000001e72ca */ /* 0x000fe200000e0000 */
[----:B------:R-:W-:Y:S01]  /*6fa0*/  UMOV UR31, 0x40000040 ;  /* 0x40000040001f7882 */ /* 0x000fe20000000000 */
[C---:B------:R-:W-:Y:S01]  /*6fb0*/  R2UR UR28, R2.reuse ;  /* 0x00000000021c72ca */ /* 0x040fe200000e0000 */
[----:B------:R-:W-:Y:S01]  /*6fc0*/  UMOV UR51, 0x40000040 ;  /* 0x4000004000337882 */ /* 0x000fe20000000000 */
[----:B------:R0:W-:Y:S01]  /*6fd0*/  BAR.SYNC.DEFER_BLOCKING R8, 0x100 ;  /* 0x000400080000751d */ /* 0x0001e20000010000 */
[C---:B------:R-:W-:Y:S02]  /*6fe0*/  R2UR UR29, R3.reuse ;  /* 0x00000000031d72ca */ /* 0x040fe400000e0000 */
[C---:B------:R-:W-:Y:S02]  /*6ff0*/  R2UR UR48, R2.reuse ;  /* 0x00000000023072ca */ /* 0x040fe400000e0000 */
[C---:B------:R-:W-:Y:S01]  /*7000*/  R2UR UR49, R3.reuse ;  /* 0x00000000033172ca */ /* 0x040fe200000e0000 */
[----:B------:R-:W-:Y:S01]  /*7010*/  UMOV UR55, 0x40000040 ;  /* 0x4000004000377882 */ /* 0x000fe20000000000 */
[C---:B------:R-:W-:Y:S01]  /*7020*/  R2UR UR52, R2.reuse ;  /* 0x00000000023472ca */ /* 0x040fe200000e0000 */
[----:B------:R-:W-:Y:S01]  /*7030*/  UMOV UR39, 0x40000040 ;  /* 0x4000004000277882 */ /* 0x000fe20000000000 */
[----:B------:R-:W-:Y:S01]  /*7040*/  UIMAD UR30, UR30, 0xb00, UR61 ;  /* 0x00000b001e1e78a4 */ /* 0x000fe2000f8e023d */
[C---:B------:R-:W-:Y:S01]  /*7050*/  R2UR UR53, R3.reuse ;  /* 0x00000000033572ca */ /* 0x040fe200000e0000 */
[----:B------:R-:W-:Y:S01]  /*7060*/  UMOV UR43, 0x40000040 ;  /* 0x40000040002b7882 */ /* 0x000fe20000000000 */
[C---:B------:R-:W-:Y:S01]  /*7070*/  R2UR UR36, R2.reuse ;  /* 0x00000000022472ca */ /* 0x040fe200000e0000 */
[----:B------:R-:W-:Y:S01]  /*7080*/  UIADD3 UR50, UR30, 0x80, URZ ;  /* 0x000000801e327890 */ /* 0x000fe2000fffe03f */
[C---:B------:R-:W-:Y:S01]  /*7090*/  R2UR UR37, R3.reuse ;  /* 0x00000000032572ca */ /* 0x040fe200000e0000 */
[----:B------:R-:W-:Y:S01]  /*70a0*/  UIADD3 UR54, UR30, 0x100, URZ ;  /* 0x000001001e367890 */ /* 0x000fe2000fffe03f */
[C---:B------:R-:W-:Y:S01]  /*70b0*/  R2UR UR40, R2.reuse ;  /* 0x00000000022872ca */ /* 0x040fe200000e0000 */
[----:B------:R-:W-:Y:S01]  /*70c0*/  UIADD3 UR38, UR30, 0x180, URZ ;  /* 0x000001801e267890 */ /* 0x000fe2000fffe03f */
[C---:B------:R-:W-:Y:S01]  /*70d0*/  R2UR UR41, R3.reuse ;  /* 0x00000000032972ca */ /* 0x040fe200000e0000 */
[----:B------:R-:W-:Y:S01]  /*70e0*/  UIADD3 UR42, UR30, 0x200, URZ ;  /* 0x000002001e2a7890 */ /* 0x000fe2000fffe03f */
[----:B------:R-:W-:Y:S01]  /*70f0*/  R2UR UR44, R2 ;  /* 0x00000000022c72ca */ /* 0x000fe200000e0000 */
[----:B------:R-:W-:Y:S01]  /*7100*/  UIADD3 UR46, UR30, 0x280, URZ ;  /* 0x000002801e2e7890 */ /* 0x000fe2000fffe03f */
[----:B------:R-:W-:Y:S01]  /*7110*/  R2UR UR45, R3 ;  /* 0x00000000032d72ca */ /* 0x000fe200000e0000 */
[----:B------:R-:W-:Y:S01]  /*7120*/  UMOV UR47, 0x40000040 ;  /* 0x40000040002f7882 */ /* 0x000fe20000000000 */
[----:B------:R-:W-:Y:S01]  /*7130*/  WARPGROUP.ARRIVE ;  /* 0x00000000000079c5 */ /* 0x000fe20000000000 */
[----:B------:R-:W-:Y:S01]  /*7140*/  UIADD3 UR6, UR30, 0x2, URZ ;  /* 0x000000021e067890 */ /* 0x000fe2000fffe03f */
[----:B------:R-:W-:Y:S01]  /*7150*/  MOV R9, UR33 ;  /* 0x0000002100097c02 */ /* 0x000fe20008000f00 */
[----:B------:R-:W-:Y:S01]  /*7160*/  UMOV UR7, 0x40000040 ;  /* 0x4000004000077882 */ /* 0x000fe20000000000 */
[----:B------:R-:W-:Y:S01]  /*7170*/  UIADD3 UR10, UR30, 0x82, URZ ;  /* 0x000000821e0a7890 */ /* 0x000fe2000fffe03f */
[----:B------:R-:W-:Y:S01]  /*7180*/  MOV R10, UR32 ;  /* 0x00000020000a7c02 */ /* 0x000fe20008000f00 */
[----:B------:R-:W-:Y:S01]  /*7190*/  HGMMA.64x16x16.F32 R168, gdesc[UR28], RZ, !UPT, gsb0 ;  /* 0x002000001ca879f0 */ /* 0x000fe2000c0008ff */
[----:B------:R-:W-:Y:S01]  /*71a0*/  UMOV UR32, UR4 ;  /* 0x0000000400207c82 */ /* 0x000fe20008000000 */
[----:B------:R-:W-:Y:S01]  /*71b0*/  UMOV UR33, UR5 ;  /* 0x0000000500217c82 */ /* 0x000fe20008000000 */
[----:B------:R-:W-:Y:S01]  /*71c0*/  UMOV UR35, 0x40000040 ;  /* 0x4000004000237882 */ /* 0x000fe20000000000 */
[----:B------:R-:W-:Y:S01]  /*71d0*/  UIADD3 UR11, UR30, 0x102, URZ ;  /* 0x000001021e0b7890 */ /* 0x000fe2000fffe03f */
[----:B------:R-:W-:Y:S01]  /*71e0*/  UMOV UR34, UR10 ;  /* 0x0000000a00227c82 */ /* 0x000fe20008000000 */
[----:B------:R-:W-:Y:S01]  /*71f0*/  UIADD3 UR58, UR30, 0x402, URZ ;  /* 0x000004021e3a7890 */ /* 0x000fe2000fffe03f */
[----:B------:R-:W-:Y:S01]  /*7200*/  UMOV UR56, UR4 ;  /* 0x0000000400387c82 */ /* 0x000fe20008000000 */
[----:B------:R-:W-:Y:S01]  /*7210*/  UMOV UR57, UR5 ;  /* 0x0000000500397c82 */ /* 0x000fe20008000000 */
[----:B------:R-:W-:Y:S01]  /*7220*/  UMOV UR59, 0x40000040 ;  /* 0x40000040003b7882 */ /* 0x000fe20000000000 */
[----:B------:R-:W-:-:S02]  /*7230*/  UIADD3 UR10, UR30, 0x502, URZ ;  /* 0x000005021e0a7890 */ /* 0x000fc4000fffe03f */
[----:B------:R-:W-:Y:S01]  /*7240*/  UIADD3 UR14, UR30, 0x6, URZ ;  /* 0x000000061e0e7890 */ /* 0x000fe2000fffe03f */
[----:B------:R-:W-:Y:S01]  /*7250*/  UMOV UR15, 0x40000040 ;  /* 0x40000040000f7882 */ /* 0x000fe20000000000 */
[----:B------:R-:W-:Y:S01]  /*7260*/  UIADD3 UR18, UR30, 0x580, URZ ;  /* 0x000005801e127890 */ /* 0x000fe2000fffe03f */
[----:B------:R-:W-:Y:S01]  /*7270*/  UMOV UR19, 0x40000040 ;  /* 0x4000004000137882 */ /* 0x000fe20000000000 */
[----:B------:R-:W-:Y:S01]  /*7280*/  UIADD3 UR22, UR30, 0x582, URZ ;  /* 0x000005821e167890 */ /* 0x000fe2000fffe03f */
[----:B------:R-:W-:Y:S01]  /*7290*/  UMOV UR23, 0x40000040 ;  /* 0x4000004000177882 */ /* 0x000fe20000000000 */
[----:B------:R-:W-:Y:S01]  /*72a0*/  UIADD3 UR26, UR30, 0x584, URZ ;  /* 0x000005841e1a7890 */ /* 0x000fe2000fffe03f */
[----:B------:R-:W-:Y:S01]  /*72b0*/  UMOV UR27, 0x40000040 ;  /* 0x40000040001b7882 */ /* 0x000fe20000000000 */
        /* <DEDUP_REMOVED lines=82> */
[----:B------:R-:W-:Y:S01]  /*77e0*/  UMOV UR35, 0x40000040 ;  /* 0x4000004000237882 */ /* 0x000fe20000000000 */
        /* <DEDUP_REMOVED lines=57> */
[----:B------:R-:W-:-:S05]  /*7b80*/  UIADD3 UR7, UR30, 0x104, URZ ;  /* 0x000001041e077890 */ /* 0x000fca000fffe03f */
[----:B------:R-:W-:Y:S01]  /*7b90*/  UMOV UR34, UR6 ;  /* 0x0000000600227c82 */ /* 0x000fe20008000000 */
        /* <DEDUP_REMOVED lines=65> */
[----:B------:R-:W-:-:S07]  /*7fb0*/  UIADD3 UR6, UR30, 0x86, URZ ;  /* 0x000000861e067890 */ /* 0x000fce000fffe03f */
[----:B------:R-:W-:Y:S01]  /*7fc0*/  UMOV UR34, UR6 ;  /* 0x0000000600227c82 */ /* 0x000fe20008000000 */
        /* <DEDUP_REMOVED lines=74> */
[----:B------:R-:W-:Y:S03]  /*8470*/  HGMMA.64x16x16.F32 R88, gdesc[UR12], R88, gsb0 ;  /* 0x002000000c5879f0 */ /* 0x000fe60008000858 */
        /* <DEDUP_REMOVED lines=149> */
[----:B------:R-:W-:Y:S01]  /*8dd0*/  R2UR UR33, R9 ;  /* 0x00000000092172ca */ /* 0x000fe200000e0000 */
[----:B------:R-:W-:Y:S01]  /*8de0*/  UIADD3 UR34, UR30, 0x586, URZ ;  /* 0x000005861e227890 */ /* 0x000fe2000fffe03f */
[----:B------:R-:W-:Y:S01]  /*8df0*/  R2UR UR32, R10 ;  /* 0x000000000a2072ca */ /* 0x000fe200000e0000 */
[----:B------:R-:W-:-:S10]  /*8e00*/  UMOV UR35, 0x40000040 ;  /* 0x4000004000237882 */ /* 0x000fd40000000000 */
[----:B------:R-:W-:Y:S02]  /*8e10*/  UMOV UR29, UR33 ;  /* 0x00000021001d7c82 */ /* 0x000fe40008000000 */
[----:B------:R-:W-:Y:S01]  /*8e20*/  UMOV UR28, UR32 ;  /* 0x00000020001c7c82 */ /* 0x000fe20008000000 */
        /* <DEDUP_REMOVED lines=61> */
[----:B------:R-:W-:-:S07]  /*9200*/  UIADD3 UR6, UR30, 0x986, URZ ;  /* 0x000009861e067890 */ /* 0x000fce000fffe03f */
[----:B------:R-:W-:Y:S01]  /*9210*/  UMOV UR30, UR6 ;  /* 0x00000006001e7c82 */ /* 0x000fe20008000000 */
[----:B------:R-:W-:Y:S02]  /*9220*/  WARPGROUP.DEPBAR.LE gsb0, 0x0 ;  /* 0x00008000000079c5 */ /* 0x000fe40000010000 */
[----:B------:R-:W-:-:S06]  /*9230*/  WARPGROUP.ARRIVE ;  /* 0x00000000000079c5 */ /* 0x000fcc0000000000 */
[----:B------:R-:W-:Y:S03]  /*9240*/  HGMMA.64x16x16.F32 R160, gdesc[UR32], R160, gsb0 ;  /* 0x0020000020a079f0 */ /* 0x000fe600080008a0 */
        /* <DEDUP_REMOVED lines=20> */
[----:B------:R-:W-:Y:S01]  /*9390*/  HGMMA.64x16x16.F32 R104, gdesc[UR28], R104, gsb0 ;  /* 0x002000001c6879f0 */ /* 0x000fe20008000868 */
[----:B------:R-:W-:Y:S01]  /*93a0*/  UMOV UR28, UR32 ;  /* 0x00000020001c7c82 */ /* 0x000fe20008000000 */
[----:B------:R-:W-:Y:S01]  /*93b0*/  UMOV UR29, UR33 ;  /* 0x00000021001d7c82 */ /* 0x000fe20008000000 */
[----:B------:R-:W-:Y:S01]  /*93c0*/  UMOV UR30, UR7 ;  /* 0x00000007001e7c82 */ /* 0x000fe20008000000 */
        /* <DEDUP_REMOVED lines=10> */
[----:B------:R-:W-:Y:S03]  /*9470*/  HGMMA.64x16x16.F32 R88, gdesc[UR28], R88, gsb0 ;  /* 0x002000001c5879f0 */ /* 0x000fe60008000858 */
[----:B------:R-:W-:Y:S02]  /*9480*/  WARPGROUP.DEPBAR.LE gsb0, 0x0 ;  /* 0x00008000000079c5 */ /* 0x000fe40000010000 */
[----:B0-----:R-:W-:Y:S05]  /*9490*/  @P3 BRA `(.L_x_24) ;  /* 0x0000000000383947 */ /* 0x001fea0003800000 */
[----:B------:R-:W-:Y:S05]  /*94a0*/  @!P0 BRA `(.L_x_25) ;  /* 0x0000000000048947 */ /* 0x000fea0003800000 */
[----:B------:R-:W-:Y:S01]  /*94b0*/  BPT.TRAP 0x1 ;  /* 0x000000040000795c */ /* 0x000fe20000300000 */
.L_x_25:
[----:B------:R-:W-:Y:S02]  /*94c0*/  R2UR UR10, R16 ;  /* 0x00000000100a72ca */ /* 0x000fe400000e0000 */
[----:B------:R-:W-:Y:S02]  /*94d0*/  R2UR UR6, R12 ;  /* 0x000000000c0672ca */ /* 0x000fe400000e0000 */
[----:B------:R-:W-:-:S11]  /*94e0*/  R2UR UR7, R11 ;  /* 0x000000000b0772ca */ /* 0x000fd600000e0000 */
[----:B------:R-:W-:Y:S02]  /*94f0*/  ULEA UR6, UR6, UR10, 0x3 ;  /* 0x0000000a06067291 */ /* 0x000fe4000f8e183f */
[----:B------:R-:W-:-:S05]  /*9500*/  IMAD.U32 R8, RZ, RZ, UR7 ;  /* 0x00000007ff087e24 */ /* 0x000fca000f8e00ff */
[----:B------:R-:W-:-:S04]  /*9510*/  SHF.L.U32 R8, R8, 0x1f, RZ ;  /* 0x0000001f08087819 */ /* 0x000fc800000006ff */
[----:B------:R0:W1:Y:S01]  /*9520*/  SYNCS.PHASECHK.TRANS64.TRYWAIT P2, [UR6+0x34850], R8 ;  /* 0x03485008ff0075a7 */ /* 0x0000620008040146 */
[----:B------:R-:W-:Y:S05]  /*9530*/  @!P0 BRA `(.L_x_26) ;  /* 0x0000000000048947 */ /* 0x000fea0003800000 */
[----:B------:R-:W-:Y:S01]  /*9540*/  BPT.TRAP 0x1 ;  /* 0x000000040000795c */ /* 0x000fe20000300000 */
.L_x_26:
[----:B-1----:R-:W-:Y:S05]  /*9550*/  @P2 BRA `(.L_x_24) ;  /* 0x0000000000082947 */ /* 0x002fea0003800000 */
[----:B------:R-:W1:Y:S02]  /*9560*/  SYNCS.PHASECHK.TRANS64.TRYWAIT P2, [UR6+0x34850], R8 ;  /* 0x03485008ff0075a7 */ /* 0x000e640008040146 */
[----:B-1----:R-:W-:Y:S05]  /*9570*/  @!P2 BRA `(.L_x_27) ;  /* 0x0000008c00a4a947 */ /* 0x002fea0003800000 */
.L_x_24:
[----:B------:R-:W-:Y:S01]  /*9580*/  R2UR UR14, R16 ;  /* 0x00000000100e72ca */ /* 0x000fe200000e0000 */
[----:B------:R-:W-:Y:S01]  /*9590*/  WARPGROUP.ARRIVE ;  /* 0x00000000000079c5 */ /* 0x000fe20000000000 */
[----:B------:R-:W-:Y:S01]  /*95a0*/  R2UR UR15, R12 ;  /* 0x000000000c0f72ca */ /* 0x000fe200000e0000 */
[----:B------:R-:W-:Y:S01]  /*95b0*/  UMOV UR7, 0x40000040 ;  /* 0x4000004000077882 */ /* 0x000fe20000000000 */
[----:B------:R-:W-:Y:S01]  /*95c0*/  UMOV UR11, 0x40000040 ;  /* 0x40000040000b7882 */ /* 0x000fe20000000000 */
[----:B01----:R-:W-:Y:S01]  /*95d0*/  FMUL.FTZ R8, R168, UR60 ;  /* 0x0000003ca8087c20 */ /* 0x003fe20008410000 */
[----:B------:R-:W-:Y:S01]  /*95e0*/  FMUL.FTZ R9, R169, UR60 ;  /* 0x0000003ca9097c20 */ /* 0x000fe20008410000 */
[----:B------:R-:W-:Y:S01]  /*95f0*/  FMUL.FTZ R12, R172, UR60 ;  /* 0x0000003cac0c7c20 */ /* 0x000fe20008410000 */
[----:B------:R-:W-:Y:S01]  /*9600*/  FMUL.FTZ R13, R173, UR60 ;  /* 0x0000003cad0d7c20 */ /* 0x000fe20008410000 */
[----:B------:R-:W-:Y:S01]  /*9610*/  FMUL.FTZ R20, R160, UR60 ;  /* 0x0000003ca0147c20 */ /* 0x000fe20008410000 */
[----:B------:R-:W-:Y:S01]  /*9620*/  FMUL.FTZ R21, R161, UR60 ;  /* 0x0000003ca1157c20 */ /* 0x000fe20008410000 */
[----:B------:R-:W0:Y:S01]  /*9630*/  MUFU.TANH R8, R8 ;  /* 0x0000000800087308 */ /* 0x000e220000002400 */
[----:B------:R-:W-:Y:S01]  /*9640*/  FMUL.FTZ R160, R163, UR60 ;  /* 0x0000003ca3a07c20 */ /* 0x000fe20008410000 */
[----:B------:R-:W-:Y:S01]  /*9650*/  UIADD3 UR6, UR14, 0x400, URZ ;  /* 0x000004000e067890 */ /* 0x000fe2000fffe03f */
[----:B------:R-:W-:Y:S01]  /*9660*/  FMUL.FTZ R163, R166, UR60 ;  /* 0x0000003ca6a37c20 */ /* 0x000fe20008410000 */
[----:B------:R-:W-:Y:S01]  /*9670*/  FMUL.FTZ R161, R164, UR60 ;  /* 0x0000003ca4a17c20 */ /* 0x000fe20008410000 */
[----:B------:R-:W-:Y:S01]  /*9680*/  FMUL.FTZ R23, R162, UR60 ;  /* 0x0000003ca2177c20 */ /* 0x000fe20008410000 */
[----:B------:R-:W-:Y:S01]  /*9690*/  USHF.R.U32.HI UR6, URZ, 0x4, UR6 ;  /* 0x000000043f067899 */ /* 0x000fe20008011606 */
[----:B------:R-:W-:Y:S01]  /*96a0*/  FMUL.FTZ R162, R165, UR60 ;  /* 0x0000003ca5a27c20 */ /* 0x000fe20008410000 */
[----:B------:R-:W1:Y:S01]  /*96b0*/  MUFU.TANH R9, R9 ;  /* 0x0000000900097308 */ /* 0x000e620000002400 */
[----:B------:R-:W-:Y:S01]  /*96c0*/  FMUL.FTZ R152, R152, UR60 ;  /* 0x0000003c98987c20 */ /* 0x000fe20008410000 */
[----:B------:R-:W-:Y:S01]  /*96d0*/  ULOP3.LUT UR6, UR6, 0x3fff, URZ, 0xc0, !UPT ;  /* 0x00003fff06067892 */ /* 0x000fe2000f8ec03f */
[----:B------:R-:W-:Y:S01]  /*96e0*/  FMUL.FTZ R153, R153, UR60 ;  /* 0x0000003c99997c20 */ /* 0x000fe20008410000 */
[----:B------:R-:W-:Y:S01]  /*96f0*/  FMUL.FTZ R156, R156, UR60 ;  /* 0x0000003c9c9c7c20 */ /* 0x000fe20008410000 */
[----:B------:R-:W-:Y:S01]  /*9700*/  FMUL.FTZ R157, R157, UR60 ;  /* 0x0000003c9d9d7c20 */ /* 0x000fe20008410000 */
[----:B------:R-:W-:Y:S01]  /*9710*/  ULOP3.LUT UR6, UR6, 0x5800000, URZ, 0xfc, !UPT ;  /* 0x0580000006067892 */ /* 0x000fe2000f8efc3f */
[----:B------:R-:W-:Y:S01]  /*9720*/  FMUL.FTZ R144, R144, UR60 ;  /* 0x0000003c90907c20 */ /* 0x000fe20008410000 */
[----:B------:R-:W2:Y:S01]  /*9730*/  MUFU.TANH R12, R12 ;  /* 0x0000000c000c7308 */ /* 0x000ea20000002400 */
[----:B0-----:R-:W-:Y:S01]  /*9740*/  FMNMX.FTZ R166, R8, R5, !PT ;  /* 0x0000000508a67209 */ /* 0x001fe20007810000 */
[----:B------:R-:W-:Y:S01]  /*9750*/  UIMAD UR6, UR15, 0xb00, UR6 ;  /* 0x00000b000f0678a4 */ /* 0x000fe2000f8e0206 */
[----:B------:R-:W-:Y:S01]  /*9760*/  FMUL.FTZ R145, R145, UR60 ;  /* 0x0000003c91917c20 */ /* 0x000fe20008410000 */
[----:B------:R-:W-:Y:S01]  /*9770*/  FMUL.FTZ R148, R148, UR60 ;  /* 0x0000003c94947c20 */ /* 0x000fe20008410000 */
[----:B------:R-:W-:Y:S01]  /*9780*/  FMUL.FTZ R149, R149, UR60 ;  /* 0x0000003c95957c20 */ /* 0x000fe20008410000 */
[----:B------:R-:W-:Y:S01]  /*9790*/  UIADD3 UR10, UR6, 0x80, URZ ;  /* 0x00000080060a7890 */ /* 0x000fe2000fffe03f */
[----:B------:R-:W-:Y:S01]  /*97a0*/  FMUL.FTZ R136, R136, UR60 ;  /* 0x0000003c88887c20 */ /* 0x000fe20008410000 */
[----:B------:R-:W0:Y:S01]  /*97b0*/  MUFU.TANH R13, R13 ;  /* 0x0000000d000d7308 */ /* 0x000e220000002400 */
[----:B-1----:R-:W-:Y:S01]  /*97c0*/  FMNMX.FTZ R165, R9, R166, !PT ;  /* 0x000000a609a57209 */ /* 0x002fe20007810000 */
[----:B------:R-:W-:Y:S01]  /*97d0*/  FMUL.FTZ R137, R137, UR60 ;  /* 0x0000003c89897c20 */ /* 0x000fe20008410000 */
[----:B------:R-:W-:Y:S01]  /*97e0*/  HGMMA.64x128x16.F32 R24, R176, gdesc[UR4].tnspB, R24, gsb0 ;  /* 0x41e00004b0187df0 */ /* 0x000fe20008000818 */
[----:B------:R-:W-:Y:S01]  /*97f0*/  FMUL.FTZ R140, R140, UR60 ;  /* 0x0000003c8c8c7c20 */ /* 0x000fe20008410000 */
[----:B------:R-:W-:Y:S01]  /*9800*/  FMUL.FTZ R164, R167, UR60 ;  /* 0x0000003ca7a47c20 */ /* 0x000fe20008410000 */
[----:B------:R-:W-:Y:S01]  /*9810*/  FMUL.FTZ R141, R141, UR60 ;  /* 0x0000003c8d8d7c20 */ /* 0x000fe20008410000 */
[----:B------:R-:W-:Y:S01]  /*9820*/  FMUL.FTZ R128, R128, UR60 ;  /* 0x0000003c80807c20 */ /* 0x000fe20008410000 */
[----:B------:R-:W1:Y:S01]  /*9830*/  MUFU.TANH R20, R20 ;  /* 0x0000001400147308 */ /* 0x000e620000002400 */
[----:B--2---:R-:W-:Y:S01]  /*9840*/  FMNMX.FTZ R166, R12, R165, !PT ;  /* 0x000000a50ca67209 */ /* 0x004fe20007810000 */
[----:B------:R-:W-:Y:S01]  /*9850*/  FMUL.FTZ R129, R129, UR60 ;  /* 0x0000003c81817c20 */ /* 0x000fe20008410000 */
[----:B------:R-:W-:Y:S01]  /*9860*/  FMUL.FTZ R132, R132, UR60 ;  /* 0x0000003c84847c20 */ /* 0x000fe20008410000 */
[----:B------:R-:W-:Y:S01]  /*9870*/  FMUL.FTZ R133, R133, UR60 ;  /* 0x0000003c85857c20 */ /* 0x000fe20008410000 */
[----:B------:R-:W-:Y:S01]  /*9880*/  FMUL.FTZ R120, R120, UR60 ;  /* 0x0000003c78787c20 */ /* 0x000fe20008410000 */
[----:B------:R-:W-:Y:S01]  /*9890*/  FMUL.FTZ R10, R171, UR60 ;  /* 0x0000003cab0a7c20 */ /* 0x000fe20008410000 */
[----:B------:R-:W-:Y:S01]  /*98a0*/  FMUL.FTZ R121, R121, UR60 ;  /* 0x0000003c79797c20 */ /* 0x000fe20008410000 */
[----:B------:R-:W2:Y:S01]  /*98b0*/  MUFU.TANH R21, R21 ;  /* 0x0000001500157308 */ /* 0x000ea20000002400 */
[----:B0-----:R-:W-:Y:S01]  /*98c0*/  FMNMX.FTZ R165, R13, R166, !PT ;  /* 0x000000a60da57209 */ /* 0x001fe20007810000 */
[----:B------:R-:W-:Y:S01]  /*98d0*/  FMUL.FTZ R124, R124, UR60 ;  /* 0x0000003c7c7c7c20 */ /* 0x000fe20008410000 */
[----:B------:R-:W-:Y:S01]  /*98e0*/  FMUL.FTZ R125, R125, UR60 ;  /* 0x0000003c7d7d7c20 */ /* 0x000fe20008410000 */
[----:B------:R-:W-:Y:S01]  /*98f0*/  FMUL.FTZ R112, R112, UR60 ;  /* 0x0000003c70707c20 */ /* 0x000fe20008410000 */
[----:B------:R-:W-:Y:S01]  /*9900*/  FMUL.FTZ R113, R113, UR60 ;  /* 0x0000003c71717c20 */ /* 0x000fe20008410000 */
[----:B------:R-:W-:Y:S01]  /*9910*/  FMUL.FTZ R116, R116, UR60 ;  /* 0x0000003c74747c20 */ /* 0x000fe20008410000 */
[----:B------:R-:W-:Y:S01]  /*9920*/  FMUL.FTZ R15, R175, UR60 ;  /* 0x0000003caf0f7c20 */ /* 0x000fe20008410000 */
[----:B------:R-:W0:Y:S01]  /*9930*/  MUFU.TANH R161, R161 ;  /* 0x000000a100a17308 */ /* 0x000e220000002400 */
[----:B-1----:R-:W-:Y:S01]  /*9940*/  FMNMX.FTZ R166, R20, R165, !PT ;  /* 0x000000a514a67209 */ /* 0x002fe20007810000 */
[----:B------:R-:W-:Y:S01]  /*9950*/  FMUL.FTZ R105, R105, UR60 ;  /* 0x0000003c69697c20 */ /* 0x000fe20008410000 */
[----:B------:R-:W-:Y:S01]  /*9960*/  FMUL.FTZ R109, R109, UR60 ;  /* 0x0000003c6d6d7c20 */ /* 0x000fe20008410000 */
        /* <DEDUP_REMOVED lines=47> */
[----:B------:R-:W-:-:S05]  /*9c60*/  UMOV UR7, 0x40000040 ;  /* 0x4000004000077882 */ /* 0x000fca0000000000 */
[----:B------:R-:W1:Y:S01]  /*9c70*/  MUFU.TANH R145, R145 ;  /* 0x0000009100917308 */ /* 0x000e620000002400 */
[----:B--2---:R-:W-:-:S07]  /*9c80*/  FMNMX.FTZ R117, R157, R166, !PT ;  /* 0x000000a69d757209 */ /* 0x004fce0007810000 */
[----:B------:R-:W2:Y:S01]  /*9c90*/  MUFU.TANH R148, R148 ;  /* 0x0000009400947308 */ /* 0x000ea20000002400 */
[----:B0-----:R-:W-:Y:S01]  /*9ca0*/  FMNMX.FTZ R166, R144, R117, !PT ;  /* 0x0000007590a67209 */ /* 0x001fe20007810000 */
[----:B------:R-:W-:-:S06]  /*9cb0*/  FMUL.FTZ R117, R118, UR60 ;  /* 0x0000003c76757c20 */ /* 0x000fcc0008410000 */
[----:B------:R-:W0:Y:S01]  /*9cc0*/  MUFU.TANH R149, R149 ;  /* 0x0000009500957308 */ /* 0x000e220000002400 */
[----:B-1----:R-:W-:-:S07]  /*9cd0*/  FMNMX.FTZ R167, R145, R166, !PT ;  /* 0x000000a691a77209 */ /* 0x002fce0007810000 */
[----:B------:R-:W1:Y:S01]  /*9ce0*/  MUFU.TANH R136, R136 ;  /* 0x0000008800887308 */ /* 0x000e620000002400 */
[----:B--2---:R-:W-:Y:S01]  /*9cf0*/  FMNMX.FTZ R118, R148, R167, !PT ;  /* 0x000000a794767209 */ /* 0x004fe20007810000 */
[----:B------:R-:W-:-:S06]  /*9d00*/  FMUL.FTZ R167, R104, UR60 ;  /* 0x0000003c68a77c20 */ /* 0x000fcc0008410000 */
[----:B------:R-:W2:Y:S01]  /*9d10*/  MUFU.TANH R137, R137 ;  /* 0x0000008900897308 */ /* 0x000ea20000002400 */
[----:B0-----:R-:W-:Y:S01]  /*9d20*/  FMNMX.FTZ R169, R149, R118, !PT ;  /* 0x0000007695a97209 */ /* 0x001fe20007810000 */
[----:B------:R-:W-:-:S05]  /*9d30*/  IMAD.U32 R118, RZ, RZ, UR15 ;  /* 0x0000000fff767e24 */ /* 0x000fca000f8e00ff */
[----:B------:R-:W-:Y:S01]  /*9d40*/  @!P1 LEA R118, R118, UR14, 0x3 ;  /* 0x0000000e76769c11 */ /* 0x000fe2000f8e18ff */
[----:B------:R-:W0:Y:S01]  /*9d50*/  MUFU.TANH R140, R140 ;  /* 0x0000008c008c7308 */ /* 0x000e220000002400 */
[----:B-1----:R-:W-:Y:S02]  /*9d60*/  FMNMX.FTZ R104, R136, R169, !PT ;  /* 0x000000a988687209 */ /* 0x002fe40007810000 */
[----:B------:R-:W-:-:S04]  /*9d70*/  @!P1 IADD3 R118, R118, 0x34860, RZ ;  /* 0x0003486076769810 */ /* 0x000fc80007ffe0ff */
[----:B------:R-:W-:Y:S01]  /*9d80*/  @!P1 PRMT R118, RZ, 0x654, R118 ;  /* 0x00000654ff769816 */ /* 0x000fe20000000076 */
[----:B------:R-:W1:Y:S01]  /*9d90*/  MUFU.TANH R141, R141 ;  /* 0x0000008d008d7308 */ /* 0x000e620000002400 */
[----:B--2---:R-:W-:-:S07]  /*9da0*/  FMNMX.FTZ R169, R137, R104, !PT ;  /* 0x0000006889a97209 */ /* 0x004fce0007810000 */
[----:B------:R-:W2:Y:S01]  /*9db0*/  MUFU.TANH R128, R128 ;  /* 0x0000008000807308 */ /* 0x000ea20000002400 */
[----:B0-----:R-:W-:Y:S01]  /*9dc0*/  FMNMX.FTZ R104, R140, R169, !PT ;  /* 0x000000a98c687209 */ /* 0x001fe20007810000 */
[----:B------:R-:W-:-:S06]  /*9dd0*/  FMUL.FTZ R169, R108, UR60 ;  /* 0x0000003c6ca97c20 */ /* 0x000fcc0008410000 */
[----:B------:R-:W0:Y:S01]  /*9de0*/  MUFU.TANH R129, R129 ;  /* 0x0000008100817308 */ /* 0x000e220000002400 */
[----:B------:R-:W-:Y:S02]  /*9df0*/  WARPGROUP.DEPBAR.LE gsb0, 0x0 ;  /* 0x00008000000079c5 */ /* 0x000fe40000010000 */
[----:B------:R-:W-:Y:S01]  /*9e00*/  WARPGROUP.ARRIVE ;  /* 0x00000000000079c5 */ /* 0x000fe20000000000 */
[----:B-1----:R-:W-:Y:S01]  /*9e10*/  FMNMX.FTZ R171, R141, R104, !PT ;  /* 0x000000688dab7209 */ /* 0x002fe20007810000 */
[----:B------:R-:W-:Y:S01]  /*9e20*/  FMUL.FTZ R177, R89, UR60 ;  /* 0x0000003c59b17c20 */ /* 0x000fe20008410000 */
[----:B------:R-:W-:Y:S02]  /*9e30*/  FMUL.FTZ R179, R92, UR60 ;  /* 0x0000003c5cb37c20 */ /* 0x000fe40008410000 */
[----:B------:R-:W1:Y:S01]  /*9e40*/  MUFU.TANH R132, R132 ;  /* 0x0000008400847308 */ /* 0x000e620000002400 */
[----:B------:R-:W-:Y:S01]  /*9e50*/  HGMMA.64x128x16.F32 R24, R180, gdesc[UR8].tnspB, R24, gsb0 ;  /* 0x41e00008b4187df0 */ /* 0x000fe20008000818 */
[----:B------:R-:W-:Y:S01]  /*9e60*/  UIADD3 UR10, UR6, 0x100, URZ ;  /* 0x00000100060a7890 */ /* 0x000fe2000fffe03f */
[----:B--2---:R-:W-:Y:S01]  /*9e70*/  FMNMX.FTZ R104, R128, R171, !PT ;  /* 0x000000ab80687209 */ /* 0x004fe20007810000 */
[----:B------:R-:W-:-:S04]  /*9e80*/  UMOV UR11, 0x40000040 ;  /* 0x40000040000b7882 */ /* 0x000fc80000000000 */
[----:B------:R-:W2:Y:S01]  /*9e90*/  MUFU.TANH R133, R133 ;  /* 0x0000008500857308 */ /* 0x000ea20000002400 */
[----:B0-----:R-:W-:-:S07]  /*9ea0*/  FMNMX.FTZ R171, R129, R104, !PT ;  /* 0x0000006881ab7209 */ /* 0x001fce0007810000 */
[----:B------:R-:W0:Y:S01]  /*9eb0*/  MUFU.TANH R120, R120 ;  /* 0x0000007800787308 */ /* 0x000e220000002400 */
[----:B-1----:R-:W-:Y:S01]  /*9ec0*/  FMNMX.FTZ R104, R132, R171, !PT ;  /* 0x000000ab84687209 */ /* 0x002fe20007810000 */
[----:B------:R-:W-:-:S06]  /*9ed0*/  FMUL.FTZ R171, R96, UR60 ;  /* 0x0000003c60ab7c20 */ /* 0x000fcc0008410000 */
[----:B------:R-:W1:Y:S01]  /*9ee0*/  MUFU.TANH R121, R121 ;  /* 0x0000007900797308 */ /* 0x000e620000002400 */
[----:B--2---:R-:W-:-:S07]  /*9ef0*/  FMNMX.FTZ R173, R133, R104, !PT ;  /* 0x0000006885ad7209 */ /* 0x004fce0007810000 */
[----:B------:R-:W2:Y:S01]  /*9f00*/  MUFU.TANH R124, R124 ;  /* 0x0000007c007c7308 */ /* 0x000ea20000002400 */
[----:B0-----:R-:W-:-:S07]  /*9f10*/  FMNMX.FTZ R96, R120, R173, !PT ;  /* 0x000000ad78607209 */ /* 0x001fce0007810000 */
[----:B------:R-:W0:Y:S01]  /*9f20*/  MUFU.TANH R125, R125 ;  /* 0x0000007d007d7308 */ /* 0x000e220000002400 */
[----:B-1----:R-:W-:-:S07]  /*9f30*/  FMNMX.FTZ R173, R121, R96, !PT ;  /* 0x0000006079ad7209 */ /* 0x002fce0007810000 */
[----:B------:R-:W1:Y:S01]  /*9f40*/  MUFU.TANH R112, R112 ;  /* 0x0000007000707308 */ /* 0x000e620000002400 */
[----:B--2---:R-:W-:Y:S01]  /*9f50*/  FMNMX.FTZ R96, R124, R173, !PT ;  /* 0x000000ad7c607209 */ /* 0x004fe20007810000 */
[----:B------:R-:W-:-:S06]  /*9f60*/  FMUL.FTZ R173, R100, UR60 ;  /* 0x0000003c64ad7c20 */ /* 0x000fcc0008410000 */
[----:B------:R-:W2:Y:S01]  /*9f70*/  MUFU.TANH R113, R113 ;  /* 0x0000007100717308 */ /* 0x000ea20000002400 */
[----:B0-----:R-:W-:-:S07]  /*9f80*/  FMNMX.FTZ R175, R125, R96, !PT ;  /* 0x000000607daf7209 */ /* 0x001fce0007810000 */
[----:B------:R-:W0:Y:S01]  /*9f90*/  MUFU.TANH R116, R116 ;  /* 0x0000007400747308 */ /* 0x000e220000002400 */
[----:B-1----:R-:W-:-:S07]  /*9fa0*/  FMNMX.FTZ R96, R112, R175, !PT ;  /* 0x000000af70607209 */ /* 0x002fce0007810000 */
[----:B------:R-:W1:Y:S01]  /*9fb0*/  MUFU.TANH R165, R165 ;  /* 0x000000a500a57308 */ /* 0x000e620000002400 */
[----:B--2---:R-:W-:-:S07]  /*9fc0*/  FMNMX.FTZ R175, R113, R96, !PT ;  /* 0x0000006071af7209 */ /* 0x004fce0007810000 */
[----:B------:R-:W2:Y:S01]  /*9fd0*/  MUFU.TANH R167, R167 ;  /* 0x000000a700a77308 */ /* 0x000ea20000002400 */
[----:B0-----:R-:W-:Y:S01]  /*9fe0*/  FMNMX.FTZ R96, R116, R175, !PT ;  /* 0x000000af74607209 */ /* 0x001fe20007810000 */
[----:B------:R-:W-:Y:S02]  /*9ff0*/  FMUL.FTZ R175, R88, UR60 ;  /* 0x0000003c58af7c20 */ /* 0x000fe40008410000 */
[----:B------:R-:W0:Y:S04]  /*a000*/  LDC R88, c[0x0][0x988] ;  /* 0x00026200ff587b82 */ /* 0x000e280000000800 */
[----:B------:R-:W3:Y:S01]  /*a010*/  MUFU.TANH R105, R105 ;  /* 0x0000006900697308 */ /* 0x000ee20000002400 */
[----:B-1----:R-:W-:-:S07]  /*a020*/  FMNMX.FTZ R96, R165, R96, !PT ;  /* 0x00000060a5607209 */ /* 0x002fce0007810000 */
[----:B------:R-:W1:Y:S01]  /*a030*/  MUFU.TANH R169, R169 ;  /* 0x000000a900a97308 */ /* 0x000e620000002400 */
[----:B--2---:R-:W-:-:S07]  /*a040*/  FMNMX.FTZ R96, R167, R96, !PT ;  /* 0x00000060a7607209 */ /* 0x004fce0007810000 */
[----:B------:R-:W2:Y:S01]  /*a050*/  MUFU.TANH R109, R109 ;  /* 0x0000006d006d7308 */ /* 0x000ea20000002400 */
[----:B---3--:R-:W-:-:S07]  /*a060*/  FMNMX.FTZ R96, R105, R96, !PT ;  /* 0x0000006069607209 */ /* 0x008fce0007810000 */
[----:B------:R-:W3:Y:S01]  /*a070*/  MUFU.TANH R171, R171 ;  /* 0x000000ab00ab7308 */ /* 0x000ee20000002400 */
[----:B-1----:R-:W-:-:S07]  /*a080*/  FMNMX.FTZ R96, R169, R96, !PT ;  /* 0x00000060a9607209 */ /* 0x002fce0007810000 */
[----:B------:R-:W1:Y:S01]  /*a090*/  MUFU.TANH R97, R97 ;  /* 0x0000006100617308 */ /* 0x000e620000002400 */
[----:B--2---:R-:W-:-:S07]  /*a0a0*/  FMNMX.FTZ R96, R109, R96, !PT ;  /* 0x000000606d607209 */ /* 0x004fce0007810000 */
[----:B------:R-:W2:Y:S01]  /*a0b0*/  MUFU.TANH R173, R173 ;  /* 0x000000ad00ad7308 */ /* 0x000ea20000002400 */
[----:B---3--:R-:W-:-:S07]  /*a0c0*/  FMNMX.FTZ R96, R171, R96, !PT ;  /* 0x00000060ab607209 */ /* 0x008fce0007810000 */
[----:B------:R-:W3:Y:S01]  /*a0d0*/  MUFU.TANH R101, R101 ;  /* 0x0000006500657308 */ /* 0x000ee20000002400 */
[----:B-1----:R-:W-:Y:S01]  /*a0e0*/  FMNMX.FTZ R96, R97, R96, !PT ;  /* 0x0000006061607209 */ /* 0x002fe20007810000 */
[----:B------:R-:W-:Y:S02]  /*a0f0*/  WARPGROUP.DEPBAR.LE gsb0, 0x0 ;  /* 0x00008000000079c5 */ /* 0x000fe40000010000 */
[----:B------:R-:W-:-:S04]  /*a100*/  WARPGROUP.ARRIVE ;  /* 0x00000000000079c5 */ /* 0x000fc80000000000 */
[----:B------:R-:W1:Y:S01]  /*a110*/  MUFU.TANH R175, R175 ;  /* 0x000000af00af7308 */ /* 0x000e620000002400 */
[----:B--2---:R-:W-:Y:S01]  /*a120*/  FMNMX.FTZ R96, R173, R96, !PT ;  /* 0x00000060ad607209 */ /* 0x004fe20007810000 */
[----:B------:R-:W-:Y:S01]  /*a130*/  FMUL.FTZ R181, R106, UR60 ;  /* 0x0000003c6ab57c20 */ /* 0x000fe20008410000 */
[----:B------:R-:W-:Y:S01]  /*a140*/  FMUL.FTZ R183, R110, UR60 ;  /* 0x0000003c6eb77c20 */ /* 0x000fe20008410000 */
[----:B------:R-:W-:Y:S01]  /*a150*/  @!P1 LEA R110, R0, UR14, 0x3 ;  /* 0x0000000e006e9c11 */ /* 0x000fe2000f8e18ff */
[----:B------:R-:W-:Y:S01]  /*a160*/  HGMMA.64x128x16.F32 R24, R184, gdesc[UR8].tnspB, R24, gsb0 ;  /* 0x41e00008b8187df0 */ /* 0x000fe20008000818 */
[----:B------:R-:W-:Y:S01]  /*a170*/  UIADD3 UR10, UR6, 0x180, URZ ;  /* 0x00000180060a7890 */ /* 0x000fe2000fffe03f */
[----:B---3--:R-:W-:Y:S01]  /*a180*/  FMNMX.FTZ R96, R101, R96, !PT ;  /* 0x0000006065607209 */ /* 0x008fe20007810000 */
[----:B------:R-:W-:Y:S01]  /*a190*/  UMOV UR11, 0x40000040 ;  /* 0x40000040000b7882 */ /* 0x000fe20000000000 */
[----:B------:R-:W2:Y:S01]  /*a1a0*/  MUFU.TANH R177, R177 ;  /* 0x000000b100b17308 */ /* 0x000ea20000002400 */
[----:B------:R-:W-:-:S07]  /*a1b0*/  @!P1 VIADD R110, R110, 0x34840 ;  /* 0x000348406e6e9836 */ /* 0x000fce0000000000 */
[----:B------:R-:W3:Y:S01]  /*a1c0*/  MUFU.TANH R179, R179 ;  /* 0x000000b300b37308 */ /* 0x000ee20000002400 */
[----:B-1----:R-:W-:-:S07]  /*a1d0*/  FMNMX.FTZ R96, R175, R96, !PT ;  /* 0x00000060af607209 */ /* 0x002fce0007810000 */
[----:B------:R-:W1:Y:S01]  /*a1e0*/  MUFU.TANH R93, R93 ;  /* 0x0000005d005d7308 */ /* 0x000e620000002400 */
[----:B--2---:R-:W-:-:S07]  /*a1f0*/  FMNMX.FTZ R96, R177, R96, !PT ;  /* 0x00000060b1607209 */ /* 0x004fce0007810000 */
[----:B------:R-:W2:Y:S01]  /*a200*/  MUFU.TANH R11, R11 ;  /* 0x0000000b000b7308 */ /* 0x000ea20000002400 */
[----:B---3--:R-:W-:-:S07]  /*a210*/  FMNMX.FTZ R96, R179, R96, !PT ;  /* 0x00000060b3607209 */ /* 0x008fce0007810000 */
[----:B------:R-:W3:Y:S01]  /*a220*/  MUFU.TANH R10, R10 ;  /* 0x0000000a000a7308 */ /* 0x000ee20000002400 */
[----:B-1----:R-:W-:-:S05]  /*a230*/  FMNMX.FTZ R96, R93, R96, !PT ;  /* 0x000000605d607209 */ /* 0x002fca0007810000 */
[----:B------:R-:W1:Y:S02]  /*a240*/  SHFL.BFLY PT, R89, R96, 0x2, 0x1f ;  /* 0x0c401f0060597f89 */ /* 0x000e6400000e0000 */
[----:B------:R-:W4:Y:S08]  /*a250*/  MUFU.TANH R14, R14 ;  /* 0x0000000e000e7308 */ /* 0x000f300000002400 */
[----:B------:R-:W5:Y:S08]  /*a260*/  MUFU.TANH R15, R15 ;  /* 0x0000000f000f7308 */ /* 0x000f700000002400 */
[----:B------:R-:W5:Y:S01]  /*a270*/  MUFU.TANH R23, R23 ;  /* 0x0000001700177308 */ /* 0x000f620000002400 */
[----:B-1----:R-:W-:-:S07]  /*a280*/  FMNMX.FTZ R89, R96, R89, !PT ;  /* 0x0000005960597209 */ /* 0x002fce0007810000 */
[----:B------:R-:W1:Y:S01]  /*a290*/  MUFU.TANH R160, R160 ;  /* 0x000000a000a07308 */ /* 0x000e620000002400 */
[----:B------:R-:W0:Y:S07]  /*a2a0*/  SHFL.BFLY PT, R92, R89, 0x1, 0x1f ;  /* 0x0c201f00595c7f89 */ /* 0x000e2e00000e0000 */
[----:B------:R-:W1:Y:S08]  /*a2b0*/  MUFU.TANH R163, R163 ;  /* 0x000000a300a37308 */ /* 0x000e700000002400 */
[----:B------:R-:W1:Y:S08]  /*a2c0*/  MUFU.TANH R164, R164 ;  /* 0x000000a400a47308 */ /* 0x000e700000002400 */
[----:B------:R-:W-:Y:S01]  /*a2d0*/  MUFU.TANH R154, R154 ;  /* 0x0000009a009a7308 */ /* 0x000fe20000002400 */
[----:B0-----:R-:W-:-:S05]  /*a2e0*/  FMNMX.FTZ R89, R89, R92, !PT ;  /* 0x0000005c59597209 */ /* 0x001fca0007810000 */
[----:B------:R-:W-:Y:S02]  /*a2f0*/  FADD.FTZ R5, -R89, R5 ;  /* 0x0000000559057221 */ /* 0x000fe40000010100 */
[----:B------:R-:W-:Y:S08]  /*a300*/  MUFU.TANH R155, R155 ;  /* 0x0000009b009b7308 */ /* 0x000ff00000002400 */
[----:B------:R-:W-:Y:S08]  /*a310*/  MUFU.TANH R158, R158 ;  /* 0x0000009e009e7308 */ /* 0x000ff00000002400 */
[----:B------:R-:W-:Y:S08]  /*a320*/  MUFU.TANH R159, R159 ;  /* 0x0000009f009f7308 */ /* 0x000ff00000002400 */
[----:B------:R-:W-:Y:S08]  /*a330*/  MUFU.TANH R146, R146 ;  /* 0x0000009200927308 */ /* 0x000ff00000002400 */
[----:B------:R-:W-:Y:S08]  /*a340*/  MUFU.TANH R147, R147 ;  /* 0x0000009300937308 */ /* 0x000ff00000002400 */
[----:B------:R-:W-:Y:S01]  /*a350*/  MUFU.TANH R150, R150 ;  /* 0x0000009600967308 */ /* 0x000fe20000002400 */
[----:B------:R-:W-:-:S02]  /*a360*/  WARPGROUP.DEPBAR.LE gsb0, 0x0 ;  /* 0x00008000000079c5 */ /* 0x000fc40000010000 */
[----:B------:R-:W-:Y:S01]  /*a370*/  WARPGROUP.ARRIVE ;  /* 0x00000000000079c5 */ /* 0x000fe20000000000 */
[----:B------:R-:W-:Y:S01]  /*a380*/  FMUL.FTZ R185, R98, UR60 ;  /* 0x0000003c62b97c20 */ /* 0x000fe20008410000 */
[----:B------:R-:W-:-:S03]  /*a390*/  FMUL.FTZ R187, R102, UR60 ;  /* 0x0000003c66bb7c20 */ /* 0x000fc60008410000 */
[----:B------:R-:W-:Y:S01]  /*a3a0*/  MUFU.TANH R151, R151 ;  /* 0x0000009700977308 */ /* 0x000fe20000002400 */
[----:B------:R-:W-:Y:S01]  /*a3b0*/  HGMMA.64x128x16.F32 R24, R188, gdesc[UR8].tnspB, R24, gsb0 ;  /* 0x41e00008bc187df0 */ /* 0x000fe20008000818 */
[----:B------:R-:W-:Y:S01]  /*a3c0*/  UIADD3 UR10, UR6, 0x200, URZ ;  /* 0x00000200060a7890 */ /* 0x000fe2000fffe03f */
[----:B------:R-:W-:-:S05]  /*a3d0*/  UMOV UR11, 0x40000040 ;  /* 0x40000040000b7882 */ /* 0x000fca0000000000 */
[----:B------:R-:W-:Y:S08]  /*a3e0*/  MUFU.TANH R138, R138 ;  /* 0x0000008a008a7308 */ /* 0x000ff00000002400 */
        /* <DEDUP_REMOVED lines=19> */
[----:B------:R-:W-:-:S03]  /*a520*/  FMUL.FTZ R90, R5, R88 ;  /* 0x00000058055a7220 */ /* 0x000fc60000410000 */
[----:B------:R-:W-:Y:S01]  /*a530*/  MUFU.TANH R107, R107 ;  /* 0x0000006b006b7308 */ /* 0x000fe20000002400 */
[----:B------:R-:W-:Y:S01]  /*a540*/  FMUL.FTZ R191, R94, UR60 ;  /* 0x0000003c5ebf7c20 */ /* 0x000fe20008410000 */
[----:B------:R-:W-:Y:S01]  /*a550*/  HGMMA.64x128x16.F32 R24, R192, gdesc[UR8].tnspB, R24, gsb0 ;  /* 0x41e00008c0187df0 */ /* 0x000fe20008000818 */
[----:B------:R-:W-:Y:S01]  /*a560*/  UIADD3 UR10, UR6, 0x280, URZ ;  /* 0x00000280060a7890 */ /* 0x000fe2000fffe03f */
[----:B------:R-:W-:-:S04]  /*a570*/  UMOV UR11, 0x40000040 ;  /* 0x40000040000b7882 */ /* 0x000fc80000000000 */
        /* <DEDUP_REMOVED lines=10> */
[----:B------:R-:W-:Y:S01]  /*a620*/  MUFU.EX2 R90, R90 ;  /* 0x0000005a005a7308 */ /* 0x000fe20000000800 */
[----:B------:R-:W-:-:S02]  /*a630*/  WARPGROUP.DEPBAR.LE gsb0, 0x0 ;  /* 0x00008000000079c5 */ /* 0x000fc40000010000 */
[----:B------:R-:W-:Y:S01]  /*a640*/  WARPGROUP.ARRIVE ;  /* 0x00000000000079c5 */ /* 0x000fe20000000000 */
[----:B------:R-:W-:-:S04]  /*a650*/  FMUL.FTZ R195, R89, R88 ;  /* 0x0000005859c37220 */ /* 0x000fc80000410000 */
[--C-:B------:R-:W-:Y:S01]  /*a660*/  FFMA.FTZ R176, R9, R88, -R195.reuse ;  /* 0x0000005809b07223 */ /* 0x100fe200000108c3 */
[----:B------:R-:W-:Y:S01]  /*a670*/  HGMMA.64x128x16.F32 R24, R196, gdesc[UR8].tnspB, R24, gsb0 ;  /* 0x41e00008c4187df0 */ /* 0x000fe20008000818 */
[----:B------:R-:W-:Y:S01]  /*a680*/  UIADD3 UR10, UR6, 0x300, URZ ;  /* 0x00000300060a7890 */ /* 0x000fe2000fffe03f */
[----:B--2---:R-:W-:Y:S01]  /*a690*/  FMNMX.FTZ R9, R11, R4, !PT ;  /* 0x000000040b097209 */ /* 0x004fe20007810000 */
[----:B------:R-:W-:Y:S01]  /*a6a0*/  UMOV UR11, 0x40000040 ;  /* 0x40000040000b7882 */ /* 0x000fe20000000000 */
[-CC-:B------:R-:W-:Y:S01]  /*a6b0*/  FFMA.FTZ R5, R8, R88.reuse, -R195.reuse ;  /* 0x0000005808057223 */ /* 0x180fe200000108c3 */
[-CC-:B------:R-:W-:Y:S01]  /*a6c0*/  FFMA.FTZ R178, R12, R88.reuse, -R195.reuse ;  /* 0x000000580cb27223 */ /* 0x180fe200000108c3 */
[----:B---3--:R-:W-:Y:S01]  /*a6d0*/  FMNMX.FTZ R9, R10, R9, !PT ;  /* 0x000000090a097209 */ /* 0x008fe20007810000 */
[-CC-:B------:R-:W-:Y:S01]  /*a6e0*/  FFMA.FTZ R193, R21, R88.reuse, -R195.reuse ;  /* 0x0000005815c17223 */ /* 0x180fe200000108c3 */
[-CC-:B------:R-:W-:Y:S01]  /*a6f0*/  FFMA.FTZ R21, R157, R88.reuse, -R195.reuse ;  /* 0x000000589d157223 */ /* 0x180fe200000108c3 */
[-CC-:B------:R-:W-:Y:S01]  /*a700*/  FFMA.FTZ R157, R129, R88.reuse, -R195.reuse ;  /* 0x00000058819d7223 */ /* 0x180fe200000108c3 */
[----:B----4-:R-:W-:Y:S01]  /*a710*/  FMNMX.FTZ R8, R14, R9, !PT ;  /* 0x000000090e087209 */ /* 0x010fe20007810000 */
[-CC-:B------:R-:W-:Y:S01]  /*a720*/  FFMA.FTZ R129, R133, R88.reuse, -R195.reuse ;  /* 0x0000005885817223 */ /* 0x180fe200000108c3 */
[-CC-:B------:R-:W-:Y:S01]  /*a730*/  FFMA.FTZ R133, R165, R88.reuse, -R195.reuse ;  /* 0x00000058a5857223 */ /* 0x180fe200000108c3 */
[--C-:B------:R-:W-:Y:S01]  /*a740*/  FFMA.FTZ R165, R177, R88, -R195.reuse ;  /* 0x00000058b1a57223 */ /* 0x100fe200000108c3 */
[----:B-----5:R-:W-:Y:S01]  /*a750*/  FMNMX.FTZ R8, R15, R8, !PT ;  /* 0x000000080f087209 */ /* 0x020fe20007810000 */
[-CC-:B------:R-:W-:Y:S01]  /*a760*/  FFMA.FTZ R179, R179, R88.reuse, -R195.reuse ;  /* 0x00000058b3b37223 */ /* 0x180fe200000108c3 */
[----:B------:R-:W0:Y:S01]  /*a770*/  MUFU.EX2 R5, R5 ;  /* 0x0000000500057308 */ /* 0x000e220000000800 */
[--C-:B------:R-:W-:Y:S01]  /*a780*/  FFMA.FTZ R13, R13, R88, -R195.reuse ;  /* 0x000000580d0d7223 */ /* 0x100fe200000108c3 */
[----:B------:R-:W-:Y:S01]  /*a790*/  FMNMX.FTZ R9, R23, R8, !PT ;  /* 0x0000000817097209 */ /* 0x000fe20007810000 */
[-CC-:B------:R-:W-:Y:S01]  /*a7a0*/  FFMA.FTZ R180, R20, R88.reuse, -R195.reuse ;  /* 0x0000005814b47223 */ /* 0x180fe200000108c3 */
[-CC-:B------:R-:W-:Y:S01]  /*a7b0*/  FFMA.FTZ R182, R161, R88.reuse, -R195.reuse ;  /* 0x00000058a1b67223 */ /* 0x180fe200000108c3 */
[-CC-:B------:R-:W-:Y:S01]  /*a7c0*/  FFMA.FTZ R161, R162, R88.reuse, -R195.reuse ;  /* 0x00000058a2a17223 */ /* 0x180fe200000108c3 */
[----:B-1----:R-:W-:Y:S01]  /*a7d0*/  FMNMX.FTZ R8, R160, R9, !PT ;  /* 0x00000009a0087209 */ /* 0x002fe20007810000 */
[-CC-:B------:R-:W-:Y:S01]  /*a7e0*/  FFMA.FTZ R184, R152, R88.reuse, -R195.reuse ;  /* 0x0000005898b87223 */ /* 0x180fe200000108c3 */
[----:B------:R-:W1:Y:S01]  /*a7f0*/  MUFU.EX2 R176, R176 ;  /* 0x000000b000b07308 */ /* 0x000e620000000800 */
[--C-:B------:R-:W-:Y:S01]  /*a800*/  FFMA.FTZ R153, R153, R88, -R195.reuse ;  /* 0x0000005899997223 */ /* 0x100fe200000108c3 */
[----:B------:R-:W-:Y:S01]  /*a810*/  FMNMX.FTZ R9, R163, R8, !PT ;  /* 0x00000008a3097209 */ /* 0x000fe20007810000 */
[-CC-:B------:R-:W-:Y:S01]  /*a820*/  FFMA.FTZ R186, R156, R88.reuse, -R195.reuse ;  /* 0x000000589cba7223 */ /* 0x180fe200000108c3 */
[-CC-:B------:R-:W-:Y:S01]  /*a830*/  FFMA.FTZ R188, R144, R88.reuse, -R195.reuse ;  /* 0x0000005890bc7223 */ /* 0x180fe200000108c3 */
[-CC-:B------:R-:W-:Y:S01]  /*a840*/  FFMA.FTZ R145, R145, R88.reuse, -R195.reuse ;  /* 0x0000005891917223 */ /* 0x180fe200000108c3 */
[----:B------:R-:W-:Y:S01]  /*a850*/  FMNMX.FTZ R9, R164, R9, !PT ;  /* 0x00000009a4097209 */ /* 0x000fe20007810000 */
[-C--:B------:R-:W-:Y:S01]  /*a860*/  FFMA.FTZ R190, R148, R88.reuse, -R195 ;  /* 0x0000005894be7223 */ /* 0x080fe200000108c3 */
[----:B------:R-:W-:Y:S01]  /*a870*/  MUFU.EX2 R178, R178 ;  /* 0x000000b200b27308 */ /* 0x000fe20000000800 */
[----:B0-----:R-:W-:Y:S01]  /*a880*/  FFMA.FTZ R7, R90, R7, R5 ;  /* 0x000000075a077223 */ /* 0x001fe20000010005 */
[----:B------:R-:W-:Y:S01]  /*a890*/  FMNMX.FTZ R8, R154, R9, !PT ;  /* 0x000000099a087209 */ /* 0x000fe20007810000 */
[-CC-:B------:R-:W-:Y:S01]  /*a8a0*/  FFMA.FTZ R149, R149, R88.reuse, -R195.reuse ;  /* 0x0000005895957223 */ /* 0x180fe200000108c3 */
[-CC-:B------:R-:W-:Y:S01]  /*a8b0*/  FFMA.FTZ R192, R136, R88.reuse, -R195.reuse ;  /* 0x0000005888c07223 */ /* 0x180fe200000108c3 */
[--C-:B------:R-:W-:Y:S01]  /*a8c0*/  FFMA.FTZ R137, R137, R88, -R195.reuse ;  /* 0x0000005889897223 */ /* 0x100fe200000108c3 */
[----:B------:R-:W-:Y:S01]  /*a8d0*/  FMNMX.FTZ R9, R155, R8, !PT ;  /* 0x000000089b097209 */ /* 0x000fe20007810000 */
[-C--:B------:R-:W-:Y:S01]  /*a8e0*/  FFMA.FTZ R194, R140, R88.reuse, -R195 ;  /* 0x000000588cc27223 */ /* 0x080fe200000108c3 */
[----:B------:R-:W-:Y:S01]  /*a8f0*/  MUFU.EX2 R13, R13 ;  /* 0x0000000d000d7308 */ /* 0x000fe20000000800 */
[----:B-1----:R-:W-:Y:S01]  /*a900*/  FADD.FTZ R7, R176, R7 ;  /* 0x00000007b0077221 */ /* 0x002fe20000010000 */
[----:B------:R-:W-:Y:S01]  /*a910*/  FMNMX.FTZ R8, R158, R9, !PT ;  /* 0x000000099e087209 */ /* 0x000fe20007810000 */
[-CC-:B------:R-:W-:Y:S01]  /*a920*/  FFMA.FTZ R141, R141, R88.reuse, -R195.reuse ;  /* 0x000000588d8d7223 */ /* 0x180fe200000108c3 */
[-CC-:B------:R-:W-:Y:S01]  /*a930*/  FFMA.FTZ R121, R121, R88.reuse, -R195.reuse ;  /* 0x0000005879797223 */ /* 0x180fe200000108c3 */
[--C-:B------:R-:W-:Y:S01]  /*a940*/  FFMA.FTZ R125, R125, R88, -R195.reuse ;  /* 0x000000587d7d7223 */ /* 0x100fe200000108c3 */
[----:B------:R-:W-:Y:S01]  /*a950*/  FMNMX.FTZ R9, R159, R8, !PT ;  /* 0x000000089f097209 */ /* 0x000fe20007810000 */
[-CC-:B------:R-:W-:Y:S01]  /*a960*/  FFMA.FTZ R113, R113, R88.reuse, -R195.reuse ;  /* 0x0000005871717223 */ /* 0x180fe200000108c3 */
[----:B------:R-:W-:Y:S01]  /*a970*/  MUFU.EX2 R180, R180 ;  /* 0x000000b400b47308 */ /* 0x000fe20000000800 */
[-CC-:B------:R-:W-:Y:S01]  /*a980*/  FFMA.FTZ R105, R105, R88.reuse, -R195.reuse ;  /* 0x0000005869697223 */ /* 0x180fe200000108c3 */
[----:B------:R-:W-:Y:S01]  /*a990*/  FMNMX.FTZ R8, R146, R9, !PT ;  /* 0x0000000992087209 */ /* 0x000fe20007810000 */
[-CC-:B------:R-:W-:Y:S01]  /*a9a0*/  FFMA.FTZ R109, R109, R88.reuse, -R195.reuse ;  /* 0x000000586d6d7223 */ /* 0x180fe200000108c3 */
[-CC-:B------:R-:W-:Y:S01]  /*a9b0*/  FFMA.FTZ R97, R97, R88.reuse, -R195.reuse ;  /* 0x0000005861617223 */ /* 0x180fe200000108c3 */
[--C-:B------:R-:W-:Y:S01]  /*a9c0*/  FFMA.FTZ R101, R101, R88, -R195.reuse ;  /* 0x0000005865657223 */ /* 0x100fe200000108c3 */
[----:B------:R-:W-:Y:S01]  /*a9d0*/  FMNMX.FTZ R9, R147, R8, !PT ;  /* 0x0000000893097209 */ /* 0x000fe20007810000 */
[-CC-:B------:R-:W-:Y:S01]  /*a9e0*/  FFMA.FTZ R20, R175, R88.reuse, -R195.reuse ;  /* 0x00000058af147223 */ /* 0x180fe200000108c3 */
[----:B------:R-:W-:Y:S01]  /*a9f0*/  MUFU.EX2 R193, R193 ;  /* 0x000000c100c17308 */ /* 0x000fe20000000800 */
[----:B------:R-:W-:Y:S01]  /*aa00*/  FFMA.FTZ R93, R93, R88, -R195 ;  /* 0x000000585d5d7223 */ /* 0x000fe200000108c3 */
[----:B------:R-:W-:-:S02]  /*aa10*/  FMNMX.FTZ R8, R150, R9, !PT ;  /* 0x0000000996087209 */ /* 0x000fc40007810000 */
[----:B------:R-:W-:Y:S02]  /*aa20*/  F2FP.F16.F32.PACK_AB R176, R176, R5 ;  /* 0x00000005b0b0723e */ /* 0x000fe400000000ff */
[----:B------:R-:W-:Y:S02]  /*aa30*/  FMNMX.FTZ R9, R151, R8, !PT ;  /* 0x0000000897097209 */ /* 0x000fe40007810000 */
[----:B------:R-:W-:Y:S02]  /*aa40*/  MUFU.EX2 R182, R182 ;  /* 0x000000b600b67308 */ /* 0x000fe40000000800 */
[----:B------:R-:W-:-:S04]  /*aa50*/  FMNMX.FTZ R8, R138, R9, !PT ;  /* 0x000000098a087209 */ /* 0x000fc80007810000 */
        /* <DEDUP_REMOVED lines=26> */
[----:B------:R-:W-:Y:S01]  /*ac00*/  FMNMX.FTZ R8, R183, R8, !PT ;  /* 0x00000008b7087209 */ /* 0x000fe20007810000 */
[----:B------:R-:W-:Y:S02]  /*ac10*/  WARPGROUP.DEPBAR.LE gsb0, 0x0 ;  /* 0x00008000000079c5 */ /* 0x000fe40000010000 */
[----:B------:R-:W-:Y:S01]  /*ac20*/  WARPGROUP.ARRIVE ;  /* 0x00000000000079c5 */ /* 0x000fe20000000000 */
[----:B------:R-:W-:Y:S02]  /*ac30*/  FMNMX.FTZ R8, R111, R8, !PT ;  /* 0x000000086f087209 */ /* 0x000fe40007810000 */
[----:B------:R-:W-:Y:S01]  /*ac40*/  MUFU.EX2 R192, R192 ;  /* 0x000000c000c07308 */ /* 0x000fe20000000800 */
[-CC-:B------:R-:W-:Y:S01]  /*ac50*/  FFMA.FTZ R196, R128, R88.reuse, -R195.reuse ;  /* 0x0000005880c47223 */ /* 0x180fe200000108c3 */
[----:B------:R-:W-:Y:S01]  /*ac60*/  FFMA.FTZ R198, R132, R88, -R195 ;  /* 0x0000005884c67223 */ /* 0x000fe200000108c3 */
[----:B------:R-:W-:Y:S01]  /*ac70*/  FMNMX.FTZ R8, R185, R8, !PT ;  /* 0x00000008b9087209 */ /* 0x000fe20007810000 */
[----:B------:R-:W-:Y:S01]  /*ac80*/  HGMMA.64x128x16.F32 R24, R200, gdesc[UR8].tnspB, R24, gsb0 ;  /* 0x41e00008c8187df0 */ /* 0x000fe20008000818 */
[----:B------:R-:W-:Y:S01]  /*ac90*/  UIADD3 UR10, UR6, 0x380, URZ ;  /* 0x00000380060a7890 */ /* 0x000fe2000fffe03f */
[----:B------:R-:W-:Y:S01]  /*aca0*/  UMOV UR11, 0x40000040 ;  /* 0x40000040000b7882 */ /* 0x000fe20000000000 */
[----:B------:R-:W-:Y:S01]  /*acb0*/  FMNMX.FTZ R8, R99, R8, !PT ;  /* 0x0000000863087209 */ /* 0x000fe20007810000 */
[----:B------:R-:W-:Y:S03]  /*acc0*/  MUFU.EX2 R137, R137 ;  /* 0x0000008900897308 */ /* 0x000fe60000000800 */
[----:B------:R-:W-:-:S04]  /*acd0*/  FMNMX.FTZ R8, R187, R8, !PT ;  /* 0x00000008bb087209 */ /* 0x000fc80007810000 */
[----:B------:R-:W-:Y:S01]  /*ace0*/  FMNMX.FTZ R8, R103, R8, !PT ;  /* 0x0000000867087209 */ /* 0x000fe20007810000 */
[----:B------:R-:W-:Y:S03]  /*acf0*/  MUFU.EX2 R194, R194 ;  /* 0x000000c200c27308 */ /* 0x000fe60000000800 */
[----:B------:R-:W-:-:S04]  /*ad00*/  FMNMX.FTZ R8, R189, R8, !PT ;  /* 0x00000008bd087209 */ /* 0x000fc80007810000 */
[----:B------:R-:W-:Y:S01]  /*ad10*/  FMNMX.FTZ R8, R91, R8, !PT ;  /* 0x000000085b087209 */ /* 0x000fe20007810000 */
[----:B------:R-:W-:Y:S03]  /*ad20*/  MUFU.EX2 R141, R141 ;  /* 0x0000008d008d7308 */ /* 0x000fe60000000800 */
[----:B------:R-:W-:-:S04]  /*ad30*/  FMNMX.FTZ R8, R191, R8, !PT ;  /* 0x00000008bf087209 */ /* 0x000fc80007810000 */
[----:B------:R-:W-:Y:S01]  /*ad40*/  FMNMX.FTZ R9, R95, R8, !PT ;  /* 0x000000085f097209 */ /* 0x000fe20007810000 */
[--C-:B------:R-:W-:Y:S01]  /*ad50*/  FFMA.FTZ R8, R171, R88, -R195.reuse ;  /* 0x00000058ab087223 */ /* 0x100fe200000108c3 */
[----:B------:R-:W-:Y:S03]  /*ad60*/  MUFU.EX2 R196, R196 ;  /* 0x000000c400c47308 */ /* 0x000fe60000000800 */
[----:B------:R-:W0:Y:S05]  /*ad70*/  SHFL.BFLY PT, R12, R9, 0x2, 0x1f ;  /* 0x0c401f00090c7f89 */ /* 0x000e2a00000e0000 */
[----:B------:R-:W-:Y:S08]  /*ad80*/  MUFU.EX2 R157, R157 ;  /* 0x0000009d009d7308 */ /* 0x000ff00000000800 */
[----:B------:R-:W-:Y:S08]  /*ad90*/  MUFU.EX2 R198, R198 ;  /* 0x000000c600c67308 */ /* 0x000ff00000000800 */
[----:B------:R-:W-:Y:S01]  /*ada0*/  MUFU.EX2 R129, R129 ;  /* 0x0000008100817308 */ /* 0x000fe20000000800 */
[----:B0-----:R-:W-:Y:S01]  /*adb0*/  FMNMX.FTZ R92, R9, R12, !PT ;  /* 0x0000000c095c7209 */ /* 0x001fe20007810000 */
[----:B------:R-:W-:-:S04]  /*adc0*/  FFMA.FTZ R12, R173, R88, -R195 ;  /* 0x00000058ad0c7223 */ /* 0x000fc800000108c3 */
[----:B------:R-:W0:Y:S02]  /*add0*/  SHFL.BFLY PT, R9, R92, 0x1, 0x1f ;  /* 0x0c201f005c097f89 */ /* 0x000e2400000e0000 */
[----:B------:R-:W-:Y:S08]  /*ade0*/  MUFU.EX2 R121, R121 ;  /* 0x0000007900797308 */ /* 0x000ff00000000800 */
[----:B------:R-:W-:Y:S08]  /*adf0*/  MUFU.EX2 R125, R125 ;  /* 0x0000007d007d7308 */ /* 0x000ff00000000800 */
[----:B------:R-:W-:Y:S01]  /*ae00*/  MUFU.EX2 R113, R113 ;  /* 0x0000007100717308 */ /* 0x000fe20000000800 */
[----:B0-----:R-:W-:-:S07]  /*ae10*/  FMNMX.FTZ R9, R92, R9, !PT ;  /* 0x000000095c097209 */ /* 0x001fce0007810000 */
[----:B------:R-:W-:Y:S08]  /*ae20*/  MUFU.EX2 R133, R133 ;  /* 0x0000008500857308 */ /* 0x000ff00000000800 */
[----:B------:R0:W-:Y:S08]  /*ae30*/  MUFU.EX2 R92, R179 ;  /* 0x000000b3005c7308 */ /* 0x0001f00000000800 */
[----:B------:R-:W-:Y:S08]  /*ae40*/  MUFU.EX2 R105, R105 ;  /* 0x0000006900697308 */ /* 0x000ff00000000800 */
[----:B------:R-:W-:Y:S08]  /*ae50*/  MUFU.EX2 R109, R109 ;  /* 0x0000006d006d7308 */ /* 0x000ff00000000800 */
[----:B------:R-:W-:Y:S08]  /*ae60*/  MUFU.EX2 R8, R8 ;  /* 0x0000000800087308 */ /* 0x000ff00000000800 */
[----:B------:R-:W-:Y:S08]  /*ae70*/  MUFU.EX2 R97, R97 ;  /* 0x0000006100617308 */ /* 0x000ff00000000800 */
[----:B------:R-:W-:Y:S01]  /*ae80*/  MUFU.EX2 R12, R12 ;  /* 0x0000000c000c7308 */ /* 0x000fe20000000800 */
[----:B------:R-:W-:-:S02]  /*ae90*/  WARPGROUP.DEPBAR.LE gsb0, 0x0 ;  /* 0x00008000000079c5 */ /* 0x000fc40000010000 */
[----:B------:R-:W-:Y:S01]  /*aea0*/  WARPGROUP.ARRIVE ;  /* 0x00000000000079c5 */ /* 0x000fe20000000000 */
[-CC-:B------:R-:W-:Y:S01]  /*aeb0*/  FFMA.FTZ R200, R120, R88.reuse, -R195.reuse ;  /* 0x0000005878c87223 */ /* 0x180fe200000108c3 */
[----:B------:R-:W-:-:S03]  /*aec0*/  FFMA.FTZ R202, R124, R88, -R195 ;  /* 0x000000587cca7223 */ /* 0x000fc600000108c3 */
[----:B------:R-:W-:Y:S01]  /*aed0*/  MUFU.EX2 R101, R101 ;  /* 0x0000006500657308 */ /* 0x000fe20000000800 */
[----:B------:R-:W-:Y:S01]  /*aee0*/  HGMMA.64x128x16.F32 R24, R204, gdesc[UR8].tnspB, R24, gsb0 ;  /* 0x41e00008cc187df0 */ /* 0x000fe20008000818 */
[----:B------:R-:W-:Y:S01]  /*aef0*/  UIADD3 UR10, UR6, 0x400, URZ ;  /* 0x00000400060a7890 */ /* 0x000fe2000fffe03f */
[----:B------:R-:W-:-:S05]  /*af00*/  UMOV UR11, 0x40000040 ;  /* 0x40000040000b7882 */ /* 0x000fca0000000000 */
        /* <DEDUP_REMOVED lines=8> */
[----:B------:R-:W-:Y:S01]  /*af90*/  IADD3 R112, -R22, 0xb, RZ ;  /* 0x0000000b16707810 */ /* 0x000fe20007ffe1ff */
[----:B------:R-:W-:Y:S01]  /*afa0*/  FFMA.FTZ R206, R116, R88, -R195 ;  /* 0x0000005874ce7223 */ /* 0x000fe200000108c3 */
[----:B------:R-:W-:Y:S02]  /*afb0*/  @!P1 PRMT R116, RZ, 0x654, R110 ;  /* 0x00000654ff749816 */ /* 0x000fe4000000006e */
[----:B------:R-:W-:Y:S01]  /*afc0*/  HGMMA.64x128x16.F32 R24, R208, gdesc[UR8].tnspB, R24, gsb0 ;  /* 0x41e00008d0187df0 */ /* 0x000fe20008000818 */
[----:B------:R-:W-:Y:S01]  /*afd0*/  UIADD3 UR10, UR6, 0x480, URZ ;  /* 0x00000480060a7890 */ /* 0x000fe2000fffe03f */
[----:B------:R-:W-:Y:S01]  /*afe0*/  MUFU.EX2 R204, R204 ;  /* 0x000000cc00cc7308 */ /* 0x000fe20000000800 */
[----:B------:R-:W-:Y:S01]  /*aff0*/  UMOV UR11, 0x40000040 ;  /* 0x40000040000b7882 */ /* 0x000fe20000000000 */
[----:B------:R-:W-:-:S06]  /*b000*/  UIADD3 UR6, UR6, 0x500, URZ ;  /* 0x0000050006067890 */ /* 0x000fcc000fffe03f */
[----:B------:R-:W-:Y:S01]  /*b010*/  MUFU.EX2 R206, R206 ;  /* 0x000000ce00ce7308 */ /* 0x000fe20000000800 */
[----:B------:R-:W-:Y:S02]  /*b020*/  WARPGROUP.DEPBAR.LE gsb0, 0x0 ;  /* 0x00008000000079c5 */ /* 0x000fe40000010000 */
[----:B------:R-:W-:Y:S01]  /*b030*/  WARPGROUP.ARRIVE ;  /* 0x00000000000079c5 */ /* 0x000fe20000000000 */
[-CC-:B------:R-:W-:Y:S01]  /*b040*/  FFMA.FTZ R208, R167, R88.reuse, -R195.reuse ;  /* 0x00000058a7d07223 */ /* 0x180fe200000108c3 */
[-C--:B------:R-:W-:Y:S01]  /*b050*/  FFMA.FTZ R210, R169, R88.reuse, -R195 ;  /* 0x00000058a9d27223 */ /* 0x080fe200000108c3 */
[C---:B------:R-:W-:Y:S01]  /*b060*/  FADD.FTZ R167, -R9.reuse, R4 ;  /* 0x0000000409a77221 */ /* 0x040fe20000010100 */
[-C--:B------:R-:W-:Y:S02]  /*b070*/  FMUL.FTZ R169, R9, R88.reuse ;  /* 0x0000005809a97220 */ /* 0x080fe40000410000 */
[----:B------:R-:W-:Y:S01]  /*b080*/  HGMMA.64x128x16.F32 R24, R212, gdesc[UR8].tnspB, R24, gsb0 ;  /* 0x41e00008d4187df0 */ /* 0x000fe20008000818 */
[-C--:B------:R-:W-:Y:S01]  /*b090*/  FMUL.FTZ R167, R167, R88.reuse ;  /* 0x00000058a7a77220 */ /* 0x080fe20000410000 */
[-CC-:B------:R-:W-:Y:S01]  /*b0a0*/  FFMA.FTZ R4, R11, R88.reuse, -R169.reuse ;  /* 0x000000580b047223 */ /* 0x180fe200000108a9 */
[-CC-:B------:R-:W-:Y:S01]  /*b0b0*/  FFMA.FTZ R177, R10, R88.reuse, -R169.reuse ;  /* 0x000000580ab17223 */ /* 0x180fe200000108a9 */
[-CC-:B0-----:R-:W-:Y:S01]  /*b0c0*/  FFMA.FTZ R179, R14, R88.reuse, -R169.reuse ;  /* 0x000000580eb37223 */ /* 0x181fe200000108a9 */
[-CC-:B------:R-:W-:Y:S01]  /*b0d0*/  FFMA.FTZ R10, R15, R88.reuse, -R169.reuse ;  /* 0x000000580f0a7223 */ /* 0x180fe200000108a9 */
[-CC-:B------:R-:W-:Y:S01]  /*b0e0*/  FFMA.FTZ R11, R23, R88.reuse, -R169.reuse ;  /* 0x00000058170b7223 */ /* 0x180fe200000108a9 */
[----:B------:R-:W-:Y:S01]  /*b0f0*/  MUFU.EX2 R167, R167 ;  /* 0x000000a700a77308 */ /* 0x000fe20000000800 */
[-CC-:B------:R-:W-:Y:S01]  /*b100*/  FFMA.FTZ R14, R160, R88.reuse, -R169.reuse ;  /* 0x00000058a00e7223 */ /* 0x180fe200000108a9 */
[-CC-:B------:R-:W-:Y:S01]  /*b110*/  FFMA.FTZ R15, R163, R88.reuse, -R169.reuse ;  /* 0x00000058a30f7223 */ /* 0x180fe200000108a9 */
[-CC-:B------:R-:W-:Y:S01]  /*b120*/  FFMA.FTZ R94, R164, R88.reuse, -R169.reuse ;  /* 0x00000058a45e7223 */ /* 0x180fe200000108a9 */
[-CC-:B------:R-:W-:Y:S01]  /*b130*/  FFMA.FTZ R23, R154, R88.reuse, -R169.reuse ;  /* 0x000000589a177223 */ /* 0x180fe200000108a9 */
[-CC-:B------:R-:W-:Y:S01]  /*b140*/  FFMA.FTZ R96, R155, R88.reuse, -R169.reuse ;  /* 0x000000589b607223 */ /* 0x180fe200000108a9 */
[-CC-:B------:R-:W-:Y:S01]  /*b150*/  FFMA.FTZ R98, R158, R88.reuse, -R169.reuse ;  /* 0x000000589e627223 */ /* 0x180fe200000108a9 */
[-CC-:B------:R-:W-:Y:S01]  /*b160*/  FFMA.FTZ R155, R159, R88.reuse, -R169.reuse ;  /* 0x000000589f9b7223 */ /* 0x180fe200000108a9 */
[----:B------:R-:W0:Y:S01]  /*b170*/  MUFU.EX2 R4, R4 ;  /* 0x0000000400047308 */ /* 0x000e220000000800 */
[-CC-:B------:R-:W-:Y:S01]  /*b180*/  FFMA.FTZ R100, R146, R88.reuse, -R169.reuse ;  /* 0x0000005892647223 */ /* 0x180fe200000108a9 */
[-CC-:B------:R-:W-:Y:S01]  /*b190*/  FFMA.FTZ R205, R114, R88.reuse, -R169.reuse ;  /* 0x0000005872cd7223 */ /* 0x180fe200000108a9 */
[-CC-:B------:R-:W-:Y:S01]  /*b1a0*/  FFMA.FTZ R114, R115, R88.reuse, -R169.reuse ;  /* 0x0000005873727223 */ /* 0x180fe200000108a9 */
[-CC-:B------:R-:W-:Y:S01]  /*b1b0*/  FFMA.FTZ R147, R147, R88.reuse, -R169.reuse ;  /* 0x0000005893937223 */ /* 0x180fe200000108a9 */
[-CC-:B------:R-:W-:Y:S01]  /*b1c0*/  FFMA.FTZ R102, R150, R88.reuse, -R169.reuse ;  /* 0x0000005896667223 */ /* 0x180fe200000108a9 */
        /* <DEDUP_REMOVED lines=9> */
[--C-:B------:R-:W-:Y:S01]  /*b260*/  FFMA.FTZ R108, R131, R88, -R169.reuse ;  /* 0x00000058836c7223 */ /* 0x100fe200000108a9 */
[----:B------:R-:W-:Y:S01]  /*b270*/  MUFU.EX2 R179, R179 ;  /* 0x000000b300b37308 */ /* 0x000fe20000000800 */
[----:B0-----:R-:W-:Y:S01]  /*b280*/  FFMA.FTZ R6, R167, R6, R4 ;  /* 0x00000006a7067223 */ /* 0x001fe20000010004 */
        /* <DEDUP_REMOVED lines=9> */
[----:B------:R-:W-:-:S05]  /*b320*/  FFMA.FTZ R95, R95, R88, -R169 ;  /* 0x000000585f5f7223 */ /* 0x000fca00000108a9 */
[----:B------:R-:W-:Y:S08]  /*b330*/  MUFU.EX2 R11, R11 ;  /* 0x0000000b000b7308 */ /* 0x000ff00000000800 */
[----:B------:R-:W0:Y:S08]  /*b340*/  MUFU.EX2 R14, R14 ;  /* 0x0000000e000e7308 */ /* 0x000e300000000800 */
[----:B------:R-:W-:Y:S08]  /*b350*/  MUFU.EX2 R15, R15 ;  /* 0x0000000f000f7308 */ /* 0x000ff00000000800 */
[----:B------:R-:W-:Y:S01]  /*b360*/  MUFU.EX2 R94, R94 ;  /* 0x0000005e005e7308 */ /* 0x000fe20000000800 */
[----:B0-----:R-:W-:-:S07]  /*b370*/  F2FP.F16.F32.PACK_AB R181, R14, R11 ;  /* 0x0000000b0eb5723e */ /* 0x001fce00000000ff */
[----:B------:R-:W-:Y:S08]  /*b380*/  MUFU.EX2 R23, R23 ;  /* 0x0000001700177308 */ /* 0x000ff00000000800 */
[----:B------:R-:W-:Y:S08]  /*b390*/  MUFU.EX2 R96, R96 ;  /* 0x0000006000607308 */ /* 0x000ff00000000800 */
[----:B------:R-:W-:Y:S08]  /*b3a0*/  MUFU.EX2 R98, R98 ;  /* 0x0000006200627308 */ /* 0x000ff00000000800 */
[----:B------:R-:W-:Y:S08]  /*b3b0*/  MUFU.EX2 R155, R155 ;  /* 0x0000009b009b7308 */ /* 0x000ff00000000800 */
[----:B------:R-:W-:Y:S08]  /*b3c0*/  MUFU.EX2 R100, R100 ;  /* 0x0000006400647308 */ /* 0x000ff00000000800 */
[----:B------:R-:W-:Y:S08]  /*b3d0*/  MUFU.EX2 R147, R147 ;  /* 0x0000009300937308 */ /* 0x000ff00000000800 */
[----:B------:R-:W-:Y:S08]  /*b3e0*/  MUFU.EX2 R102, R102 ;  /* 0x0000006600667308 */ /* 0x000ff00000000800 */
[----:B------:R-:W-:Y:S01]  /*b3f0*/  MUFU.EX2 R151, R151 ;  /* 0x0000009700977308 */ /* 0x000fe20000000800 */
[----:B------:R-:W-:-:S02]  /*b400*/  WARPGROUP.DEPBAR.LE gsb0, 0x0 ;  /* 0x00008000000079c5 */ /* 0x000fc40000010000 */
[----:B------:R-:W-:-:S05]  /*b410*/  WARPGROUP.ARRIVE ;  /* 0x00000000000079c5 */ /* 0x000fca0000000000 */
[----:B------:R-:W-:Y:S01]  /*b420*/  MUFU.EX2 R104, R104 ;  /* 0x0000006800687308 */ /* 0x000fe20000000800 */
[----:B------:R-:W-:Y:S02]  /*b430*/  F2FP.F16.F32.PACK_AB R214, R101, R12 ;  /* 0x0000000c65d6723e */ /* 0x000fe400000000ff */
[----:B------:R-:W-:Y:S01]  /*b440*/  F2FP.F16.F32.PACK_AB R212, R97, R8 ;  /* 0x0000000861d4723e */ /* 0x000fe200000000ff */
[----:B------:R-:W-:Y:S01]  /*b450*/  HGMMA.64x128x16.F32 R24, R216, gdesc[UR4].tnspB, R24, gsb0 ;  /* 0x41e00004d8187df0 */ /* 0x000fe20008000818 */
[----:B------:R-:W-:-:S03]  /*b460*/  R2UR UR7, R17 ;  /* 0x00000000110772ca */ /* 0x000fc600000e0000 */
[----:B------:R-:W0:Y:S01]  /*b470*/  MUFU.EX2 R139, R139 ;  /* 0x0000008b008b7308 */ /* 0x000e220000000800 */
[----:B------:R-:W-:-:S07]  /*b480*/  R2UR UR6, R220 ;  /* 0x00000000dc0672ca */ /* 0x000fce00000e0000 */
[----:B------:R-:W1:Y:S06]  /*b490*/  MUFU.EX2 R195, R195 ;  /* 0x000000c300c37308 */ /* 0x000e6c0000000800 */
[----:B------:R-:W-:Y:S01]  /*b4a0*/  UISETP.GT.AND UP0, UPT, UR6, UR7, UPT ;  /* 0x000000070600728c */ /* 0x000fe2000bf04270 */
[----:B------:R-:W-:Y:S01]  /*b4b0*/  R2UR UR7, R0 ;  /* 0x00000000000772ca */ /* 0x000fe200000e0000 */
[----:B------:R-:W2:Y:S01]  /*b4c0*/  MUFU.EX2 R106, R106 ;  /* 0x0000006a006a7308 */ /* 0x000ea20000000800 */
[----:B------:R-:W-:-:S03]  /*b4d0*/  UIADD3 UR6, UR6, -0x1, URZ ;  /* 0xffffffff06067890 */ /* 0x000fc6000fffe03f */
[----:B------:R-:W-:-:S03]  /*b4e0*/  PLOP3.LUT P2, PT, PT, PT, UP0, 0x80, 0x0 ;  /* 0x000000000000781c */ /* 0x000fc60003f4f008 */
[----:B------:R-:W-:Y:S01]  /*b4f0*/  IMAD.U32 R220, RZ, RZ, UR6 ;  /* 0x00000006ffdc7e24 */ /* 0x000fe2000f8e00ff */
[----:B------:R-:W3:Y:S08]  /*b500*/  MUFU.EX2 R197, R197 ;  /* 0x000000c500c57308 */ /* 0x000ef00000000800 */
[----:B------:R-:W4:Y:S08]  /*b510*/  MUFU.EX2 R108, R108 ;  /* 0x0000006c006c7308 */ /* 0x000f300000000800 */
[----:B------:R-:W5:Y:S08]  /*b520*/  MUFU.EX2 R199, R199 ;  /* 0x000000c700c77308 */ /* 0x000f700000000800 */
[----:B------:R-:W5:Y:S08]  /*b530*/  MUFU.EX2 R110, R110 ;  /* 0x0000006e006e7308 */ /* 0x000f700000000800 */
[----:B------:R-:W5:Y:S08]  /*b540*/  MUFU.EX2 R201, R201 ;  /* 0x000000c900c97308 */ /* 0x000f700000000800 */
[----:B------:R-:W-:Y:S08]  /*b550*/  MUFU.EX2 R203, R203 ;  /* 0x000000cb00cb7308 */ /* 0x000ff00000000800 */
        /* <DEDUP_REMOVED lines=10> */
[----:B------:R0:W-:Y:S06]  /*b600*/  BAR.ARV R112, 0x100 ;  /* 0x000400700000751d */ /* 0x0001ec0000002000 */
[----:B------:R1:W-:Y:S01]  /*b610*/  @!P1 SYNCS.ARRIVE.TRANS64.RED.A1T0 RZ, [R116+URZ], RZ ;  /* 0x000000ff74ff99a7 */ /* 0x0003e2000810043f */
[----:B------:R-:W-:Y:S01]  /*b620*/  MUFU.EX2 R95, R95 ;  /* 0x0000005f005f7308 */ /* 0x000fe20000000800 */
[----:B0-----:R-:W-:Y:S01]  /*b630*/  FADD.FTZ R112, R178, R7 ;  /* 0x00000007b2707221 */ /* 0x001fe20000010000 */
[----:B------:R-:W-:Y:S01]  /*b640*/  F2FP.F16.F32.PACK_AB R178, R13, R178 ;  /* 0x000000b20db2723e */ /* 0x000fe200000000ff */
[----:B------:R-:W-:Y:S01]  /*b650*/  FMUL.FTZ R24, R24, R90 ;  /* 0x0000005a18187220 */ /* 0x000fe20000410000 */
[----:B------:R-:W-:Y:S01]  /*b660*/  F2FP.F16.F32.PACK_AB R216, R165, R20 ;  /* 0x00000014a5d8723e */ /* 0x000fe200000000ff */
[----:B------:R-:W-:Y:S01]  /*b670*/  FMUL.FTZ R25, R25, R90 ;  /* 0x0000005a19197220 */ /* 0x000fe20000410000 */
[----:B------:R-:W-:Y:S01]  /*b680*/  F2FP.F16.F32.PACK_AB R218, R93, R92 ;  /* 0x0000005c5dda723e */ /* 0x000fe200000000ff */
[----:B-1----:R-:W-:Y:S01]  /*b690*/  FADD.FTZ R116, R177, R6 ;  /* 0x00000006b1747221 */ /* 0x002fe20000010000 */
[----:B------:R-:W-:Y:S01]  /*b6a0*/  FFMA.FTZ R6, R123, R88, -R169 ;  /* 0x000000587b067223 */ /* 0x000fe200000108a9 */
[----:B------:R-:W-:Y:S01]  /*b6b0*/  FADD.FTZ R123, R13, R112 ;  /* 0x000000700d7b7221 */ /* 0x000fe20000010000 */
[----:B------:R0:W-:Y:S01]  /*b6c0*/  @!P1 SYNCS.ARRIVE.TRANS64.RED.A1T0 RZ, [R118+URZ], RZ ;  /* 0x000000ff76ff99a7 */ /* 0x0001e2000810043f */
[----:B------:R-:W-:Y:S01]  /*b6d0*/  FADD.FTZ R7, R179, R116 ;  /* 0x00000074b3077221 */ /* 0x000fe20000010000 */
[----:B------:R-:W-:Y:S01]  /*b6e0*/  F2FP.F16.F32.PACK_AB R179, R10, R179 ;  /* 0x000000b30ab3723e */ /* 0x000fe200000000ff */
[----:B------:R-:W-:Y:S01]  /*b6f0*/  FADD.FTZ R116, R180, R123 ;  /* 0x0000007bb4747221 */ /* 0x000fe20000010000 */
[----:B------:R-:W1:Y:S01]  /*b700*/  MUFU.EX2 R6, R6 ;  /* 0x0000000600067308 */ /* 0x000e620000000800 */
[----:B------:R-:W-:Y:S01]  /*b710*/  FADD.FTZ R112, R10, R7 ;  /* 0x000000070a707221 */ /* 0x000fe20000010000 */
[----:B------:R-:W-:Y:S01]  /*b720*/  F2FP.F16.F32.PACK_AB R177, R177, R4 ;  /* 0x00000004b1b1723e */ /* 0x000fe200000000ff */
[C---:B------:R-:W-:Y:S01]  /*b730*/  FADD.FTZ R123, R193.reuse, R116 ;  /* 0x00000074c17b7221 */ /* 0x040fe20000010000 */
[----:B------:R-:W-:Y:S01]  /*b740*/  F2FP.F16.F32.PACK_AB R180, R193, R180 ;  /* 0x000000b4c1b4723e */ /* 0x000fe200000000ff */
[----:B------:R-:W-:Y:S01]  /*b750*/  FADD.FTZ R7, R11, R112 ;  /* 0x000000700b077221 */ /* 0x000fe20000010000 */
[----:B------:R-:W-:Y:S01]  /*b760*/  FFMA.FTZ R112, R127, R88, -R169 ;  /* 0x000000587f707223 */ /* 0x000fe200000108a9 */
[----:B0-----:R-:W-:Y:S01]  /*b770*/  FADD.FTZ R118, R182, R123 ;  /* 0x0000007bb6767221 */ /* 0x001fe20000010000 */
[----:B------:R-:W-:Y:S01]  /*b780*/  MUFU.EX2 R4, R107 ;  /* 0x0000006b00047308 */ /* 0x000fe20000000800 */
[----:B------:R-:W-:Y:S01]  /*b790*/  FADD.FTZ R116, R14, R7 ;  /* 0x000000070e747221 */ /* 0x000fe20000010000 */
[C---:B------:R-:W-:Y:S01]  /*b7a0*/  F2FP.F16.F32.PACK_AB R182, R161.reuse, R182 ;  /* 0x000000b6a1b6723e */ /* 0x040fe200000000ff */
[----:B------:R-:W-:Y:S01]  /*b7b0*/  FADD.FTZ R115, R161, R118 ;  /* 0x00000076a1737221 */ /* 0x000fe20000010000 */
[----:B------:R-:W-:Y:S01]  /*b7c0*/  F2FP.F16.F32.PACK_AB R193, R139, R104 ;  /* 0x000000688bc1723e */ /* 0x000fe200000000ff */
[----:B------:R-:W-:Y:S01]  /*b7d0*/  FADD.FTZ R7, R15, R116 ;  /* 0x000000740f077221 */ /* 0x000fe20000010000 */
[-C--:B------:R-:W-:Y:S01]  /*b7e0*/  FFMA.FTZ R116, R119, R88.reuse, -R169 ;  /* 0x0000005877747223 */ /* 0x080fe200000108a9 */
[----:B------:R-:W-:Y:S01]  /*b7f0*/  FADD.FTZ R120, R184, R115 ;  /* 0x00000073b8787221 */ /* 0x000fe20000010000 */
[----:B------:R-:W0:Y:S01]  /*b800*/  MUFU.EX2 R112, R112 ;  /* 0x0000007000707308 */ /* 0x000e220000000800 */
[C---:B------:R-:W-:Y:S01]  /*b810*/  FADD.FTZ R118, R94.reuse, R7 ;  /* 0x000000075e767221 */ /* 0x040fe20000010000 */
[-CC-:B------:R-:W-:Y:S01]  /*b820*/  FFMA.FTZ R115, R183, R88.reuse, -R169.reuse ;  /* 0x00000058b7737223 */ /* 0x180fe200000108a9 */
[----:B------:R-:W-:Y:S01]  /*b830*/  FADD.FTZ R117, R153, R120 ;  /* 0x0000007899757221 */ /* 0x000fe20000010000 */
[----:B------:R-:W-:Y:S01]  /*b840*/  F2FP.F16.F32.PACK_AB R183, R94, R15 ;  /* 0x0000000f5eb7723e */ /* 0x000fe200000000ff */
[----:B------:R-:W-:Y:S01]  /*b850*/  FADD.FTZ R7, R23, R118 ;  /* 0x0000007617077221 */ /* 0x000fe20000010000 */
[-C--:B------:R-:W-:Y:S01]  /*b860*/  FFMA.FTZ R119, R187, R88.reuse, -R169 ;  /* 0x00000058bb777223 */ /* 0x080fe200000108a9 */
[----:B------:R-:W-:Y:S01]  /*b870*/  FADD.FTZ R118, R186, R117 ;  /* 0x00000075ba767221 */ /* 0x000fe20000010000 */
[----:B------:R-:W0:Y:S01]  /*b880*/  MUFU.EX2 R116, R116 ;  /* 0x0000007400747308 */ /* 0x000e220000000800 */
[C---:B------:R-:W-:Y:S01]  /*b890*/  FADD.FTZ R7, R96.reuse, R7 ;  /* 0x0000000760077221 */ /* 0x040fe20000010000 */
[----:B------:R-:W-:Y:S01]  /*b8a0*/  FFMA.FTZ R117, R185, R88, -R169 ;  /* 0x00000058b9757223 */ /* 0x000fe200000108a9 */
[----:B------:R-:W-:Y:S01]  /*b8b0*/  F2FP.F16.F32.PACK_AB R185, R96, R23 ;  /* 0x0000001760b9723e */ /* 0x000fe200000000ff */
[----:B------:R-:W-:Y:S01]  /*b8c0*/  FMUL.FTZ R28, R28, R90 ;  /* 0x0000005a1c1c7220 */ /* 0x000fe20000410000 */
[----:B------:R-:W-:Y:S01]  /*b8d0*/  FADD.FTZ R120, R98, R7 ;  /* 0x0000000762787221 */ /* 0x000fe20000010000 */
[----:B------:R-:W-:Y:S01]  /*b8e0*/  FADD.FTZ R7, R21, R118 ;  /* 0x0000007615077221 */ /* 0x000fe20000010000 */
[----:B------:R-:W-:Y:S01]  /*b8f0*/  FFMA.FTZ R118, R99, R88, -R169 ;  /* 0x0000005863767223 */ /* 0x000fe200000108a9 */
[----:B------:R-:W0:Y:S01]  /*b900*/  MUFU.EX2 R94, R115 ;  /* 0x00000073005e7308 */ /* 0x000e220000000800 */
[C---:B------:R-:W-:Y:S01]  /*b910*/  FADD.FTZ R123, R155.reuse, R120 ;  /* 0x000000789b7b7221 */ /* 0x040fe20000010000 */
[----:B------:R-:W-:Y:S01]  /*b920*/  FADD.FTZ R120, R188, R7 ;  /* 0x00000007bc787221 */ /* 0x000fe20000010000 */
[----:B------:R-:W-:Y:S01]  /*b930*/  F2FP.F16.F32.PACK_AB R187, R155, R98 ;  /* 0x000000629bbb723e */ /* 0x000fe200000000ff */
[----:B------:R-:W-:Y:S01]  /*b940*/  FFMA.FTZ R99, R189, R88, -R169 ;  /* 0x00000058bd637223 */ /* 0x000fe200000108a9 */
[----:B------:R-:W-:Y:S01]  /*b950*/  FADD.FTZ R122, R100, R123 ;  /* 0x0000007b647a7221 */ /* 0x000fe20000010000 */
[----:B------:R-:W-:Y:S01]  /*b960*/  FADD.FTZ R7, R145, R120 ;  /* 0x0000007891077221 */ /* 0x000fe20000010000 */
[----:B------:R-:W-:Y:S01]  /*b970*/  F2FP.F16.F32.PACK_AB R184, R153, R184 ;  /* 0x000000b899b8723e */ /* 0x000fe200000000ff */
[----:B------:R-:W0:Y:S01]  /*b980*/  MUFU.EX2 R96, R117 ;  /* 0x0000007500607308 */ /* 0x000e220000000800 */
[----:B------:R-:W-:Y:S01]  /*b990*/  FADD.FTZ R123, R147, R122 ;  /* 0x0000007a937b7221 */ /* 0x000fe20000010000 */
[----:B------:R-:W-:Y:S01]  /*b9a0*/  FADD.FTZ R120, R190, R7 ;  /* 0x00000007be787221 */ /* 0x000fe20000010000 */
[----:B------:R-:W-:Y:S01]  /*b9b0*/  FFMA.FTZ R7, R191, R88, -R169 ;  /* 0x00000058bf077223 */ /* 0x000fe200000108a9 */
[----:B------:R-:W-:Y:S01]  /*b9c0*/  F2FP.F16.F32.PACK_AB R186, R21, R186 ;  /* 0x000000ba15ba723e */ /* 0x000fe200000000ff */
[----:B------:R-:W-:Y:S01]  /*b9d0*/  FADD.FTZ R122, R102, R123 ;  /* 0x0000007b667a7221 */ /* 0x000fe20000010000 */
[----:B------:R-:W-:Y:S01]  /*b9e0*/  FADD.FTZ R123, R149, R120 ;  /* 0x00000078957b7221 */ /* 0x000fe20000010000 */
[----:B------:R-:W-:Y:S01]  /*b9f0*/  F2FP.F16.F32.PACK_AB R188, R145, R188 ;  /* 0x000000bc91bc723e */ /* 0x000fe200000000ff */
[----:B------:R-:W0:Y:S01]  /*ba00*/  MUFU.EX2 R118, R118 ;  /* 0x0000007600767308 */ /* 0x000e220000000800 */
[----:B------:R-:W-:Y:S01]  /*ba10*/  FADD.FTZ R127, R151, R122 ;  /* 0x0000007a977f7221 */ /* 0x000fe20000010000 */
[----:B------:R-:W-:Y:S01]  /*ba20*/  FADD.FTZ R120, R192, R123 ;  /* 0x0000007bc0787221 */ /* 0x000fe20000010000 */
[----:B------:R-:W-:Y:S01]  /*ba30*/  F2FP.F16.F32.PACK_AB R189, R147, R100 ;  /* 0x0000006493bd723e */ /* 0x000fe200000000ff */
[----:B------:R-:W-:Y:S01]  /*ba40*/  FMUL.FTZ R29, R29, R90 ;  /* 0x0000005a1d1d7220 */ /* 0x000fe20000410000 */
        /* <DEDUP_REMOVED lines=11> */
[----:B------:R-:W-:Y:S01]  /*bb00*/  FMUL.FTZ R33, R33, R90 ;  /* 0x0000005a21217220 */ /* 0x000fe20000410000 */
[----:B--2---:R-:W-:Y:S01]  /*bb10*/  FADD.FTZ R10, R106, R5 ;  /* 0x000000056a0a7221 */ /* 0x004fe20000010000 */
[----:B------:R-:W-:Y:S01]  /*bb20*/  FADD.FTZ R14, R196, R13 ;  /* 0x0000000dc40e7221 */ /* 0x000fe20000010000 */
[----:B------:R-:W-:Y:S01]  /*bb30*/  F2FP.F16.F32.PACK_AB R194, R141, R194 ;  /* 0x000000c28dc2723e */ /* 0x000fe200000000ff */
[-C--:B------:R-:W-:Y:S01]  /*bb40*/  FMUL.FTZ R36, R36, R90.reuse ;  /* 0x0000005a24247220 */ /* 0x080fe20000410000 */
[----:B---3--:R-:W-:Y:S01]  /*bb50*/  FADD.FTZ R5, R197, R10 ;  /* 0x0000000ac5057221 */ /* 0x008fe20000010000 */
[----:B------:R-:W-:Y:S01]  /*bb60*/  FADD.FTZ R11, R157, R14 ;  /* 0x0000000e9d0b7221 */ /* 0x000fe20000010000 */
[----:B------:R-:W-:Y:S01]  /*bb70*/  F2FP.F16.F32.PACK_AB R195, R106, R195 ;  /* 0x000000c36ac3723e */ /* 0x000fe200000000ff */
[----:B------:R-:W-:Y:S01]  /*bb80*/  FMUL.FTZ R37, R37, R90 ;  /* 0x0000005a25257220 */ /* 0x000fe20000410000 */
[----:B----4-:R-:W-:Y:S01]  /*bb90*/  FADD.FTZ R10, R108, R5 ;  /* 0x000000056c0a7221 */ /* 0x010fe20000010000 */
[----:B------:R-:W-:Y:S01]  /*bba0*/  FADD.FTZ R14, R198, R11 ;  /* 0x0000000bc60e7221 */ /* 0x000fe20000010000 */
[----:B------:R-:W-:Y:S01]  /*bbb0*/  F2FP.F16.F32.PACK_AB R196, R157, R196 ;  /* 0x000000c49dc4723e */ /* 0x000fe200000000ff */
[-C--:B------:R-:W-:Y:S01]  /*bbc0*/  FMUL.FTZ R40, R40, R90.reuse ;  /* 0x0000005a28287220 */ /* 0x080fe20000410000 */
[----:B-----5:R-:W-:Y:S01]  /*bbd0*/  FADD.FTZ R5, R199, R10 ;  /* 0x0000000ac7057221 */ /* 0x020fe20000010000 */
[----:B------:R-:W-:Y:S01]  /*bbe0*/  FADD.FTZ R11, R129, R14 ;  /* 0x0000000e810b7221 */ /* 0x000fe20000010000 */
[----:B------:R-:W-:Y:S01]  /*bbf0*/  F2FP.F16.F32.PACK_AB R197, R108, R197 ;  /* 0x000000c56cc5723e */ /* 0x000fe200000000ff */
[----:B------:R-:W-:Y:S01]  /*bc00*/  FMUL.FTZ R41, R41, R90 ;  /* 0x0000005a29297220 */ /* 0x000fe20000410000 */
[----:B------:R-:W-:Y:S01]  /*bc10*/  FADD.FTZ R10, R110, R5 ;  /* 0x000000056e0a7221 */ /* 0x000fe20000010000 */
[----:B------:R-:W-:Y:S01]  /*bc20*/  FADD.FTZ R14, R200, R11 ;  /* 0x0000000bc80e7221 */ /* 0x000fe20000010000 */
[----:B------:R-:W-:Y:S01]  /*bc30*/  F2FP.F16.F32.PACK_AB R198, R129, R198 ;  /* 0x000000c681c6723e */ /* 0x000fe200000000ff */
[-C--:B------:R-:W-:Y:S01]  /*bc40*/  FMUL.FTZ R44, R44, R90.reuse ;  /* 0x0000005a2c2c7220 */ /* 0x080fe20000410000 */
[----:B------:R-:W-:Y:S01]  /*bc50*/  FADD.FTZ R5, R201, R10 ;  /* 0x0000000ac9057221 */ /* 0x000fe20000010000 */
[----:B------:R-:W-:Y:S01]  /*bc60*/  FADD.FTZ R11, R121, R14 ;  /* 0x0000000e790b7221 */ /* 0x000fe20000010000 */
[C---:B-1----:R-:W-:Y:S01]  /*bc70*/  F2FP.F16.F32.PACK_AB R201, R6.reuse, R201 ;  /* 0x000000c906c9723e */ /* 0x042fe200000000ff */
[-C--:B------:R-:W-:Y:S01]  /*bc80*/  FMUL.FTZ R45, R45, R90.reuse ;  /* 0x0000005a2d2d7220 */ /* 0x080fe20000410000 */
        /* <DEDUP_REMOVED lines=8> */
[----:B0-----:R-:W-:Y:S01]  /*bd10*/  FADD.FTZ R10, R112, R5 ;  /* 0x00000005700a7221 */ /* 0x001fe20000010000 */
[----:B------:R-:W-:Y:S01]  /*bd20*/  FADD.FTZ R14, R204, R11 ;  /* 0x0000000bcc0e7221 */ /* 0x000fe20000010000 */
[----:B------:R-:W-:Y:S01]  /*bd30*/  F2FP.F16.F32.PACK_AB R202, R125, R202 ;  /* 0x000000ca7dca723e */ /* 0x000fe200000000ff */
        /* <DEDUP_REMOVED lines=19> */
[----:B------:R-:W0:Y:S01]  /*be70*/  MUFU.EX2 R10, R99 ;  /* 0x00000063000a7308 */ /* 0x000e220000000800 */
[C---:B------:R-:W-:Y:S01]  /*be80*/  F2FP.F16.F32.PACK_AB R209, R4.reuse, R209 ;  /* 0x000000d104d1723e */ /* 0x040fe200000000ff */
[----:B------:R-:W-:Y:S01]  /*be90*/  FADD.FTZ R5, R4, R5 ;  /* 0x0000000504057221 */ /* 0x000fe20000010000 */
[----:B------:R-:W-:Y:S01]  /*bea0*/  FADD.FTZ R6, R210, R11 ;  /* 0x0000000bd2067221 */ /* 0x000fe20000010000 */
[----:B------:R-:W-:Y:S01]  /*beb0*/  F2FP.F16.F32.PACK_AB R207, R116, R207 ;  /* 0x000000cf74cf723e */ /* 0x000fe200000000ff */
[----:B------:R-:W-:Y:S01]  /*bec0*/  FMUL.FTZ R61, R61, R90 ;  /* 0x0000005a3d3d7220 */ /* 0x000fe20000410000 */
[----:B------:R-:W-:Y:S01]  /*bed0*/  FADD.FTZ R5, R94, R5 ;  /* 0x000000055e057221 */ /* 0x000fe20000010000 */
[----:B------:R-:W-:Y:S01]  /*bee0*/  FADD.FTZ R11, R109, R6 ;  /* 0x000000066d0b7221 */ /* 0x000fe20000010000 */
[----:B------:R1:W2:Y:S01]  /*bef0*/  MUFU.EX2 R14, R7 ;  /* 0x00000007000e7308 */ /* 0x0002a20000000800 */
[----:B------:R-:W-:Y:S01]  /*bf00*/  F2FP.F16.F32.PACK_AB R208, R105, R208 ;  /* 0x000000d069d0723e */ /* 0x000fe200000000ff */
        /* <DEDUP_REMOVED lines=8> */
[----:B------:R-:W-:Y:S01]  /*bf90*/  FADD.FTZ R5, R118, R5 ;  /* 0x0000000576057221 */ /* 0x000fe20000010000 */
[----:B------:R-:W-:Y:S01]  /*bfa0*/  FADD.FTZ R6, R12, R11 ;  /* 0x0000000b0c067221 */ /* 0x000fe20000010000 */
[----:B------:R-:W-:Y:S01]  /*bfb0*/  IMAD.U32 R12, RZ, RZ, UR7 ;  /* 0x00000007ff0c7e24 */ /* 0x000fe2000f8e00ff */
[----:B------:R-:W-:Y:S01]  /*bfc0*/  R2UR UR7, R221 ;  /* 0x00000000dd0772ca */ /* 0x000fe200000e0000 */
[----:B------:R-:W-:Y:S01]  /*bfd0*/  FADD.FTZ R5, R98, R5 ;  /* 0x0000000562057221 */ /* 0x000fe20000010000 */
[----:B------:R-:W-:Y:S01]  /*bfe0*/  FADD.FTZ R11, R101, R6 ;  /* 0x00000006650b7221 */ /* 0x000fe20000010000 */
[----:B------:R-:W-:Y:S01]  /*bff0*/  F2FP.F16.F32.PACK_AB R213, R118, R96 ;  /* 0x0000006076d5723e */ /* 0x000fe200000000ff */
[----:B------:R-:W-:Y:S01]  /*c000*/  FMUL.FTZ R68, R68, R90 ;  /* 0x0000005a44447220 */ /* 0x000fe20000410000 */
[C---:B------:R-:W-:Y:S01]  /*c010*/  FADD.FTZ R5, R103.reuse, R5 ;  /* 0x0000000567057221 */ /* 0x040fe20000010000 */
[----:B------:R-:W-:Y:S01]  /*c020*/  FADD.FTZ R4, R20, R11 ;  /* 0x0000000b14047221 */ /* 0x000fe20000010000 */
[----:B------:R-:W-:Y:S01]  /*c030*/  F2FP.F16.F32.PACK_AB R215, R103, R98 ;  /* 0x0000006267d7723e */ /* 0x000fe200000000ff */
[----:B------:R-:W-:Y:S01]  /*c040*/  FMUL.FTZ R69, R69, R90 ;  /* 0x0000005a45457220 */ /* 0x000fe20000410000 */
[----:B0-----:R-:W-:Y:S01]  /*c050*/  FADD.FTZ R5, R10, R5 ;  /* 0x000000050a057221 */ /* 0x001fe20000010000 */
[----:B-1----:R-:W-:Y:S01]  /*c060*/  FADD.FTZ R7, R165, R4 ;  /* 0x00000004a5077221 */ /* 0x002fe20000010000 */
[C---:B------:R-:W-:Y:S01]  /*c070*/  F2FP.F16.F32.PACK_AB R217, R91.reuse, R10 ;  /* 0x0000000a5bd9723e */ /* 0x040fe200000000ff */
[-C--:B------:R-:W-:Y:S01]  /*c080*/  FMUL.FTZ R72, R72, R90.reuse ;  /* 0x0000005a48487220 */ /* 0x080fe20000410000 */
[----:B------:R-:W-:Y:S01]  /*c090*/  FADD.FTZ R5, R91, R5 ;  /* 0x000000055b057221 */ /* 0x000fe20000010000 */
[----:B------:R-:W-:Y:S01]  /*c0a0*/  FADD.FTZ R4, R92, R7 ;  /* 0x000000075c047221 */ /* 0x000fe20000010000 */
[----:B------:R-:W-:Y:S01]  /*c0b0*/  MOV R11, UR7 ;  /* 0x00000007000b7c02 */ /* 0x000fe20008000f00 */
[----:B------:R-:W-:Y:S01]  /*c0c0*/  FMUL.FTZ R73, R73, R90 ;  /* 0x0000005a49497220 */ /* 0x000fe20000410000 */
[----:B--2---:R-:W-:Y:S01]  /*c0d0*/  FADD.FTZ R5, R14, R5 ;  /* 0x000000050e057221 */ /* 0x004fe20000010000 */
[----:B------:R-:W-:Y:S01]  /*c0e0*/  FADD.FTZ R7, R93, R4 ;  /* 0x000000045d077221 */ /* 0x000fe20000010000 */
[C---:B------:R-:W-:Y:S01]  /*c0f0*/  F2FP.F16.F32.PACK_AB R219, R95.reuse, R14 ;  /* 0x0000000e5fdb723e */ /* 0x040fe200000000ff */
[-C--:B------:R-:W-:Y:S01]  /*c100*/  FMUL.FTZ R76, R76, R90.reuse ;  /* 0x0000005a4c4c7220 */ /* 0x080fe20000410000 */
[----:B------:R-:W-:Y:S01]  /*c110*/  FADD.FTZ R6, R95, R5 ;  /* 0x000000055f067221 */ /* 0x000fe20000010000 */
[-C--:B------:R-:W-:Y:S01]  /*c120*/  FMUL.FTZ R77, R77, R90.reuse ;  /* 0x0000005a4d4d7220 */ /* 0x080fe20000410000 */
[-C--:B------:R-:W-:Y:S01]  /*c130*/  FMUL.FTZ R80, R80, R90.reuse ;  /* 0x0000005a50507220 */ /* 0x080fe20000410000 */
[-C--:B------:R-:W-:Y:S01]  /*c140*/  FMUL.FTZ R81, R81, R90.reuse ;  /* 0x0000005a51517220 */ /* 0x080fe20000410000 */
[-C--:B------:R-:W-:Y:S01]  /*c150*/  FMUL.FTZ R84, R84, R90.reuse ;  /* 0x0000005a54547220 */ /* 0x080fe20000410000 */
[----:B------:R-:W-:Y:S01]  /*c160*/  FMUL.FTZ R85, R85, R90 ;  /* 0x0000005a55557220 */ /* 0x000fe20000410000 */
[-C--:B------:R-:W-:Y:S01]  /*c170*/  FMUL.FTZ R26, R26, R167.reuse ;  /* 0x000000a71a1a7220 */ /* 0x080fe20000410000 */
        /* <DEDUP_REMOVED lines=30> */
[----:B------:R-:W-:Y:S01]  /*c360*/  FMUL.FTZ R87, R87, R167 ;  /* 0x000000a757577220 */ /* 0x000fe20000410000 */
[----:B------:R-:W-:-:S02]  /*c370*/  IMAD.MOV.U32 R4, RZ, RZ, R9 ;  /* 0x000000ffff047224 */ /* 0x000fc400078e0009 */
[----:B------:R-:W-:Y:S01]  /*c380*/  IMAD.MOV.U32 R5, RZ, RZ, R89 ;  /* 0x000000ffff057224 */ /* 0x000fe200078e0059 */
[----:B------:R-:W-:Y:S06]  /*c390*/  @P2 BRA `(.L_x_28) ;  /* 0xffffffa800942947 */ /* 0x000fec000383ffff */
.L_x_19:
[----:B------:R-:W-:Y:S06]  /*c3a0*/  BAR.ARV 0x8, 0x180 ;  /* 0x0206000000007b1d */ /* 0x000fec0000002000 */
[----:B------:R-:W-:Y:S05]  /*c3b0*/  @!P0 BRA `(.L_x_29) ;  /* 0x0000000000048947 */ /* 0x000fea0003800000 */
[----:B------:R-:W-:Y:S01]  /*c3c0*/  BPT.TRAP 0x1 ;  /* 0x000000040000795c */ /* 0x000fe20000300000 */
.L_x_29:
[----:B------:R-:W-:Y:S02]  /*c3d0*/  R2UR UR5, R221 ;  /* 0x00000000dd0572ca */ /* 0x000fe400000e0000 */
[----:B------:R-:W-:-:S11]  /*c3e0*/  R2UR UR4, R16 ;  /* 0x00000000100472ca */ /* 0x000fd600000e0000 */
[----:B------:R-:W-:Y:S02]  /*c3f0*/  IMAD.U32 R2, RZ, RZ, UR5 ;  /* 0x00000005ff027e24 */ /* 0x000fe4000f8e00ff */
[----:B------:R-:W-:-:S03]  /*c400*/  LEA R11, R0, UR4, 0x3 ;  /* 0x00000004000b7c11 */ /* 0x000fc6000f8e18ff */
[----:B------:R-:W-:-:S04]  /*c410*/  SHF.L.U32 R2, R2, 0x1f, RZ ;  /* 0x0000001f02027819 */ /* 0x000fc800000006ff */
[----:B------:R0:W1:Y:S01]  /*c420*/  SYNCS.PHASECHK.TRANS64.TRYWAIT P2, [R11+URZ+0x34850], R2 ;  /* 0x034850020b0075a7 */ /* 0x000062000804017f */
[----:B------:R-:W-:Y:S05]  /*c430*/  @!P0 BRA `(.L_x_30) ;  /* 0x0000000000048947 */ /* 0x000fea0003800000 */
[----:B------:R-:W-:Y:S01]  /*c440*/  BPT.TRAP 0x1 ;  /* 0x000000040000795c */ /* 0x000fe20000300000 */
.L_x_30:
[----:B-1----:R-:W-:Y:S05]  /*c450*/  @P2 BRA `(.L_x_31) ;  /* 0x0000000000082947 */ /* 0x002fea0003800000 */
[----:B------:R-:W1:Y:S02]  /*c460*/  SYNCS.PHASECHK.TRANS64.TRYWAIT P0, [R11+URZ+0x34850], R2 ;  /* 0x034850020b0075a7 */ /* 0x000e64000800017f */
[----:B-1----:R-:W-:Y:S05]  /*c470*/  @!P0 BRA `(.L_x_32) ;  /* 0x0000005c00fc8947 */ /* 0x002fea0003800000 */
.L_x_31:
[----:B------:R-:W-:Y:S01]  /*c480*/  R2UR UR4, R16 ;  /* 0x00000000100472ca */ /* 0x000fe200000e0000 */
[----:B------:R-:W-:Y:S01]  /*c490*/  WARPGROUP.ARRIVE ;  /* 0x00000000000079c5 */ /* 0x000fe20000000000 */
[----:B------:R-:W-:Y:S01]  /*c4a0*/  R2UR UR5, R0 ;  /* 0x00000000000572ca */ /* 0x000fe200000e0000 */
[----:B------:R-:W-:Y:S01]  /*c4b0*/  UMOV UR7, 0x40000040 ;  /* 0x4000004000077882 */ /* 0x000fe20000000000 */
[----:B------:R-:W2:Y:S01]  /*c4c0*/  SHFL.BFLY PT, R0, R7, 0x2, 0x1f ;  /* 0x0c401f0007007f89 */ /* 0x000ea200000e0000 */
[----:B------:R-:W-:Y:S01]  /*c4d0*/  IMAD.MOV.U32 R8, RZ, RZ, RZ ;  /* 0x000000ffff087224 */ /* 0x000fe200078e00ff */
[----:B------:R-:W-:Y:S01]  /*c4e0*/  MOV R17, RZ ;  /* 0x000000ff00117202 */ /* 0x000fe20000000f00 */
[----:B------:R-:W-:Y:S01]  /*c4f0*/  IMAD.MOV.U32 R16, RZ, RZ, -0x800000 ;  /* 0xff800000ff107424 */ /* 0x000fe200078e00ff */
[----:B------:R-:W0:Y:S05]  /*c500*/  SHFL.BFLY PT, R3, R6, 0x2, 0x1f ;  /* 0x0c401f0006037f89 */ /* 0x000e2a00000e0000 */
[----:B------:R-:W-:-:S04]  /*c510*/  UIADD3 UR4, UR4, 0x400, URZ ;  /* 0x0000040004047890 */ /* 0x000fc8000fffe03f */
[----:B------:R-:W-:-:S04]  /*c520*/  USHF.R.U32.HI UR4, URZ, 0x4, UR4 ;  /* 0x000000043f047899 */ /* 0x000fc80008011604 */
[----:B------:R-:W-:-:S04]  /*c530*/  ULOP3.LUT UR4, UR4, 0x3fff, URZ, 0xc0, !UPT ;  /* 0x00003fff04047892 */ /* 0x000fc8000f8ec03f */
[----:B------:R-:W-:Y:S01]  /*c540*/  ULOP3.LUT UR4, UR4, 0x5800000, URZ, 0xfc, !UPT ;  /* 0x0580000004047892 */ /* 0x000fe2000f8efc3f */
[----:B--2---:R-:W-:-:S03]  /*c550*/  FADD.FTZ R0, R0, R7 ;  /* 0x0000000700007221 */ /* 0x004fc60000010000 */
[----:B------:R-:W-:Y:S01]  /*c560*/  UIMAD UR4, UR5, 0xb00, UR4 ;  /* 0x00000b00050478a4 */ /* 0x000fe2000f8e0204 */
[----:B01----:R-:W-:Y:S02]  /*c570*/  FADD.FTZ R2, R3, R6 ;  /* 0x0000000603027221 */ /* 0x003fe40000010000 */
[----:B------:R-:W0:Y:S04]  /*c580*/  SHFL.BFLY PT, R3, R0, 0x1, 0x1f ;  /* 0x0c201f0000037f89 */ /* 0x000e2800000e0000 */
[----:B------:R-:W-:Y:S02]  /*c590*/  UMOV UR6, UR4 ;  /* 0x0000000400067c82 */ /* 0x000fe40008000000 */
[----:B------:R-:W-:Y:S01]  /*c5a0*/  HGMMA.64x128x16.F32 R24, R176, gdesc[UR4].tnspB, R24, gsb0 ;  /* 0x41e00004b0187df0 */ /* 0x000fe20008000818 */
[----:B------:R-:W-:Y:S01]  /*c5b0*/  UIADD3 UR6, UR4, 0x80, URZ ;  /* 0x0000008004067890 */ /* 0x000fe2000fffe03f */
[----:B------:R-:W1:Y:S01]  /*c5c0*/  SHFL.BFLY PT, R5, R2, 0x1, 0x1f ;  /* 0x0c201f0002057f89 */ /* 0x000e6200000e0000 */
[----:B------:R-:W-:Y:S01]  /*c5d0*/  UMOV UR7, 0x40000040 ;  /* 0x4000004000077882 */ /* 0x000fe20000000000 */
[----:B0-----:R-:W-:Y:S01]  /*c5e0*/  FADD.FTZ R10, R0, R3 ;  /* 0x00000003000a7221 */ /* 0x001fe20000010000 */
[----:B------:R-:W-:-:S04]  /*c5f0*/  IMAD.MOV.U32 R0, RZ, RZ, -0x800000 ;  /* 0xff800000ff007424 */ /* 0x000fc800078e00ff */
[----:B------:R-:W-:Y:S01]  /*c600*/  FSETP.NE.FTZ.AND P0, PT, R10, RZ, PT ;  /* 0x000000ff0a00720b */ /* 0x000fe20003f15000 */
[----:B-1----:R-:W-:Y:S01]  /*c610*/  FADD.FTZ R12, R2, R5 ;  /* 0x00000005020c7221 */ /* 0x002fe20000010000 */
[----:B------:R-:W-:-:S04]  /*c620*/  @!P1 VIADD R5, R11, 0x34860 ;  /* 0x000348600b059836 */ /* 0x000fc80000000000 */
[----:B------:R-:W-:Y:S02]  /*c630*/  FSETP.NE.FTZ.AND P2, PT, R12, RZ, PT ;  /* 0x000000ff0c00720b */ /* 0x000fe40003f55000 */
[----:B------:R-:W-:-:S05]  /*c640*/  @!P1 PRMT R5, RZ, 0x654, R5 ;  /* 0x00000654ff059816 */ /* 0x000fca0000000005 */
[----:B------:R-:W0:Y:S01]  /*c650*/  @P0 MUFU.LG2 R3, R10 ;  /* 0x0000000a00030308 */ /* 0x000e220000000c00 */
[----:B------:R-:W-:-:S05]  /*c660*/  @P0 FMUL.FTZ R2, R88, 0.69314718246459960938 ;  /* 0x3f31721858020820 */ /* 0x000fca0000410000 */
[----:B------:R-:W-:Y:S02]  /*c670*/  @P2 FMUL.FTZ R7, R88, 0.69314718246459960938 ;  /* 0x3f31721858072820 */ /* 0x000fe40000410000 */
[----:B------:R-:W1:Y:S08]  /*c680*/  @P2 MUFU.LG2 R4, R12 ;  /* 0x0000000c00042308 */ /* 0x000e700000000c00 */
[----:B------:R-:W2:Y:S01]  /*c690*/  @P0 MUFU.RCP R8, R10 ;  /* 0x0000000a00080308 */ /* 0x000ea20000001000 */
[----:B0-----:R-:W-:-:S04]  /*c6a0*/  @P0 FMUL.FTZ R3, R3, 0.69314718246459960938 ;  /* 0x3f31721803030820 */ /* 0x001fc80000410000 */
[----:B------:R-:W-:Y:S01]  /*c6b0*/  @P0 FFMA.FTZ R16, R2, R89, R3 ;  /* 0x0000005902100223 */ /* 0x000fe20000010003 */
[----:B------:R-:W-:Y:S02]  /*c6c0*/  PLOP3.LUT P0, PT, PT, PT, PT, 0x8, 0x0 ;  /* 0x000000000000781c */ /* 0x000fe40003f0e170 */
[----:B------:R-:W0:Y:S01]  /*c6d0*/  @P2 MUFU.RCP R17, R12 ;  /* 0x0000000c00112308 */ /* 0x000e220000001000 */
[----:B-1----:R-:W-:-:S04]  /*c6e0*/  @P2 FMUL.FTZ R4, R4, 0.69314718246459960938 ;  /* 0x3f31721804042820 */ /* 0x002fc80000410000 */
[----:B------:R-:W-:Y:S01]  /*c6f0*/  @P2 FFMA.FTZ R0, R7, R9, R4 ;  /* 0x0000000907002223 */ /* 0x000fe20000010004 */
[----:B------:R-:W-:Y:S02]  /*c700*/  WARPGROUP.DEPBAR.LE gsb0, 0x0 ;  /* 0x00008000000079c5 */ /* 0x000fe40000010000 */
[----:B------:R-:W-:-:S06]  /*c710*/  WARPGROUP.ARRIVE ;  /* 0x00000000000079c5 */ /* 0x000fcc0000000000 */
[----:B------:R-:W-:Y:S01]  /*c720*/  HGMMA.64x128x16.F32 R24, R180, gdesc[UR4].tnspB, R24, gsb0 ;  /* 0x41e00004b4187df0 */ /* 0x000fe20008000818 */
[----:B------:R-:W-:Y:S01]  /*c730*/  UIADD3 UR6, UR4, 0x100, URZ ;  /* 0x0000010004067890 */ /* 0x000fe2000fffe03f */
[----:B------:R-:W-:Y:S01]  /*c740*/  UMOV UR7, 0x40000040 ;  /* 0x4000004000077882 */ /* 0x000fe20000000000 */
[----:B------:R-:W-:Y:S02]  /*c750*/  WARPGROUP.DEPBAR.LE gsb0, 0x0 ;  /* 0x00008000000079c5 */ /* 0x000fe40000010000 */
[----:B------:R-:W-:-:S07]  /*c760*/  WARPGROUP.ARRIVE ;  /* 0x00000000000079c5 */ /* 0x000fce0000000000 */
        /* <DEDUP_REMOVED lines=33> */
[----:B------:R-:W-:Y:S01]  /*c980*/  UIADD3 UR4, UR4, 0x500, URZ ;  /* 0x0000050004047890 */ /* 0x000fe2000fffe03f */
[----:B------:R-:W-:Y:S02]  /*c990*/  WARPGROUP.DEPBAR.LE gsb0, 0x0 ;  /* 0x00008000000079c5 */ /* 0x000fe40000010000 */
[----:B------:R-:W-:-:S06]  /*c9a0*/  WARPGROUP.ARRIVE ;  /* 0x00000000000079c5 */ /* 0x000fcc0000000000 */
[----:B------:R-:W-:Y:S01]  /*c9b0*/  HGMMA.64x128x16.F32 R24, R212, gdesc[UR4].tnspB, R24, gsb0 ;  /* 0x41e00004d4187df0 */ /* 0x000fe20008000818 */
[----:B------:R-:W-:Y:S01]  /*c9c0*/  UMOV UR6, UR4 ;  /* 0x0000000400067c82 */ /* 0x000fe20008000000 */
[----:B------:R-:W-:Y:S01]  /*c9d0*/  UMOV UR7, 0x40000040 ;  /* 0x4000004000077882 */ /* 0x000fe20000000000 */
[----:B------:R-:W-:Y:S02]  /*c9e0*/  WARPGROUP.DEPBAR.LE gsb0, 0x0 ;  /* 0x00008000000079c5 */ /* 0x000fe40000010000 */
[----:B------:R-:W-:-:S07]  /*c9f0*/  WARPGROUP.ARRIVE ;  /* 0x00000000000079c5 */ /* 0x000fce0000000000 */
[----:B------:R-:W-:Y:S03]  /*ca00*/  HGMMA.64x128x16.F32 R24, R216, gdesc[UR4].tnspB, R24, gsb0 ;  /* 0x41e00004d8187df0 */ /* 0x000fe60008000818 */
[----:B------:R-:W-:Y:S02]  /*ca10*/  WARPGROUP.DEPBAR.LE gsb0, 0x0 ;  /* 0x00008000000079c5 */ /* 0x000fe40000010000 */
[-C--:B--2---:R-:W-:Y:S01]  /*ca20*/  FMUL.FTZ R94, R36, R8.reuse ;  /* 0x00000008245e7220 */ /* 0x084fe20000410000 */
        /* <DEDUP_REMOVED lines=11> */
[-C--:B0-----:R-:W-:Y:S01]  /*cae0*/  FMUL.FTZ R40, R30, R17.reuse ;  /* 0x000000111e287220 */ /* 0x081fe20000410000 */
[-C--:B------:R-:W-:Y:S01]  /*caf0*/  FMUL.FTZ R41, R31, R17.reuse ;  /* 0x000000111f297220 */ /* 0x080fe20000410000 */
[----:B------:R0:W-:Y:S01]  /*cb00*/  @!P1 SYNCS.ARRIVE.TRANS64.RED.A1T0 RZ, [R5+URZ], RZ ;  /* 0x000000ff05ff99a7 */ /* 0x0001e2000810043f */
        /* <DEDUP_REMOVED lines=49> */
[----:B------:R-:W-:-:S07]  /*ce20*/  FMUL.FTZ R87, R87, R17 ;  /* 0x0000001157577220 */ /* 0x000fce0000410000 */
.L_x_12:
[----:B------:R-:W-:Y:S05]  /*ce30*/  @P0 BRA `(.L_x_33) ;  /* 0x0000001400600947 */ /* 0x000fea0003800000 */
[----:B------:R-:W0:Y:S01]  /*ce40*/  S2R R17, SR_TID.X ;  /* 0x0000000000117919 */ /* 0x000e220000002100 */
[----:B------:R-:W1:Y:S01]  /*ce50*/  LDC R71, c[0x0][0xbe8] ;  /* 0x0002fa00ff477b82 */ /* 0x000e620000000800 */
[----:B------:R-:W-:Y:S01]  /*ce60*/  R2UR UR13, R19 ;  /* 0x00000000130d72ca */ /* 0x000fe200000e0000 */
[----:B------:R-:W-:Y:S01]  /*ce70*/  ULDC.64 UR8, c[0x0][0xbd0] ;  /* 0x0002f40000087ab9 */ /* 0x000fe20000000a00 */
[----:B------:R-:W2:Y:S01]  /*ce80*/  S2R R64, SR_CTAID.X ;  /* 0x0000000000407919 */ /* 0x000ea20000002500 */
[----:B------:R-:W-:Y:S01]  /*ce90*/  ULDC.64 UR14, c[0x0][0x208] ;  /* 0x00008200000e7ab9 */ /* 0x000fe20000000a00 */
[----:B------:R-:W-:Y:S03]  /*cea0*/  BSSY B0, `(.L_x_34) ;  /* 0x00000eb000007945 */ /* 0x000fe60003800000 */
[----:B------:R-:W3:Y:S06]  /*ceb0*/  S2UR UR12, SR_CTAID.Z ;  /* 0x00000000000c79c3 */ /* 0x000eec0000002700 */
[----:B------:R-:W-:-:S02]  /*cec0*/  USHF.R.S32.HI UR7, URZ, 0x1f, UR13 ;  /* 0x0000001f3f077899 */ /* 0x000fc4000801140d */
[----:B------:R-:W4:Y:S01]  /*ced0*/  LDC.64 R68, c[0x0][0xbd8] ;  /* 0x0002f600ff447b82 */ /* 0x000f220000000a00 */
[----:B------:R-:W-:Y:S02]  /*cee0*/  UIMAD.WIDE.U32 UR4, UR13, UR8, URZ ;  /* 0x000000080d0472a5 */ /* 0x000fe4000f8e003f */
[----:B------:R-:W-:-:S04]  /*cef0*/  UIMAD UR6, UR7, UR8, URZ ;  /* 0x00000008070672a4 */ /* 0x000fc8000f8e023f */
[----:B------:R-:W-:Y:S01]  /*cf00*/  UIMAD UR6, UR13, UR9, UR6 ;  /* 0x000000090d0672a4 */ /* 0x000fe2000f8e0206 */
[----:B-1----:R-:W-:Y:S01]  /*cf10*/  ISETP.NE.AND P0, PT, R71, 0x1, PT ;  /* 0x000000014700780c */ /* 0x002fe20003f05270 */
[----:B------:R-:W1:Y:S01]  /*cf20*/  S2UR UR11, SR_CTAID.Y ;  /* 0x00000000000b79c3 */ /* 0x000e620000002600 */
[----:B------:R-:W-:Y:S01]  /*cf30*/  ULDC.64 UR8, c[0x0][0xb38] ;  /* 0x0002ce0000087ab9 */ /* 0x000fe20000000a00 */
[----:B------:R-:W-:Y:S02]  /*cf40*/  UIADD3 UR6, UR5, UR6, URZ ;  /* 0x0000000605067290 */ /* 0x000fe4000fffe03f */
[----:B------:R-:W-:Y:S01]  /*cf50*/  UIMAD UR7, UR7, UR8, URZ ;  /* 0x00000008070772a4 */ /* 0x000fe2000f8e023f */
[----:B0-----:R-:W-:Y:S01]  /*cf60*/  VIADD R59, R17, 0xffffff80 ;  /* 0xffffff80113b7836 */ /* 0x001fe20000000000 */
[----:B---3--:R-:W-:Y:S02]  /*cf70*/  USHF.R.S32.HI UR10, URZ, 0x1f, UR12 ;  /* 0x0000001f3f0a7899 */ /* 0x008fe4000801140c */
[----:B------:R-:W1:Y:S02]  /*cf80*/  LDC R75, c[0x0][0xc50] ;  /* 0x00031400ff4b7b82 */ /* 0x000e640000000800 */
[----:B------:R-:W-:-:S04]  /*cf90*/  SHF.R.S32.HI R22, RZ, 0x1f, R59 ;  /* 0x0000001fff167819 */ /* 0x000fc8000001143b */
[CC--:B------:R-:W-:Y:S02]  /*cfa0*/  LEA.HI R17, R22.reuse, R59.reuse, RZ, 0x7 ;  /* 0x0000003b16117211 */ /* 0x0c0fe400078f38ff */
[----:B------:R-:W0:Y:S01]  /*cfb0*/  LDC.64 R72, c[0x0][0xb40] ;  /* 0x0002d000ff487b82 */ /* 0x000e220000000a00 */
[----:B------:R-:W-:Y:S02]  /*cfc0*/  LEA.HI R22, R22, R59, RZ, 0x2 ;  /* 0x0000003b16167211 */ /* 0x000fe400078f10ff */
[----:B------:R-:W-:Y:S02]  /*cfd0*/  LOP3.LUT R18, R17, 0xffffff80, RZ, 0xc0, !PT ;  /* 0xffffff8011127812 */ /* 0x000fe400078ec0ff */
[----:B------:R-:W-:Y:S02]  /*cfe0*/  SHF.R.S32.HI R58, RZ, 0x7, R17 ;  /* 0x00000007ff3a7819 */ /* 0x000fe40000011411 */
[----:B------:R-:W-:Y:S01]  /*cff0*/  LOP3.LUT R22, R22, 0xfffffffc, RZ, 0xc0, !PT ;  /* 0xfffffffc16167812 */ /* 0x000fe200078ec0ff */
[----:B------:R-:W-:Y:S01]  /*d000*/  IMAD.IADD R70, R59, 0x1, -R18 ;  /* 0x000000013b467824 */ /* 0x000fe200078e0a12 */
[----:B------:R-:W-:Y:S01]  /*d010*/  LEA.HI R17, R17, R58, RZ, 0x1 ;  /* 0x0000003a11117211 */ /* 0x000fe200078f08ff */
[----:B------:R-:W3:Y:S02]  /*d020*/  @P0 LDC R67, c[0x0][0xbf0] ;  /* 0x0002fc00ff430b82 */ /* 0x000ee40000000800 */
[----:B------:R-:W-:Y:S01]  /*d030*/  IMAD.IADD R22, R59, 0x1, -R22 ;  /* 0x000000013b167824 */ /* 0x000fe200078e0a16 */
[----:B------:R-:W-:-:S02]  /*d040*/  SHF.R.S32.HI R63, RZ, 0x1f, R70 ;  /* 0x0000001fff3f7819 */ /* 0x000fc40000011446 */
[----:B------:R-:W-:Y:S02]  /*d050*/  LOP3.LUT R17, R17, 0x3fffffe, RZ, 0xc0, !PT ;  /* 0x03fffffe11117812 */ /* 0x000fe400078ec0ff */
[----:B------:R-:W-:Y:S01]  /*d060*/  LEA.HI R77, R63, R70, RZ, 0x2 ;  /* 0x000000463f4d7211 */ /* 0x000fe200078f10ff */
[----:B------:R-:W5:Y:S01]  /*d070*/  @P0 LDC R79, c[0x0][0xbec] ;  /* 0x0002fb00ff4f0b82 */ /* 0x000f620000000800 */
[----:B------:R-:W-:Y:S02]  /*d080*/  IADD3 R17, R58, -R17, RZ ;  /* 0x800000113a117210 */ /* 0x000fe40007ffe0ff */
[--C-:B------:R-:W-:Y:S02]  /*d090*/  SHF.R.S32.HI R18, RZ, 0x2, R77.reuse ;  /* 0x00000002ff127819 */ /* 0x100fe4000001144d */
[----:B------:R-:W-:Y:S01]  /*d0a0*/  SHF.R.S32.HI R23, RZ, 0x1f, R77 ;  /* 0x0000001fff177819 */ /* 0x000fe2000001144d */
[----:B0-----:R-:W-:Y:S01]  /*d0b0*/  IMAD R66, R72, UR10, RZ ;  /* 0x0000000a48427c24 */ /* 0x001fe2000f8e02ff */
[----:B------:R-:W-:Y:S01]  /*d0c0*/  LEA.HI R58, R22, R22, RZ, 0x1 ;  /* 0x00000016163a7211 */ /* 0x000fe200078f08ff */
[----:B------:R-:W0:Y:S01]  /*d0d0*/  @P0 LDC R74, c[0x0][0xbf0] ;  /* 0x0002fc00ff4a0b82 */ /* 0x000e220000000800 */
[----:B------:R-:W-:-:S02]  /*d0e0*/  LEA.HI R23, R23, R18, RZ, 0x3 ;  /* 0x0000001217177211 */ /* 0x000fc400078f18ff */
[----:B------:R-:W-:Y:S02]  /*d0f0*/  LOP3.LUT R59, R58, 0x1ffffffe, RZ, 0xc0, !PT ;  /* 0x1ffffffe3a3b7812 */ /* 0x000fe400078ec0ff */
[----:B------:R-:W-:Y:S02]  /*d100*/  LOP3.LUT R23, R23, 0xfffffff8, RZ, 0xc0, !PT ;  /* 0xfffffff817177812 */ /* 0x000fe400078ec0ff */
[----:B------:R-:W-:Y:S01]  /*d110*/  LOP3.LUT R77, R77, 0x7ffffffc, RZ, 0xc0, !PT ;  /* 0x7ffffffc4d4d7812 */ /* 0x000fe200078ec0ff */
[----:B------:R-:W-:Y:S02]  /*d120*/  IMAD.IADD R58, R22, 0x1, -R59 ;  /* 0x00000001163a7824 */ /* 0x000fe400078e0a3b */
[----:B------:R-:W-:Y:S01]  /*d130*/  IMAD.IADD R23, R18, 0x1, -R23 ;  /* 0x0000000112177824 */ /* 0x000fe200078e0a17 */
[----:B------:R-:W-:Y:S01]  /*d140*/  LEA.HI R18, R63, R70, RZ, 0x5 ;  /* 0x000000463f127211 */ /* 0x000fe200078f28ff */
[----:B------:R-:W-:Y:S01]  /*d150*/  IMAD.U32 R22, RZ, RZ, UR4 ;  /* 0x00000004ff167e24 */ /* 0x000fe2000f8e00ff */
[----:B------:R-:W1:Y:S02]  /*d160*/  @P0 LDC R63, c[0x0][0xbec] ;  /* 0x0002fb00ff3f0b82 */ /* 0x000e640000000800 */
[----:B------:R-:W-:-:S05]  /*d170*/  SHF.R.S32.HI R18, RZ, 0x5, R18 ;  /* 0x00000005ff127819 */ /* 0x000fca0000011412 */
[----:B------:R-:W-:Y:S01]  /*d180*/  IMAD R18, R18, 0x10, R23 ;  /* 0x0000001012127824 */ /* 0x000fe200078e0217 */
[----:B------:R-:W-:Y:S01]  /*d190*/  MOV R23, UR5 ;  /* 0x0000000500177c02 */ /* 0x000fe20008000f00 */
[----:B------:R-:W-:Y:S01]  /*d1a0*/  IMAD.U32 R23, RZ, RZ, UR6 ;  /* 0x00000006ff177e24 */ /* 0x000fe2000f8e00ff */
[----:B------:R-:W-:Y:S01]  /*d1b0*/  UIMAD.WIDE.U32 UR4, UR13, UR8, URZ ;  /* 0x000000080d0472a5 */ /* 0x000fe2000f8e003f */
[----:B------:R-:W-:Y:S01]  /*d1c0*/  IMAD R17, R17, 0x40, R18 ;  /* 0x0000004011117824 */ /* 0x000fe200078e0212 */
[----:B------:R-:W-:Y:S01]  /*d1d0*/  UIMAD UR6, UR13, UR9, UR7 ;  /* 0x000000090d0672a4 */ /* 0x000fe2000f8e0207 */
[----:B----4-:R-:W-:Y:S02]  /*d1e0*/  IMAD R18, R68, UR10, RZ ;  /* 0x0000000a44127c24 */ /* 0x010fe4000f8e02ff */
[----:B------:R-:W-:Y:S01]  /*d1f0*/  IMAD R58, R58, 0x8, R17 ;  /* 0x000000083a3a7824 */ /* 0x000fe200078e0211 */
[----:B------:R-:W-:Y:S01]  /*d200*/  UIADD3 UR6, UR5, UR6, URZ ;  /* 0x0000000605067290 */ /* 0x000fe2000fffe03f */
[----:B------:R-:W-:Y:S01]  /*d210*/  IMAD R65, R69, UR12, R18 ;  /* 0x0000000c45417c24 */ /* 0x000fe2000f8e0212 */
[----:B------:R-:W-:Y:S01]  /*d220*/  ULDC.64 UR8, c[0x0][0xb28] ;  /* 0x0002ca0000087ab9 */ /* 0x000fe20000000a00 */
[----:B--2---:R-:W-:Y:S01]  /*d230*/  IMAD R18, R64, 0x80, R58 ;  /* 0x0000008040127824 */ /* 0x004fe200078e023a */
[----:B------:R-:W-:Y:S01]  /*d240*/  MOV R58, UR4 ;  /* 0x00000004003a7c02 */ /* 0x000fe20008000f00 */
[----:B------:R-:W-:-:S04]  /*d250*/  IMAD.WIDE.U32 R22, R68, UR12, R22 ;  /* 0x0000000c44167c25 */ /* 0x000fc8000f8e0016 */
[----:B------:R-:W-:Y:S01]  /*d260*/  IMAD R68, RZ, RZ, -UR13 ;  /* 0x8000000dff447e24 */ /* 0x000fe2000f8e02ff */
[----:B------:R-:W-:Y:S01]  /*d270*/  IADD3 R23, R23, R65, RZ ;  /* 0x0000004117177210 */ /* 0x000fe20007ffe0ff */
[----:B-1----:R-:W-:-:S04]  /*d280*/  @P0 IMAD.HI.U32 R62, R18, R63, RZ ;  /* 0x0000003f123e0227 */ /* 0x002fc800078e00ff */
[----:B------:R-:W-:Y:S01]  /*d290*/  IMAD.U32 R59, RZ, RZ, UR5 ;  /* 0x00000005ff3b7e24 */ /* 0x000fe2000f8e00ff */
[----:B------:R-:W-:Y:S01]  /*d2a0*/  ULDC.64 UR4, c[0x0][0xbe0] ;  /* 0x0002f80000047ab9 */ /* 0x000fe20000000a00 */
[----:B------:R-:W-:Y:S02]  /*d2b0*/  IMAD R75, R75, R68, UR11 ;  /* 0x0000000b4b4b7e24 */ /* 0x000fe4000f8e0244 */
[----:B------:R-:W-:Y:S01]  /*d2c0*/  IMAD.U32 R59, RZ, RZ, UR6 ;  /* 0x00000006ff3b7e24 */ /* 0x000fe2000f8e00ff */
[----:B------:R-:W-:Y:S01]  /*d2d0*/  ULDC.64 UR6, c[0x0][0xb48] ;  /* 0x0002d20000067ab9 */ /* 0x000fe20000000a00 */
[----:B------:R-:W-:Y:S01]  /*d2e0*/  IMAD.MOV.U32 R63, RZ, RZ, R18 ;  /* 0x000000ffff3f7224 */ /* 0x000fe200078e0012 */
[----:B---3--:R-:W-:Y:S01]  /*d2f0*/  @P0 SHF.R.U32.HI R63, RZ, R67, R62 ;  /* 0x00000043ff3f0219 */ /* 0x008fe2000001163e */
[----:B------:R-:W-:Y:S01]  /*d300*/  IMAD R67, R73, UR12, R66 ;  /* 0x0000000c49437c24 */ /* 0x000fe2000f8e0242 */
[----:B------:R-:W-:Y:S01]  /*d310*/  SHF.R.S32.HI R66, RZ, 0x1f, R75 ;  /* 0x0000001fff427819 */ /* 0x000fe2000001144b */
[----:B------:R-:W-:-:S04]  /*d320*/  IMAD.WIDE.U32 R58, R72, UR12, R58 ;  /* 0x0000000c483a7c25 */ /* 0x000fc8000f8e003a */
[----:B-----5:R-:W-:-:S04]  /*d330*/  @P0 IMAD.HI.U32 R79, R18, R79, RZ ;  /* 0x0000004f124f0227 */ /* 0x020fc800078e00ff */
[----:B------:R-:W-:Y:S02]  /*d340*/  IMAD.IADD R59, R59, 0x1, R67 ;  /* 0x000000013b3b7824 */ /* 0x000fe400078e0243 */
[----:B------:R-:W-:Y:S02]  /*d350*/  IMAD R67, R66, UR6, RZ ;  /* 0x0000000642437c24 */ /* 0x000fe4000f8e02ff */
[----:B------:R-:W-:-:S04]  /*d360*/  IMAD.WIDE.U32 R22, R75, UR4, R22 ;  /* 0x000000044b167c25 */ /* 0x000fc8000f8e0016 */
[----:B------:R-:W-:Y:S01]  /*d370*/  IMAD.MOV.U32 R65, RZ, RZ, R18 ;  /* 0x000000ffff417224 */ /* 0x000fe200078e0012 */
[----:B0-----:R-:W-:Y:S01]  /*d380*/  @P0 SHF.R.U32.HI R65, RZ, R74, R79 ;  /* 0x0000004aff410219 */ /* 0x001fe2000001164f */
[----:B------:R-:W-:Y:S01]  /*d390*/  IMAD R62, R66, UR4, RZ ;  /* 0x00000004423e7c24 */ /* 0x000fe2000f8e02ff */
[----:B------:R-:W-:Y:S01]  /*d3a0*/  BAR.SYNC.DEFER_BLOCKING 0x1, 0x100 ;  /* 0x0044000000007b1d */ /* 0x000fe20000010000 */
[C---:B------:R-:W-:Y:S01]  /*d3b0*/  IMAD R69, R75.reuse, UR7, R67 ;  /* 0x000000074b457c24 */ /* 0x040fe2000f8e0243 */
[--C-:B------:R-:W-:Y:S01]  /*d3c0*/  SHF.R.S32.HI R67, RZ, 0x1f, R63.reuse ;  /* 0x0000001fff437819 */ /* 0x100fe2000001143f */
[----:B------:R-:W-:Y:S01]  /*d3d0*/  IMAD R66, R75, UR5, R62 ;  /* 0x000000054b427c24 */ /* 0x000fe2000f8e023e */
[----:B------:R-:W-:Y:S01]  /*d3e0*/  IADD3 R22, P0, R63, R22, RZ ;  /* 0x000000163f167210 */ /* 0x000fe20007f1e0ff */
[----:B------:R-:W-:Y:S01]  /*d3f0*/  IMAD.MOV R63, RZ, RZ, -R63 ;  /* 0x000000ffff3f7224 */ /* 0x000fe200078e0a3f */
[----:B------:R-:W-:Y:S01]  /*d400*/  SHF.R.S32.HI R62, RZ, 0x1f, R65 ;  /* 0x0000001fff3e7819 */ /* 0x000fe20000011441 */
[----:B------:R-:W-:Y:S01]  /*d410*/  IMAD.WIDE.U32 R58, R75, UR6, R58 ;  /* 0x000000064b3a7c25 */ /* 0x000fe2000f8e003a */
[----:B------:R-:W-:Y:S01]  /*d420*/  ULDC.64 UR4, c[0x0][0xb30] ;  /* 0x0002cc0000047ab9 */ /* 0x000fe20000000a00 */
[----:B------:R-:W-:Y:S01]  /*d430*/  IADD3.X R23, R67, R23, R66, P0, !PT ;  /* 0x0000001743177210 */ /* 0x000fe200007fe442 */
[----:B------:R-:W-:Y:S01]  /*d440*/  ULDC.64 UR6, c[0x0][0xbc8] ;  /* 0x0002f20000067ab9 */ /* 0x000fe20000000a00 */
[----:B------:R-:W-:Y:S01]  /*d450*/  IMAD.MOV R68, RZ, RZ, -R65 ;  /* 0x000000ffff447224 */ /* 0x000fe200078e0a41 */
[----:B------:R-:W-:Y:S01]  /*d460*/  IADD3 R59, R59, R69, RZ ;  /* 0x000000453b3b7210 */ /* 0x000fe20007ffe0ff */
[----:B------:R-:W-:-:S02]  /*d470*/  IMAD R63, R71, R63, R18 ;  /* 0x0000003f473f7224 */ /* 0x000fc400078e0212 */
[----:B------:R-:W-:Y:S02]  /*d480*/  IMAD R62, R62, UR4, RZ ;  /* 0x000000043e3e7c24 */ /* 0x000fe4000f8e02ff */
[----:B------:R-:W-:Y:S01]  /*d490*/  IMAD R67, R71, R68, R18 ;  /* 0x0000004447437224 */ /* 0x000fe200078e0212 */
[----:B------:R-:W-:Y:S01]  /*d4a0*/  SHF.R.S32.HI R18, RZ, 0x1f, R63 ;  /* 0x0000001fff127819 */ /* 0x000fe2000001143f */
[C---:B------:R-:W-:Y:S01]  /*d4b0*/  IMAD R69, R65.reuse, UR5, R62 ;  /* 0x0000000541457c24 */ /* 0x040fe2000f8e023e */
[----:B------:R-:W0:Y:S01]  /*d4c0*/  S2UR UR5, SR_CgaCtaId ;  /* 0x00000000000579c3 */ /* 0x000e220000008800 */
[----:B------:R-:W-:Y:S01]  /*d4d0*/  IMAD.WIDE.U32 R58, R65, UR4, R58 ;  /* 0x00000004413a7c25 */ /* 0x000fe2000f8e003a */
[----:B------:R-:W-:Y:S01]  /*d4e0*/  SHF.R.S32.HI R62, RZ, 0x1f, R67 ;  /* 0x0000001fff3e7819 */ /* 0x000fe20000011443 */
[----:B------:R-:W-:Y:S02]  /*d4f0*/  UMOV UR4, 0x400 ;  /* 0x0000040000047882 */ /* 0x000fe40000000000 */
[----:B------:R-:W-:-:S02]  /*d500*/  IMAD R18, R18, UR6, RZ ;  /* 0x0000000612127c24 */ /* 0x000fc4000f8e02ff */
[----:B------:R-:W-:Y:S02]  /*d510*/  IMAD.IADD R59, R59, 0x1, R69 ;  /* 0x000000013b3b7824 */ /* 0x000fe400078e0245 */
[----:B------:R-:W-:Y:S02]  /*d520*/  IMAD R62, R62, UR8, RZ ;  /* 0x000000083e3e7c24 */ /* 0x000fe4000f8e02ff */
[C---:B------:R-:W-:Y:S02]  /*d530*/  IMAD R65, R63.reuse, UR7, R18 ;  /* 0x000000073f417c24 */ /* 0x040fe4000f8e0212 */
[----:B------:R-:W-:Y:S01]  /*d540*/  IMAD.WIDE.U32 R22, R63, UR6, R22 ;  /* 0x000000063f167c25 */ /* 0x000fe2000f8e0016 */
[----:B------:R-:W-:-:S03]  /*d550*/  ULDC.64 UR6, c[0x0][0xba8] ;  /* 0x0002ea0000067ab9 */ /* 0x000fc60000000a00 */
[C---:B------:R-:W-:Y:S01]  /*d560*/  IMAD R69, R67.reuse, UR9, R62 ;  /* 0x0000000943457c24 */ /* 0x040fe2000f8e023e */
[----:B------:R-:W-:Y:S01]  /*d570*/  LEA R62, P0, R22, UR6, 0x2 ;  /* 0x00000006163e7c11 */ /* 0x000fe2000f8010ff */
[----:B------:R-:W-:Y:S01]  /*d580*/  IMAD.WIDE.U32 R58, R67, UR8, R58 ;  /* 0x00000008433a7c25 */ /* 0x000fe2000f8e003a */
[----:B------:R-:W-:Y:S01]  /*d590*/  ULDC.64 UR8, c[0x0][0xb00] ;  /* 0x0002c00000087ab9 */ /* 0x000fe20000000a00 */
[----:B------:R-:W-:Y:S02]  /*d5a0*/  ULDC UR6, c[0x0][0xa88] ;  /* 0x0002a20000067ab9 */ /* 0x000fe40000000800 */
[----:B------:R-:W-:Y:S01]  /*d5b0*/  IMAD.IADD R63, R23, 0x1, R65 ;  /* 0x00000001173f7824 */ /* 0x000fe200078e0241 */
[----:B------:R-:W-:Y:S01]  /*d5c0*/  LEA R74, P1, R58, UR8, 0x2 ;  /* 0x000000083a4a7c11 */ /* 0x000fe2000f8210ff */
[----:B------:R-:W-:Y:S01]  /*d5d0*/  IMAD.IADD R23, R59, 0x1, R69 ;  /* 0x000000013b177824 */ /* 0x000fe200078e0245 */
[----:B0-----:R-:W-:Y:S01]  /*d5e0*/  ULEA UR4, UR5, UR4, 0x18 ;  /* 0x0000000405047291 */ /* 0x001fe2000f8ec03f */
[----:B------:R-:W-:Y:S01]  /*d5f0*/  IMAD R17, R64, 0x80, R17 ;  /* 0x0000008040117824 */ /* 0x000fe200078e0211 */
[----:B------:R-:W-:Y:S01]  /*d600*/  LEA.HI.X R63, R22, UR7, R63, 0x2, P0 ;  /* 0x00000007163f7c11 */ /* 0x000fe200080f143f */
[----:B------:R-:W-:Y:S01]  /*d610*/  IMAD R18, R71, UR6, RZ ;  /* 0x0000000647127c24 */ /* 0x000fe2000f8e02ff */
[----:B------:R-:W-:Y:S01]  /*d620*/  LEA.HI.X R76, R58, UR9, R23, 0x2, P1 ;  /* 0x000000093a4c7c11 */ /* 0x000fe200088f1417 */
[----:B------:R-:W-:Y:S01]  /*d630*/  SHFL.IDX PT, R22, R62, RZ, 0x1c1f ;  /* 0x001c1fff3e167589 */ /* 0x000fe200000e0000 */
[C---:B------:R-:W-:Y:S01]  /*d640*/  LOP3.LUT P0, RZ, R70.reuse, 0x3, RZ, 0xc0, !PT ;  /* 0x0000000346ff7812 */ /* 0x040fe2000780c0ff */
[----:B------:R-:W-:Y:S01]  /*d650*/  UIADD3 UR4, UR4, 0x34820, URZ ;  /* 0x0003482004047890 */ /* 0x000fe2000fffe03f */
[C---:B------:R-:W-:Y:S01]  /*d660*/  IADD3 R69, R17.reuse, 0x8, RZ ;  /* 0x0000000811457810 */ /* 0x040fe20007ffe0ff */
[----:B------:R-:W0:Y:S01]  /*d670*/  SHFL.IDX PT, R23, R63, RZ, 0x1c1f ;  /* 0x001c1fff3f177589 */ /* 0x000e2200000e0000 */
[-C--:B------:R-:W-:Y:S01]  /*d680*/  ISETP.GE.OR P1, PT, R17, R18.reuse, P0 ;  /* 0x000000121100720c */ /* 0x080fe20000726670 */
[----:B------:R-:W-:Y:S01]  /*d690*/  UPRMT UR4, URZ, 0x654, UR4 ;  /* 0x000006543f047896 */ /* 0x000fe20008000004 */
[-C--:B------:R-:W-:Y:S01]  /*d6a0*/  ISETP.GE.OR P0, PT, R69, R18.reuse, P0 ;  /* 0x000000124500720c */ /* 0x080fe20000706670 */
[----:B------:R-:W-:Y:S01]  /*d6b0*/  SHFL.IDX PT, R58, R62, 0x1, 0x1c1f ;  /* 0x003c1f003e3a7f89 */ /* 0x000fe200000e0000 */
[----:B------:R-:W-:Y:S01]  /*d6c0*/  ISETP.GE.AND P2, PT, R17, R18, PT ;  /* 0x000000121100720c */ /* 0x000fe20003f46270 */
[----:B------:R-:W-:-:S02]  /*d6d0*/  IMAD.IADD R71, R70, 0x1, -R77 ;  /* 0x0000000146477824 */ /* 0x000fc400078e0a4d */
[----:B------:R-:W1:Y:S02]  /*d6e0*/  SHFL.IDX PT, R59, R63, 0x1, 0x1c1f ;  /* 0x003c1f003f3b7f89 */ /* 0x000e6400000e0000 */
[----:B------:R-:W-:Y:S01]  /*d6f0*/  IMAD.SHL.U32 R71, R71, 0x2, RZ ;  /* 0x0000000247477824 */ /* 0x000fe200078e00ff */
[----:B------:R-:W-:Y:S01]  /*d700*/  SYNCS.ARRIVE.TRANS64.RED.A1T0 RZ, [UR4], RZ ;  /* 0x000000ffffff79a7 */ /* 0x000fe20008100404 */
[----:B------:R2:W3:Y:S04]  /*d710*/  SHFL.IDX PT, R66, R74, RZ, 0x1c1f ;  /* 0x001c1fff4a427589 */ /* 0x0004e800000e0000 */
[----:B------:R2:W4:Y:S04]  /*d720*/  SHFL.IDX PT, R67, R76, RZ, 0x1c1f ;  /* 0x001c1fff4c437589 */ /* 0x00052800000e0000 */
[----:B0-----:R2:W-:Y:S04]  /*d730*/  @!P1 ST.E desc[UR14][R22.64], R16 ;  /* 0x0000001016009985 */ /* 0x0015e8000c10190e */
[----:B-1----:R2:W-:Y:S01]  /*d740*/  @!P0 ST.E desc[UR14][R58.64], R0 ;  /* 0x000000003a008985 */ /* 0x0025e2000c10190e */
[----:B------:R-:W-:Y:S05]  /*d750*/  @P2 BRA `(.L_x_35) ;  /* 0x00000004007c2947 */ /* 0x000fea0003800000 */
[C---:B--2---:R-:W-:Y:S01]  /*d760*/  VIADD R0, R71.reuse, 0x8 ;  /* 0x0000000847007836 */ /* 0x044fe20000000000 */
[----:B------:R-:W-:Y:S01]  /*d770*/  ULDC UR4, c[0x0][0xac8] ;  /* 0x0002b20000047ab9 */ /* 0x000fe20000000800 */
[C---:B------:R-:W-:Y:S01]  /*d780*/  VIADD R58, R71.reuse, 0x10 ;  /* 0x00000010473a7836 */ /* 0x040fe20000000000 */
[C---:B------:R-:W-:Y:S01]  /*d790*/  ISETP.GE.AND P2, PT, R71.reuse, UR4, PT ;  /* 0x0000000447007c0c */ /* 0x040fe2000bf46270 */
[C---:B------:R-:W-:Y:S01]  /*d7a0*/  VIADD R62, R71.reuse, 0x28 ;  /* 0x00000028473e7836 */ /* 0x040fe20000000000 */
[----:B------:R-:W-:Y:S01]  /*d7b0*/  ISETP.GE.AND P3, PT, R0, UR4, PT ;  /* 0x0000000400007c0c */ /* 0x000fe2000bf66270 */
[----:B------:R-:W-:Y:S01]  /*d7c0*/  ULDC.64 UR6, c[0x0][0x208] ;  /* 0x0000820000067ab9 */ /* 0x000fe20000000a00 */
[C---:B------:R-:W-:Y:S01]  /*d7d0*/  IADD3 R59, R71.reuse, 0x18, RZ ;  /* 0x00000018473b7810 */ /* 0x040fe20007ffe0ff */
[C---:B------:R-:W-:Y:S01]  /*d7e0*/  VIADD R63, R71.reuse, 0x30 ;  /* 0x00000030473f7836 */ /* 0x040fe20000000000 */
[----:B------:R-:W-:Y:S01]  /*d7f0*/  ISETP.GE.AND P0, PT, R58, UR4, PT ;  /* 0x000000043a007c0c */ /* 0x000fe2000bf06270 */
[----:B------:R-:W-:Y:S01]  /*d800*/  VIADD R64, R71, 0x38 ;  /* 0x0000003847407836 */ /* 0x000fe20000000000 */
[----:B------:R-:W-:Y:S01]  /*d810*/  ISETP.GE.AND P1, PT, R59, UR4, PT ;  /* 0x000000043b007c0c */ /* 0x000fe2000bf26270 */
[C---:B------:R-:W-:Y:S01]  /*d820*/  VIADD R68, R71.reuse, 0x50 ;  /* 0x0000005047447836 */ /* 0x040fe20000000000 */
[C---:B------:R-:W-:Y:S01]  /*d830*/  IADD3 R65, R71.reuse, 0x40, RZ ;  /* 0x0000004047417810 */ /* 0x040fe20007ffe0ff */
[----:B------:R-:W-:Y:S01]  /*d840*/  VIADD R70, R71, 0x58 ;  /* 0x0000005847467836 */ /* 0x000fe20000000000 */
[----:B------:R-:W-:Y:S01]  /*d850*/  ISETP.GE.AND P4, PT, R63, UR4, PT ;  /* 0x000000043f007c0c */ /* 0x000fe2000bf86270 */
[----:B---34-:R-:W-:Y:S01]  /*d860*/  @!P2 IMAD.WIDE R16, R71, 0x4, R66 ;  /* 0x000000044710a825 */ /* 0x018fe200078e0242 */
[----:B------:R-:W-:-:S02]  /*d870*/  ISETP.GE.AND P5, PT, R64, UR4, PT ;  /* 0x0000000440007c0c */ /* 0x000fc4000bfa6270 */
[----:B------:R-:W-:Y:S01]  /*d880*/  @!P3 LEA.HI R0, R0, R0, RZ, 0x1 ;  /* 0x000000000000b211 */ /* 0x000fe200078f08ff */
[----:B------:R-:W-:Y:S01]  /*d890*/  VIADD R72, R71, 0x60 ;  /* 0x0000006047487836 */ /* 0x000fe20000000000 */
[----:B------:R0:W-:Y:S01]  /*d8a0*/  @!P2 ST.E.64 desc[UR6][R16.64], R88 ;  /* 0x000000581000a985 */ /* 0x0001e2000c101b06 */
[----:B------:R-:W-:Y:S02]  /*d8b0*/  ISETP.GE.AND P6, PT, R65, UR4, PT ;  /* 0x0000000441007c0c */ /* 0x000fe4000bfc6270 */
[----:B------:R-:W-:Y:S01]  /*d8c0*/  @!P3 LOP3.LUT R23, R0, 0xfffffffe, RZ, 0xc0, !PT ;  /* 0xfffffffe0017b812 */ /* 0x000fe200078ec0ff */
[----:B------:R-:W-:Y:S01]  /*d8d0*/  VIADD R0, R71, 0x20 ;  /* 0x0000002047007836 */ /* 0x000fe20000000000 */
[----:B------:R-:W-:Y:S02]  /*d8e0*/  @!P0 LEA.HI R58, R58, R58, RZ, 0x1 ;  /* 0x0000003a3a3a8211 */ /* 0x000fe400078f08ff */
[----:B------:R-:W-:Y:S01]  /*d8f0*/  @!P1 LEA.HI R59, R59, R59, RZ, 0x1 ;  /* 0x0000003b3b3b9211 */ /* 0x000fe200078f08ff */
[----:B------:R-:W-:Y:S01]  /*d900*/  @!P3 IMAD.WIDE R22, R23, 0x4, R66 ;  /* 0x000000041716b825 */ /* 0x000fe200078e0242 */
[----:B------:R-:W-:-:S02]  /*d910*/  ISETP.GE.AND P2, PT, R0, UR4, PT ;  /* 0x0000000400007c0c */ /* 0x000fc4000bf46270 */
[----:B------:R-:W-:Y:S02]  /*d920*/  @!P5 LEA.HI R64, R64, R64, RZ, 0x1 ;  /* 0x000000404040d211 */ /* 0x000fe400078f08ff */
[----:B------:R1:W-:Y:S01]  /*d930*/  @!P3 ST.E.64 desc[UR6][R22.64], R92 ;  /* 0x0000005c1600b985 */ /* 0x0003e2000c101b06 */
[----:B------:R-:W-:Y:S02]  /*d940*/  ISETP.GE.AND P3, PT, R62, UR4, PT ;  /* 0x000000043e007c0c */ /* 0x000fe4000bf66270 */
[----:B0-----:R-:W-:Y:S02]  /*d950*/  @!P0 LOP3.LUT R17, R58, 0xfffffffe, RZ, 0xc0, !PT ;  /* 0xfffffffe3a118812 */ /* 0x001fe400078ec0ff */
[----:B------:R-:W-:Y:S02]  /*d960*/  @!P4 LEA.HI R58, R63, R63, RZ, 0x1 ;  /* 0x0000003f3f3ac211 */ /* 0x000fe400078f08ff */
[----:B------:R-:W-:Y:S01]  /*d970*/  @!P5 LOP3.LUT R73, R64, 0xfffffffe, RZ, 0xc0, !PT ;  /* 0xfffffffe4049d812 */ /* 0x000fe200078ec0ff */
[----:B------:R-:W-:Y:S01]  /*d980*/  @!P0 IMAD.WIDE R16, R17, 0x4, R66 ;  /* 0x0000000411108825 */ /* 0x000fe200078e0242 */
[----:B------:R-:W-:-:S04]  /*d990*/  @!P2 LEA.HI R0, R0, R0, RZ, 0x1 ;  /* 0x000000000000a211 */ /* 0x000fc800078f08ff */
[----:B------:R0:W-:Y:S01]  /*d9a0*/  @!P0 ST.E.64 desc[UR6][R16.64], R90 ;  /* 0x0000005a10008985 */ /* 0x0001e2000c101b06 */
[----:B------:R-:W-:Y:S02]  /*d9b0*/  @!P3 LEA.HI R62, R62, R62, RZ, 0x1 ;  /* 0x0000003e3e3eb211 */ /* 0x000fe400078f08ff */
[----:B-1----:R-:W-:Y:S02]  /*d9c0*/  @!P1 LOP3.LUT R23, R59, 0xfffffffe, RZ, 0xc0, !PT ;  /* 0xfffffffe3b179812 */ /* 0x002fe400078ec0ff */
[----:B------:R-:W-:Y:S02]  /*d9d0*/  @!P2 LOP3.LUT R59, R0, 0xfffffffe, RZ, 0xc0, !PT ;  /* 0xfffffffe003ba812 */ /* 0x000fe400078ec0ff */
[----:B------:R-:W-:Y:S01]  /*d9e0*/  @!P3 LOP3.LUT R63, R62, 0xfffffffe, RZ, 0xc0, !PT ;  /* 0xfffffffe3e3fb812 */ /* 0x000fe200078ec0ff */
[--C-:B------:R-:W-:Y:S01]  /*d9f0*/  @!P1 IMAD.WIDE R22, R23, 0x4, R66.reuse ;  /* 0x0000000417169825 */ /* 0x100fe200078e0242 */
[----:B------:R-:W-:Y:S02]  /*da00*/  @!P6 LEA.HI R0, R65, R65, RZ, 0x1 ;  /* 0x000000414100e211 */ /* 0x000fe400078f08ff */
[----:B------:R-:W-:Y:S01]  /*da10*/  @!P4 LOP3.LUT R65, R58, 0xfffffffe, RZ, 0xc0, !PT ;  /* 0xfffffffe3a41c812 */ /* 0x000fe200078ec0ff */
[--C-:B------:R-:W-:Y:S01]  /*da20*/  @!P2 IMAD.WIDE R58, R59, 0x4, R66.reuse ;  /* 0x000000043b3aa825 */ /* 0x100fe200078e0242 */
[----:B------:R-:W-:Y:S01]  /*da30*/  @!P6 LOP3.LUT R75, R0, 0xfffffffe, RZ, 0xc0, !PT ;  /* 0xfffffffe004be812 */ /* 0x000fe200078ec0ff */
[----:B------:R1:W-:Y:S01]  /*da40*/  @!P1 ST.E.64 desc[UR6][R22.64], R94 ;  /* 0x0000005e16009985 */ /* 0x0003e2000c101b06 */
[----:B------:R-:W-:Y:S01]  /*da50*/  ISETP.GE.AND P1, PT, R68, UR4, PT ;  /* 0x0000000444007c0c */ /* 0x000fe2000bf26270 */
[----:B0-----:R-:W-:-:S02]  /*da60*/  @!P3 IMAD.WIDE R16, R63, 0x4, R66 ;  /* 0x000000043f10b825 */ /* 0x001fc400078e0242 */
[----:B------:R0:W-:Y:S01]  /*da70*/  @!P2 ST.E.64 desc[UR6][R58.64], R36 ;  /* 0x000000243a00a985 */ /* 0x0001e2000c101b06 */
[----:B------:R-:W-:Y:S01]  /*da80*/  ISETP.GE.AND P2, PT, R70, UR4, PT ;  /* 0x0000000446007c0c */ /* 0x000fe2000bf46270 */
[----:B------:R-:W-:Y:S02]  /*da90*/  VIADD R0, R71, 0x48 ;  /* 0x0000004847007836 */ /* 0x000fe40000000000 */
[--C-:B------:R-:W-:Y:S01]  /*daa0*/  @!P5 IMAD.WIDE R62, R73, 0x4, R66.reuse ;  /* 0x00000004493ed825 */ /* 0x100fe200078e0242 */
[----:B------:R2:W-:Y:S01]  /*dab0*/  @!P3 ST.E.64 desc[UR6][R16.64], R32 ;  /* 0x000000201000b985 */ /* 0x0005e2000c101b06 */
[----:B------:R-:W-:Y:S02]  /*dac0*/  ISETP.GE.AND P3, PT, R72, UR4, PT ;  /* 0x0000000448007c0c */ /* 0x000fe4000bf66270 */
[----:B------:R-:W-:Y:S01]  /*dad0*/  ISETP.GE.AND P0, PT, R0, UR4, PT ;  /* 0x0000000400007c0c */ /* 0x000fe2000bf06270 */
[----:B-1----:R-:W-:Y:S01]  /*dae0*/  @!P4 IMAD.WIDE R22, R65, 0x4, R66 ;  /* 0x000000044116c825 */ /* 0x002fe200078e0242 */
[----:B------:R-:W-:-:S03]  /*daf0*/  @!P1 LEA.HI R68, R68, R68, RZ, 0x1 ;  /* 0x0000004444449211 */ /* 0x000fc600078f08ff */
[----:B------:R-:W-:Y:S01]  /*db00*/  @!P6 IMAD.WIDE R64, R75, 0x4, R66 ;  /* 0x000000044b40e825 */ /* 0x000fe200078e0242 */
[----:B------:R1:W-:Y:S01]  /*db10*/  @!P4 ST.E.64 desc[UR6][R22.64], R28 ;  /* 0x0000001c1600c985 */ /* 0x0003e2000c101b06 */
[C---:B0-----:R-:W-:Y:S02]  /*db20*/  IADD3 R36, R71.reuse, 0x68, RZ ;  /* 0x0000006847247810 */ /* 0x041fe40007ffe0ff */
[C---:B------:R-:W-:Y:S01]  /*db30*/  VIADD R37, R71.reuse, 0x70 ;  /* 0x0000007047257836 */ /* 0x040fe20000000000 */
[----:B------:R0:W-:Y:S01]  /*db40*/  @!P5 ST.E.64 desc[UR6][R62.64], R44 ;  /* 0x0000002c3e00d985 */ /* 0x0001e2000c101b06 */
[----:B--2---:R-:W-:Y:S01]  /*db50*/  VIADD R17, R71, 0x78 ;  /* 0x0000007847117836 */ /* 0x004fe20000000000 */
[----:B------:R-:W-:Y:S02]  /*db60*/  ISETP.GE.AND P4, PT, R36, UR4, PT ;  /* 0x0000000424007c0c */ /* 0x000fe4000bf86270 */
[----:B------:R2:W-:Y:S01]  /*db70*/  @!P6 ST.E.64 desc[UR6][R64.64], R96 ;  /* 0x000000604000e985 */ /* 0x0005e2000c101b06 */
[----:B------:R-:W-:-:S02]  /*db80*/  ISETP.GE.AND P5, PT, R37, UR4, PT ;  /* 0x0000000425007c0c */ /* 0x000fc4000bfa6270 */
[----:B------:R-:W-:Y:S02]  /*db90*/  ISETP.GE.AND P6, PT, R17, UR4, PT ;  /* 0x0000000411007c0c */ /* 0x000fe4000bfc6270 */
[----:B------:R-:W-:Y:S02]  /*dba0*/  @!P0 LEA.HI R0, R0, R0, RZ, 0x1 ;  /* 0x0000000000008211 */ /* 0x000fe400078f08ff */
[----:B------:R-:W-:Y:S02]  /*dbb0*/  @!P2 LEA.HI R70, R70, R70, RZ, 0x1 ;  /* 0x000000464646a211 */ /* 0x000fe400078f08ff */
[----:B------:R-:W-:Y:S02]  /*dbc0*/  @!P3 LEA.HI R72, R72, R72, RZ, 0x1 ;  /* 0x000000484848b211 */ /* 0x000fe400078f08ff */
[----:B------:R-:W-:Y:S02]  /*dbd0*/  @!P4 LEA.HI R36, R36, R36, RZ, 0x1 ;  /* 0x000000242424c211 */ /* 0x000fe400078f08ff */
[----:B-1----:R-:W-:-:S02]  /*dbe0*/  @!P1 LOP3.LUT R23, R68, 0xfffffffe, RZ, 0xc0, !PT ;  /* 0xfffffffe44179812 */ /* 0x002fc400078ec0ff */
[----:B------:R-:W-:Y:S02]  /*dbf0*/  @!P5 LEA.HI R16, R37, R37, RZ, 0x1 ;  /* 0x000000252510d211 */ /* 0x000fe400078f08ff */
[----:B------:R-:W-:Y:S02]  /*dc00*/  @!P6 LEA.HI R22, R17, R17, RZ, 0x1 ;  /* 0x000000111116e211 */ /* 0x000fe400078f08ff */
[----:B------:R-:W-:Y:S02]  /*dc10*/  @!P0 LOP3.LUT R17, R0, 0xfffffffe, RZ, 0xc0, !PT ;  /* 0xfffffffe00118812 */ /* 0x000fe400078ec0ff */
[----:B------:R-:W-:Y:S02]  /*dc20*/  @!P2 LOP3.LUT R29, R70, 0xfffffffe, RZ, 0xc0, !PT ;  /* 0xfffffffe461da812 */ /* 0x000fe400078ec0ff */
[----:B------:R-:W-:Y:S02]  /*dc30*/  @!P3 LOP3.LUT R33, R72, 0xfffffffe, RZ, 0xc0, !PT ;  /* 0xfffffffe4821b812 */ /* 0x000fe400078ec0ff */
[----:B------:R-:W-:Y:S01]  /*dc40*/  @!P4 LOP3.LUT R37, R36, 0xfffffffe, RZ, 0xc0, !PT ;  /* 0xfffffffe2425c812 */ /* 0x000fe200078ec0ff */
[----:B------:R-:W-:Y:S01]  /*dc50*/  @!P2 IMAD.WIDE R28, R29, 0x4, R66 ;  /* 0x000000041d1ca825 */ /* 0x000fe200078e0242 */
[----:B0-----:R-:W-:-:S02]  /*dc60*/  @!P5 LOP3.LUT R45, R16, 0xfffffffe, RZ, 0xc0, !PT ;  /* 0xfffffffe102dd812 */ /* 0x001fc400078ec0ff */
[----:B------:R-:W-:Y:S01]  /*dc70*/  @!P6 LOP3.LUT R59, R22, 0xfffffffe, RZ, 0xc0, !PT ;  /* 0xfffffffe163be812 */ /* 0x000fe200078ec0ff */
[----:B------:R-:W-:-:S04]  /*dc80*/  @!P0 IMAD.WIDE R16, R17, 0x4, R66 ;  /* 0x0000000411108825 */ /* 0x000fc800078e0242 */
[--C-:B------:R-:W-:Y:S01]  /*dc90*/  @!P1 IMAD.WIDE R22, R23, 0x4, R66.reuse ;  /* 0x0000000417169825 */ /* 0x100fe200078e0242 */
[----:B------:R2:W-:Y:S03]  /*dca0*/  @!P0 ST.E.64 desc[UR6][R16.64], R2 ;  /* 0x0000000210008985 */ /* 0x0005e6000c101b06 */
[--C-:B------:R-:W-:Y:S01]  /*dcb0*/  @!P3 IMAD.WIDE R32, R33, 0x4, R66.reuse ;  /* 0x000000042120b825 */ /* 0x100fe200078e0242 */
[----:B------:R2:W-:Y:S03]  /*dcc0*/  @!P1 ST.E.64 desc[UR6][R22.64], R4 ;  /* 0x0000000416009985 */ /* 0x0005e6000c101b06 */
[--C-:B------:R-:W-:Y:S01]  /*dcd0*/  @!P4 IMAD.WIDE R36, R37, 0x4, R66.reuse ;  /* 0x000000042524c825 */ /* 0x100fe200078e0242 */
[----:B------:R2:W-:Y:S03]  /*dce0*/  @!P2 ST.E.64 desc[UR6][R28.64], R6 ;  /* 0x000000061c00a985 */ /* 0x0005e6000c101b06 */
[--C-:B------:R-:W-:Y:S01]  /*dcf0*/  @!P5 IMAD.WIDE R44, R45, 0x4, R66.reuse ;  /* 0x000000042d2cd825 */ /* 0x100fe200078e0242 */
[----:B------:R2:W-:Y:S03]  /*dd00*/  @!P3 ST.E.64 desc[UR6][R32.64], R12 ;  /* 0x0000000c2000b985 */ /* 0x0005e6000c101b06 */
[----:B------:R-:W-:Y:S01]  /*dd10*/  @!P6 IMAD.WIDE R58, R59, 0x4, R66 ;  /* 0x000000043b3ae825 */ /* 0x000fe200078e0242 */
[----:B------:R2:W-:Y:S04]  /*dd20*/  @!P4 ST.E.64 desc[UR6][R36.64], R24 ;  /* 0x000000182400c985 */ /* 0x0005e8000c101b06 */
[----:B------:R2:W-:Y:S04]  /*dd30*/  @!P5 ST.E.64 desc[UR6][R44.64], R48 ;  /* 0x000000302c00d985 */ /* 0x0005e8000c101b06 */
[----:B------:R2:W-:Y:S02]  /*dd40*/  @!P6 ST.E.64 desc[UR6][R58.64], R60 ;  /* 0x0000003c3a00e985 */ /* 0x0005e4000c101b06 */
.L_x_35:
[----:B------:R-:W-:Y:S05]  /*dd50*/  BSYNC B0 ;  /* 0x0000000000007941 */ /* 0x000fea0003800000 */
.L_x_34:
[----:B------:R-:W-:Y:S01]  /*dd60*/  ISETP.GE.AND P0, PT, R69, R18, PT ;  /* 0x000000124500720c */ /* 0x000fe20003f06270 */
[----:B--2---:R0:W1:Y:S04]  /*dd70*/  SHFL.IDX PT, R23, R76, 0x1, 0x1c1f ;  /* 0x003c1f004c177f89 */ /* 0x00406800000e0000 */
[----:B------:R0:W2:Y:S08]  /*dd80*/  SHFL.IDX PT, R22, R74, 0x1, 0x1c1f ;  /* 0x003c1f004a167f89 */ /* 0x0000b000000e0000 */
[----:B0-----:R-:W-:Y:S05]  /*dd90*/  @P0 BRA `(.L_x_10) ;  /* 0x0000004400480947 */ /* 0x001fea0003800000 */
[----:B------:R-:W-:Y:S01]  /*dda0*/  ULDC UR4, c[0x0][0xac8] ;  /* 0x0002b20000047ab9 */ /* 0x000fe20000000800 */
[C---:B------:R-:W-:Y:S01]  /*ddb0*/  VIADD R0, R71.reuse, 0x8 ;  /* 0x0000000847007836 */ /* 0x040fe20000000000 */
[C---:B------:R-:W-:Y:S01]  /*ddc0*/  ISETP.GE.AND P0, PT, R71.reuse, UR4, PT ;  /* 0x0000000447007c0c */ /* 0x040fe2000bf06270 */
[C---:B------:R-:W-:Y:S01]  /*ddd0*/  VIADD R4, R71.reuse, 0x10 ;  /* 0x0000001047047836 */ /* 0x040fe20000000000 */
[C---:B------:R-:W-:Y:S01]  /*dde0*/  IADD3 R6, R71.reuse, 0x18, RZ ;  /* 0x0000001847067810 */ /* 0x040fe20007ffe0ff */
[----:B------:R-:W-:Y:S01]  /*ddf0*/  ULDC.64 UR6, c[0x0][0x208] ;  /* 0x0000820000067ab9 */ /* 0x000fe20000000a00 */
[----:B------:R-:W-:Y:S01]  /*de00*/  ISETP.GE.AND P5, PT, R0, UR4, PT ;  /* 0x0000000400007c0c */ /* 0x000fe2000bfa6270 */
[C---:B------:R-:W-:Y:S01]  /*de10*/  VIADD R13, R71.reuse, 0x28 ;  /* 0x00000028470d7836 */ /* 0x040fe20000000000 */
[----:B------:R-:W-:Y:S01]  /*de20*/  ISETP.GE.AND P6, PT, R4, UR4, PT ;  /* 0x0000000404007c0c */ /* 0x000fe2000bfc6270 */
[C---:B------:R-:W-:Y:S01]  /*de30*/  VIADD R12, R71.reuse, 0x20 ;  /* 0x00000020470c7836 */ /* 0x040fe20000000000 */
[C---:B------:R-:W-:Y:S01]  /*de40*/  IADD3 R24, R71.reuse, 0x40, RZ ;  /* 0x0000004047187810 */ /* 0x040fe20007ffe0ff */
[----:B------:R-:W-:Y:S01]  /*de50*/  VIADD R17, R71, 0x38 ;  /* 0x0000003847117836 */ /* 0x000fe20000000000 */
[----:B------:R-:W-:Y:S01]  /*de60*/  ISETP.GE.AND P3, PT, R13, UR4, PT ;  /* 0x000000040d007c0c */ /* 0x000fe2000bf66270 */
[C---:B------:R-:W-:Y:S01]  /*de70*/  VIADD R16, R71.reuse, 0x30 ;  /* 0x0000003047107836 */ /* 0x040fe20000000000 */
[----:B------:R-:W-:Y:S01]  /*de80*/  ISETP.GE.AND P4, PT, R12, UR4, PT ;  /* 0x000000040c007c0c */ /* 0x000fe2000bf86270 */
[----:B-12---:R-:W-:Y:S01]  /*de90*/  @!P0 IMAD.WIDE R2, R71, 0x4, R22 ;  /* 0x0000000447028825 */ /* 0x006fe200078e0216 */
[----:B------:R-:W-:-:S02]  /*dea0*/  ISETP.GE.AND P1, PT, R17, UR4, PT ;  /* 0x0000000411007c0c */ /* 0x000fc4000bf26270 */
[----:B------:R-:W-:Y:S01]  /*deb0*/  ISETP.GE.AND P2, PT, R16, UR4, PT ;  /* 0x0000000410007c0c */ /* 0x000fe2000bf46270 */
[C---:B------:R-:W-:Y:S01]  /*dec0*/  VIADD R28, R71.reuse, 0x48 ;  /* 0x00000048471c7836 */ /* 0x040fe20000000000 */
[----:B------:R0:W-:Y:S01]  /*ded0*/  @!P0 ST.E.64 desc[UR6][R2.64], R52 ;  /* 0x0000003402008985 */ /* 0x0001e2000c101b06 */
[----:B------:R-:W-:Y:S01]  /*dee0*/  ISETP.GE.AND P0, PT, R6, UR4, PT ;  /* 0x0000000406007c0c */ /* 0x000fe2000bf06270 */
[----:B------:R-:W-:Y:S01]  /*def0*/  VIADD R32, R71, 0x70 ;  /* 0x0000007047207836 */ /* 0x000fe20000000000 */
[----:B------:R-:W-:Y:S02]  /*df00*/  @!P5 LEA.HI R0, R0, R0, RZ, 0x1 ;  /* 0x000000000000d211 */ /* 0x000fe400078f08ff */
[----:B------:R-:W-:Y:S02]  /*df10*/  @!P6 LEA.HI R4, R4, R4, RZ, 0x1 ;  /* 0x000000040404e211 */ /* 0x000fe400078f08ff */
[----:B------:R-:W-:Y:S02]  /*df20*/  @!P5 LOP3.LUT R5, R0, 0xfffffffe, RZ, 0xc0, !PT ;  /* 0xfffffffe0005d812 */ /* 0x000fe400078ec0ff */
[----:B------:R-:W-:-:S02]  /*df30*/  @!P6 LOP3.LUT R7, R4, 0xfffffffe, RZ, 0xc0, !PT ;  /* 0xfffffffe0407e812 */ /* 0x000fc400078ec0ff */
[----:B------:R-:W-:Y:S02]  /*df40*/  @!P3 LEA.HI R0, R13, R13, RZ, 0x1 ;  /* 0x0000000d0d00b211 */ /* 0x000fe400078f08ff */
[----:B------:R-:W-:Y:S01]  /*df50*/  @!P4 LEA.HI R12, R12, R12, RZ, 0x1 ;  /* 0x0000000c0c0cc211 */ /* 0x000fe200078f08ff */
[--C-:B0-----:R-:W-:Y:S01]  /*df60*/  @!P5 IMAD.WIDE R2, R5, 0x4, R22.reuse ;  /* 0x000000040502d825 */ /* 0x101fe200078e0216 */
[----:B------:R-:W-:Y:S02]  /*df70*/  @!P0 LEA.HI R6, R6, R6, RZ, 0x1 ;  /* 0x0000000606068211 */ /* 0x000fe400078f08ff */
[----:B------:R-:W-:Y:S01]  /*df80*/  @!P1 LEA.HI R18, R17, R17, RZ, 0x1 ;  /* 0x0000001111129211 */ /* 0x000fe200078f08ff */
[----:B------:R-:W-:Y:S01]  /*df90*/  @!P6 IMAD.WIDE R4, R7, 0x4, R22 ;  /* 0x000000040704e825 */ /* 0x000fe200078e0216 */
[----:B------:R-:W-:Y:S01]  /*dfa0*/  @!P0 LOP3.LUT R7, R6, 0xfffffffe, RZ, 0xc0, !PT ;  /* 0xfffffffe06078812 */ /* 0x000fe200078ec0ff */
[----:B------:R0:W-:Y:S01]  /*dfb0*/  @!P5 ST.E.64 desc[UR6][R2.64], R40 ;  /* 0x000000280200d985 */ /* 0x0001e2000c101b06 */
[----:B------:R-:W-:-:S02]  /*dfc0*/  ISETP.GE.AND P5, PT, R24, UR4, PT ;  /* 0x0000000418007c0c */ /* 0x000fc4000bfa6270 */
[----:B------:R-:W-:Y:S01]  /*dfd0*/  @!P2 LEA.HI R16, R16, R16, RZ, 0x1 ;  /* 0x000000101010a211 */ /* 0x000fe200078f08ff */
[----:B------:R1:W-:Y:S01]  /*dfe0*/  @!P6 ST.E.64 desc[UR6][R4.64], R56 ;  /* 0x000000380400e985 */ /* 0x0003e2000c101b06 */
[----:B------:R-:W-:Y:S01]  /*dff0*/  @!P3 LOP3.LUT R17, R0, 0xfffffffe, RZ, 0xc0, !PT ;  /* 0xfffffffe0011b812 */ /* 0x000fe200078ec0ff */
[----:B------:R-:W-:Y:S01]  /*e000*/  VIADD R0, R71, 0x50 ;  /* 0x0000005047007836 */ /* 0x000fe20000000000 */
[----:B------:R-:W-:Y:S02]  /*e010*/  @!P4 LOP3.LUT R13, R12, 0xfffffffe, RZ, 0xc0, !PT ;  /* 0xfffffffe0c0dc812 */ /* 0x000fe400078ec0ff */
[----:B------:R-:W-:Y:S02]  /*e020*/  @!P2 LOP3.LUT R25, R16, 0xfffffffe, RZ, 0xc0, !PT ;  /* 0xfffffffe1019a812 */ /* 0x000fe400078ec0ff */
[----:B------:R-:W-:Y:S02]  /*e030*/  ISETP.GE.AND P6, PT, R28, UR4, PT ;  /* 0x000000041c007c0c */ /* 0x000fe4000bfc6270 */
[----:B------:R-:W-:Y:S01]  /*e040*/  @!P1 LOP3.LUT R29, R18, 0xfffffffe, RZ, 0xc0, !PT ;  /* 0xfffffffe121d9812 */ /* 0x000fe200078ec0ff */
[----:B0-----:R-:W-:Y:S01]  /*e050*/  @!P0 IMAD.WIDE R2, R7, 0x4, R22 ;  /* 0x0000000407028825 */ /* 0x001fe200078e0216 */
[----:B------:R-:W-:-:S03]  /*e060*/  @!P5 LEA.HI R24, R24, R24, RZ, 0x1 ;  /* 0x000000181818d211 */ /* 0x000fc600078f08ff */
[--C-:B-1----:R-:W-:Y:S01]  /*e070*/  @!P4 IMAD.WIDE R4, R13, 0x4, R22.reuse ;  /* 0x000000040d04c825 */ /* 0x102fe200078e0216 */
[----:B------:R0:W-:Y:S01]  /*e080*/  @!P0 ST.E.64 desc[UR6][R2.64], R10 ;  /* 0x0000000a02008985 */ /* 0x0001e2000c101b06 */
[----:B------:R-:W-:Y:S02]  /*e090*/  ISETP.GE.AND P0, PT, R0, UR4, PT ;  /* 0x0000000400007c0c */ /* 0x000fe4000bf06270 */
[--C-:B------:R-:W-:Y:S01]  /*e0a0*/  @!P3 IMAD.WIDE R6, R17, 0x4, R22.reuse ;  /* 0x000000041106b825 */ /* 0x100fe200078e0216 */
[----:B------:R1:W-:Y:S01]  /*e0b0*/  @!P4 ST.E.64 desc[UR6][R4.64], R20 ;  /* 0x000000140400c985 */ /* 0x0003e2000c101b06 */
[----:B------:R-:W-:Y:S02]  /*e0c0*/  @!P6 LEA.HI R28, R28, R28, RZ, 0x1 ;  /* 0x0000001c1c1ce211 */ /* 0x000fe400078f08ff */
[----:B------:R-:W-:Y:S01]  /*e0d0*/  @!P2 IMAD.WIDE R12, R25, 0x4, R22 ;  /* 0x00000004190ca825 */ /* 0x000fe200078e0216 */
[----:B------:R2:W-:Y:S01]  /*e0e0*/  @!P3 ST.E.64 desc[UR6][R6.64], R30 ;  /* 0x0000001e0600b985 */ /* 0x0005e2000c101b06 */
[----:B------:R-:W-:-:S02]  /*e0f0*/  ISETP.GE.AND P4, PT, R32, UR4, PT ;  /* 0x0000000420007c0c */ /* 0x000fc4000bf86270 */
[--C-:B------:R-:W-:Y:S01]  /*e100*/  @!P1 IMAD.WIDE R16, R29, 0x4, R22.reuse ;  /* 0x000000041d109825 */ /* 0x100fe200078e0216 */
[----:B------:R-:W-:Y:S01]  /*e110*/  @!P2 ST.E.64 desc[UR6][R12.64], R34 ;  /* 0x000000220c00a985 */ /* 0x000fe2000c101b06 */
[C---:B------:R-:W-:Y:S02]  /*e120*/  IADD3 R29, R71.reuse, 0x68, RZ ;  /* 0x00000068471d7810 */ /* 0x040fe40007ffe0ff */
[C---:B------:R-:W-:Y:S01]  /*e130*/  VIADD R18, R71.reuse, 0x58 ;  /* 0x0000005847127836 */ /* 0x040fe20000000000 */
[----:B------:R-:W-:Y:S01]  /*e140*/  @!P1 ST.E.64 desc[UR6][R16.64], R46 ;  /* 0x0000002e10009985 */ /* 0x000fe2000c101b06 */
[C---:B------:R-:W-:Y:S01]  /*e150*/  VIADD R25, R71.reuse, 0x60 ;  /* 0x0000006047197836 */ /* 0x040fe20000000000 */
[----:B0-----:R-:W-:Y:S01]  /*e160*/  @!P5 LOP3.LUT R3, R24, 0xfffffffe, RZ, 0xc0, !PT ;  /* 0xfffffffe1803d812 */ /* 0x001fe200078ec0ff */
[----:B------:R-:W-:Y:S01]  /*e170*/  VIADD R71, R71, 0x78 ;  /* 0x0000007847477836 */ /* 0x000fe20000000000 */
[----:B------:R-:W-:Y:S02]  /*e180*/  ISETP.GE.AND P1, PT, R18, UR4, PT ;  /* 0x0000000412007c0c */ /* 0x000fe4000bf26270 */
[----:B------:R-:W-:Y:S01]  /*e190*/  ISETP.GE.AND P2, PT, R25, UR4, PT ;  /* 0x0000000419007c0c */ /* 0x000fe2000bf46270 */
[----:B------:R-:W-:Y:S01]  /*e1a0*/  @!P5 IMAD.WIDE R2, R3, 0x4, R22 ;  /* 0x000000040302d825 */ /* 0x000fe200078e0216 */
[----:B------:R-:W-:-:S02]  /*e1b0*/  ISETP.GE.AND P3, PT, R29, UR4, PT ;  /* 0x000000041d007c0c */ /* 0x000fc4000bf66270 */
[----:B------:R-:W-:Y:S02]  /*e1c0*/  @!P0 LEA.HI R0, R0, R0, RZ, 0x1 ;  /* 0x0000000000008211 */ /* 0x000fe400078f08ff */
[----:B-1----:R-:W-:Y:S01]  /*e1d0*/  @!P6 LOP3.LUT R5, R28, 0xfffffffe, RZ, 0xc0, !PT ;  /* 0xfffffffe1c05e812 */ /* 0x002fe200078ec0ff */
[----:B------:R0:W-:Y:S01]  /*e1e0*/  @!P5 ST.E.64 desc[UR6][R2.64], R38 ;  /* 0x000000260200d985 */ /* 0x0001e2000c101b06 */
[----:B--2---:R-:W-:Y:S02]  /*e1f0*/  @!P0 LOP3.LUT R7, R0, 0xfffffffe, RZ, 0xc0, !PT ;  /* 0xfffffffe00078812 */ /* 0x004fe400078ec0ff */
[----:B------:R-:W-:Y:S01]  /*e200*/  @!P4 LEA.HI R32, R32, R32, RZ, 0x1 ;  /* 0x000000202020c211 */ /* 0x000fe200078f08ff */
[----:B------:R-:W-:Y:S01]  /*e210*/  @!P6 IMAD.WIDE R4, R5, 0x4, R22 ;  /* 0x000000040504e825 */ /* 0x000fe200078e0216 */
[----:B------:R-:W-:Y:S02]  /*e220*/  @!P1 LEA.HI R18, R18, R18, RZ, 0x1 ;  /* 0x0000001212129211 */ /* 0x000fe400078f08ff */
[----:B------:R-:W-:-:S02]  /*e230*/  @!P2 LEA.HI R25, R25, R25, RZ, 0x1 ;  /* 0x000000191919a211 */ /* 0x000fc400078f08ff */
[----:B------:R-:W-:Y:S01]  /*e240*/  @!P3 LEA.HI R29, R29, R29, RZ, 0x1 ;  /* 0x0000001d1d1db211 */ /* 0x000fe200078f08ff */
[----:B------:R1:W-:Y:S01]  /*e250*/  @!P6 ST.E.64 desc[UR6][R4.64], R50 ;  /* 0x000000320400e985 */ /* 0x0003e2000c101b06 */
[----:B------:R-:W-:Y:S02]  /*e260*/  @!P1 LOP3.LUT R11, R18, 0xfffffffe, RZ, 0xc0, !PT ;  /* 0xfffffffe120b9812 */ /* 0x000fe400078ec0ff */
[----:B------:R-:W-:Y:S01]  /*e270*/  @!P2 LOP3.LUT R25, R25, 0xfffffffe, RZ, 0xc0, !PT ;  /* 0xfffffffe1919a812 */ /* 0x000fe200078ec0ff */
[--C-:B0-----:R-:W-:Y:S01]  /*e280*/  @!P0 IMAD.WIDE R2, R7, 0x4, R22.reuse ;  /* 0x0000000407028825 */ /* 0x101fe200078e0216 */
[----:B------:R-:W-:Y:S02]  /*e290*/  @!P3 LOP3.LUT R29, R29, 0xfffffffe, RZ, 0xc0, !PT ;  /* 0xfffffffe1d1db812 */ /* 0x000fe400078ec0ff */
[----:B------:R-:W-:Y:S01]  /*e2a0*/  @!P4 LOP3.LUT R13, R32, 0xfffffffe, RZ, 0xc0, !PT ;  /* 0xfffffffe200dc812 */ /* 0x000fe200078ec0ff */
[----:B------:R-:W-:Y:S01]  /*e2b0*/  @!P2 IMAD.WIDE R6, R25, 0x4, R22 ;  /* 0x000000041906a825 */ /* 0x000fe200078e0216 */
[----:B------:R0:W-:Y:S01]  /*e2c0*/  @!P0 ST.E.64 desc[UR6][R2.64], R8 ;  /* 0x0000000802008985 */ /* 0x0001e2000c101b06 */
[----:B------:R-:W-:-:S02]  /*e2d0*/  ISETP.GE.AND P0, PT, R71, UR4, PT ;  /* 0x0000000447007c0c */ /* 0x000fc4000bf06270 */
[----:B------:R-:W-:-:S04]  /*e2e0*/  @!P4 IMAD.WIDE R12, R13, 0x4, R22 ;  /* 0x000000040d0cc825 */ /* 0x000fc800078e0216 */
[----:B-1----:R-:W-:-:S04]  /*e2f0*/  @!P1 IMAD.WIDE R4, R11, 0x4, R22 ;  /* 0x000000040b049825 */ /* 0x002fc800078e0216 */
[----:B------:R-:W-:Y:S01]  /*e300*/  @!P3 IMAD.WIDE R10, R29, 0x4, R22 ;  /* 0x000000041d0ab825 */ /* 0x000fe200078e0216 */
[----:B------:R0:W-:Y:S04]  /*e310*/  @!P1 ST.E.64 desc[UR6][R4.64], R14 ;  /* 0x0000000e04009985 */ /* 0x0001e8000c101b06 */
[----:B------:R0:W-:Y:S04]  /*e320*/  @!P2 ST.E.64 desc[UR6][R6.64], R26 ;  /* 0x0000001a0600a985 */ /* 0x0001e8000c101b06 */
[----:B------:R0:W-:Y:S04]  /*e330*/  @!P3 ST.E.64 desc[UR6][R10.64], R42 ;  /* 0x0000002a0a00b985 */ /* 0x0001e8000c101b06 */
[----:B------:R0:W-:Y:S01]  /*e340*/  @!P4 ST.E.64 desc[UR6][R12.64], R54 ;  /* 0x000000360c00c985 */ /* 0x0001e2000c101b06 */
[----:B------:R-:W-:Y:S05]  /*e350*/  @P0 BRA `(.L_x_10) ;  /* 0x0000003c00d80947 */ /* 0x000fea0003800000 */
[----:B------:R-:W-:Y:S01]  /*e360*/  LEA.HI R71, R71, R71, RZ, 0x1 ;  /* 0x0000004747477211 */ /* 0x000fe200078f08ff */
[----:B------:R-:W-:-:S03]  /*e370*/  ULDC.64 UR4, c[0x0][0x208] ;  /* 0x0000820000047ab9 */ /* 0x000fc60000000a00 */
[----:B0-----:R-:W-:-:S05]  /*e380*/  LOP3.LUT R3, R71, 0xfffffffe, RZ, 0xc0, !PT ;  /* 0xfffffffe47037812 */ /* 0x001fca00078ec0ff */
[----:B------:R-:W-:-:S05]  /*e390*/  IMAD.WIDE R2, R3, 0x4, R22 ;  /* 0x0000000403027825 */ /* 0x000fca00078e0216 */
[----:B------:R0:W-:Y:S01]  /*e3a0*/  ST.E.64 desc[UR4][R2.64], R86 ;  /* 0x0000005602007985 */ /* 0x0001e2000c101b04 */
[----:B------:R-:W-:Y:S05]  /*e3b0*/  BRA `(.L_x_10) ;  /* 0x0000003c00c07947 */ /* 0x000fea0003800000 */
.L_x_33:
[----:B------:R-:W0:Y:S02]  /*e3c0*/  S2R R0, SR_TID.X ;  /* 0x0000000000007919 */ /* 0x000e240000002100 */
[----:B0-----:R-:W-:-:S05]  /*e3d0*/  VIADD R2, R0, 0xffffff80 ;  /* 0xffffff8000027836 */ /* 0x001fca0000000000 */
[----:B------:R-:W-:-:S13]  /*e3e0*/  ISETP.GT.AND P0, PT, R2, 0x7f, PT ;  /* 0x0000007f0200780c */ /* 0x000fda0003f04270 */
[----:B------:R-:W-:Y:S05]  /*e3f0*/  @P0 BRA `(.L_x_10) ;  /* 0x0000003c00b00947 */ /* 0x000fea0003800000 */
[----:B------:R-:W0:Y:S01]  /*e400*/  S2R R3, SR_CTAID.X ;  /* 0x0000000000037919 */ /* 0x000e220000002500 */
[----:B------:R-:W1:Y:S01]  /*e410*/  LDC R6, c[0x0][0xbe8] ;  /* 0x0002fa00ff067b82 */ /* 0x000e620000000800 */
[----:B------:R-:W-:Y:S01]  /*e420*/  ULDC UR4, c[0x0][0xa88] ;  /* 0x0002a20000047ab9 */ /* 0x000fe20000000800 */
[----:B0-----:R-:W-:Y:S02]  /*e430*/  IMAD R0, R3, 0x80, R0 ;  /* 0x0000008003007824 */ /* 0x001fe400078e0200 */
[----:B-1----:R-:W-:-:S03]  /*e440*/  IMAD R3, R6, UR4, RZ ;  /* 0x0000000406037c24 */ /* 0x002fc6000f8e02ff */
[----:B------:R-:W-:-:S04]  /*e450*/  IADD3 R0, R0, -0x80, RZ ;  /* 0xffffff8000007810 */ /* 0x000fc80007ffe0ff */
[----:B------:R-:W-:-:S13]  /*e460*/  ISETP.GE.AND P0, PT, R0, R3, PT ;  /* 0x000000030000720c */ /* 0x000fda0003f06270 */
[----:B------:R-:W-:Y:S05]  /*e470*/  @P0 BRA `(.L_x_10) ;  /* 0x0000003c00900947 */ /* 0x000fea0003800000 */
[----:B------:R-:W-:Y:S01]  /*e480*/  ISETP.NE.AND P0, PT, R6, 0x1, PT ;  /* 0x000000010600780c */ /* 0x000fe20003f05270 */
[----:B------:R-:W0:Y:S01]  /*e490*/  S2UR UR7, SR_CTAID.Z ;  /* 0x00000000000779c3 */ /* 0x000e220000002700 */
[----:B------:R-:W-:Y:S01]  /*e4a0*/  R2UR UR11, R19 ;  /* 0x00000000130b72ca */ /* 0x000fe200000e0000 */
[----:B------:R-:W-:Y:S01]  /*e4b0*/  ULDC.64 UR8, c[0x0][0xbd0] ;  /* 0x0002f40000087ab9 */ /* 0x000fe20000000a00 */
[----:B------:R-:W-:Y:S01]  /*e4c0*/  IMAD.MOV.U32 R5, RZ, RZ, R0 ;  /* 0x000000ffff057224 */ /* 0x000fe200078e0000 */
[----:B------:R-:W-:-:S04]  /*e4d0*/  ULDC.64 UR12, c[0x0][0x208] ;  /* 0x00008200000c7ab9 */ /* 0x000fc80000000a00 */
[----:B------:R-:W1:Y:S06]  /*e4e0*/  LDC.64 R10, c[0x0][0xbd8] ;  /* 0x0002f600ff0a7b82 */ /* 0x000e6c0000000a00 */
[----:B------:R-:W-:Y:S02]  /*e4f0*/  USHF.R.S32.HI UR6, URZ, 0x1f, UR11 ;  /* 0x0000001f3f067899 */ /* 0x000fe4000801140b */
[----:B------:R-:W2:Y:S01]  /*e500*/  @P0 LDC R7, c[0x0][0xbec] ;  /* 0x0002fb00ff070b82 */ /* 0x000ea20000000800 */
[----:B------:R-:W-:Y:S02]  /*e510*/  UIMAD.WIDE.U32 UR4, UR11, UR8, URZ ;  /* 0x000000080b0472a5 */ /* 0x000fe4000f8e003f */
[----:B------:R-:W-:-:S04]  /*e520*/  UIMAD UR6, UR6, UR8, URZ ;  /* 0x00000008060672a4 */ /* 0x000fc8000f8e023f */
[----:B------:R-:W-:Y:S01]  /*e530*/  UIMAD UR6, UR11, UR9, UR6 ;  /* 0x000000090b0672a4 */ /* 0x000fe2000f8e0206 */
[----:B------:R-:W3:Y:S01]  /*e540*/  @P0 LDC R9, c[0x0][0xbf0] ;  /* 0x0002fc00ff090b82 */ /* 0x000ee20000000800 */
[----:B0-----:R-:W-:Y:S01]  /*e550*/  USHF.R.S32.HI UR8, URZ, 0x1f, UR7 ;  /* 0x0000001f3f087899 */ /* 0x001fe20008011407 */
[----:B------:R-:W-:Y:S01]  /*e560*/  IMAD.U32 R3, RZ, RZ, UR5 ;  /* 0x00000005ff037e24 */ /* 0x000fe2000f8e00ff */
[----:B------:R-:W-:Y:S01]  /*e570*/  UIADD3 UR6, UR5, UR6, URZ ;  /* 0x0000000605067290 */ /* 0x000fe2000fffe03f */
[----:B------:R-:W-:Y:S02]  /*e580*/  IMAD.U32 R2, RZ, RZ, UR4 ;  /* 0x00000004ff027e24 */ /* 0x000fe4000f8e00ff */
[----:B------:R-:W-:Y:S02]  /*e590*/  ULDC.64 UR4, c[0x0][0xbe0] ;  /* 0x0002f80000047ab9 */ /* 0x000fe40000000a00 */
[----:B------:R-:W0:Y:S01]  /*e5a0*/  S2UR UR10, SR_CTAID.Y ;  /* 0x00000000000a79c3 */ /* 0x000e220000002600 */
[----:B------:R-:W-:-:S02]  /*e5b0*/  IMAD.U32 R3, RZ, RZ, UR6 ;  /* 0x00000006ff037e24 */ /* 0x000fc4000f8e00ff */
[C---:B-1----:R-:W-:Y:S02]  /*e5c0*/  IMAD R12, R10.reuse, UR8, RZ ;  /* 0x000000080a0c7c24 */ /* 0x042fe4000f8e02ff */
[----:B------:R-:W-:-:S03]  /*e5d0*/  IMAD.WIDE.U32 R2, R10, UR7, R2 ;  /* 0x000000070a027c25 */ /* 0x000fc6000f8e0002 */
[----:B------:R-:W0:Y:S01]  /*e5e0*/  LDC R8, c[0x0][0xc50] ;  /* 0x00031400ff087b82 */ /* 0x000e220000000800 */
[----:B--2---:R-:W-:Y:S01]  /*e5f0*/  @P0 IMAD.HI.U32 R4, R0, R7, RZ ;  /* 0x0000000700040227 */ /* 0x004fe200078e00ff */
[----:B------:R-:W-:-:S03]  /*e600*/  IADD3 R7, RZ, -UR11, RZ ;  /* 0x8000000bff077c10 */ /* 0x000fc6000fffe0ff */
[----:B------:R-:W-:Y:S01]  /*e610*/  IMAD R11, R11, UR7, R12 ;  /* 0x000000070b0b7c24 */ /* 0x000fe2000f8e020c */
[----:B---3--:R-:W-:-:S03]  /*e620*/  @P0 SHF.R.U32.HI R5, RZ, R9, R4 ;  /* 0x00000009ff050219 */ /* 0x008fc60000011604 */
[----:B------:R-:W-:Y:S02]  /*e630*/  IMAD.IADD R3, R11, 0x1, R3 ;  /* 0x000000010b037824 */ /* 0x000fe400078e0203 */
[----:B0-----:R-:W-:Y:S02]  /*e640*/  IMAD R9, R8, R7, UR10 ;  /* 0x0000000a08097e24 */ /* 0x001fe4000f8e0207 */
[----:B------:R-:W-:Y:S02]  /*e650*/  IMAD.MOV R7, RZ, RZ, -R5 ;  /* 0x000000ffff077224 */ /* 0x000fe400078e0a05 */
[----:B------:R-:W-:Y:S01]  /*e660*/  IMAD.WIDE.U32 R2, R9, UR4, R2 ;  /* 0x0000000409027c25 */ /* 0x000fe2000f8e0002 */
[----:B------:R-:W-:-:S03]  /*e670*/  SHF.R.S32.HI R4, RZ, 0x1f, R9 ;  /* 0x0000001fff047819 */ /* 0x000fc60000011409 */
[----:B------:R-:W-:Y:S01]  /*e680*/  IMAD R7, R6, R7, R0 ;  /* 0x0000000706077224 */ /* 0x000fe200078e0200 */
[----:B------:R-:W-:Y:S01]  /*e690*/  IADD3 R2, P0, R5, R2, RZ ;  /* 0x0000000205027210 */ /* 0x000fe20007f1e0ff */
[----:B------:R-:W-:-:S03]  /*e6a0*/  IMAD R4, R4, UR4, RZ ;  /* 0x0000000404047c24 */ /* 0x000fc6000f8e02ff */
[----:B------:R-:W-:Y:S01]  /*e6b0*/  SHF.R.S32.HI R0, RZ, 0x1f, R7 ;  /* 0x0000001fff007819 */ /* 0x000fe20000011407 */
[----:B------:R-:W-:Y:S01]  /*e6c0*/  IMAD R4, R9, UR5, R4 ;  /* 0x0000000509047c24 */ /* 0x000fe2000f8e0204 */
[----:B------:R-:W-:Y:S01]  /*e6d0*/  SHF.R.S32.HI R9, RZ, 0x1f, R5 ;  /* 0x0000001fff097819 */ /* 0x000fe20000011405 */
[----:B------:R-:W-:Y:S02]  /*e6e0*/  ULDC.64 UR4, c[0x0][0xbc8] ;  /* 0x0002f20000047ab9 */ /* 0x000fe40000000a00 */
[----:B------:R-:W-:Y:S01]  /*e6f0*/  IMAD R0, R0, UR4, RZ ;  /* 0x0000000400007c24 */ /* 0x000fe2000f8e02ff */
[----:B------:R-:W-:-:S03]  /*e700*/  IADD3.X R3, R9, R3, R4, P0, !PT ;  /* 0x0000000309037210 */ /* 0x000fc600007fe404 */
[C---:B------:R-:W-:Y:S02]  /*e710*/  IMAD R5, R7.reuse, UR5, R0 ;  /* 0x0000000507057c24 */ /* 0x040fe4000f8e0200 */
[----:B------:R-:W-:Y:S01]  /*e720*/  IMAD.WIDE.U32 R2, R7, UR4, R2 ;  /* 0x0000000407027c25 */ /* 0x000fe2000f8e0002 */
[----:B------:R-:W-:-:S03]  /*e730*/  ULDC.64 UR4, c[0x0][0xba8] ;  /* 0x0002ea0000047ab9 */ /* 0x000fc60000000a00 */
[----:B------:R-:W-:Y:S01]  /*e740*/  IMAD.IADD R3, R3, 0x1, R5 ;  /* 0x0000000103037824 */ /* 0x000fe200078e0205 */
[----:B------:R-:W-:-:S04]  /*e750*/  LEA R4, P0, R2, UR4, 0x2 ;  /* 0x0000000402047c11 */ /* 0x000fc8000f8010ff */
[----:B------:R-:W-:Y:S01]  /*e760*/  LEA.HI.X R5, R2, UR5, R3, 0x2, P0 ;  /* 0x0000000502057c11 */ /* 0x000fe200080f1403 */
[----:B------:R-:W-:-:S05]  /*e770*/  IMAD.MOV.U32 R3, RZ, RZ, -0x800000 ;  /* 0xff800000ff037424 */ /* 0x000fca00078e00ff */
[----:B------:R0:W-:Y:S01]  /*e780*/  STG.E desc[UR12][R4.64], R3 ;  /* 0x0000000304007986 */ /* 0x0001e2000c10190c */
[----:B------:R-:W-:Y:S05]  /*e790*/  BRA `(.L_x_10) ;  /* 0x0000003800c87947 */ /* 0x000fea0003800000 */
.L_x_8:
[----:B------:R-:W-:-:S08]  /*e7a0*/  NOP ;  /* 0x0000000000007918 */ /* 0x000fd00000000000 */
[----:B0-----:R-:W0:-:S00]  /*e7b0*/  USETMAXREG.DEALLOC.CTAPOOL 0x18 ;  /* 0x00000018000079c8 */ /* 0x001e0000080e0500 */
[----:B0-----:R-:W-:Y:S01]  /*e7c0*/  LOP3.LUT R0, R0, 0x3, RZ, 0xc0, !PT ;  /* 0x0000000300007812 */ /* 0x001fe200078ec0ff */
[----:B------:R-:W0:Y:S05]  /*e7d0*/  S2R R18, SR_CTAID.Z ;  /* 0x0000000000127919 */ /* 0x000e2a0000002700 */
[----:B------:R-:W1:Y:S01]  /*e7e0*/  S2UR UR6, SR_CTAID.Y ;  /* 0x00000000000679c3 */ /* 0x000e620000002600 */
[----:B------:R-:W2:Y:S02]  /*e7f0*/  SHFL.IDX PT, R0, R0, RZ, 0x1f ;  /* 0x00001fff00007589 */ /* 0x000ea400000e0000 */
[----:B--2---:R-:W-:-:S13]  /*e800*/  ISETP.NE.AND P0, PT, R0, RZ, PT ;  /* 0x000000ff0000720c */ /* 0x004fda0003f05270 */
[----:B01----:R-:W-:Y:S05]  /*e810*/  @!P0 BRA `(.L_x_36) ;  /* 0x0000000000288947 */ /* 0x003fea0003800000 */
[----:B------:R-:W-:Y:S01]  /*e820*/  ULDC UR7, c[0x0][0xc50] ;  /* 0x0003140000077ab9 */ /* 0x000fe20000000800 */
[----:B------:R-:W-:Y:S01]  /*e830*/  UMOV UR36, UR6 ;  /* 0x0000000600247c82 */ /* 0x000fe20008000000 */
[----:B------:R-:W-:-:S06]  /*e840*/  UISETP.NE.AND UP0, UPT, UR7, 0x1, UPT ;  /* 0x000000010700788c */ /* 0x000fcc000bf05270 */
[----:B------:R-:W-:-:S13]  /*e850*/  PLOP3.LUT P0, PT, PT, PT, UP0, 0x80, 0x0 ;  /* 0x000000000000781c */ /* 0x000fda0003f0f008 */
[----:B------:R-:W-:Y:S05]  /*e860*/  @!P0 BRA `(.L_x_37) ;  /* 0x0000000000308947 */ /* 0x000fea0003800000 */
[----:B------:R-:W-:Y:S01]  /*e870*/  ULDC UR4, c[0x0][0xc54] ;  /* 0x0003150000047ab9 */ /* 0x000fe20000000800 */
[----:B------:R-:W-:Y:S01]  /*e880*/  ULDC UR36, c[0x0][0xc58] ;  /* 0x0003160000247ab9 */ /* 0x000fe20000000800 */
[----:B------:R-:W-:-:S04]  /*e890*/  UIMAD.WIDE.U32 UR4, UR6, UR4, URZ ;  /* 0x00000004060472a5 */ /* 0x000fc8000f8e003f */
[----:B------:R-:W-:Y:S01]  /*e8a0*/  USHF.R.U32.HI UR36, URZ, UR36, UR5 ;  /* 0x000000243f247299 */ /* 0x000fe20008011605 */
[----:B------:R-:W-:Y:S11]  /*e8b0*/  BRA `(.L_x_37) ;  /* 0x00000000001c7947 */ /* 0x000ff60003800000 */
.L_x_36:
[----:B------:R-:W-:Y:S01]  /*e8c0*/  ULDC UR7, c[0x0][0xc50] ;  /* 0x0003140000077ab9 */ /* 0x000fe20000000800 */
[----:B------:R-:W-:Y:S01]  /*e8d0*/  UMOV UR36, UR6 ;  /* 0x0000000600247c82 */ /* 0x000fe20008000000 */
[----:B------:R-:W-:-:S11]  /*e8e0*/  UISETP.NE.AND UP0, UPT, UR7, 0x1, UPT ;  /* 0x000000010700788c */ /* 0x000fd6000bf05270 */
[----:B------:R-:W-:Y:S01]  /*e8f0*/  @UP0 ULDC UR4, c[0x0][0xc54] ;  /* 0x0003150000040ab9 */ /* 0x000fe20000000800 */
[----:B------:R-:W-:Y:S01]  /*e900*/  @UP0 ULDC UR8, c[0x0][0xc58] ;  /* 0x0003160000080ab9 */ /* 0x000fe20000000800 */
[----:B------:R-:W-:-:S04]  /*e910*/  UIMAD.WIDE.U32 UR4, UR6, UR4, URZ ;  /* 0x00000004060472a5 */ /* 0x000fc8000f8e003f */
[----:B------:R-:W-:-:S12]  /*e920*/  @UP0 USHF.R.U32.HI UR36, URZ, UR8, UR5 ;  /* 0x000000083f240299 */ /* 0x000fd80008011605 */
.L_x_37:
[----:B------:R-:W-:Y:S01]  /*e930*/  ISETP.GE.AND P0, PT, R18, RZ, PT ;  /* 0x000000ff1200720c */ /* 0x000fe20003f06270 */
[----:B------:R-:W-:Y:S01]  /*e940*/  UIADD3 UR4, -UR36, URZ, URZ ;  /* 0x0000003f24047290 */ /* 0x000fe2000fffe13f */
[----:B------:R-:W-:Y:S01]  /*e950*/  MOV R9, 0x1 ;  /* 0x0000000100097802 */ /* 0x000fe20000000f00 */
[----:B------:R-:W-:Y:S02]  /*e960*/  IMAD.MOV.U32 R0, RZ, RZ, RZ ;  /* 0x000000ffff007224 */ /* 0x000fe400078e00ff */
[----:B------:R-:W-:Y:S01]  /*e970*/  UIMAD UR6, UR7, UR4, UR6 ;  /* 0x00000004070672a4 */ /* 0x000fe2000f8e0206 */
[----:B------:R-:W-:-:S07]  /*e980*/  IMAD.MOV.U32 R3, RZ, RZ, 0x1 ;  /* 0x00000001ff037424 */ /* 0x000fce00078e00ff */
[----:B------:R-:W-:Y:S05]  /*e990*/  @!P0 BRA `(.L_x_38) ;  /* 0x0000003400808947 */ /* 0x000fea0003800000 */
[----:B------:R-:W-:Y:S01]  /*e9a0*/  ULDC.64 UR4, c[0x0][0x418] ;  /* 0x0001060000047ab9 */ /* 0x000fe20000000a00 */
[----:B------:R-:W-:Y:S02]  /*e9b0*/  ULOP3.LUT UR42, UR6, 0xffff, URZ, 0xc0, !UPT ;  /* 0x0000ffff062a7892 */ /* 0x000fe4000f8ec03f */
[----:B------:R-:W-:Y:S01]  /*e9c0*/  UISETP.NE.U32.AND UP0, UPT, UR4, URZ, UPT ;  /* 0x0000003f0400728c */ /* 0x000fe2000bf05070 */
[----:B------:R-:W-:Y:S02]  /*e9d0*/  UMOV UR41, URZ ;  /* 0x0000003f00297c82 */ /* 0x000fe40008000000 */
[----:B------:R-:W-:Y:S01]  /*e9e0*/  ULDC UR4, c[0x0][0x424] ;  /* 0x0001090000047ab9 */ /* 0x000fe20000000800 */
[----:B------:R-:W-:-:S03]  /*e9f0*/  UISETP.NE.AND.EX UP0, UPT, UR5, URZ, UPT, UP0 ;  /* 0x0000003f0500728c */ /* 0x000fc6000bf05300 */
[----:B------:R-:W-:Y:S01]  /*ea00*/  ULDC UR5, c[0x0][0x2f0] ;  /* 0x0000bc0000057ab9 */ /* 0x000fe20000000800 */
[----:B------:R-:W-:-:S04]  /*ea10*/  USEL UR4, UR4, 0x1, UP0 ;  /* 0x0000000104047887 */ /* 0x000fc80008000000 */
[----:B------:R-:W-:-:S04]  /*ea20*/  UIMAD UR4, UR4, UR5, URZ ;  /* 0x00000005040472a4 */ /* 0x000fc8000f8e023f */
[----:B------:R-:W-:Y:S02]  /*ea30*/  UISETP.GE.AND UP0, UPT, UR4, 0x1, UPT ;  /* 0x000000010400788c */ /* 0x000fe4000bf06270 */
[----:B------:R-:W-:-:S04]  /*ea40*/  UIADD3 UR5, UR4, 0xaf, URZ ;  /* 0x000000af04057890 */ /* 0x000fc8000fffe03f */
[----:B------:R-:W-:Y:S01]  /*ea50*/  PLOP3.LUT P0, PT, PT, PT, UP0, 0x80, 0x0 ;  /* 0x000000000000781c */ /* 0x000fe20003f0f008 */
[----:B------:R-:W-:-:S04]  /*ea60*/  UIMAD.WIDE UR4, UR5, 0x2e8ba2e9, URZ ;  /* 0x2e8ba2e9050478a5 */ /* 0x000fc8000f8e023f */
[----:B------:R-:W-:-:S04]  /*ea70*/  USHF.R.U32.HI UR40, URZ, 0x1f, UR5 ;  /* 0x0000001f3f287899 */ /* 0x000fc80008011605 */
        /* <DEDUP_REMOVED lines=9> */
[----:B------:R-:W-:Y:S02]  /*eb10*/  IABS R4, R3 ;  /* 0x0000000300047213 */ /* 0x000fe40000000000 */
[----:B------:R-:W-:Y:S02]  /*eb20*/  R2UR UR11, R0 ;  /* 0x00000000000b72ca */ /* 0x000fe400000e0000 */
[----:B------:R-:W-:Y:S01]  /*eb30*/  MOV R3, UR7 ;  /* 0x0000000700037c02 */ /* 0x000fe20008000f00 */
[----:B------:R-:W-:Y:S01]  /*eb40*/  IMAD.MOV R4, RZ, RZ, -R4 ;  /* 0x000000ffff047224 */ /* 0x000fe200078e0a04 */
[----:B------:R-:W-:-:S09]  /*eb50*/  ULOP3.LUT UR7, UR7, UR6, URZ, 0x3c, !UPT ;  /* 0x0000000607077292 */ /* 0x000fd2000f8e3c3f */
[----:B------:R-:W0:Y:S08]  /*eb60*/  I2F.RP R0, UR11 ;  /* 0x0000000b00007d06 */ /* 0x000e300008209400 */
[----:B0-----:R-:W0:Y:S02]  /*eb70*/  MUFU.RCP R0, R0 ;  /* 0x0000000000007308 */ /* 0x001e240000001000 */
[----:B0-----:R-:W-:Y:S01]  /*eb80*/  VIADD R2, R0, 0xffffffe ;  /* 0x0ffffffe00027836 */ /* 0x001fe20000000000 */
[----:B------:R-:W-:Y:S01]  /*eb90*/  IABS R0, R3 ;  /* 0x0000000300007213 */ /* 0x000fe20000000000 */
[----:B------:R-:W-:-:S03]  /*eba0*/  IMAD.MOV.U32 R3, RZ, RZ, R4 ;  /* 0x000000ffff037224 */ /* 0x000fc600078e0004 */
[----:B------:R-:W-:Y:S01]  /*ebb0*/  R2UR UR9, R0 ;  /* 0x00000000000972ca */ /* 0x000fe200000e0000 */
[----:B------:R-:W0:Y:S01]  /*ebc0*/  F2I.FTZ.U32.TRUNC.NTZ R2, R2 ;  /* 0x0000000200027305 */ /* 0x000e22000021f000 */
[----:B------:R-:W-:Y:S02]  /*ebd0*/  R2UR UR10, R3 ;  /* 0x00000000030a72ca */ /* 0x000fe400000e0000 */
[----:B0-----:R-:W-:-:S13]  /*ebe0*/  R2UR UR5, R2 ;  /* 0x00000000020572ca */ /* 0x001fda00000e0000 */
[----:B------:R-:W-:-:S04]  /*ebf0*/  UIADD3 UR8, URZ, -UR5, URZ ;  /* 0x800000053f087290 */ /* 0x000fc8000fffe03f */
[----:B------:R-:W-:-:S04]  /*ec00*/  UIMAD UR8, UR8, UR11, URZ ;  /* 0x0000000b080872a4 */ /* 0x000fc8000f8e023f */
[----:B------:R-:W-:-:S04]  /*ec10*/  UIMAD.WIDE.U32 UR4, UR5, UR8, UR4 ;  /* 0x00000008050472a5 */ /* 0x000fc8000f8e0004 */
[----:B------:R-:W-:-:S04]  /*ec20*/  UIMAD.WIDE.U32 UR4, UR5, UR9, URZ ;  /* 0x00000009050472a5 */ /* 0x000fc8000f8e003f */
[----:B------:R-:W-:-:S04]  /*ec30*/  UIMAD UR4, UR5, UR10, UR9 ;  /* 0x0000000a050472a4 */ /* 0x000fc8000f8e0209 */
[----:B------:R-:W-:-:S11]  /*ec40*/  UISETP.GT.U32.AND UP1, UPT, UR11, UR4, UPT ;  /* 0x000000040b00728c */ /* 0x000fd6000bf24070 */
[----:B------:R-:W-:Y:S02]  /*ec50*/  @!UP1 UIADD3 UR4, UR4, -UR11, URZ ;  /* 0x8000000b04049290 */ /* 0x000fe4000fffe03f */
[----:B------:R-:W-:Y:S02]  /*ec60*/  @!UP1 UIADD3 UR5, UR5, 0x1, URZ ;  /* 0x0000000105059890 */ /* 0x000fe4000fffe03f */
[----:B------:R-:W-:Y:S02]  /*ec70*/  UISETP.GE.U32.AND UP0, UPT, UR4, UR11, UPT ;  /* 0x0000000b0400728c */ /* 0x000fe4000bf06070 */
[----:B------:R-:W-:-:S09]  /*ec80*/  UISETP.GE.AND UP1, UPT, UR7, URZ, UPT ;  /* 0x0000003f0700728c */ /* 0x000fd2000bf26270 */
[----:B------:R-:W-:Y:S02]  /*ec90*/  @UP0 UIADD3 UR5, UR5, 0x1, URZ ;  /* 0x0000000105050890 */ /* 0x000fe4000fffe03f */
[----:B------:R-:W-:Y:S02]  /*eca0*/  UISETP.NE.AND UP0, UPT, UR6, URZ, UPT ;  /* 0x0000003f0600728c */ /* 0x000fe4000bf05270 */
[----:B------:R-:W-:-:S09]  /*ecb0*/  @!UP1 UIADD3 UR5, -UR5, URZ, URZ ;  /* 0x0000003f05059290 */ /* 0x000fd2000fffe13f */
[----:B------:R-:W-:-:S07]  /*ecc0*/  @!UP0 ULOP3.LUT UR5, URZ, UR6, URZ, 0x33, !UPT ;  /* 0x000000063f058292 */ /* 0x000fce000f8e333f */
[----:B------:R-:W-:-:S05]  /*ecd0*/  UMOV UR41, UR5 ;  /* 0x0000000500297c82 */ /* 0x000fca0008000000 */
.L_x_39:
[----:B------:R-:W-:Y:S01]  /*ece0*/  UIMAD UR39, UR42, UR41, URZ ;  /* 0x000000292a2772a4 */ /* 0x000fe2000f8e023f */
[----:B------:R-:W-:-:S05]  /*ecf0*/  IMAD.U32 R0, RZ, RZ, UR40 ;  /* 0x00000028ff007e24 */ /* 0x000fca000f8e00ff */
[----:B------:R-:W-:-:S05]  /*ed00*/  IMAD.U32 R3, RZ, RZ, UR39 ;  /* 0x00000027ff037e24 */ /* 0x000fca000f8e00ff */
[----:B------:R-:W-:Y:S01]  /*ed10*/  VIADDMNMX R17, R3, UR41, R0, PT ;  /* 0x0000002903117c46 */ /* 0x000fe2000b800100 */
[----:B------:R-:W-:Y:S01]  /*ed20*/  IMAD.MOV.U32 R3, RZ, RZ, 0x1 ;  /* 0x00000001ff037424 */ /* 0x000fe200078e00ff */
[----:B------:R-:W-:Y:S02]  /*ed30*/  MOV R0, RZ ;  /* 0x000000ff00007202 */ /* 0x000fe40000000f00 */
[----:B------:R-:W-:Y:S01]  /*ed40*/  ISETP.GT.AND P0, PT, R17, UR39, PT ;  /* 0x0000002711007c0c */ /* 0x000fe2000bf04270 */
[----:B------:R0:W-:-:S12]  /*ed50*/  STL [R1+0x8], R17 ;  /* 0x0000081101007387 */ /* 0x0001d80000100800 */
[----:B0-----:R-:W-:Y:S05]  /*ed60*/  @!P0 BRA `(.L_x_38) ;  /* 0x00000030008c8947 */ /* 0x001fea0003800000 */
[----:B------:R-:W0:Y:S01]  /*ed70*/  S2UR UR4, SR_CgaCtaId ;  /* 0x00000000000479c3 */ /* 0x000e220000008800 */
[----:B------:R-:W-:Y:S02]  /*ed80*/  UMOV UR38, 0x400 ;  /* 0x0000040000267882 */ /* 0x000fe40000000000 */
[----:B0-----:R-:W-:-:S04]  /*ed90*/  ULEA UR38, UR4, UR38, 0x18 ;  /* 0x0000002604267291 */ /* 0x001fc8000f8ec03f */
[----:B------:R-:W-:-:S04]  /*eda0*/  UIADD3 UR4, UR38, 0x1e400, URZ ;  /* 0x0001e40026047890 */ /* 0x000fc8000fffe03f */
[----:B------:R-:W-:-:S06]  /*edb0*/  ULOP3.LUT UP0, URZ, UR4, 0x3ff, URZ, 0xc0, !UPT ;  /* 0x000003ff043f7892 */ /* 0x000fcc000f80c03f */
[----:B------:R-:W-:-:S13]  /*edc0*/  PLOP3.LUT P0, PT, PT, PT, UP0, 0x80, 0x0 ;  /* 0x000000000000781c */ /* 0x000fda0003f0f008 */
[----:B------:R-:W-:Y:S05]  /*edd0*/  @!P0 BRA `(.L_x_40) ;  /* 0x0000000000408947 */ /* 0x000fea0003800000 */
[----:B------:R-:W-:Y:S01]  /*ede0*/  MOV R2, 0x0 ;  /* 0x0000000000027802 */ /* 0x000fe20000000f00 */
[----:B------:R-:W-:Y:S01]  /*edf0*/  ULDC.64 UR6, c[0x4][0xa0] ;  /* 0x0100280000067ab9 */ /* 0x000fe20000000a00 */
[----:B------:R-:W-:Y:S01]  /*ee00*/  ULDC.64 UR8, c[0x4][0xa8] ;  /* 0x01002a0000087ab9 */ /* 0x000fe20000000a00 */
[----:B------:R-:W-:Y:S01]  /*ee10*/  ULDC.64 UR4, c[0x4][0x28] ;  /* 0x01000a0000047ab9 */ /* 0x000fe20000000a00 */
[----:B------:R-:W-:Y:S01]  /*ee20*/  IMAD.U32 R4, RZ, RZ, UR6 ;  /* 0x00000006ff047e24 */ /* 0x000fe2000f8e00ff */
[----:B------:R-:W-:Y:S01]  /*ee30*/  MOV R7, UR9 ;  /* 0x0000000900077c02 */ /* 0x000fe20008000f00 */
[----:B------:R-:W0:Y:S01]  /*ee40*/  LDC.64 R2, c[0x4][R2] ;  /* 0x0100000002027b82 */ /* 0x000e220000000a00 */
[----:B------:R-:W-:Y:S01]  /*ee50*/  IMAD.U32 R5, RZ, RZ, UR7 ;  /* 0x00000007ff057e24 */ /* 0x000fe2000f8e00ff */
[----:B------:R-:W-:Y:S01]  /*ee60*/  MOV R13, RZ ;  /* 0x000000ff000d7202 */ /* 0x000fe20000000f00 */
[----:B------:R-:W-:Y:S02]  /*ee70*/  IMAD.U32 R6, RZ, RZ, UR8 ;  /* 0x00000008ff067e24 */ /* 0x000fe4000f8e00ff */
[----:B------:R-:W-:-:S02]  /*ee80*/  IMAD.U32 R10, RZ, RZ, UR4 ;  /* 0x00000004ff0a7e24 */ /* 0x000fc4000f8e00ff */
[----:B------:R-:W-:Y:S02]  /*ee90*/  IMAD.U32 R11, RZ, RZ, UR5 ;  /* 0x00000005ff0b7e24 */ /* 0x000fe4000f8e00ff */
[----:B------:R-:W-:Y:S02]  /*eea0*/  IMAD.MOV.U32 R8, RZ, RZ, 0x70 ;  /* 0x00000070ff087424 */ /* 0x000fe400078e00ff */
[----:B------:R-:W-:-:S07]  /*eeb0*/  IMAD.MOV.U32 R12, RZ, RZ, 0x1 ;  /* 0x00000001ff0c7424 */ /* 0x000fce00078e00ff */
[----:B------:R-:W-:-:S07]  /*eec0*/  LEPC R20, `(.L_x_40) ;  /* 0x000000001014794e */ /* 0x000fce0000000000 */
[----:B0-----:R-:W-:Y:S05]  /*eed0*/  CALL.ABS.NOINC R2 ;  /* 0x0000000002007343 */ /* 0x001fea0003c00000 */
.L_x_40:
        /* <DEDUP_REMOVED lines=8> */
[----:B------:R0:W1:Y:S01]  /*ef60*/  LDC.64 R2, c[0x4][R16] ;  /* 0x0100000010027b82 */ /* 0x0000620000000a00 */
[----:B------:R-:W-:Y:S01]  /*ef70*/  IMAD.U32 R4, RZ, RZ, UR6 ;  /* 0x00000006ff047e24 */ /* 0x000fe2000f8e00ff */
[----:B------:R-:W-:Y:S01]  /*ef80*/  MOV R10, UR4 ;  /* 0x00000004000a7c02 */ /* 0x000fe20008000f00 */
[----:B------:R-:W-:Y:S02]  /*ef90*/  IMAD.U32 R5, RZ, RZ, UR7 ;  /* 0x00000007ff057e24 */ /* 0x000fe4000f8e00ff */
[----:B------:R-:W-:Y:S02]  /*efa0*/  IMAD.U32 R6, RZ, RZ, UR8 ;  /* 0x00000008ff067e24 */ /* 0x000fe4000f8e00ff */
[----:B------:R-:W-:-:S02]  /*efb0*/  IMAD.U32 R7, RZ, RZ, UR9 ;  /* 0x00000009ff077e24 */ /* 0x000fc4000f8e00ff */
[----:B------:R-:W-:Y:S02]  /*efc0*/  IMAD.U32 R11, RZ, RZ, UR5 ;  /* 0x00000005ff0b7e24 */ /* 0x000fe4000f8e00ff */
[----:B------:R-:W-:Y:S02]  /*efd0*/  IMAD.MOV.U32 R8, RZ, RZ, 0x70 ;  /* 0x00000070ff087424 */ /* 0x000fe400078e00ff */
[----:B------:R-:W-:Y:S02]  /*efe0*/  IMAD.MOV.U32 R12, RZ, RZ, 0x1 ;  /* 0x00000001ff0c7424 */ /* 0x000fe400078e00ff */
[----:B0-----:R-:W-:-:S07]  /*eff0*/  IMAD.MOV.U32 R13, RZ, RZ, RZ ;  /* 0x000000ffff0d7224 */ /* 0x001fce00078e00ff */
[----:B------:R-:W-:-:S07]  /*f000*/  LEPC R20, `(.L_x_42) ;  /* 0x000000001014794e */ /* 0x000fce0000000000 */
[----:B-1----:R-:W-:Y:S05]  /*f010*/  CALL.ABS.NOINC R2 ;  /* 0x0000000002007343 */ /* 0x002fea0003c00000 */
.L_x_42:
[----:B------:R0:W1:Y:S01]  /*f020*/  LDC.64 R2, c[0x4][R16] ;  /* 0x0100000010027b82 */ /* 0x0000620000000a00 */
[----:B------:R-:W-:Y:S01]  /*f030*/  ULDC.64 UR6, c[0x4][0xa0] ;  /* 0x0100280000067ab9 */ /* 0x000fe20000000a00 */
[----:B------:R-:W-:Y:S01]  /*f040*/  ULDC.64 UR8, c[0x4][0xa8] ;  /* 0x01002a0000087ab9 */ /* 0x000fe20000000a00 */
[----:B------:R-:W-:Y:S01]  /*f050*/  ULDC.64 UR4, c[0x4][0x38] ;  /* 0x01000e0000047ab9 */ /* 0x000fe20000000a00 */
[----:B------:R-:W-:Y:S01]  /*f060*/  MOV R4, UR6 ;  /* 0x0000000600047c02 */ /* 0x000fe20008000f00 */
[----:B------:R-:W-:Y:S01]  /*f070*/  IMAD.U32 R5, RZ, RZ, UR7 ;  /* 0x00000007ff057e24 */ /* 0x000fe2000f8e00ff */
[----:B------:R-:W-:Y:S01]  /*f080*/  MOV R11, UR5 ;  /* 0x00000005000b7c02 */ /* 0x000fe20008000f00 */
[----:B------:R-:W-:Y:S02]  /*f090*/  IMAD.U32 R6, RZ, RZ, UR8 ;  /* 0x00000008ff067e24 */ /* 0x000fe4000f8e00ff */
[----:B------:R-:W-:Y:S02]  /*f0a0*/  IMAD.U32 R7, RZ, RZ, UR9 ;  /* 0x00000009ff077e24 */ /* 0x000fe4000f8e00ff */
[----:B------:R-:W-:-:S02]  /*f0b0*/  IMAD.U32 R10, RZ, RZ, UR4 ;  /* 0x00000004ff0a7e24 */ /* 0x000fc4000f8e00ff */
[----:B------:R-:W-:Y:S02]  /*f0c0*/  IMAD.MOV.U32 R8, RZ, RZ, 0x70 ;  /* 0x00000070ff087424 */ /* 0x000fe400078e00ff */
[----:B------:R-:W-:Y:S02]  /*f0d0*/  IMAD.MOV.U32 R12, RZ, RZ, 0x1 ;  /* 0x00000001ff0c7424 */ /* 0x000fe400078e00ff */
[----:B0-----:R-:W-:-:S07]  /*f0e0*/  IMAD.MOV.U32 R13, RZ, RZ, RZ ;  /* 0x000000ffff0d7224 */ /* 0x001fce00078e00ff */
[----:B------:R-:W-:-:S07]  /*f0f0*/  LEPC R20, `(.L_x_41) ;  /* 0x000000001014794e */ /* 0x000fce0000000000 */
[----:B-1----:R-:W-:Y:S05]  /*f100*/  CALL.ABS.NOINC R2 ;  /* 0x0000000002007343 */ /* 0x002fea0003c00000 */
.L_x_41:
[----:B------:R-:W0:Y:S01]  /*f110*/  LDC.64 R2, c[0x0][0x9f8] ;  /* 0x00027e00ff027b82 */ /* 0x000e220000000a00 */
[----:B------:R-:W-:Y:S01]  /*f120*/  ULDC.64 UR4, c[0x0][0x208] ;  /* 0x0000820000047ab9 */ /* 0x000fe20000000a00 */
[----:B0-----:R-:W-:-:S04]  /*f130*/  ISETP.NE.U32.AND P0, PT, R2, RZ, PT ;  /* 0x000000ff0200720c */ /* 0x001fc80003f05070 */
[----:B------:R-:W-:-:S13]  /*f140*/  ISETP.NE.AND.EX P0, PT, R3, RZ, PT, P0 ;  /* 0x000000ff0300720c */ /* 0x000fda0003f05300 */
[----:B------:R-:W0:Y:S02]  /*f150*/  @P0 LDC.64 R2, c[0x0][0x9f8] ;  /* 0x00027e00ff020b82 */ /* 0x000e240000000a00 */
[----:B0-----:R-:W-:-:S05]  /*f160*/  @P0 IMAD.WIDE R2, R18, 0x4, R2 ;  /* 0x0000000412020825 */ /* 0x001fca00078e0202 */
[----:B------:R0:W2:Y:S01]  /*f170*/  @P0 LDG.E R18, desc[UR4][R2.64] ;  /* 0x0000000402120981 */ /* 0x0000a2000c1e1900 */
[----:B------:R-:W-:Y:S01]  /*f180*/  UMOV UR4, 0xffffffff ;  /* 0xffffffff00047882 */ /* 0x000fe20000000000 */
[----:B------:R-:W-:Y:S01]  /*f190*/  VIADD R17, R17, 0xffffffff ;  /* 0xffffffff11117836 */ /* 0x000fe20000000000 */
[----:B------:R-:W1:Y:S01]  /*f1a0*/  S2R R16, SR_TID.X ;  /* 0x0000000000107919 */ /* 0x000e620000002100 */
[----:B0-----:R-:W0:Y:S02]  /*f1b0*/  LDC.64 R2, c[0x0][0x418] ;  /* 0x00010600ff027b82 */ /* 0x001e240000000a00 */
[----:B0-----:R-:W-:Y:S02]  /*f1c0*/  ISETP.NE.U32.AND P0, PT, R2, RZ, PT ;  /* 0x000000ff0200720c */ /* 0x001fe40003f05070 */
[----:B-1----:R-:W-:Y:S02]  /*f1d0*/  SHF.R.U32.HI R0, RZ, 0x5, R16 ;  /* 0x00000005ff007819 */ /* 0x002fe40000011610 */
[----:B------:R-:W-:-:S02]  /*f1e0*/  ISETP.NE.AND.EX P1, PT, R3, RZ, PT, P0 ;  /* 0x000000ff0300720c */ /* 0x000fc40003f25300 */
[----:B------:R-:W-:Y:S02]  /*f1f0*/  LOP3.LUT R0, R0, 0x3, RZ, 0xc0, !PT ;  /* 0x0000000300007812 */ /* 0x000fe400078ec0ff */
[----:B------:R-:W-:-:S05]  /*f200*/  P2R R4, PR, RZ, 0x2 ;  /* 0x00000002ff047803 */ /* 0x000fca0000000000 */
[----:B------:R0:W-:Y:S01]  /*f210*/  STL [R1+0x4], R4 ;  /* 0x0000040401007387 */ /* 0x0001e20000100800 */
[----:B--2---:R-:W-:Y:S02]  /*f220*/  SHF.R.S32.HI R19, RZ, 0x1f, R18 ;  /* 0x0000001fff137819 */ /* 0x004fe40000011412 */
[----:B------:R-:W-:Y:S01]  /*f230*/  SEL R16, R18, RZ, !P1 ;  /* 0x000000ff12107207 */ /* 0x000fe20004800000 */
[----:B0-----:R-:W-:Y:S06]  /*f240*/  BRA.DIV UR4, `(.L_x_43) ;  /* 0x00000032049c7947 */ /* 0x001fec000b800000 */
[----:B------:R0:W1:Y:S02]  /*f250*/  SHFL.IDX PT, R14, R0, RZ, 0x1f ;  /* 0x00001fff000e7589 */ /* 0x00006400000e0000 */
.L_x_120:
[----:B------:R-:W-:Y:S02]  /*f260*/  PLOP3.LUT P2, PT, PT, PT, PT, 0x8, 0x0 ;  /* 0x000000000000781c */ /* 0x000fe40003f4e170 */
[----:B-1----:R-:W-:Y:S02]  /*f270*/  ISETP.NE.AND P0, PT, R14, RZ, PT ;  /* 0x000000ff0e00720c */ /* 0x002fe40003f05270 */
[----:B0-----:R-:W-:-:S05]  /*f280*/  P2R R0, PR, RZ, 0x4 ;  /* 0x00000004ff007803 */ /* 0x001fca0000000000 */
[----:B------:R0:W-:Y:S06]  /*f290*/  STL [R1], R0 ;  /* 0x0000000001007387 */ /* 0x0001ec0000100800 */
[----:B------:R-:W-:Y:S05]  /*f2a0*/  @P0 BRA `(.L_x_44) ;  /* 0x0000000000fc0947 */ /* 0x000fea0003800000 */
[----:B------:R-:W-:-:S03]  /*f2b0*/  UMOV UR4, 0xffffffff ;  /* 0xffffffff00047882 */ /* 0x000fc60000000000 */
[----:B------:R-:W-:Y:S05]  /*f2c0*/  BRA.DIV UR4, `(.L_x_45) ;  /* 0x00000032049c7947 */ /* 0x000fea000b800000 */
[----:B------:R-:W-:-:S13]  /*f2d0*/  ELECT P6, URZ, PT ;  /* 0x00000000003f782f */ /* 0x000fda00038c0000 */
.L_x_123:
[----:B------:R-:W-:Y:S05]  /*f2e0*/  @!P6 BRA `(.L_x_44) ;  /* 0x0000000000ece947 */ /* 0x000fea0003800000 */
[----:B------:R-:W-:Y:S01]  /*f2f0*/  MOV R16, R18 ;  /* 0x0000001200107202 */ /* 0x000fe20000000f00 */
[----:B------:R-:W-:Y:S06]  /*f300*/  @!P1 BRA `(.L_x_46) ;  /* 0x00000000004c9947 */ /* 0x000fec0003800000 */
[----:B------:R-:W1:Y:S01]  /*f310*/  LDC R6, c[0x0][0x43c] ;  /* 0x00010f00ff067b82 */ /* 0x000e620000000800 */
[----:B0-----:R-:W-:Y:S01]  /*f320*/  IMAD.MOV.U32 R0, RZ, RZ, R17 ;  /* 0x000000ffff007224 */ /* 0x001fe200078e0011 */
[----:B------:R-:W-:Y:S01]  /*f330*/  ULDC.64 UR4, c[0x0][0x428] ;  /* 0x00010a0000047ab9 */ /* 0x000fe20000000a00 */
[----:B------:R-:W-:Y:S01]  /*f340*/  ULDC.64 UR6, c[0x0][0x208] ;  /* 0x0000820000067ab9 */ /* 0x000fe20000000a00 */
[----:B------:R-:W-:-:S04]  /*f350*/  IMAD R7, R19, UR4, RZ ;  /* 0x0000000413077c24 */ /* 0x000fc8000f8e02ff */
[----:B------:R-:W-:Y:S01]  /*f360*/  IMAD R7, R18, UR5, R7 ;  /* 0x0000000512077c24 */ /* 0x000fe2000f8e0207 */
[----:B-1----:R-:W-:-:S13]  /*f370*/  ISETP.NE.AND P0, PT, R6, 0x1, PT ;  /* 0x000000010600780c */ /* 0x002fda0003f05270 */
[----:B------:R-:W0:Y:S02]  /*f380*/  @P0 LDC.64 R4, c[0x0][0x440] ;  /* 0x00011000ff040b82 */ /* 0x000e240000000a00 */
[----:B0-----:R-:W-:-:S05]  /*f390*/  @P0 IMAD.HI.U32 R4, R17, R4, RZ ;  /* 0x0000000411040227 */ /* 0x001fca00078e00ff */
[----:B------:R-:W-:-:S04]  /*f3a0*/  @P0 SHF.R.U32.HI R0, RZ, R5, R4 ;  /* 0x00000005ff000219 */ /* 0x000fc80000011604 */
[--C-:B------:R-:W-:Y:S01]  /*f3b0*/  SHF.R.S32.HI R5, RZ, 0x1f, R0.reuse ;  /* 0x0000001fff057819 */ /* 0x100fe20000011400 */
[----:B------:R-:W-:-:S04]  /*f3c0*/  IMAD.MOV.U32 R4, RZ, RZ, R0 ;  /* 0x000000ffff047224 */ /* 0x000fc800078e0000 */
[----:B------:R-:W-:-:S04]  /*f3d0*/  IMAD.WIDE.U32 R4, R18, UR4, R4 ;  /* 0x0000000412047c25 */ /* 0x000fc8000f8e0004 */
[----:B------:R-:W-:Y:S01]  /*f3e0*/  IMAD.IADD R5, R5, 0x1, R7 ;  /* 0x0000000105057824 */ /* 0x000fe200078e0207 */
[----:B------:R-:W-:-:S04]  /*f3f0*/  LEA R2, P0, R4, R2, 0x2 ;  /* 0x0000000204027211 */ /* 0x000fc800078010ff */
[----:B------:R-:W-:-:S05]  /*f400*/  LEA.HI.X R3, R4, R3, R5, 0x2, P0 ;  /* 0x0000000304037211 */ /* 0x000fca00000f1405 */
[----:B------:R1:W5:Y:S01]  /*f410*/  LDG.E R16, desc[UR6][R2.64] ;  /* 0x0000000602107981 */ /* 0x000362000c1e1900 */
[----:B------:R-:W-:-:S04]  /*f420*/  IMAD.MOV R0, RZ, RZ, -R0 ;  /* 0x000000ffff007224 */ /* 0x000fc800078e0a00 */
[----:B------:R-:W-:-:S07]  /*f430*/  IMAD R17, R6, R0, R17 ;  /* 0x0000000006117224 */ /* 0x000fce00078e0211 */
.L_x_46:
[----:B0-----:R-:W-:Y:S01]  /*f440*/  MOV R0, 0x1 ;  /* 0x0000000100007802 */ /* 0x001fe20000000f00 */
[----:B------:R-:W1:Y:S03]  /*f450*/  S2R R8, SR_TID.X ;  /* 0x0000000000087919 */ /* 0x000e660000002100 */
[----:B------:R-:W-:-:S04]  /*f460*/  SHF.L.U32 R0, R0, 0x1f, RZ ;  /* 0x0000001f00007819 */ /* 0x000fc800000006ff */
[----:B------:R-:W0:Y:S01]  /*f470*/  SYNCS.PHASECHK.TRANS64.TRYWAIT P0, [UR38+0x34840], R0 ;  /* 0x03484000ff0075a7 */ /* 0x000e220008000166 */
[----:B-1----:R-:W-:-:S04]  /*f480*/  LOP3.LUT R2, R8, 0x7f, RZ, 0xc0, !PT ;  /* 0x0000007f08027812 */ /* 0x002fc800078ec0ff */
[----:B------:R-:W-:Y:S01]  /*f490*/  ISETP.NE.AND P1, PT, R2, RZ, PT ;  /* 0x000000ff0200720c */ /* 0x000fe20003f25270 */
[----:B0-----:R-:W-:-:S12]  /*f4a0*/  @!P0 BRA `(.L_x_47) ;  /* 0x0000003000448947 */ /* 0x001fd80003800000 */
.L_x_124:
[----:B------:R-:W-:Y:S05]  /*f4b0*/  @P1 BRA `(.L_x_48) ;  /* 0x0000000000181947 */ /* 0x000fea0003800000 */
[----:B------:R-:W1:Y:S01]  /*f4c0*/  S2R R2, SR_TID.X ;  /* 0x0000000000027919 */ /* 0x000e620000002100 */
[----:B0-----:R-:W-:-:S04]  /*f4d0*/  IMAD.MOV.U32 R0, RZ, RZ, 0xb000 ;  /* 0x0000b000ff007424 */ /* 0x001fc800078e00ff */
[----:B------:R2:W-:Y:S01]  /*f4e0*/  SYNCS.ARRIVE.TRANS64 RZ, [UR38+0x34830], R0 ;  /* 0x03483000ffff79a7 */ /* 0x0005e20008000026 */
[----:B-1----:R-:W-:-:S13]  /*f4f0*/  LOP3.LUT P0, RZ, R2, 0x1f, RZ, 0xc0, !PT ;  /* 0x0000001f02ff7812 */ /* 0x002fda000780c0ff */
[----:B--2---:R-:W-:Y:S05]  /*f500*/  @!P0 BRA `(.L_x_48) ;  /* 0x0000000000048947 */ /* 0x004fea0003800000 */
[----:B------:R-:W-:Y:S01]  /*f510*/  BPT.TRAP 0x1 ;  /* 0x000000040000795c */ /* 0x000fe20000300000 */
.L_x_48:
[----:B------:R-:W-:Y:S01]  /*f520*/  R2UR UR11, R17 ;  /* 0x00000000110b72ca */ /* 0x000fe200000e0000 */
[----:B------:R-:W-:Y:S01]  /*f530*/  ULDC.64 UR4, c[0x0][0x198] ;  /* 0x0000660000047ab9 */ /* 0x000fe20000000a00 */
[----:B-----5:R-:W-:Y:S01]  /*f540*/  R2UR UR13, R16 ;  /* 0x00000000100d72ca */ /* 0x020fe200000e0000 */
[----:B------:R-:W-:Y:S01]  /*f550*/  UIADD3 UR4, UP0, UR4, 0x370, URZ ;  /* 0x0000037004047890 */ /* 0x000fe2000ff1e03f */
[----:B------:R-:W-:Y:S01]  /*f560*/  PLOP3.LUT P0, PT, PT, PT, PT, 0x80, 0x0 ;  /* 0x000000000000781c */ /* 0x000fe20003f0f070 */
[----:B------:R-:W-:Y:S02]  /*f570*/  UIADD3 UR8, UR38, 0x1e400, URZ ;  /* 0x0001e40026087890 */ /* 0x000fe4000fffe03f */
[----:B------:R-:W-:Y:S01]  /*f580*/  UIADD3 UR9, UR38, 0x34830, URZ ;  /* 0x0003483026097890 */ /* 0x000fe2000fffe03f */
[----:B0-----:R-:W-:Y:S01]  /*f590*/  P2R R0, PR, RZ, 0x1 ;  /* 0x00000001ff007803 */ /* 0x001fe20000000000 */
[----:B------:R-:W-:Y:S02]  /*f5a0*/  UIADD3.X UR5, URZ, UR5, URZ, UP0, !UPT ;  /* 0x000000053f057290 */ /* 0x000fe400087fe43f */
[----:B------:R-:W-:-:S02]  /*f5b0*/  UIADD3 UR16, UR38, 0x23c00, URZ ;  /* 0x00023c0026107890 */ /* 0x000fc4000fffe03f */
[----:B------:R-:W-:Y:S01]  /*f5c0*/  UIMAD UR11, UR11, 0xb0, URZ ;  /* 0x000000b00b0b78a4 */ /* 0x000fe2000f8e023f */
[----:B------:R1:W-:Y:S01]  /*f5d0*/  STL [R1], R0 ;  /* 0x0000000001007387 */ /* 0x0003e20000100800 */
[----:B------:R-:W-:Y:S01]  /*f5e0*/  UMOV UR6, 0x0 ;  /* 0x0000000000067882 */ /* 0x000fe20000000000 */
[----:B------:R-:W-:Y:S01]  /*f5f0*/  UMOV UR7, 0x14f00000 ;  /* 0x14f0000000077882 */ /* 0x000fe20000000000 */
[----:B------:R-:W-:Y:S01]  /*f600*/  UMOV UR10, URZ ;  /* 0x0000003f000a7c82 */ /* 0x000fe20008000000 */
[----:B------:R-:W-:Y:S01]  /*f610*/  UMOV UR12, UR36 ;  /* 0x00000024000c7c82 */ /* 0x000fe20008000000 */
[----:B------:R-:W-:Y:S01]  /*f620*/  UMOV UR18, 0x40 ;  /* 0x0000004000127882 */ /* 0x000fe20000000000 */
[----:B------:R-:W-:Y:S01]  /*f630*/  UMOV UR20, UR36 ;  /* 0x0000002400147c82 */ /* 0x000fe20008000000 */
[----:B------:R-:W-:Y:S01]  /*f640*/  UMOV UR17, UR9 ;  /* 0x0000000900117c82 */ /* 0x000fe20008000000 */
[----:B------:R-:W-:Y:S01]  /*f650*/  UMOV UR21, UR13 ;  /* 0x0000000d00157c82 */ /* 0x000fe20008000000 */
[----:B------:R-:W-:Y:S01]  /*f660*/  UMOV UR19, UR11 ;  /* 0x0000000b00137c82 */ /* 0x000fe20008000000 */
[----:B------:R1:W-:Y:S01]  /*f670*/  UTMALDG.4D [UR8], [UR4], desc[UR6] ;  /* 0x00000608040075b4 */ /* 0x0003e20008019000 */
[----:B------:R1:W-:Y:S02]  /*f680*/  UTMALDG.4D [UR16], [UR4], desc[UR6] ;  /* 0x00000610040075b4 */ /* 0x0003e40008019000 */
[----:B-1----:R-:W-:Y:S01]  /*f690*/  NOP ;  /* 0x0000000000007918 */ /* 0x002fe20000000000 */
.L_x_44:
[----:B------:R-:W-:Y:S05]  /*f6a0*/  WARPSYNC.ALL ;  /* 0x0000000000007948 */ /* 0x000fea0003800000 */
[----:B------:R-:W-:Y:S01]  /*f6b0*/  UIADD3 UR4, UR38, 0x16400, URZ ;  /* 0x0001640026047890 */ /* 0x000fe2000fffe03f */
[----:B------:R-:W-:Y:S03]  /*f6c0*/  BAR.SYNC.DEFER_BLOCKING 0x8, 0x180 ;  /* 0x0206000000007b1d */ /* 0x000fe60000010000 */
        /* <DEDUP_REMOVED lines=9> */
[----:B------:R-:W1:Y:S01]  /*f760*/  LDC.64 R2, c[0x4][R2] ;  /* 0x0100000002027b82 */ /* 0x000e620000000a00 */
        /* <DEDUP_REMOVED lines=8> */
[----:B01----:R-:W-:Y:S05]  /*f7f0*/  CALL.ABS.NOINC R2 ;  /* 0x0000000002007343 */ /* 0x003fea0003c00000 */
.L_x_49:
[----:B------:R-:W1:Y:S01]  /*f800*/  LDC R6, c[0x0][0x448] ;  /* 0x00011200ff067b82 */ /* 0x000e620000000800 */
[----:B------:R-:W2:Y:S01]  /*f810*/  S2R R14, SR_TID.X ;  /* 0x00000000000e7919 */ /* 0x000ea20000002100 */
[----:B------:R-:W-:Y:S01]  /*f820*/  USHF.R.S32.HI UR6, URZ, 0x1f, UR36 ;  /* 0x0000001f3f067899 */ /* 0x000fe20008011424 */
[----:B------:R-:W-:Y:S01]  /*f830*/  ULDC.64 UR8, c[0x0][0x2d8] ;  /* 0x0000b60000087ab9 */ /* 0x000fe20000000a00 */
[----:B------:R-:W3:Y:S02]  /*f840*/  S2R R15, SR_CTAID.Z ;  /* 0x00000000000f7919 */ /* 0x000ee40000002700 */
[----:B------:R-:W-:Y:S02]  /*f850*/  UIMAD UR6, UR6, UR8, URZ ;  /* 0x00000008060672a4 */ /* 0x000fe4000f8e023f */
[----:B------:R-:W4:Y:S01]  /*f860*/  LDC.64 R2, c[0x0][0x2e0] ;  /* 0x0000b800ff027b82 */ /* 0x000f220000000a00 */
[----:B------:R-:W5:Y:S01]  /*f870*/  S2R R12, SR_CTAID.X ;  /* 0x00000000000c7919 */ /* 0x000f620000002500 */
[----:B------:R-:W-:-:S02]  /*f880*/  UIMAD.WIDE.U32 UR4, UR36, UR8, URZ ;  /* 0x00000008240472a5 */ /* 0x000fc4000f8e003f */
[----:B------:R-:W-:-:S04]  /*f890*/  UIMAD UR6, UR36, UR9, UR6 ;  /* 0x00000009240672a4 */ /* 0x000fc8000f8e0206 */
[----:B------:R-:W-:Y:S01]  /*f8a0*/  UIADD3 UR5, UR5, UR6, URZ ;  /* 0x0000000605057290 */ /* 0x000fe2000fffe03f */
[----:B-1----:R-:W-:Y:S02]  /*f8b0*/  ISETP.NE.AND P0, PT, R6, 0x1, PT ;  /* 0x000000010600780c */ /* 0x002fe40003f05270 */
[C---:B--2---:R-:W-:Y:S01]  /*f8c0*/  LOP3.LUT R13, R14.reuse, 0x7f, RZ, 0xc0, !PT ;  /* 0x0000007f0e0d7812 */ /* 0x044fe200078ec0ff */
[----:B------:R-:W-:-:S10]  /*f8d0*/  IMAD.SHL.U32 R11, R14, 0x10, RZ ;  /* 0x000000100e0b7824 */ /* 0x000fd400078e00ff */
[----:B------:R-:W1:Y:S01]  /*f8e0*/  @P0 LDC R9, c[0x0][0x44c] ;  /* 0x00011300ff090b82 */ /* 0x000e620000000800 */
[----:B------:R-:W-:Y:S02]  /*f8f0*/  SHF.R.U32.HI R8, RZ, 0x3, R13 ;  /* 0x00000003ff087819 */ /* 0x000fe4000001160d */
[----:B---3--:R-:W-:Y:S02]  /*f900*/  SHF.R.S32.HI R5, RZ, 0x1f, R15 ;  /* 0x0000001fff057819 */ /* 0x008fe4000001140f */
[----:B0-----:R-:W-:-:S03]  /*f910*/  LOP3.LUT R0, R8, 0x70, R11, 0xf8, !PT ;  /* 0x0000007008007812 */ /* 0x001fc600078ef80b */
[----:B------:R-:W0:Y:S01]  /*f920*/  @P0 LDC R7, c[0x0][0x450] ;  /* 0x00011400ff070b82 */ /* 0x000e220000000800 */
[-C--:B----4-:R-:W-:Y:S02]  /*f930*/  IMAD R4, R5, R2.reuse, RZ ;  /* 0x0000000205047224 */ /* 0x090fe400078e02ff */
[----:B-----5:R-:W-:Y:S02]  /*f940*/  IMAD R0, R12, 0x80, R0 ;  /* 0x000000800c007824 */ /* 0x020fe400078e0200 */
[C---:B------:R-:W-:Y:S02]  /*f950*/  IMAD R5, R15.reuse, R3, R4 ;  /* 0x000000030f057224 */ /* 0x040fe400078e0204 */
[----:B------:R-:W-:Y:S02]  /*f960*/  IMAD.MOV.U32 R4, RZ, RZ, R0 ;  /* 0x000000ffff047224 */ /* 0x000fe400078e0000 */
[----:B------:R-:W-:Y:S01]  /*f970*/  IMAD.WIDE.U32 R2, R15, R2, UR4 ;  /* 0x000000040f027e25 */ /* 0x000fe2000f8e0002 */
[----:B------:R-:W-:-:S03]  /*f980*/  ULDC.64 UR4, c[0x0][0x2d0] ;  /* 0x0000b40000047ab9 */ /* 0x000fc60000000a00 */
[----:B------:R-:W-:Y:S02]  /*f990*/  IMAD.IADD R3, R3, 0x1, R5 ;  /* 0x0000000103037824 */ /* 0x000fe400078e0205 */
[----:B-1----:R-:W-:-:S05]  /*f9a0*/  @P0 IMAD.HI.U32 R10, R0, R9, RZ ;  /* 0x00000009000a0227 */ /* 0x002fca00078e00ff */
[----:B0-----:R-:W-:-:S04]  /*f9b0*/  @P0 SHF.R.U32.HI R4, RZ, R7, R10 ;  /* 0x00000007ff040219 */ /* 0x001fc8000001160a */
[----:B------:R-:W-:Y:S01]  /*f9c0*/  SHF.R.S32.HI R5, RZ, 0x1f, R4 ;  /* 0x0000001fff057819 */ /* 0x000fe20000011404 */
[C---:B------:R-:W-:Y:S01]  /*f9d0*/  IMAD.WIDE.U32 R2, R4.reuse, UR4, R2 ;  /* 0x0000000404027c25 */ /* 0x040fe2000f8e0002 */
[----:B------:R-:W-:-:S03]  /*f9e0*/  IADD3 R7, -R4, RZ, RZ ;  /* 0x000000ff04077210 */ /* 0x000fc60007ffe1ff */
[----:B------:R-:W-:Y:S02]  /*f9f0*/  IMAD R5, R5, UR4, RZ ;  /* 0x0000000405057c24 */ /* 0x000fe4000f8e02ff */
[----:B------:R-:W-:Y:S02]  /*fa00*/  IMAD R0, R6, R7, R0 ;  /* 0x0000000706007224 */ /* 0x000fe400078e0200 */
[----:B------:R-:W-:Y:S01]  /*fa10*/  IMAD R5, R4, UR5, R5 ;  /* 0x0000000504057c24 */ /* 0x000fe2000f8e0205 */
[----:B------:R-:W-:Y:S02]  /*fa20*/  ULDC.64 UR4, c[0x0][0x2c8] ;  /* 0x0000b20000047ab9 */ /* 0x000fe40000000a00 */
[----:B------:R-:W-:Y:S01]  /*fa30*/  SHF.R.S32.HI R4, RZ, 0x1f, R0 ;  /* 0x0000001fff047819 */ /* 0x000fe20000011400 */
[----:B------:R-:W-:-:S04]  /*fa40*/  IMAD.IADD R3, R3, 0x1, R5 ;  /* 0x0000000103037824 */ /* 0x000fc800078e0205 */
[----:B------:R-:W-:Y:S02]  /*fa50*/  IMAD R5, R4, UR4, RZ ;  /* 0x0000000404057c24 */ /* 0x000fe4000f8e02ff */
[----:B------:R-:W-:-:S04]  /*fa60*/  IMAD.WIDE.U32 R2, R0, UR4, R2 ;  /* 0x0000000400027c25 */ /* 0x000fc8000f8e0002 */
[----:B------:R-:W-:Y:S01]  /*fa70*/  IMAD R5, R0, UR5, R5 ;  /* 0x0000000500057c24 */ /* 0x000fe2000f8e0205 */
[----:B------:R-:W-:Y:S02]  /*fa80*/  ULDC.64 UR4, c[0x0][0x280] ;  /* 0x0000a00000047ab9 */ /* 0x000fe40000000a00 */
[----:B------:R-:W-:Y:S01]  /*fa90*/  LEA R0, P0, R2, UR4, 0x1 ;  /* 0x0000000402007c11 */ /* 0x000fe2000f8008ff */
[----:B------:R-:W-:Y:S01]  /*faa0*/  IMAD.IADD R7, R3, 0x1, R5 ;  /* 0x0000000103077824 */ /* 0x000fe200078e0205 */
[----:B------:R-:W-:-:S04]  /*fab0*/  ULDC UR4, c[0x0][0x2b8] ;  /* 0x0000ae0000047ab9 */ /* 0x000fc80000000800 */
[----:B------:R-:W-:Y:S01]  /*fac0*/  LEA.HI.X R7, R2, UR5, R7, 0x1, P0 ;  /* 0x0000000502077c11 */ /* 0x000fe200080f0c07 */
[----:B------:R-:W-:-:S05]  /*fad0*/  IMAD.SHL.U32 R2, R14, 0x8, RZ ;  /* 0x000000080e027824 */ /* 0x000fca00078e00ff */
[C---:B------:R-:W-:Y:S02]  /*fae0*/  LOP3.LUT R3, R2.reuse, 0x1c0, RZ, 0xc0, !PT ;  /* 0x000001c002037812 */ /* 0x040fe400078ec0ff */
[----:B------:R-:W-:Y:S02]  /*faf0*/  LOP3.LUT R10, R2, 0x38, RZ, 0xc0, !PT ;  /* 0x00000038020a7812 */ /* 0x000fe400078ec0ff */
[----:B------:R-:W-:Y:S02]  /*fb00*/  LOP3.LUT R3, R3, 0x38, R2, 0xf8, !PT ;  /* 0x0000003803037812 */ /* 0x000fe400078ef802 */
[C---:B------:R-:W-:Y:S02]  /*fb10*/  LOP3.LUT R2, R10.reuse, 0x40, RZ, 0xfc, !PT ;  /* 0x000000400a027812 */ /* 0x040fe400078efcff */
[----:B------:R-:W-:Y:S02]  /*fb20*/  ISETP.GE.AND P1, PT, R10, UR4, PT ;  /* 0x000000040a007c0c */ /* 0x000fe4000bf26270 */
[----:B------:R-:W-:Y:S01]  /*fb30*/  ISETP.GE.AND P0, PT, R2, UR4, PT ;  /* 0x0000000402007c0c */ /* 0x000fe2000bf06270 */
[----:B------:R-:W-:Y:S01]  /*fb40*/  UMOV UR4, 0xffffffff ;  /* 0xffffffff00047882 */ /* 0x000fe20000000000 */
[----:B------:R-:W-:-:S02]  /*fb50*/  LOP3.LUT R3, R3, 0x38, R14, 0x78, !PT ;  /* 0x0000003803037812 */ /* 0x000fc400078e780e */
[----:B------:R-:W-:-:S04]  /*fb60*/  SHF.L.U32 R2, R13, 0x3, RZ ;  /* 0x000000030d027819 */ /* 0x000fc800000006ff */
[----:B------:R-:W-:Y:S01]  /*fb70*/  LOP3.LUT R9, R3, 0x200, R2, 0xf8, !PT ;  /* 0x0000020003097812 */ /* 0x000fe200078ef802 */
[----:B------:R-:W-:Y:S06]  /*fb80*/  BRA.DIV UR4, `(.L_x_50) ;  /* 0x0000002a04a47947 */ /* 0x000fec000b800000 */
[----:B------:R-:W0:Y:S01]  /*fb90*/  S2R R3, SR_CTAID.X ;  /* 0x0000000000037919 */ /* 0x000e220000002500 */
[----:B------:R-:W-:Y:S01]  /*fba0*/  ULDC UR4, c[0x0][0x288] ;  /* 0x0000a20000047ab9 */ /* 0x000fe20000000800 */
[----:B------:R-:W-:Y:S01]  /*fbb0*/  ULDC.64 UR6, c[0x0][0x208] ;  /* 0x0000820000067ab9 */ /* 0x000fe20000000a00 */
[----:B------:R-:W-:Y:S01]  /*fbc0*/  IMAD R6, R6, UR4, RZ ;  /* 0x0000000406067c24 */ /* 0x000fe2000f8e02ff */
[----:B------:R-:W1:Y:S04]  /*fbd0*/  SHFL.IDX PT, R2, R7, RZ, 0x181f ;  /* 0x00181fff07027589 */ /* 0x000e6800000e0000 */
[----:B------:R-:W2:Y:S04]  /*fbe0*/  SHFL.IDX PT, R14, R0, RZ, 0x181f ;  /* 0x00181fff000e7589 */ /* 0x000ea800000e0000 */
[----:B------:R-:W3:Y:S01]  /*fbf0*/  SHFL.IDX PT, R4, R7, 0x1, 0x181f ;  /* 0x00381f0007047f89 */ /* 0x000ee200000e0000 */
[----:B0-----:R-:W-:-:S02]  /*fc00*/  IMAD R8, R3, 0x80, R8 ;  /* 0x0000008003087824 */ /* 0x001fc400078e0208 */
[----:B-1----:R-:W-:Y:S02]  /*fc10*/  IMAD.MOV.U32 R3, RZ, RZ, R2 ;  /* 0x000000ffff037224 */ /* 0x002fe400078e0002 */
[----:B--2---:R-:W-:Y:S01]  /*fc20*/  IMAD.MOV.U32 R2, RZ, RZ, R14 ;  /* 0x000000ffff027224 */ /* 0x004fe200078e000e */
[C---:B------:R-:W-:Y:S01]  /*fc30*/  ISETP.GE.AND P2, PT, R8.reuse, R6, PT ;  /* 0x000000060800720c */ /* 0x040fe20003f46270 */
[----:B------:R-:W0:Y:S01]  /*fc40*/  SHFL.IDX PT, R14, R0, 0x1, 0x181f ;  /* 0x00381f00000e7f89 */ /* 0x000e2200000e0000 */
[----:B------:R-:W-:-:S11]  /*fc50*/  IADD3 R5, R8, 0x10, RZ ;  /* 0x0000001008057810 */ /* 0x000fd60007ffe0ff */
[----:B------:R-:W-:Y:S01]  /*fc60*/  @!P2 IMAD.WIDE.U32 R2, R10, 0x2, R2 ;  /* 0x000000020a02a825 */ /* 0x000fe200078e0002 */
[----:B------:R-:W-:-:S05]  /*fc70*/  @!P2 LEA R21, R9, UR38, 0x1 ;  /* 0x000000260915ac11 */ /* 0x000fca000f8e08ff */
[----:B------:R-:W-:Y:S04]  /*fc80*/  @!P2 LDGSTS.E.BYPASS.LTC128B.128 [R21+0x16400], desc[UR6][R2.64], !P1 ;  /* 0x164000000215afae */ /* 0x000fe8000c901d46 */
[----:B------:R1:W-:Y:S01]  /*fc90*/  @!P2 LDGSTS.E.BYPASS.LTC128B.128 [R21+0x1a400], desc[UR6][R2.64+0x80], !P0 ;  /* 0x1a4000800215afae */ /* 0x0003e2000c101d46 */
[----:B------:R-:W-:Y:S01]  /*fca0*/  ISETP.GE.AND P2, PT, R5, R6, PT ;  /* 0x000000060500720c */ /* 0x000fe20003f46270 */
[----:B---3--:R-:W-:Y:S02]  /*fcb0*/  IMAD.MOV.U32 R5, RZ, RZ, R4 ;  /* 0x000000ffff057224 */ /* 0x008fe400078e0004 */
[----:B0-----:R-:W-:Y:S02]  /*fcc0*/  IMAD.MOV.U32 R4, RZ, RZ, R14 ;  /* 0x000000ffff047224 */ /* 0x001fe400078e000e */
[----:B------:R-:W-:Y:S04]  /*fcd0*/  SHFL.IDX PT, R14, R0, 0x2, 0x181f ;  /* 0x00581f00000e7f89 */ /* 0x000fe800000e0000 */
[----:B-1----:R-:W0:Y:S01]  /*fce0*/  SHFL.IDX PT, R2, R7, 0x2, 0x181f ;  /* 0x00581f0007027f89 */ /* 0x002e2200000e0000 */
[----:B------:R-:W-:-:S03]  /*fcf0*/  VIADD R3, R8, 0x20 ;  /* 0x0000002008037836 */ /* 0x000fc60000000000 */
[----:B------:R-:W-:Y:S01]  /*fd00*/  @!P2 LEA R20, R9, UR38, 0x1 ;  /* 0x000000260914ac11 */ /* 0x000fe2000f8e08ff */
[----:B------:R-:W-:-:S05]  /*fd10*/  @!P2 IMAD.WIDE.U32 R4, R10, 0x2, R4 ;  /* 0x000000020a04a825 */ /* 0x000fca00078e0004 */
[----:B------:R-:W-:Y:S04]  /*fd20*/  @!P2 LDGSTS.E.BYPASS.LTC128B.128 [R20+0x16c00], desc[UR6][R4.64], !P1 ;  /* 0x16c000000414afae */ /* 0x000fe8000c901d46 */
[----:B------:R1:W-:Y:S01]  /*fd30*/  @!P2 LDGSTS.E.BYPASS.LTC128B.128 [R20+0x1ac00], desc[UR6][R4.64+0x80], !P0 ;  /* 0x1ac000800414afae */ /* 0x0003e2000c101d46 */
[----:B------:R-:W-:Y:S02]  /*fd40*/  ISETP.GE.AND P2, PT, R3, R6, PT ;  /* 0x000000060300720c */ /* 0x000fe40003f46270 */
[----:B0-----:R-:W-:Y:S01]  /*fd50*/  MOV R3, R2 ;  /* 0x0000000200037202 */ /* 0x001fe20000000f00 */
[----:B------:R-:W-:Y:S01]  /*fd60*/  IMAD.MOV.U32 R2, RZ, RZ, R14 ;  /* 0x000000ffff027224 */ /* 0x000fe200078e000e */
[----:B-1----:R-:W0:Y:S09]  /*fd70*/  SHFL.IDX PT, R4, R7, 0x3, 0x181f ;  /* 0x00781f0007047f89 */ /* 0x002e3200000e0000 */
[----:B------:R-:W-:Y:S01]  /*fd80*/  @!P2 LEA R21, R9, UR38, 0x1 ;  /* 0x000000260915ac11 */ /* 0x000fe2000f8e08ff */
[----:B------:R-:W-:Y:S01]  /*fd90*/  VIADD R5, R8, 0x30 ;  /* 0x0000003008057836 */ /* 0x000fe20000000000 */
[----:B------:R-:W1:Y:S01]  /*fda0*/  SHFL.IDX PT, R14, R0, 0x3, 0x181f ;  /* 0x00781f00000e7f89 */ /* 0x000e6200000e0000 */
[----:B------:R-:W-:-:S05]  /*fdb0*/  @!P2 IMAD.WIDE.U32 R2, R10, 0x2, R2 ;  /* 0x000000020a02a825 */ /* 0x000fca00078e0002 */
[----:B------:R-:W-:Y:S04]  /*fdc0*/  @!P2 LDGSTS.E.BYPASS.LTC128B.128 [R21+0x17400], desc[UR6][R2.64], !P1 ;  /* 0x174000000215afae */ /* 0x000fe8000c901d46 */
[----:B------:R2:W-:Y:S01]  /*fdd0*/  @!P2 LDGSTS.E.BYPASS.LTC128B.128 [R21+0x1b400], desc[UR6][R2.64+0x80], !P0 ;  /* 0x1b4000800215afae */ /* 0x0005e2000c101d46 */
[----:B------:R-:W-:Y:S01]  /*fde0*/  ISETP.GE.AND P2, PT, R5, R6, PT ;  /* 0x000000060500720c */ /* 0x000fe20003f46270 */
[----:B0-----:R-:W-:Y:S02]  /*fdf0*/  IMAD.MOV.U32 R5, RZ, RZ, R4 ;  /* 0x000000ffff057224 */ /* 0x001fe400078e0004 */
[----:B--2---:R-:W0:Y:S01]  /*fe00*/  SHFL.IDX PT, R2, R7, 0x4, 0x181f ;  /* 0x00981f0007027f89 */ /* 0x004e2200000e0000 */
[----:B------:R-:W-:Y:S01]  /*fe10*/  VIADD R3, R8, 0x40 ;  /* 0x0000004008037836 */ /* 0x000fe20000000000 */
[----:B-1----:R-:W-:-:S02]  /*fe20*/  MOV R4, R14 ;  /* 0x0000000e00047202 */ /* 0x002fc40000000f00 */
[----:B------:R-:W1:Y:S06]  /*fe30*/  SHFL.IDX PT, R14, R0, 0x4, 0x181f ;  /* 0x00981f00000e7f89 */ /* 0x000e6c00000e0000 */
[----:B------:R-:W-:Y:S01]  /*fe40*/  @!P2 LEA R20, R9, UR38, 0x1 ;  /* 0x000000260914ac11 */ /* 0x000fe2000f8e08ff */
[----:B------:R-:W-:-:S05]  /*fe50*/  @!P2 IMAD.WIDE.U32 R4, R10, 0x2, R4 ;  /* 0x000000020a04a825 */ /* 0x000fca00078e0004 */
[----:B------:R-:W-:Y:S04]  /*fe60*/  @!P2 LDGSTS.E.BYPASS.LTC128B.128 [R20+0x17c00], desc[UR6][R4.64], !P1 ;  /* 0x17c000000414afae */ /* 0x000fe8000c901d46 */
[----:B------:R2:W-:Y:S01]  /*fe70*/  @!P2 LDGSTS.E.BYPASS.LTC128B.128 [R20+0x1bc00], desc[UR6][R4.64+0x80], !P0 ;  /* 0x1bc000800414afae */ /* 0x0005e2000c101d46 */
[----:B------:R-:W-:Y:S01]  /*fe80*/  ISETP.GE.AND P2, PT, R3, R6, PT ;  /* 0x000000060300720c */ /* 0x000fe20003f46270 */
[----:B0-----:R-:W-:Y:S02]  /*fe90*/  IMAD.MOV.U32 R3, RZ, RZ, R2 ;  /* 0x000000ffff037224 */ /* 0x001fe400078e0002 */
[----:B-1----:R-:W-:Y:S01]  /*fea0*/  IMAD.MOV.U32 R2, RZ, RZ, R14 ;  /* 0x000000ffff027224 */ /* 0x002fe200078e000e */
[----:B--2---:R-:W0:Y:S09]  /*feb0*/  SHFL.IDX PT, R4, R7, 0x5, 0x181f ;  /* 0x00b81f0007047f89 */ /* 0x004e3200000e0000 */
[----:B------:R-:W-:Y:S01]  /*fec0*/  @!P2 LEA R21, R9, UR38, 0x1 ;  /* 0x000000260915ac11 */ /* 0x000fe2000f8e08ff */
[----:B------:R-:W-:Y:S01]  /*fed0*/  @!P2 IMAD.WIDE.U32 R2, R10, 0x2, R2 ;  /* 0x000000020a02a825 */ /* 0x000fe200078e0002 */
[----:B------:R-:W1:Y:S01]  /*fee0*/  SHFL.IDX PT, R14, R0, 0x5, 0x181f ;  /* 0x00b81f00000e7f89 */ /* 0x000e6200000e0000 */
[----:B------:R-:W-:-:S03]  /*fef0*/  IADD3 R5, R8, 0x50, RZ ;  /* 0x0000005008057810 */ /* 0x000fc60007ffe0ff */
[----:B------:R-:W-:Y:S04]  /*ff00*/  @!P2 LDGSTS.E.BYPASS.LTC128B.128 [R21+0x18400], desc[UR6][R2.64], !P1 ;  /* 0x184000000215afae */ /* 0x000fe8000c901d46 */
[----:B------:R2:W-:Y:S01]  /*ff10*/  @!P2 LDGSTS.E.BYPASS.LTC128B.128 [R21+0x1c400], desc[UR6][R2.64+0x80], !P0 ;  /* 0x1c4000800215afae */ /* 0x0005e2000c101d46 */
[----:B------:R-:W-:Y:S01]  /*ff20*/  ISETP.GE.AND P2, PT, R5, R6, PT ;  /* 0x000000060500720c */ /* 0x000fe20003f46270 */
[----:B0-----:R-:W-:Y:S02]  /*ff30*/  IMAD.MOV.U32 R5, RZ, RZ, R4 ;  /* 0x000000ffff057224 */ /* 0x001fe400078e0004 */
[----:B--2---:R-:W0:Y:S10]  /*ff40*/  SHFL.IDX PT, R2, R7, 0x6, 0x181f ;  /* 0x00d81f0007027f89 */ /* 0x004e3400000e0000 */
[----:B------:R-:W-:Y:S01]  /*ff50*/  @!P2 LEA R20, R9, UR38, 0x1 ;  /* 0x000000260914ac11 */ /* 0x000fe2000f8e08ff */
[----:B------:R-:W-:-:S02]  /*ff60*/  VIADD R3, R8, 0x60 ;  /* 0x0000006008037836 */ /* 0x000fc40000000000 */
[----:B-1----:R-:W-:Y:S02]  /*ff70*/  IMAD.MOV.U32 R4, RZ, RZ, R14 ;  /* 0x000000ffff047224 */ /* 0x002fe400078e000e */
[----:B------:R-:W1:Y:S02]  /*ff80*/  SHFL.IDX PT, R14, R0, 0x6, 0x181f ;  /* 0x00d81f00000e7f89 */ /* 0x000e6400000e0000 */
[----:B------:R-:W-:-:S05]  /*ff90*/  @!P2 IMAD.WIDE.U32 R4, R10, 0x2, R4 ;  /* 0x000000020a04a825 */ /* 0x000fca00078e0004 */
[----:B------:R-:W-:Y:S04]  /*ffa0*/  @!P2 LDGSTS.E.BYPASS.LTC128B.128 [R20+0x18c00], desc[UR6][R4.64], !P1 ;  /* 0x18c000000414afae */ /* 0x000fe8000c901d46 */
[----:B------:R-:W-:Y:S01]  /*ffb0*/  @!P2 LDGSTS.E.BYPASS.LTC128B.128 [R20+0x1cc00], desc[UR6][R4.64+0x80], !P0 ;  /* 0x1cc000800414afae */ /* 0x000fe2000c101d46 */
[----:B------:R-:W-:Y:S02]  /*ffc0*/  ISETP.GE.AND P2, PT, R3, R6, PT ;  /* 0x000000060300720c */ /* 0x000fe40003f46270 */
[----:B0-----:R-:W-:Y:S01]  /*ffd0*/  MOV R3, R2 ;  /* 0x0000000200037202 */ /* 0x001fe20000000f00 */
[----:B-1----:R-:W-:-:S10]  /*ffe0*/  IMAD.MOV.U32 R2, RZ, RZ, R14 ;  /* 0x000000ffff027224 */ /* 0x002fd400078e000e */
[----:B------:R-:W-:Y:S01]  /*fff0*/  @!P2 LEA R21, R9, UR38, 0x1 ;  /* 0x000000260915ac11 */ /* 0x000fe2000f8e08ff */
[----:B------:R0:W1:Y:S01]  /*10000*/  SHFL.IDX PT, R14, R0, 0x7, 0x181f ;  /* 0x00f81f00000e7f89 */ /* 0x00006200000e0000 */
[----:B------:R-:W-:-:S05]  /*10010*/  @!P2 IMAD.WIDE.U32 R2, R10, 0x2, R2 ;  /* 0x000000020a02a825 */ /* 0x000fca00078e0002 */
[----:B------:R-:W-:Y:S04]  /*10020*/  @!P2 LDGSTS.E.BYPASS.LTC128B.128 [R21+0x19400], desc[UR6][R2.64], !P1 ;  /* 0x194000000215afae */ /* 0x000fe8000c901d46 */
[----:B------:R2:W-:Y:S04]  /*10030*/  @!P2 LDGSTS.E.BYPASS.LTC128B.128 [R21+0x1d400], desc[UR6][R2.64+0x80], !P0 ;  /* 0x1d4000800215afae */ /* 0x0005e8000c101d46 */
[----:B--2---:R0:W2:Y:S02]  /*10040*/  SHFL.IDX PT, R2, R7, 0x7, 0x181f ;  /* 0x00f81f0007027f89 */ /* 0x0040a400000e0000 */
.L_x_141:
[----:B------:R-:W-:Y:S01]  /*10050*/  VIADD R3, R8, 0x70 ;  /* 0x0000007008037836 */ /* 0x000fe20000000000 */
[----:B------:R-:W-:Y:S04]  /*10060*/  BSSY B0, `(.L_x_51) ;  /* 0x000000d000007945 */ /* 0x000fe80003800000 */
[----:B------:R-:W-:Y:S01]  /*10070*/  ISETP.GE.AND P2, PT, R3, R6, PT ;  /* 0x000000060300720c */ /* 0x000fe20003f46270 */
[----:B--2---:R-:W-:Y:S01]  /*10080*/  IMAD.MOV.U32 R3, RZ, RZ, R2 ;  /* 0x000000ffff037224 */ /* 0x004fe200078e0002 */
[----:B-1----:R-:W-:-:S11]  /*10090*/  MOV R2, R14 ;  /* 0x0000000e00027202 */ /* 0x002fd60000000f00 */
[----:B------:R-:W-:Y:S05]  /*100a0*/  @P2 BRA `(.L_x_52) ;  /* 0x0000000000202947 */ /* 0x000fea0003800000 */
[----:B------:R-:W-:Y:S01]  /*100b0*/  IMAD.WIDE.U32 R2, R10, 0x2, R2 ;  /* 0x000000020a027825 */ /* 0x000fe200078e0002 */
[----:B------:R-:W-:Y:S01]  /*100c0*/  LEA R9, R9, UR38, 0x1 ;  /* 0x0000002609097c11 */ /* 0x000fe2000f8e08ff */
[----:B------:R-:W-:-:S04]  /*100d0*/  ULDC.64 UR4, c[0x0][0x208] ;  /* 0x0000820000047ab9 */ /* 0x000fc80000000a00 */
[----:B------:R-:W-:Y:S01]  /*100e0*/  @!PT LDS RZ, [RZ] ;  /* 0x00000000fffff984 */ /* 0x000fe20000000800 */
[----:B------:R-:W-:Y:S01]  /*100f0*/  @!PT LDS RZ, [RZ] ;  /* 0x00000000fffff984 */ /* 0x000fe20000000800 */
[----:B------:R-:W-:Y:S01]  /*10100*/  @!PT LDS RZ, [RZ] ;  /* 0x00000000fffff984 */ /* 0x000fe20000000800 */
[----:B------:R1:W-:Y:S04]  /*10110*/  LDGSTS.E.BYPASS.LTC128B.128 [R9+0x19c00], desc[UR4][R2.64], !P1 ;  /* 0x19c0000002097fae */ /* 0x0003e8000c901d44 */
[----:B------:R1:W-:Y:S02]  /*10120*/  LDGSTS.E.BYPASS.LTC128B.128 [R9+0x1dc00], desc[UR4][R2.64+0x80], !P0 ;  /* 0x1dc0008002097fae */ /* 0x0003e4000c101d44 */
.L_x_52:
[----:B------:R-:W-:Y:S05]  /*10130*/  BSYNC B0 ;  /* 0x0000000000007941 */ /* 0x000fea0003800000 */
.L_x_51:
[----:B------:R-:W-:Y:S01]  /*10140*/  NOP ;  /* 0x0000000000007918 */ /* 0x000fe20000000000 */
[----:B------:R-:W-:Y:S01]  /*10150*/  SYNCS.ARRIVE.TRANS64.RED.A0T1 RZ, [UR38+0x34800], RZ ;  /* 0x034800ffffff79a7 */ /* 0x000fe20008200426 */
[----:B-1----:R-:W-:Y:S01]  /*10160*/  IMAD.MOV.U32 R2, RZ, RZ, 0x1 ;  /* 0x00000001ff027424 */ /* 0x002fe200078e00ff */
[----:B------:R-:W-:Y:S04]  /*10170*/  ARRIVES.LDGSTSBAR.64.TRANSCNT [UR38+0x34800] ;  /* 0x03480000ff0079b0 */ /* 0x000fe80008000aa6 */
[----:B------:R-:W-:Y:S01]  /*10180*/  SHF.L.U32 R2, R2, 0x1f, RZ ;  /* 0x0000001f02027819 */ /* 0x000fe200000006ff */
[----:B------:R-:W-:Y:S01]  /*10190*/  NOP ;  /* 0x0000000000007918 */ /* 0x000fe20000000000 */
[----:B------:R-:W0:Y:S01]  /*101a0*/  LDL.LU R3, [R1+0x8] ;  /* 0x0000080001037983 */ /* 0x000e220000300800 */
[----:B------:R-:W-:Y:S01]  /*101b0*/  SYNCS.ARRIVE.TRANS64.A1T0 RZ, [UR38+0x34800], RZ ;  /* 0x034800ffffff79a7 */ /* 0x000fe20008100026 */
[----:B------:R-:W1:Y:S01]  /*101c0*/  SYNCS.PHASECHK.TRANS64.TRYWAIT P0, [UR38+0x34820], R2 ;  /* 0x03482002ff0075a7 */ /* 0x000e620008000166 */
[----:B0-----:R-:W-:-:S05]  /*101d0*/  VIADD R0, R3, 0xfffffffe ;  /* 0xfffffffe03007836 */ /* 0x001fca0000000000 */
[----:B------:R-:W-:Y:S01]  /*101e0*/  ISETP.GE.AND P1, PT, R0, UR39, PT ;  /* 0x0000002700007c0c */ /* 0x000fe2000bf26270 */
[----:B-1----:R-:W-:-:S12]  /*101f0*/  @!P0 BRA `(.L_x_53) ;  /* 0x0000002c00ac8947 */ /* 0x002fd80003800000 */
.L_x_142:
[----:B------:R-:W-:Y:S01]  /*10200*/  IMAD.MOV.U32 R9, RZ, RZ, 0x1 ;  /* 0x00000001ff097424 */ /* 0x000fe200078e00ff */
[----:B------:R-:W-:Y:S01]  /*10210*/  MOV R8, RZ ;  /* 0x000000ff00087202 */ /* 0x000fe20000000f00 */
[----:B------:R-:W-:Y:S06]  /*10220*/  @!P1 BRA `(.L_x_54) ;  /* 0x0000001800609947 */ /* 0x000fec0003800000 */
[----:B------:R-:W-:Y:S01]  /*10230*/  UIADD3 UR4, UR42, 0x1, URZ ;  /* 0x000000012a047890 */ /* 0x000fe2000fffe03f */
[----:B0-----:R-:W-:Y:S01]  /*10240*/  LOP3.LUT R2, RZ, UR39, RZ, 0x33, !PT ;  /* 0x00000027ff027c12 */ /* 0x001fe2000f8e33ff */
[----:B------:R-:W0:Y:S01]  /*10250*/  S2R R4, SR_TID.X ;  /* 0x0000000000047919 */ /* 0x000e220000002100 */
[----:B------:R-:W-:Y:S01]  /*10260*/  IMAD.MOV.U32 R9, RZ, RZ, 0x1 ;  /* 0x00000001ff097424 */ /* 0x000fe200078e00ff */
[----:B------:R-:W-:-:S04]  /*10270*/  UIMAD UR4, UR4, UR41, URZ ;  /* 0x00000029040472a4 */ /* 0x000fc8000f8e023f */
[----:B------:R-:W-:-:S04]  /*10280*/  UISETP.LT.AND UP0, UPT, UR40, UR4, UPT ;  /* 0x000000042800728c */ /* 0x000fc8000bf01270 */
[----:B------:R-:W-:-:S06]  /*10290*/  USEL UR4, UR40, UR4, UP0 ;  /* 0x0000000428047287 */ /* 0x000fcc0008000000 */
[----:B------:R-:W-:-:S05]  /*102a0*/  IMAD R3, RZ, RZ, -UR4 ;  /* 0x80000004ff037e24 */ /* 0x000fca000f8e02ff */
[----:B------:R-:W-:-:S04]  /*102b0*/  VIADDMNMX R2, R3, 0x1, R2, !PT ;  /* 0x0000000103027846 */ /* 0x000fc80007800102 */
[----:B------:R-:W-:Y:S02]  /*102c0*/  R2UR UR5, R2 ;  /* 0x00000000020572ca */ /* 0x000fe400000e0000 */
[----:B------:R-:W-:Y:S02]  /*102d0*/  LOP3.LUT R2, RZ, UR4, RZ, 0x33, !PT ;  /* 0x00000004ff027c12 */ /* 0x000fe4000f8e33ff */
[----:B0-----:R-:W-:Y:S02]  /*102e0*/  LOP3.LUT R10, R4, 0x1f, RZ, 0xc0, !PT ;  /* 0x0000001f040a7812 */ /* 0x001fe400078ec0ff */
[----:B------:R-:W-:-:S07]  /*102f0*/  MOV R4, R16 ;  /* 0x0000001000047202 */ /* 0x000fce0000000f00 */
[----:B------:R-:W-:Y:S02]  /*10300*/  UIADD3 UR6, UR5, -0x2, URZ ;  /* 0xfffffffe05067890 */ /* 0x000fe4000fffe03f */
[----:B------:R-:W-:-:S04]  /*10310*/  UIADD3 UR5, UR4, UR5, URZ ;  /* 0x0000000504057290 */ /* 0x000fc8000fffe03f */
[----:B------:R-:W-:Y:S02]  /*10320*/  ISETP.NE.AND P0, PT, R2, UR6, PT ;  /* 0x0000000602007c0c */ /* 0x000fe4000bf05270 */
[----:B------:R-:W-:-:S05]  /*10330*/  IMAD.U32 R12, RZ, RZ, UR5 ;  /* 0x00000005ff0c7e24 */ /* 0x000fca000f8e00ff */
[----:B------:R-:W-:-:S06]  /*10340*/  LOP3.LUT R12, R12, 0x1, RZ, 0xc0, !PT ;  /* 0x000000010c0c7812 */ /* 0x000fcc00078ec0ff */
[----:B------:R-:W-:Y:S05]  /*10350*/  @!P0 BRA `(.L_x_55) ;  /* 0x0000001000188947 */ /* 0x000fea0003800000 */
[----:B------:R-:W-:Y:S01]  /*10360*/  R2UR UR4, R12 ;  /* 0x000000000c0472ca */ /* 0x000fe200000e0000 */
[----:B------:R-:W-:Y:S01]  /*10370*/  BSSY B0, `(.L_x_55) ;  /* 0x0000104000007945 */ /* 0x000fe20003800000 */
[----:B------:R-:W-:Y:S02]  /*10380*/  IMAD.MOV.U32 R6, RZ, RZ, 0x1 ;  /* 0x00000001ff067424 */ /* 0x000fe400078e00ff */
[----:B------:R-:W-:-:S09]  /*10390*/  IMAD.MOV.U32 R4, RZ, RZ, R16 ;  /* 0x000000ffff047224 */ /* 0x000fd200078e0010 */
[----:B------:R-:W-:-:S06]  /*103a0*/  UIADD3 UR4, UR5, -UR4, URZ ;  /* 0x8000000405047290 */ /* 0x000fcc000fffe03f */
[----:B------:R-:W-:-:S07]  /*103b0*/  IMAD.U32 R7, RZ, RZ, UR4 ;  /* 0x00000004ff077e24 */ /* 0x000fce000f8e00ff */
.L_x_86:
[----:B------:R-:W2:Y:S01]  /*103c0*/  LDL R2, [R1] ;  /* 0x0000000001027983 */ /* 0x000ea20000100800 */
[----:B------:R-:W-:Y:S01]  /*103d0*/  IADD3 R7, R7, -0x2, RZ ;  /* 0xfffffffe07077810 */ /* 0x000fe20007ffe0ff */
[----:B------:R-:W-:Y:S03]  /*103e0*/  BSSY B1, `(.L_x_56) ;  /* 0x000007b000017945 */ /* 0x000fe60003800000 */
[----:B------:R-:W-:Y:S02]  /*103f0*/  ISETP.NE.AND P1, PT, R7, RZ, PT ;  /* 0x000000ff0700720c */ /* 0x000fe40003f25270 */
[----:B--2---:R-:W-:-:S13]  /*10400*/  ISETP.NE.AND P0, PT, R2, RZ, PT ;  /* 0x000000ff0200720c */ /* 0x004fda0003f05270 */
[----:B------:R-:W-:Y:S05]  /*10410*/  @!P0 BRA `(.L_x_57) ;  /* 0x0000000400dc8947 */ /* 0x000fea0003800000 */
[----:B------:R-:W2:Y:S01]  /*10420*/  LDL R2, [R1+0x4] ;  /* 0x0000040001027983 */ /* 0x000ea20000100800 */
[----:B------:R-:W-:Y:S01]  /*10430*/  IMAD.MOV.U32 R9, RZ, RZ, R0 ;  /* 0x000000ffff097224 */ /* 0x000fe200078e0000 */
[----:B--2---:R-:W-:-:S13]  /*10440*/  ISETP.NE.AND P0, PT, R2, RZ, PT ;  /* 0x000000ff0200720c */ /* 0x004fda0003f05270 */
[----:B------:R-:W-:Y:S05]  /*10450*/  @!P0 BRA `(.L_x_58) ;  /* 0x00000000004c8947 */ /* 0x000fea0003800000 */
[----:B------:R-:W0:Y:S01]  /*10460*/  LDC R9, c[0x0][0x43c] ;  /* 0x00010f00ff097b82 */ /* 0x000e220000000800 */
[----:B------:R-:W-:Y:S01]  /*10470*/  ULDC.64 UR4, c[0x0][0x428] ;  /* 0x00010a0000047ab9 */ /* 0x000fe20000000a00 */
[----:B------:R-:W-:Y:S01]  /*10480*/  ULDC.64 UR6, c[0x0][0x208] ;  /* 0x0000820000067ab9 */ /* 0x000fe20000000a00 */
[----:B------:R-:W-:Y:S01]  /*10490*/  IMAD R5, R19, UR4, RZ ;  /* 0x0000000413057c24 */ /* 0x000fe2000f8e02ff */
[----:B0-----:R-:W-:-:S13]  /*104a0*/  ISETP.NE.AND P0, PT, R9, 0x1, PT ;  /* 0x000000010900780c */ /* 0x001fda0003f05270 */
[----:B------:R-:W0:Y:S02]  /*104b0*/  @P0 LDC.64 R2, c[0x0][0x440] ;  /* 0x00011000ff020b82 */ /* 0x000e240000000a00 */
[----:B0-----:R-:W-:-:S04]  /*104c0*/  @P0 IMAD.HI.U32 R4, R0, R2, RZ ;  /* 0x0000000200040227 */ /* 0x001fc800078e00ff */
[----:B------:R-:W-:Y:S01]  /*104d0*/  IMAD.MOV.U32 R2, RZ, RZ, R0 ;  /* 0x000000ffff027224 */ /* 0x000fe200078e0000 */
[----:B------:R-:W-:Y:S01]  /*104e0*/  @P0 SHF.R.U32.HI R2, RZ, R3, R4 ;  /* 0x00000003ff020219 */ /* 0x000fe20000011604 */
[----:B------:R-:W-:-:S03]  /*104f0*/  IMAD R4, R18, UR5, R5 ;  /* 0x0000000512047c24 */ /* 0x000fc6000f8e0205 */
[--C-:B------:R-:W-:Y:S01]  /*10500*/  SHF.R.S32.HI R3, RZ, 0x1f, R2.reuse ;  /* 0x0000001fff037819 */ /* 0x100fe20000011402 */
[--C-:B------:R-:W-:Y:S02]  /*10510*/  IMAD.MOV R5, RZ, RZ, -R2.reuse ;  /* 0x000000ffff057224 */ /* 0x100fe400078e0a02 */
[----:B------:R-:W-:Y:S01]  /*10520*/  IMAD.WIDE.U32 R2, R18, UR4, R2 ;  /* 0x0000000412027c25 */ /* 0x000fe2000f8e0002 */
[----:B------:R-:W-:-:S03]  /*10530*/  ULDC.64 UR4, c[0x0][0x418] ;  /* 0x0001060000047ab9 */ /* 0x000fc60000000a00 */
[----:B------:R-:W-:Y:S01]  /*10540*/  IMAD R9, R9, R5, R0 ;  /* 0x0000000509097224 */ /* 0x000fe200078e0200 */
[----:B------:R-:W-:Y:S02]  /*10550*/  IADD3 R3, R4, R3, RZ ;  /* 0x0000000304037210 */ /* 0x000fe40007ffe0ff */
[----:B------:R-:W-:-:S04]  /*10560*/  LEA R4, P0, R2, UR4, 0x2 ;  /* 0x0000000402047c11 */ /* 0x000fc8000f8010ff */
[----:B------:R-:W-:-:S05]  /*10570*/  LEA.HI.X R5, R2, UR5, R3, 0x2, P0 ;  /* 0x0000000502057c11 */ /* 0x000fca00080f1403 */
[----:B------:R0:W5:Y:S04]  /*10580*/  LDG.E R4, desc[UR6][R4.64] ;  /* 0x0000000604047981 */ /* 0x000168000c1e1900 */
.L_x_58:
[----:B------:R-:W1:Y:S01]  /*10590*/  S2R R2, SR_TID.X ;  /* 0x0000000000027919 */ /* 0x000e620000002100 */
[----:B------:R-:W-:Y:S01]  /*105a0*/  BSSY B2, `(.L_x_59) ;  /* 0x0000006000027945 */ /* 0x000fe20003800000 */
[----:B-1----:R-:W-:Y:S02]  /*105b0*/  LOP3.LUT R3, R2, 0x7f, RZ, 0xc0, !PT ;  /* 0x0000007f02037812 */ /* 0x002fe400078ec0ff */
[----:B------:R-:W-:Y:S02]  /*105c0*/  SHF.L.U32 R2, R6, 0x1f, RZ ;  /* 0x0000001f06027819 */ /* 0x000fe400000006ff */
[----:B------:R-:W-:Y:S02]  /*105d0*/  ISETP.NE.AND P2, PT, R3, RZ, PT ;  /* 0x000000ff0300720c */ /* 0x000fe40003f45270 */
[----:B------:R-:W1:Y:S02]  /*105e0*/  SYNCS.PHASECHK.TRANS64.TRYWAIT P0, [UR38+0x34848], R2 ;  /* 0x03484802ff0075a7 */ /* 0x000e640008000166 */
[----:B-1----:R-:W-:Y:S09]  /*105f0*/  @!P0 BRA `(.L_x_60) ;  /* 0x0000002800c48947 */ /* 0x002ff20003800000 */
.L_x_143:
[----:B------:R-:W-:Y:S05]  /*10600*/  BSYNC B2 ;  /* 0x0000000000027941 */ /* 0x000fea0003800000 */
.L_x_59:
[----:B------:R-:W-:Y:S04]  /*10610*/  BSSY B2, `(.L_x_61) ;  /* 0x0000007000027945 */ /* 0x000fe80003800000 */
[----:B------:R-:W-:Y:S05]  /*10620*/  @P2 BRA `(.L_x_62) ;  /* 0x0000000000142947 */ /* 0x000fea0003800000 */
[----:B------:R-:W-:Y:S01]  /*10630*/  ISETP.NE.AND P0, PT, R10, RZ, PT ;  /* 0x000000ff0a00720c */ /* 0x000fe20003f05270 */
[----:B-1----:R-:W-:-:S04]  /*10640*/  IMAD.MOV.U32 R3, RZ, RZ, 0xb000 ;  /* 0x0000b000ff037424 */ /* 0x002fc800078e00ff */
[----:B------:R2:W-:Y:S08]  /*10650*/  SYNCS.ARRIVE.TRANS64 RZ, [UR38+0x34838], R3 ;  /* 0x03483803ffff79a7 */ /* 0x0005f00008000026 */
[----:B--2---:R-:W-:Y:S05]  /*10660*/  @!P0 BRA `(.L_x_62) ;  /* 0x0000000000048947 */ /* 0x004fea0003800000 */
[----:B------:R-:W-:Y:S01]  /*10670*/  BPT.TRAP 0x1 ;  /* 0x000000040000795c */ /* 0x000fe20000300000 */
.L_x_62:
[----:B------:R-:W-:Y:S05]  /*10680*/  BSYNC B2 ;  /* 0x0000000000027941 */ /* 0x000fea0003800000 */
.L_x_61:
[----:B0-----:R-:W-:Y:S01]  /*10690*/  IMAD.MOV.U32 R5, RZ, RZ, RZ ;  /* 0x000000ffff057224 */ /* 0x001fe200078e00ff */
[----:B------:R-:W-:Y:S01]  /*106a0*/  ULDC.64 UR4, c[0x0][0x198] ;  /* 0x0000660000047ab9 */ /* 0x000fe20000000a00 */
[----:B------:R-:W-:Y:S01]  /*106b0*/  PLOP3.LUT P0, PT, PT, PT, PT, 0x80, 0x0 ;  /* 0x000000000000781c */ /* 0x000fe20003f0f070 */
[----:B------:R-:W-:Y:S01]  /*106c0*/  UIADD3 UR4, UP0, UR4, 0x370, URZ ;  /* 0x0000037004047890 */ /* 0x000fe2000ff1e03f */
[----:B-1----:R-:W-:Y:S01]  /*106d0*/  IMAD R3, R9, 0xb0, RZ ;  /* 0x000000b009037824 */ /* 0x002fe200078e02ff */
[----:B------:R-:W-:Y:S01]  /*106e0*/  R2UR UR34, R5 ;  /* 0x00000000052272ca */ /* 0x000fe200000e0000 */
[----:B------:R-:W-:Y:S02]  /*106f0*/  UIADD3 UR32, UR38, 0x29400, URZ ;  /* 0x0002940026207890 */ /* 0x000fe4000fffe03f */
[----:B------:R-:W-:Y:S02]  /*10700*/  UIADD3 UR33, UR38, 0x34838, URZ ;  /* 0x0003483826217890 */ /* 0x000fe4000fffe03f */
[----:B------:R-:W-:Y:S01]  /*10710*/  UIADD3.X UR5, URZ, UR5, URZ, UP0, !UPT ;  /* 0x000000053f057290 */ /* 0x000fe200087fe43f */
[----:B------:R-:W-:Y:S01]  /*10720*/  UMOV UR6, 0x0 ;  /* 0x0000000000067882 */ /* 0x000fe20000000000 */
[----:B------:R-:W-:-:S10]  /*10730*/  UMOV UR7, 0x14f00000 ;  /* 0x14f0000000077882 */ /* 0x000fd40000000000 */
.L_x_63:
[----:B------:R-:W-:-:S13]  /*10740*/  @P0 ELECT P3, URZ, PT ;  /* 0x00000000003f082f */ /* 0x000fda0003860000 */
[----:B-----5:R-:W-:Y:S02]  /*10750*/  @P3 R2UR UR37, R4 ;  /* 0x00000000042532ca */ /* 0x020fe400000e0000 */
[----:B------:R-:W-:Y:S02]  /*10760*/  @P3 R2UR UR35, R3 ;  /* 0x00000000032332ca */ /* 0x000fe400000e0000 */
[----:B------:R-:W-:Y:S02]  /*10770*/  @P3 PLOP3.LUT P0, PT, P3, PT, PT, 0x8, 0x0 ;  /* 0x000000000000381c */ /* 0x000fe40001f0e170 */
[----:B------:R-:W-:-:S09]  /*10780*/  PLOP3.LUT P3, PT, PT, PT, PT, 0x8, 0x0 ;  /* 0x000000000000781c */ /* 0x000fd20003f6e170 */
[----:B------:R0:W-:Y:S02]  /*10790*/  UTMALDG.4D [UR32], [UR4], desc[UR6] ;  /* 0x00000620040075b4 */ /* 0x0001e40008019000 */
[----:B0-----:R-:W-:Y:S05]  /*107a0*/  @P0 BRA.U.ANY `(.L_x_63) ;  /* 0xfffffffd00e40947 */ /* 0x001fea000393ffff */
[----:B------:R-:W-:Y:S01]  /*107b0*/  IMAD.MOV.U32 R11, RZ, RZ, 0x40 ;  /* 0x00000040ff0b7424 */ /* 0x000fe200078e00ff */
[----:B------:R-:W-:Y:S01]  /*107c0*/  PLOP3.LUT P0, PT, PT, PT, PT, 0x80, 0x0 ;  /* 0x000000000000781c */ /* 0x000fe20003f0f070 */
[----:B------:R-:W-:Y:S01]  /*107d0*/  UIADD3 UR8, UR38, 0x2ec00, URZ ;  /* 0x0002ec0026087890 */ /* 0x000fe2000fffe03f */
[----:B------:R-:W-:Y:S02]  /*107e0*/  UMOV UR6, 0x0 ;  /* 0x0000000000067882 */ /* 0x000fe40000000000 */
[----:B------:R-:W-:Y:S01]  /*107f0*/  R2UR UR10, R11 ;  /* 0x000000000b0a72ca */ /* 0x000fe200000e0000 */
[----:B------:R-:W-:-:S14]  /*10800*/  UMOV UR7, 0x14f00000 ;  /* 0x14f0000000077882 */ /* 0x000fdc0000000000 */
.L_x_64:
[----:B------:R-:W-:-:S13]  /*10810*/  @P0 ELECT P3, URZ, PT ;  /* 0x00000000003f082f */ /* 0x000fda0003860000 */
[----:B------:R-:W-:Y:S01]  /*10820*/  @P3 R2UR UR13, R4 ;  /* 0x00000000040d32ca */ /* 0x000fe200000e0000 */
[----:B------:R-:W-:Y:S01]  /*10830*/  UMOV UR9, UR33 ;  /* 0x0000002100097c82 */ /* 0x000fe20008000000 */
[----:B------:R-:W-:Y:S01]  /*10840*/  @P3 R2UR UR11, R3 ;  /* 0x00000000030b32ca */ /* 0x000fe200000e0000 */
[----:B------:R-:W-:Y:S01]  /*10850*/  UMOV UR12, UR36 ;  /* 0x00000024000c7c82 */ /* 0x000fe20008000000 */
[----:B------:R-:W-:Y:S02]  /*10860*/  @P3 PLOP3.LUT P0, PT, P3, PT, PT, 0x8, 0x0 ;  /* 0x000000000000381c */ /* 0x000fe40001f0e170 */
[----:B------:R-:W-:-:S09]  /*10870*/  PLOP3.LUT P3, PT, PT, PT, PT, 0x8, 0x0 ;  /* 0x000000000000781c */ /* 0x000fd20003f6e170 */
[----:B------:R0:W-:Y:S02]  /*10880*/  UTMALDG.4D [UR8], [UR4], desc[UR6] ;  /* 0x00000608040075b4 */ /* 0x0001e40008019000 */
[----:B0-----:R-:W-:Y:S05]  /*10890*/  @P0 BRA.U.ANY `(.L_x_64) ;  /* 0xfffffffd00dc0947 */ /* 0x001fea000393ffff */
[----:B------:R-:W0:Y:S01]  /*108a0*/  SYNCS.PHASECHK.TRANS64.TRYWAIT P0, [UR38+0x34860], R2 ;  /* 0x03486002ff0075a7 */ /* 0x000e220008000166 */
[----:B------:R-:W-:Y:S04]  /*108b0*/  BSSY B2, `(.L_x_65) ;  /* 0x0000002000027945 */ /* 0x000fe80003800000 */
[----:B0-----:R-:W-:Y:S05]  /*108c0*/  @!P0 BRA `(.L_x_66) ;  /* 0x0000002800288947 */ /* 0x001fea0003800000 */
.L_x_144:
[----:B------:R-:W-:Y:S05]  /*108d0*/  BSYNC B2 ;  /* 0x0000000000027941 */ /* 0x000fea0003800000 */
.L_x_65:
[----:B------:R-:W-:Y:S01]  /*108e0*/  BSSY B2, `(.L_x_67) ;  /* 0x0000009000027945 */ /* 0x000fe20003800000 */
[----:B0-----:R-:W-:Y:S01]  /*108f0*/  MOV R2, 0x0 ;  /* 0x0000000000027802 */ /* 0x001fe20000000f00 */
[----:B------:R-:W-:Y:S02]  /*10900*/  IMAD.MOV.U32 R3, RZ, RZ, 0x14f00000 ;  /* 0x14f00000ff037424 */ /* 0x000fe400078e00ff */
[----:B------:R-:W-:Y:S05]  /*10910*/  @P2 BRA `(.L_x_68) ;  /* 0x0000000000142947 */ /* 0x000fea0003800000 */
[----:B------:R-:W-:Y:S01]  /*10920*/  ISETP.NE.AND P0, PT, R10, RZ, PT ;  /* 0x000000ff0a00720c */ /* 0x000fe20003f05270 */
[----:B------:R-:W-:-:S04]  /*10930*/  IMAD.MOV.U32 R13, RZ, RZ, 0xb000 ;  /* 0x0000b000ff0d7424 */ /* 0x000fc800078e00ff */
[----:B------:R0:W-:Y:S08]  /*10940*/  SYNCS.ARRIVE.TRANS64 RZ, [UR38+0x34850], R13 ;  /* 0x0348500dffff79a7 */ /* 0x0001f00008000026 */
[----:B0-----:R-:W-:Y:S05]  /*10950*/  @!P0 BRA `(.L_x_68) ;  /* 0x0000000000048947 */ /* 0x001fea0003800000 */
[----:B------:R-:W-:Y:S01]  /*10960*/  BPT.TRAP 0x1 ;  /* 0x000000040000795c */ /* 0x000fe20000300000 */
.L_x_68:
[----:B------:R-:W-:Y:S05]  /*10970*/  BSYNC B2 ;  /* 0x0000000000027941 */ /* 0x000fea0003800000 */
.L_x_67:
[----:B------:R-:W-:Y:S01]  /*10980*/  R2UR UR6, R2 ;  /* 0x00000000020672ca */ /* 0x000fe200000e0000 */
[----:B------:R-:W-:Y:S01]  /*10990*/  ULDC.64 UR4, c[0x0][0x198] ;  /* 0x0000660000047ab9 */ /* 0x000fe20000000a00 */
[----:B------:R-:W-:Y:S01]  /*109a0*/  R2UR UR7, R3 ;  /* 0x00000000030772ca */ /* 0x000fe200000e0000 */
[----:B------:R-:W-:Y:S01]  /*109b0*/  UIADD3 UR4, UP0, UR4, 0x470, URZ ;  /* 0x0000047004047890 */ /* 0x000fe2000ff1e03f */
[----:B------:R-:W-:Y:S01]  /*109c0*/  R2UR UR10, R5 ;  /* 0x00000000050a72ca */ /* 0x000fe200000e0000 */
[----:B------:R-:W-:Y:S01]  /*109d0*/  IMAD R5, R17, 0xb0, RZ ;  /* 0x000000b011057824 */ /* 0x000fe200078e02ff */
[----:B------:R-:W-:Y:S01]  /*109e0*/  PLOP3.LUT P0, PT, PT, PT, PT, 0x80, 0x0 ;  /* 0x000000000000781c */ /* 0x000fe20003f0f070 */
[----:B------:R-:W-:Y:S02]  /*109f0*/  UIADD3 UR8, UR38, 0x400, URZ ;  /* 0x0000040026087890 */ /* 0x000fe4000fffe03f */
[----:B------:R-:W-:Y:S02]  /*10a00*/  UIADD3 UR9, UR38, 0x34850, URZ ;  /* 0x0003485026097890 */ /* 0x000fe4000fffe03f */
[----:B------:R-:W-:-:S12]  /*10a10*/  UIADD3.X UR5, URZ, UR5, URZ, UP0, !UPT ;  /* 0x000000053f057290 */ /* 0x000fd800087fe43f */
.L_x_69:
[----:B------:R-:W-:-:S13]  /*10a20*/  @P0 ELECT P2, URZ, PT ;  /* 0x00000000003f082f */ /* 0x000fda0003840000 */
[----:B------:R-:W-:Y:S01]  /*10a30*/  @P2 R2UR UR13, R16 ;  /* 0x00000000100d22ca */ /* 0x000fe200000e0000 */
[----:B------:R-:W-:Y:S01]  /*10a40*/  UMOV UR12, UR36 ;  /* 0x00000024000c7c82 */ /* 0x000fe20008000000 */
[----:B------:R-:W-:Y:S02]  /*10a50*/  @P2 R2UR UR11, R5 ;  /* 0x00000000050b22ca */ /* 0x000fe400000e0000 */
[----:B------:R-:W-:Y:S02]  /*10a60*/  @P2 PLOP3.LUT P0, PT, P2, PT, PT, 0x8, 0x0 ;  /* 0x000000000000281c */ /* 0x000fe4000170e170 */
[----:B------:R-:W-:-:S09]  /*10a70*/  PLOP3.LUT P2, PT, PT, PT, PT, 0x8, 0x0 ;  /* 0x000000000000781c */ /* 0x000fd20003f4e170 */
[----:B------:R0:W-:Y:S02]  /*10a80*/  UTMALDG.4D [UR8], [UR4], desc[UR6] ;  /* 0x00000608040075b4 */ /* 0x0001e40008019000 */
[----:B0-----:R-:W-:Y:S05]  /*10a90*/  @P0 BRA.U.ANY `(.L_x_69) ;  /* 0xfffffffd00e00947 */ /* 0x001fea000393ffff */
[----:B------:R-:W-:Y:S01]  /*10aa0*/  R2UR UR6, R2 ;  /* 0x00000000020672ca */ /* 0x000fe200000e0000 */
[----:B------:R-:W-:Y:S01]  /*10ab0*/  UIADD3 UR8, UR38, 0x5c00, URZ ;  /* 0x00005c0026087890 */ /* 0x000fe2000fffe03f */
[----:B------:R-:W-:Y:S02]  /*10ac0*/  R2UR UR7, R3 ;  /* 0x00000000030772ca */ /* 0x000fe400000e0000 */
[----:B------:R-:W-:Y:S02]  /*10ad0*/  R2UR UR10, R11 ;  /* 0x000000000b0a72ca */ /* 0x000fe400000e0000 */
[----:B------:R-:W-:-:S13]  /*10ae0*/  PLOP3.LUT P0, PT, PT, PT, PT, 0x80, 0x0 ;  /* 0x000000000000781c */ /* 0x000fda0003f0f070 */
.L_x_70:
        /* <DEDUP_REMOVED lines=8> */
[----:B------:R-:W-:Y:S01]  /*10b70*/  IMAD.MOV.U32 R17, RZ, RZ, R9 ;  /* 0x000000ffff117224 */ /* 0x000fe200078e0009 */
[----:B------:R-:W-:-:S07]  /*10b80*/  MOV R16, R4 ;  /* 0x0000000400107202 */ /* 0x000fce0000000f00 */
.L_x_57:
[----:B------:R-:W-:Y:S05]  /*10b90*/  BSYNC B1 ;  /* 0x0000000000017941 */ /* 0x000fea0003800000 */
.L_x_56:
[----:B------:R-:W2:Y:S01]  /*10ba0*/  LDL R2, [R1] ;  /* 0x0000000001027983 */ /* 0x000ea20000100800 */
[----:B------:R-:W-:Y:S01]  /*10bb0*/  BSSY B1, `(.L_x_71) ;  /* 0x000007c000017945 */ /* 0x000fe20003800000 */
[----:B------:R-:W-:Y:S02]  /*10bc0*/  LOP3.LUT R9, R6, 0x1, RZ, 0x3c, !PT ;  /* 0x0000000106097812 */ /* 0x000fe400078e3cff */
[----:B--2---:R-:W-:-:S13]  /*10bd0*/  ISETP.NE.AND P0, PT, R2, RZ, PT ;  /* 0x000000ff0200720c */ /* 0x004fda0003f05270 */
[----:B------:R-:W-:Y:S05]  /*10be0*/  @!P0 BRA `(.L_x_72) ;  /* 0x0000000400e08947 */ /* 0x000fea0003800000 */
[----:B------:R-:W2:Y:S01]  /*10bf0*/  LDL R2, [R1+0x4] ;  /* 0x0000040001027983 */ /* 0x000ea20000100800 */
[----:B------:R-:W-:Y:S01]  /*10c00*/  VIADD R11, R0, 0xffffffff ;  /* 0xffffffff000b7836 */ /* 0x000fe20000000000 */
[----:B--2---:R-:W-:-:S13]  /*10c10*/  ISETP.NE.AND P0, PT, R2, RZ, PT ;  /* 0x000000ff0200720c */ /* 0x004fda0003f05270 */
[----:B------:R-:W-:Y:S05]  /*10c20*/  @!P0 BRA `(.L_x_73) ;  /* 0x00000000004c8947 */ /* 0x000fea0003800000 */
[----:B------:R-:W0:Y:S01]  /*10c30*/  LDC R4, c[0x0][0x43c] ;  /* 0x00010f00ff047b82 */ /* 0x000e220000000800 */
[----:B------:R-:W-:Y:S01]  /*10c40*/  ULDC.64 UR4, c[0x0][0x428] ;  /* 0x00010a0000047ab9 */ /* 0x000fe20000000a00 */
[----:B------:R-:W-:Y:S01]  /*10c50*/  ULDC.64 UR6, c[0x0][0x208] ;  /* 0x0000820000067ab9 */ /* 0x000fe20000000a00 */
[----:B0-----:R-:W-:-:S13]  /*10c60*/  ISETP.NE.AND P0, PT, R4, 0x1, PT ;  /* 0x000000010400780c */ /* 0x001fda0003f05270 */
[----:B------:R-:W0:Y:S02]  /*10c70*/  @P0 LDC.64 R2, c[0x0][0x440] ;  /* 0x00011000ff020b82 */ /* 0x000e240000000a00 */
[----:B0-----:R-:W-:-:S04]  /*10c80*/  @P0 IMAD.HI.U32 R5, R11, R2, RZ ;  /* 0x000000020b050227 */ /* 0x001fc800078e00ff */
[----:B------:R-:W-:Y:S01]  /*10c90*/  IMAD.MOV.U32 R2, RZ, RZ, R11 ;  /* 0x000000ffff027224 */ /* 0x000fe200078e000b */
[----:B------:R-:W-:-:S05]  /*10ca0*/  @P0 SHF.R.U32.HI R2, RZ, R3, R5 ;  /* 0x00000003ff020219 */ /* 0x000fca0000011605 */
[----:B------:R-:W-:-:S04]  /*10cb0*/  IMAD.MOV R3, RZ, RZ, -R2 ;  /* 0x000000ffff037224 */ /* 0x000fc800078e0a02 */
[----:B------:R-:W-:Y:S01]  /*10cc0*/  IMAD R11, R4, R3, R11 ;  /* 0x00000003040b7224 */ /* 0x000fe200078e020b */
[----:B------:R-:W-:Y:S01]  /*10cd0*/  SHF.R.S32.HI R3, RZ, 0x1f, R2 ;  /* 0x0000001fff037819 */ /* 0x000fe20000011402 */
[----:B------:R-:W-:-:S04]  /*10ce0*/  IMAD R4, R19, UR4, RZ ;  /* 0x0000000413047c24 */ /* 0x000fc8000f8e02ff */
[C---:B------:R-:W-:Y:S02]  /*10cf0*/  IMAD R4, R18.reuse, UR5, R4 ;  /* 0x0000000512047c24 */ /* 0x040fe4000f8e0204 */
[----:B------:R-:W-:Y:S01]  /*10d00*/  IMAD.WIDE.U32 R2, R18, UR4, R2 ;  /* 0x0000000412027c25 */ /* 0x000fe2000f8e0002 */
[----:B------:R-:W-:-:S04]  /*10d10*/  ULDC.64 UR4, c[0x0][0x418] ;  /* 0x0001060000047ab9 */ /* 0x000fc80000000a00 */
[----:B------:R-:W-:Y:S02]  /*10d20*/  IADD3 R3, R4, R3, RZ ;  /* 0x0000000304037210 */ /* 0x000fe40007ffe0ff */
[----:B------:R-:W-:-:S04]  /*10d30*/  LEA R4, P0, R2, UR4, 0x2 ;  /* 0x0000000402047c11 */ /* 0x000fc8000f8010ff */
[----:B------:R-:W-:-:S05]  /*10d40*/  LEA.HI.X R5, R2, UR5, R3, 0x2, P0 ;  /* 0x0000000502057c11 */ /* 0x000fca00080f1403 */
[----:B------:R0:W5:Y:S04]  /*10d50*/  LDG.E R4, desc[UR6][R4.64] ;  /* 0x0000000604047981 */ /* 0x000168000c1e1900 */
.L_x_73:
[----:B------:R-:W1:Y:S01]  /*10d60*/  S2R R2, SR_TID.X ;  /* 0x0000000000027919 */ /* 0x000e620000002100 */
[----:B------:R-:W-:Y:S01]  /*10d70*/  BSSY B2, `(.L_x_74) ;  /* 0x0000006000027945 */ /* 0x000fe20003800000 */
[----:B-1----:R-:W-:Y:S02]  /*10d80*/  LOP3.LUT R3, R2, 0x7f, RZ, 0xc0, !PT ;  /* 0x0000007f02037812 */ /* 0x002fe400078ec0ff */
[----:B------:R-:W-:Y:S02]  /*10d90*/  SHF.L.U32 R2, R9, 0x1f, RZ ;  /* 0x0000001f09027819 */ /* 0x000fe400000006ff */
[----:B------:R-:W-:Y:S02]  /*10da0*/  ISETP.NE.AND P2, PT, R3, RZ, PT ;  /* 0x000000ff0300720c */ /* 0x000fe40003f45270 */
[----:B------:R-:W1:Y:S02]  /*10db0*/  SYNCS.PHASECHK.TRANS64.TRYWAIT P0, [UR38+0x34840], R2 ;  /* 0x03484002ff0075a7 */ /* 0x000e640008000166 */
[----:B-1----:R-:W-:Y:S09]  /*10dc0*/  @!P0 BRA `(.L_x_75) ;  /* 0x0000002400008947 */ /* 0x002ff20003800000 */
.L_x_145:
[----:B------:R-:W-:Y:S05]  /*10dd0*/  BSYNC B2 ;  /* 0x0000000000027941 */ /* 0x000fea0003800000 */
.L_x_74:
[----:B------:R-:W-:Y:S04]  /*10de0*/  BSSY B2, `(.L_x_76) ;  /* 0x0000007000027945 */ /* 0x000fe80003800000 */
[----:B------:R-:W-:Y:S05]  /*10df0*/  @P2 BRA `(.L_x_77) ;  /* 0x0000000000142947 */ /* 0x000fea0003800000 */
[----:B------:R-:W-:Y:S01]  /*10e00*/  ISETP.NE.AND P0, PT, R10, RZ, PT ;  /* 0x000000ff0a00720c */ /* 0x000fe20003f05270 */
[----:B-1----:R-:W-:-:S04]  /*10e10*/  IMAD.MOV.U32 R2, RZ, RZ, 0xb000 ;  /* 0x0000b000ff027424 */ /* 0x002fc800078e00ff */
[----:B------:R2:W-:Y:S08]  /*10e20*/  SYNCS.ARRIVE.TRANS64 RZ, [UR38+0x34830], R2 ;  /* 0x03483002ffff79a7 */ /* 0x0005f00008000026 */
[----:B--2---:R-:W-:Y:S05]  /*10e30*/  @!P0 BRA `(.L_x_77) ;  /* 0x0000000000048947 */ /* 0x004fea0003800000 */
[----:B------:R-:W-:Y:S01]  /*10e40*/  BPT.TRAP 0x1 ;  /* 0x000000040000795c */ /* 0x000fe20000300000 */
.L_x_77:
[----:B------:R-:W-:Y:S05]  /*10e50*/  BSYNC B2 ;  /* 0x0000000000027941 */ /* 0x000fea0003800000 */
.L_x_76:
        /* <DEDUP_REMOVED lines=11> */
.L_x_78:
[----:B------:R-:W-:-:S13]  /*10f10*/  @P0 ELECT P3, URZ, PT ;  /* 0x00000000003f082f */ /* 0x000fda0003860000 */
[----:B-----5:R-:W-:Y:S01]  /*10f20*/  @P3 R2UR UR13, R4 ;  /* 0x00000000040d32ca */ /* 0x020fe200000e0000 */
[----:B------:R-:W-:Y:S01]  /*10f30*/  UMOV UR12, UR36 ;  /* 0x00000024000c7c82 */ /* 0x000fe20008000000 */
        /* <DEDUP_REMOVED lines=11> */
.L_x_79:
        /* <DEDUP_REMOVED lines=8> */
[----:B------:R-:W-:Y:S01]  /*11070*/  SHF.L.U32 R2, R6, 0x1f, RZ ;  /* 0x0000001f06027819 */ /* 0x000fe200000006ff */
[----:B------:R-:W-:Y:S03]  /*11080*/  BSSY B2, `(.L_x_80) ;  /* 0x0000003000027945 */ /* 0x000fe60003800000 */
[----:B------:R-:W0:Y:S02]  /*11090*/  SYNCS.PHASECHK.TRANS64.TRYWAIT P0, [UR38+0x34868], R2 ;  /* 0x03486802ff0075a7 */ /* 0x000e240008000166 */
[----:B0-----:R-:W-:Y:S05]  /*110a0*/  @!P0 BRA `(.L_x_81) ;  /* 0x0000002000608947 */ /* 0x001fea0003800000 */
.L_x_146:
[----:B------:R-:W-:Y:S05]  /*110b0*/  BSYNC B2 ;  /* 0x0000000000027941 */ /* 0x000fea0003800000 */
.L_x_80:
        /* <DEDUP_REMOVED lines=9> */
.L_x_83:
[----:B------:R-:W-:Y:S05]  /*11150*/  BSYNC B2 ;  /* 0x0000000000027941 */ /* 0x000fea0003800000 */
.L_x_82:
        /* <DEDUP_REMOVED lines=10> */
.L_x_84:
        /* <DEDUP_REMOVED lines=13> */
.L_x_85:
        /* <DEDUP_REMOVED lines=10> */
.L_x_72:
[----:B------:R-:W-:Y:S05]  /*11370*/  BSYNC B1 ;  /* 0x0000000000017941 */ /* 0x000fea0003800000 */
.L_x_71:
[----:B------:R-:W-:Y:S02]  /*11380*/  VIADD R0, R0, 0xfffffffe ;  /* 0xfffffffe00007836 */ /* 0x000fe40000000000 */
[----:B------:R-:W-:Y:S01]  /*11390*/  IMAD.MOV.U32 R6, RZ, RZ, R9 ;  /* 0x000000ffff067224 */ /* 0x000fe200078e0009 */
[----:B------:R-:W-:Y:S06]  /*113a0*/  @P1 BRA `(.L_x_86) ;  /* 0xfffffff000041947 */ /* 0x000fec000383ffff */
[----:B------:R-:W-:Y:S05]  /*113b0*/  BSYNC B0 ;  /* 0x0000000000007941 */ /* 0x000fea0003800000 */
.L_x_55:
[----:B------:R-:W-:Y:S01]  /*113c0*/  ISETP.NE.AND P0, PT, R12, RZ, PT ;  /* 0x000000ff0c00720c */ /* 0x000fe20003f05270 */
[----:B------:R-:W-:-:S12]  /*113d0*/  BSSY B0, `(.L_x_54) ;  /* 0x000007d000007945 */ /* 0x000fd80003800000 */
[----:B------:R-:W-:Y:S05]  /*113e0*/  @!P0 BRA `(.L_x_87) ;  /* 0x0000000400ec8947 */ /* 0x000fea0003800000 */
[----:B------:R-:W2:Y:S01]  /*113f0*/  LDL R2, [R1] ;  /* 0x0000000001027983 */ /* 0x000ea20000100800 */
[----:B------:R-:W-:Y:S01]  /*11400*/  IMAD.MOV.U32 R8, RZ, RZ, 0x1 ;  /* 0x00000001ff087424 */ /* 0x000fe200078e00ff */
[----:B--2---:R-:W-:-:S13]  /*11410*/  ISETP.NE.AND P1, PT, R2, RZ, PT ;  /* 0x000000ff0200720c */ /* 0x004fda0003f25270 */
[----:B------:R-:W-:Y:S05]  /*11420*/  @!P1 BRA `(.L_x_87) ;  /* 0x0000000400dc9947 */ /* 0x000fea0003800000 */
[----:B------:R-:W2:Y:S02]  /*11430*/  LDL.LU R2, [R1+0x4] ;  /* 0x0000040001027983 */ /* 0x000ea40000300800 */
[----:B--2---:R-:W-:-:S13]  /*11440*/  ISETP.NE.AND P1, PT, R2, RZ, PT ;  /* 0x000000ff0200720c */ /* 0x004fda0003f25270 */
[----:B------:R-:W-:Y:S05]  /*11450*/  @!P1 BRA `(.L_x_88) ;  /* 0x0000000000509947 */ /* 0x000fea0003800000 */
[----:B------:R-:W0:Y:S01]  /*11460*/  LDC R7, c[0x0][0x43c] ;  /* 0x00010f00ff077b82 */ /* 0x000e220000000800 */
[----:B------:R-:W-:Y:S01]  /*11470*/  MOV R6, R0 ;  /* 0x0000000000067202 */ /* 0x000fe20000000f00 */
[----:B------:R-:W-:Y:S01]  /*11480*/  ULDC.64 UR4, c[0x0][0x428] ;  /* 0x00010a0000047ab9 */ /* 0x000fe20000000a00 */
[----:B------:R-:W-:Y:S01]  /*11490*/  ULDC.64 UR6, c[0x0][0x208] ;  /* 0x0000820000067ab9 */ /* 0x000fe20000000a00 */
[----:B------:R-:W-:-:S04]  /*114a0*/  IMAD R19, R19, UR4, RZ ;  /* 0x0000000413137c24 */ /* 0x000fc8000f8e02ff */
[----:B------:R-:W-:Y:S01]  /*114b0*/  IMAD R19, R18, UR5, R19 ;  /* 0x0000000512137c24 */ /* 0x000fe2000f8e0213 */
[----:B0-----:R-:W-:-:S13]  /*114c0*/  ISETP.NE.AND P0, PT, R7, 0x1, PT ;  /* 0x000000010700780c */ /* 0x001fda0003f05270 */
[----:B------:R-:W0:Y:S02]  /*114d0*/  @P0 LDC.64 R2, c[0x0][0x440] ;  /* 0x00011000ff020b82 */ /* 0x000e240000000a00 */
[----:B0-----:R-:W-:-:S05]  /*114e0*/  @P0 IMAD.HI.U32 R2, R0, R2, RZ ;  /* 0x0000000200020227 */ /* 0x001fca00078e00ff */
[----:B------:R-:W-:-:S04]  /*114f0*/  @P0 SHF.R.U32.HI R6, RZ, R3, R2 ;  /* 0x00000003ff060219 */ /* 0x000fc80000011602 */
[--C-:B------:R-:W-:Y:S01]  /*11500*/  SHF.R.S32.HI R3, RZ, 0x1f, R6.reuse ;  /* 0x0000001fff037819 */ /* 0x100fe20000011406 */
[----:B------:R-:W-:-:S04]  /*11510*/  IMAD.MOV.U32 R2, RZ, RZ, R6 ;  /* 0x000000ffff027224 */ /* 0x000fc800078e0006 */
[----:B------:R-:W-:Y:S01]  /*11520*/  IMAD.WIDE.U32 R2, R18, UR4, R2 ;  /* 0x0000000412027c25 */ /* 0x000fe2000f8e0002 */
[----:B------:R-:W-:-:S03]  /*11530*/  ULDC.64 UR4, c[0x0][0x418] ;  /* 0x0001060000047ab9 */ /* 0x000fc60000000a00 */
[----:B------:R-:W-:Y:S01]  /*11540*/  IMAD.IADD R3, R19, 0x1, R3 ;  /* 0x0000000113037824 */ /* 0x000fe200078e0203 */
[----:B------:R-:W-:-:S04]  /*11550*/  LEA R4, P0, R2, UR4, 0x2 ;  /* 0x0000000402047c11 */ /* 0x000fc8000f8010ff */
[----:B------:R-:W-:-:S05]  /*11560*/  LEA.HI.X R5, R2, UR5, R3, 0x2, P0 ;  /* 0x0000000502057c11 */ /* 0x000fca00080f1403 */
[----:B------:R0:W5:Y:S01]  /*11570*/  LDG.E R4, desc[UR6][R4.64] ;  /* 0x0000000604047981 */ /* 0x000162000c1e1900 */
[----:B------:R-:W-:-:S04]  /*11580*/  IMAD.MOV R2, RZ, RZ, -R6 ;  /* 0x000000ffff027224 */ /* 0x000fc800078e0a06 */
[----:B------:R-:W-:-:S07]  /*11590*/  IMAD R0, R7, R2, R0 ;  /* 0x0000000207007224 */ /* 0x000fce00078e0200 */
.L_x_88:
[----:B------:R-:W1:Y:S01]  /*115a0*/  S2R R2, SR_TID.X ;  /* 0x0000000000027919 */ /* 0x000e620000002100 */
[----:B------:R-:W-:Y:S01]  /*115b0*/  BSSY B1, `(.L_x_89) ;  /* 0x0000006000017945 */ /* 0x000fe20003800000 */
[----:B-1----:R-:W-:Y:S02]  /*115c0*/  LOP3.LUT R3, R2, 0x7f, RZ, 0xc0, !PT ;  /* 0x0000007f02037812 */ /* 0x002fe400078ec0ff */
[----:B------:R-:W-:Y:S02]  /*115d0*/  SHF.L.U32 R2, R9, 0x1f, RZ ;  /* 0x0000001f09027819 */ /* 0x000fe400000006ff */
[----:B------:R-:W-:Y:S02]  /*115e0*/  ISETP.NE.AND P1, PT, R3, RZ, PT ;  /* 0x000000ff0300720c */ /* 0x000fe40003f25270 */
[----:B------:R-:W1:Y:S02]  /*115f0*/  SYNCS.PHASECHK.TRANS64.TRYWAIT P0, [UR38+0x34848], R2 ;  /* 0x03484802ff0075a7 */ /* 0x000e640008000166 */
[----:B-1----:R-:W-:Y:S09]  /*11600*/  @!P0 BRA `(.L_x_90) ;  /* 0x0000001c00208947 */ /* 0x002ff20003800000 */
.L_x_147:
[----:B------:R-:W-:Y:S05]  /*11610*/  BSYNC B1 ;  /* 0x0000000000017941 */ /* 0x000fea0003800000 */
.L_x_89:
[----:B------:R-:W-:Y:S04]  /*11620*/  BSSY B1, `(.L_x_91) ;  /* 0x0000007000017945 */ /* 0x000fe80003800000 */
[----:B------:R-:W-:Y:S05]  /*11630*/  @P1 BRA `(.L_x_92) ;  /* 0x0000000000141947 */ /* 0x000fea0003800000 */
[----:B------:R-:W-:Y:S02]  /*11640*/  ISETP.NE.AND P0, PT, R10, RZ, PT ;  /* 0x000000ff0a00720c */ /* 0x000fe40003f05270 */
[----:B-1----:R-:W-:-:S04]  /*11650*/  MOV R3, 0xb000 ;  /* 0x0000b00000037802 */ /* 0x002fc80000000f00 */
[----:B------:R2:W-:Y:S07]  /*11660*/  SYNCS.ARRIVE.TRANS64 RZ, [UR38+0x34838], R3 ;  /* 0x03483803ffff79a7 */ /* 0x0005ee0008000026 */
[----:B------:R-:W-:Y:S05]  /*11670*/  @!P0 BRA `(.L_x_92) ;  /* 0x0000000000048947 */ /* 0x000fea0003800000 */
[----:B------:R-:W-:Y:S01]  /*11680*/  BPT.TRAP 0x1 ;  /* 0x000000040000795c */ /* 0x000fe20000300000 */
.L_x_92:
[----:B------:R-:W-:Y:S05]  /*11690*/  BSYNC B1 ;  /* 0x0000000000017941 */ /* 0x000fea0003800000 */
.L_x_91:
[----:B0-----:R-:W-:Y:S01]  /*116a0*/  IMAD.MOV.U32 R5, RZ, RZ, RZ ;  /* 0x000000ffff057224 */ /* 0x001fe200078e00ff */
[----:B------:R-:W-:Y:S01]  /*116b0*/  ULDC.64 UR4, c[0x0][0x198] ;  /* 0x0000660000047ab9 */ /* 0x000fe20000000a00 */
[----:B------:R-:W-:Y:S01]  /*116c0*/  PLOP3.LUT P0, PT, PT, PT, PT, 0x80, 0x0 ;  /* 0x000000000000781c */ /* 0x000fe20003f0f070 */
[----:B------:R-:W-:Y:S01]  /*116d0*/  UIADD3 UR4, UP0, UR4, 0x370, URZ ;  /* 0x0000037004047890 */ /* 0x000fe2000ff1e03f */
[----:B-12---:R-:W-:Y:S01]  /*116e0*/  IMAD R3, R0, 0xb0, RZ ;  /* 0x000000b000037824 */ /* 0x006fe200078e02ff */
[----:B------:R-:W-:Y:S01]  /*116f0*/  R2UR UR10, R5 ;  /* 0x00000000050a72ca */ /* 0x000fe200000e0000 */
[----:B------:R-:W-:Y:S02]  /*11700*/  UIADD3 UR8, UR38, 0x29400, URZ ;  /* 0x0002940026087890 */ /* 0x000fe4000fffe03f */
[----:B------:R-:W-:Y:S02]  /*11710*/  UIADD3 UR9, UR38, 0x34838, URZ ;  /* 0x0003483826097890 */ /* 0x000fe4000fffe03f */
[----:B------:R-:W-:Y:S01]  /*11720*/  UIADD3.X UR5, URZ, UR5, URZ, UP0, !UPT ;  /* 0x000000053f057290 */ /* 0x000fe200087fe43f */
[----:B------:R-:W-:Y:S01]  /*11730*/  UMOV UR6, 0x0 ;  /* 0x0000000000067882 */ /* 0x000fe20000000000 */
[----:B------:R-:W-:-:S10]  /*11740*/  UMOV UR7, 0x14f00000 ;  /* 0x14f0000000077882 */ /* 0x000fd40000000000 */
.L_x_93:
        /* <DEDUP_REMOVED lines=14> */
.L_x_94:
        /* <DEDUP_REMOVED lines=8> */
[----:B------:R-:W0:Y:S01]  /*118b0*/  SYNCS.PHASECHK.TRANS64.TRYWAIT P0, [UR38+0x34860], R2 ;  /* 0x03486002ff0075a7 */ /* 0x000e220008000166 */
[----:B------:R-:W-:Y:S04]  /*118c0*/  BSSY B1, `(.L_x_95) ;  /* 0x0000002000017945 */ /* 0x000fe80003800000 */
[----:B0-----:R-:W-:Y:S05]  /*118d0*/  @!P0 BRA `(.L_x_96) ;  /* 0x0000001800848947 */ /* 0x001fea0003800000 */
.L_x_148:
[----:B------:R-:W-:Y:S05]  /*118e0*/  BSYNC B1 ;  /* 0x0000000000017941 */ /* 0x000fea0003800000 */
.L_x_95:
[----:B------:R-:W-:Y:S01]  /*118f0*/  BSSY B1, `(.L_x_97) ;  /* 0x0000009000017945 */ /* 0x000fe20003800000 */
[----:B0-----:R-:W-:Y:S01]  /*11900*/  IMAD.MOV.U32 R2, RZ, RZ, 0x0 ;  /* 0x00000000ff027424 */ /* 0x001fe200078e00ff */
[----:B------:R-:W-:Y:S02]  /*11910*/  MOV R3, 0x14f00000 ;  /* 0x14f0000000037802 */ /* 0x000fe40000000f00 */
[----:B------:R-:W-:Y:S05]  /*11920*/  @P1 BRA `(.L_x_98) ;  /* 0x0000000000141947 */ /* 0x000fea0003800000 */
[----:B------:R-:W-:Y:S01]  /*11930*/  ISETP.NE.AND P0, PT, R10, RZ, PT ;  /* 0x000000ff0a00720c */ /* 0x000fe20003f05270 */
[----:B------:R-:W-:-:S04]  /*11940*/  IMAD.MOV.U32 R7, RZ, RZ, 0xb000 ;  /* 0x0000b000ff077424 */ /* 0x000fc800078e00ff */
[----:B------:R0:W-:Y:S08]  /*11950*/  SYNCS.ARRIVE.TRANS64 RZ, [UR38+0x34850], R7 ;  /* 0x03485007ffff79a7 */ /* 0x0001f00008000026 */
[----:B0-----:R-:W-:Y:S05]  /*11960*/  @!P0 BRA `(.L_x_98) ;  /* 0x0000000000048947 */ /* 0x001fea0003800000 */
[----:B------:R-:W-:Y:S01]  /*11970*/  BPT.TRAP 0x1 ;  /* 0x000000040000795c */ /* 0x000fe20000300000 */
.L_x_98:
[----:B------:R-:W-:Y:S05]  /*11980*/  BSYNC B1 ;  /* 0x0000000000017941 */ /* 0x000fea0003800000 */
.L_x_97:
        /* <DEDUP_REMOVED lines=10> */
.L_x_99:
        /* <DEDUP_REMOVED lines=13> */
.L_x_100:
        /* <DEDUP_REMOVED lines=8> */
[----:B------:R-:W-:Y:S02]  /*11b80*/  IMAD.MOV.U32 R17, RZ, RZ, R0 ;  /* 0x000000ffff117224 */ /* 0x000fe400078e0000 */
[----:B------:R-:W-:-:S07]  /*11b90*/  IMAD.MOV.U32 R16, RZ, RZ, R4 ;  /* 0x000000ffff107224 */ /* 0x000fce00078e0004 */
.L_x_87:
[----:B------:R-:W-:Y:S05]  /*11ba0*/  BSYNC B0 ;  /* 0x0000000000007941 */ /* 0x000fea0003800000 */
.L_x_54:
[----:B------:R-:W2:Y:S01]  /*11bb0*/  LDL.LU R0, [R1] ;  /* 0x0000000001007983 */ /* 0x000ea20000300800 */
[----:B------:R-:W-:Y:S01]  /*11bc0*/  BSSY B0, `(.L_x_101) ;  /* 0x0000037000007945 */ /* 0x000fe20003800000 */
[----:B--2---:R-:W-:-:S13]  /*11bd0*/  ISETP.NE.AND P0, PT, R0, RZ, PT ;  /* 0x000000ff0000720c */ /* 0x004fda0003f05270 */
[----:B------:R-:W-:Y:S05]  /*11be0*/  @!P0 BRA `(.L_x_102) ;  /* 0x0000000000d08947 */ /* 0x000fea0003800000 */
[----:B------:R-:W1:Y:S01]  /*11bf0*/  S2R R0, SR_TID.X ;  /* 0x0000000000007919 */ /* 0x000e620000002100 */
[----:B0-----:R-:W-:Y:S01]  /*11c00*/  LEA R3, R8, UR38, 0x3 ;  /* 0x0000002608037c11 */ /* 0x001fe2000f8e18ff */
[----:B------:R-:W-:Y:S01]  /*11c10*/  BSSY B1, `(.L_x_103) ;  /* 0x0000006000017945 */ /* 0x000fe20003800000 */
[----:B-1----:R-:W-:Y:S02]  /*11c20*/  LOP3.LUT R2, R0, 0x7f, RZ, 0xc0, !PT ;  /* 0x0000007f00027812 */ /* 0x002fe400078ec0ff */
[----:B------:R-:W-:Y:S02]  /*11c30*/  SHF.L.U32 R0, R9, 0x1f, RZ ;  /* 0x0000001f09007819 */ /* 0x000fe400000006ff */
[----:B------:R-:W-:Y:S02]  /*11c40*/  ISETP.NE.AND P1, PT, R2, RZ, PT ;  /* 0x000000ff0200720c */ /* 0x000fe40003f25270 */
[----:B------:R-:W0:Y:S02]  /*11c50*/  SYNCS.PHASECHK.TRANS64.TRYWAIT P0, [R3+URZ+0x34860], R0 ;  /* 0x03486000030075a7 */ /* 0x000e24000800017f */
[----:B0-----:R-:W-:Y:S09]  /*11c60*/  @!P0 BRA `(.L_x_104) ;  /* 0x0000001400b88947 */ /* 0x001ff20003800000 */
.L_x_149:
[----:B------:R-:W-:Y:S05]  /*11c70*/  BSYNC B1 ;  /* 0x0000000000017941 */ /* 0x000fea0003800000 */
.L_x_103:
[----:B------:R-:W-:Y:S04]  /*11c80*/  BSSY B1, `(.L_x_105) ;  /* 0x0000008000017945 */ /* 0x000fe80003800000 */
[----:B------:R-:W-:Y:S05]  /*11c90*/  @P1 BRA `(.L_x_106) ;  /* 0x0000000000181947 */ /* 0x000fea0003800000 */
[----:B------:R-:W1:Y:S01]  /*11ca0*/  S2R R2, SR_TID.X ;  /* 0x0000000000027919 */ /* 0x000e620000002100 */
[----:B0-----:R-:W-:-:S04]  /*11cb0*/  MOV R0, 0xb000 ;  /* 0x0000b00000007802 */ /* 0x001fc80000000f00 */
[----:B------:R2:W-:Y:S01]  /*11cc0*/  SYNCS.ARRIVE.TRANS64 RZ, [R3+URZ+0x34850], R0 ;  /* 0x0348500003ff79a7 */ /* 0x0005e2000800003f */
[----:B-1----:R-:W-:-:S13]  /*11cd0*/  LOP3.LUT P0, RZ, R2, 0x1f, RZ, 0xc0, !PT ;  /* 0x0000001f02ff7812 */ /* 0x002fda000780c0ff */
[----:B--2---:R-:W-:Y:S05]  /*11ce0*/  @!P0 BRA `(.L_x_106) ;  /* 0x0000000000048947 */ /* 0x004fea0003800000 */
[----:B------:R-:W-:Y:S01]  /*11cf0*/  BPT.TRAP 0x1 ;  /* 0x000000040000795c */ /* 0x000fe20000300000 */
.L_x_106:
[----:B------:R-:W-:Y:S05]  /*11d00*/  BSYNC B1 ;  /* 0x0000000000017941 */ /* 0x000fea0003800000 */
.L_x_105:
[----:B------:R-:W-:Y:S01]  /*11d10*/  R2UR UR4, R8 ;  /* 0x00000000080472ca */ /* 0x000fe200000e0000 */
[----:B------:R-:W-:Y:S01]  /*11d20*/  ULDC.64 UR6, c[0x0][0x198] ;  /* 0x0000660000067ab9 */ /* 0x000fe20000000a00 */
[----:B------:R-:W-:Y:S01]  /*11d30*/  R2UR UR9, R3 ;  /* 0x00000000030972ca */ /* 0x000fe200000e0000 */
[----:B------:R-:W-:Y:S01]  /*11d40*/  UIADD3 UR6, UP0, UR6, 0x470, URZ ;  /* 0x0000047006067890 */ /* 0x000fe2000ff1e03f */
[----:B------:R-:W-:Y:S01]  /*11d50*/  PLOP3.LUT P0, PT, PT, PT, PT, 0x80, 0x0 ;  /* 0x000000000000781c */ /* 0x000fe20003f0f070 */
[----:B------:R-:W-:Y:S01]  /*11d60*/  IMAD R17, R17, 0xb0, RZ ;  /* 0x000000b011117824 */ /* 0x000fe200078e02ff */
[----:B------:R-:W-:Y:S01]  /*11d70*/  UMOV UR14, 0x0 ;  /* 0x00000000000e7882 */ /* 0x000fe20000000000 */
[----:B------:R-:W-:Y:S01]  /*11d80*/  UIADD3.X UR7, URZ, UR7, URZ, UP0, !UPT ;  /* 0x000000073f077290 */ /* 0x000fe200087fe43f */
[----:B------:R-:W-:Y:S01]  /*11d90*/  UMOV UR15, 0x14f00000 ;  /* 0x14f00000000f7882 */ /* 0x000fe20000000000 */
[----:B------:R-:W-:-:S04]  /*11da0*/  UMOV UR10, URZ ;  /* 0x0000003f000a7c82 */ /* 0x000fc80008000000 */
[----:B------:R-:W-:Y:S02]  /*11db0*/  UIMAD UR4, UR4, 0xb000, UR38 ;  /* 0x0000b000040478a4 */ /* 0x000fe4000f8e0226 */
[----:B------:R-:W-:Y:S02]  /*11dc0*/  UIADD3 UR9, UR9, 0x34850, URZ ;  /* 0x0003485009097890 */ /* 0x000fe4000fffe03f */
[----:B------:R-:W-:-:S12]  /*11dd0*/  UIADD3 UR8, UR4, 0x400, URZ ;  /* 0x0000040004087890 */ /* 0x000fd8000fffe03f */
.L_x_107:
[----:B------:R-:W-:-:S13]  /*11de0*/  @P0 ELECT P1, URZ, PT ;  /* 0x00000000003f082f */ /* 0x000fda0003820000 */
[----:B------:R-:W-:Y:S01]  /*11df0*/  @P1 R2UR UR13, R16 ;  /* 0x00000000100d12ca */ /* 0x000fe200000e0000 */
[----:B------:R-:W-:Y:S01]  /*11e00*/  UMOV UR12, UR36 ;  /* 0x00000024000c7c82 */ /* 0x000fe20008000000 */
[----:B------:R-:W-:Y:S02]  /*11e10*/  @P1 R2UR UR11, R17 ;  /* 0x00000000110b12ca */ /* 0x000fe400000e0000 */
[----:B------:R-:W-:Y:S02]  /*11e20*/  @P1 PLOP3.LUT P0, PT, P1, PT, PT, 0x8, 0x0 ;  /* 0x000000000000181c */ /* 0x000fe40000f0e170 */
[----:B------:R-:W-:-:S09]  /*11e30*/  PLOP3.LUT P1, PT, PT, PT, PT, 0x8, 0x0 ;  /* 0x000000000000781c */ /* 0x000fd20003f2e170 */
[----:B------:R1:W-:Y:S02]  /*11e40*/  UTMALDG.4D [UR8], [UR6], desc[UR14] ;  /* 0x00000e08060075b4 */ /* 0x0003e40008019000 */
[----:B-1----:R-:W-:Y:S05]  /*11e50*/  @P0 BRA.U.ANY `(.L_x_107) ;  /* 0xfffffffd00e00947 */ /* 0x002fea000393ffff */
[----:B------:R-:W-:Y:S01]  /*11e60*/  PLOP3.LUT P0, PT, PT, PT, PT, 0x80, 0x0 ;  /* 0x000000000000781c */ /* 0x000fe20003f0f070 */
[----:B------:R-:W-:Y:S01]  /*11e70*/  UIADD3 UR8, UR4, 0x5c00, URZ ;  /* 0x00005c0004087890 */ /* 0x000fe2000fffe03f */
[----:B------:R-:W-:Y:S02]  /*11e80*/  UMOV UR5, 0x14f00000 ;  /* 0x14f0000000057882 */ /* 0x000fe40000000000 */
[----:B------:R-:W-:Y:S01]  /*11e90*/  UMOV UR4, 0x0 ;  /* 0x0000000000047882 */ /* 0x000fe20000000000 */
[----:B------:R-:W-:-:S08]  /*11ea0*/  UMOV UR10, 0x40 ;  /* 0x00000040000a7882 */ /* 0x000fd00000000000 */
.L_x_108:
        /* <DEDUP_REMOVED lines=8> */
.L_x_102:
[----:B------:R-:W-:Y:S05]  /*11f30*/  BSYNC B0 ;  /* 0x0000000000007941 */ /* 0x000fea0003800000 */
.L_x_101:
[----:B0-----:R-:W-:Y:S02]  /*11f40*/  VIADD R0, R8, 0x1 ;  /* 0x0000000108007836 */ /* 0x001fe40000000000 */
[----:B------:R-:W-:-:S03]  /*11f50*/  IMAD.MOV.U32 R3, RZ, RZ, RZ ;  /* 0x000000ffff037224 */ /* 0x000fc600078e00ff */
[----:B------:R-:W-:-:S04]  /*11f60*/  ISETP.NE.AND P0, PT, R0, 0x2, PT ;  /* 0x000000020000780c */ /* 0x000fc80003f05270 */
[----:B------:R-:W-:Y:S02]  /*11f70*/  SEL R2, RZ, 0x1, P0 ;  /* 0x00000001ff027807 */ /* 0x000fe40000000000 */
[----:B------:R-:W-:Y:S02]  /*11f80*/  SEL R0, R0, RZ, P0 ;  /* 0x000000ff00007207 */ /* 0x000fe40000000000 */
[----:B------:R-:W-:-:S07]  /*11f90*/  LOP3.LUT R9, R9, R2, RZ, 0x3c, !PT ;  /* 0x0000000209097212 */ /* 0x000fce00078e3cff */
.L_x_38:
[----:B------:R-:W0:Y:S01]  /*11fa0*/  S2R R5, SR_CgaCtaId ;  /* 0x0000000000057919 */ /* 0x000e220000008800 */
[----:B------:R-:W-:Y:S02]  /*11fb0*/  MOV R2, 0x400 ;  /* 0x0000040000027802 */ /* 0x000fe40000000f00 */
[----:B------:R-:W-:Y:S02]  /*11fc0*/  SHF.L.U32 R3, R3, 0x1f, RZ ;  /* 0x0000001f03037819 */ /* 0x000fe400000006ff */
[----:B0-----:R-:W-:-:S04]  /*11fd0*/  LEA R2, R5, R2, 0x18 ;  /* 0x0000000205027211 */ /* 0x001fc800078ec0ff */
[----:B------:R-:W0:Y:S02]  /*11fe0*/  SYNCS.PHASECHK.TRANS64.TRYWAIT P0, [R2+URZ+0x34820], R3 ;  /* 0x03482003020075a7 */ /* 0x000e24000800017f */
[----:B0-----:R-:W-:Y:S05]  /*11ff0*/  @!P0 BRA `(.L_x_109) ;  /* 0x0000001000e88947 */ /* 0x001fea0003800000 */
.L_x_150:
[----:B------:R-:W-:-:S03]  /*12000*/  UMOV UR4, 0xffffffff ;  /* 0xffffffff00047882 */ /* 0x000fc60000000000 */
[----:B------:R-:W-:Y:S05]  /*12010*/  BRA.DIV UR4, `(.L_x_110) ;  /* 0x0000001204f47947 */ /* 0x000fea000b800000 */
[----:B0-----:R-:W0:Y:S02]  /*12020*/  S2R R3, SR_TID.X ;  /* 0x0000000000037919 */ /* 0x001e240000002100 */
[----:B0-----:R-:W-:-:S04]  /*12030*/  SHF.R.U32.HI R3, RZ, 0x5, R3 ;  /* 0x00000005ff037819 */ /* 0x001fc80000011603 */
[----:B------:R-:W-:-:S05]  /*12040*/  LOP3.LUT R3, R3, 0x3, RZ, 0xc0, !PT ;  /* 0x0000000303037812 */ /* 0x000fca00078ec0ff */
[----:B------:R0:W1:Y:S02]  /*12050*/  SHFL.IDX PT, R14, R3, RZ, 0x1f ;  /* 0x00001fff030e7589 */ /* 0x00006400000e0000 */
.L_x_153:
[----:B-1----:R-:W-:-:S13]  /*12060*/  ISETP.NE.AND P0, PT, R14, RZ, PT ;  /* 0x000000ff0e00720c */ /* 0x002fda0003f05270 */
[----:B------:R-:W-:Y:S05]  /*12070*/  @P0 BRA `(.L_x_10) ;  /* 0x0000000000900947 */ /* 0x000fea0003800000 */
[----:B------:R-:W-:-:S03]  /*12080*/  UMOV UR4, 0xffffffff ;  /* 0xffffffff00047882 */ /* 0x000fc60000000000 */
[----:B------:R-:W-:Y:S05]  /*12090*/  BRA.DIV UR4, `(.L_x_111) ;  /* 0x0000001604087947 */ /* 0x000fea000b800000 */
[----:B------:R-:W-:-:S13]  /*120a0*/  ELECT P6, URZ, PT ;  /* 0x00000000003f782f */ /* 0x000fda00038c0000 */
.L_x_156:
[----:B------:R-:W-:Y:S05]  /*120b0*/  @!P6 BRA `(.L_x_10) ;  /* 0x000000000080e947 */ /* 0x000fea0003800000 */
[----:B0-----:R-:W2:Y:S02]  /*120c0*/  LDL R3, [R1+0xc] ;  /* 0x00000c0001037983 */ /* 0x001ea40000100800 */
[----:B--2---:R-:W-:-:S13]  /*120d0*/  R2UR UR4, R3 ;  /* 0x00000000030472ca */ /* 0x004fda00000e0000 */
[----:B------:R-:W-:-:S06]  /*120e0*/  ULOP3.LUT UR4, UR4, 0x2, URZ, 0xfc, !UPT ;  /* 0x0000000204047892 */ /* 0x000fcc000f8efc3f */
[----:B------:R-:W-:-:S05]  /*120f0*/  IMAD.U32 R3, RZ, RZ, UR4 ;  /* 0x00000004ff037e24 */ /* 0x000fca000f8e00ff */
[----:B------:R-:W-:-:S13]  /*12100*/  ISETP.NE.AND P2, PT, R3, 0x3, PT ;  /* 0x000000030300780c */ /* 0x000fda0003f45270 */
[----:B------:R-:W-:Y:S05]  /*12110*/  @!P2 BRA `(.L_x_112) ;  /* 0x000000000004a947 */ /* 0x000fea0003800000 */
[----:B------:R-:W-:Y:S01]  /*12120*/  BPT.TRAP 0x1 ;  /* 0x000000040000795c */ /* 0x000fe20000300000 */
.L_x_112:
[----:B------:R-:W-:Y:S01]  /*12130*/  IADD3 R7, R2, 0x34840, RZ ;  /* 0x0003484002077810 */ /* 0x000fe20007ffe0ff */
[----:B------:R-:W-:Y:S01]  /*12140*/  VIADD R3, R0, 0x1 ;  /* 0x0000000100037836 */ /* 0x000fe20000000000 */
[----:B------:R-:W-:-:S03]  /*12150*/  SHF.L.U32 R5, R9, 0x1f, RZ ;  /* 0x0000001f09057819 */ /* 0x000fc600000006ff */
[----:B------:R-:W-:Y:S01]  /*12160*/  IMAD R6, R0, 0x8, R7 ;  /* 0x0000000800067824 */ /* 0x000fe200078e0207 */
[----:B------:R-:W-:-:S03]  /*12170*/  ISETP.NE.AND P1, PT, R3, 0x2, PT ;  /* 0x000000020300780c */ /* 0x000fc60003f25270 */
[----:B------:R-:W0:Y:S01]  /*12180*/  SYNCS.PHASECHK.TRANS64.TRYWAIT P0, [R6+URZ], R5 ;  /* 0x00000005060075a7 */ /* 0x000e22000800017f */
[----:B------:R-:W-:Y:S02]  /*12190*/  SEL R4, RZ, 0x1, P1 ;  /* 0x00000001ff047807 */ /* 0x000fe40000800000 */
[----:B------:R-:W-:Y:S02]  /*121a0*/  SEL R8, R3, RZ, P1 ;  /* 0x000000ff03087207 */ /* 0x000fe40000800000 */
[----:B------:R-:W-:-:S03]  /*121b0*/  LOP3.LUT R4, R9, R4, RZ, 0x3c, !PT ;  /* 0x0000000409047212 */ /* 0x000fc600078e3cff */
[----:B------:R-:W-:Y:S01]  /*121c0*/  IMAD R3, R8, 0x8, R7 ;  /* 0x0000000808037824 */ /* 0x000fe200078e0207 */
[----:B------:R-:W-:Y:S01]  /*121d0*/  SHF.L.U32 R4, R4, 0x1f, RZ ;  /* 0x0000001f04047819 */ /* 0x000fe200000006ff */
[----:B0-----:R-:W-:Y:S06]  /*121e0*/  @!P0 BRA `(.L_x_113) ;  /* 0x0000001000d48947 */ /* 0x001fec0003800000 */
.L_x_157:
[----:B------:R-:W1:Y:S02]  /*121f0*/  SYNCS.PHASECHK.TRANS64.TRYWAIT P0, [R3+URZ], R4 ;  /* 0x00000004030075a7 */ /* 0x000e64000800017f */
[----:B-1----:R-:W-:Y:S05]  /*12200*/  @!P0 BRA `(.L_x_114) ;  /* 0x0000001000e08947 */ /* 0x002fea0003800000 */
.L_x_158:
[----:B------:R-:W-:Y:S05]  /*12210*/  @!P2 BRA `(.L_x_115) ;  /* 0x000000000004a947 */ /* 0x000fea0003800000 */
[----:B------:R-:W-:Y:S01]  /*12220*/  BPT.TRAP 0x1 ;  /* 0x000000040000795c */ /* 0x000fe20000300000 */
.L_x_115:
[----:B-1----:R-:W-:-:S05]  /*12230*/  IADD3 R3, R2, 0x34860, RZ ;  /* 0x0003486002037810 */ /* 0x002fca0007ffe0ff */
[----:B------:R-:W-:-:S04]  /*12240*/  IMAD R0, R0, 0x8, R3 ;  /* 0x0000000800007824 */ /* 0x000fc800078e0203 */
[----:B------:R-:W1:Y:S02]  /*12250*/  SYNCS.PHASECHK.TRANS64.TRYWAIT P0, [R0+URZ], R5 ;  /* 0x00000005000075a7 */ /* 0x000e64000800017f */
[----:B-1----:R-:W-:Y:S05]  /*12260*/  @!P0 BRA `(.L_x_116) ;  /* 0x0000001000dc8947 */ /* 0x002fea0003800000 */
.L_x_159:
[----:B------:R-:W-:-:S07]  /*12270*/  IMAD R3, R8, 0x8, R3 ;  /* 0x0000000808037824 */ /* 0x000fce00078e0203 */
.L_x_117:
[----:B--2---:R2:W3:Y:S02]  /*12280*/  SYNCS.PHASECHK.TRANS64.TRYWAIT P0, [R3+URZ], R4 ;  /* 0x00000004030075a7 */ /* 0x0044e4000800017f */
[----:B---3--:R-:W-:Y:S05]  /*12290*/  @!P0 NANOSLEEP.SYNCS 0x989680 ;  /* 0x009896800000895d */ /* 0x008fea0003900000 */
[----:B------:R-:W3:Y:S02]  /*122a0*/  @!P0 SYNCS.PHASECHK.TRANS64 P0, [R3+URZ], R4 ;  /* 0x00000004030085a7 */ /* 0x000ee4000800007f */
[----:B---3--:R-:W-:Y:S05]  /*122b0*/  @!P0 BRA `(.L_x_117) ;  /* 0xfffffffc00f08947 */ /* 0x008fea000383ffff */
.L_x_10:
[----:B------:R-:W-:Y:S05]  /*122c0*/  BSYNC B6 ;  /* 0x0000000000067941 */ /* 0x000fea0003800000 */
.L_x_7:
[----:B------:R-:W-:Y:S05]  /*122d0*/  EXIT ;  /* 0x000000000000794d */ /* 0x000fea0003800000 */
.L_x_14:
[----:B------:R-:W-:-:S13]  /*122e0*/  R2UR UR4, R16 ;  /* 0x00000000100472ca */ /* 0x000fda00000e0000 */
[----:B0-----:R-:W-:-:S04]  /*122f0*/  IMAD.U32 R3, RZ, RZ, UR4 ;  /* 0x00000004ff037e24 */ /* 0x001fc8000f8e00ff */
[----:B------:R0:W1:Y:S03]  /*12300*/  SYNCS.PHASECHK.TRANS64.TRYWAIT P0, [R3+URZ+0x34800], R0 ;  /* 0x03480000030075a7 */ /* 0x000066000800017f */
[----:B-1----:R-:W-:Y:S05]  /*12310*/  @!P0 NANOSLEEP.SYNCS 0x989680 ;  /* 0x009896800000895d */ /* 0x002fea0003900000 */
[----:B------:R-:W1:Y:S02]  /*12320*/  @!P0 SYNCS.PHASECHK.TRANS64 P0, [R3+URZ+0x34800], R0 ;  /* 0x03480000030085a7 */ /* 0x000e64000800007f */
[----:B-1----:R-:W-:Y:S05]  /*12330*/  @!P0 BRA `(.L_x_14) ;  /* 0xfffffffc00e88947 */ /* 0x002fea000383ffff */
[----:B------:R-:W-:Y:S05]  /*12340*/  BRA `(.L_x_118) ;  /* 0xfffffef000107947 */ /* 0x000fea000383ffff */
.L_x_18:
[----:B------:R-:W-:-:S13]  /*12350*/  R2UR UR4, R16 ;  /* 0x00000000100472ca */ /* 0x000fda00000e0000 */
[----:B0-----:R-:W-:-:S04]  /*12360*/  MOV R3, UR4 ;  /* 0x0000000400037c02 */ /* 0x001fc80008000f00 */
[----:B------:R0:W2:Y:S03]  /*12370*/  SYNCS.PHASECHK.TRANS64.TRYWAIT P2, [R3+URZ+0x34830], R0 ;  /* 0x03483000030075a7 */ /* 0x0000a6000804017f */
[----:B--2---:R-:W-:Y:S05]  /*12380*/  @!P2 NANOSLEEP.SYNCS 0x989680 ;  /* 0x009896800000a95d */ /* 0x004fea0003900000 */
[----:B------:R-:W2:Y:S02]  /*12390*/  @!P2 SYNCS.PHASECHK.TRANS64 P2, [R3+URZ+0x34830], R0 ;  /* 0x034830000300a5a7 */ /* 0x000ea4000804007f */
[----:B--2---:R-:W-:Y:S05]  /*123a0*/  @!P2 BRA `(.L_x_18) ;  /* 0xfffffffc00e8a947 */ /* 0x004fea000383ffff */
[----:B------:R-:W-:Y:S05]  /*123b0*/  BRA `(.L_x_17) ;  /* 0xfffffef000407947 */ /* 0x000fea000383ffff */
.L_x_23:
[----:B-1----:R1:W2:Y:S02]  /*123c0*/  SYNCS.PHASECHK.TRANS64.TRYWAIT P2, [R9+URZ+0x34830], R8 ;  /* 0x03483008090075a7 */ /* 0x0022a4000804017f */
[----:B--2---:R-:W-:Y:S05]  /*123d0*/  @!P2 NANOSLEEP.SYNCS 0x989680 ;  /* 0x009896800000a95d */ /* 0x004fea0003900000 */
[----:B------:R-:W2:Y:S02]  /*123e0*/  @!P2 SYNCS.PHASECHK.TRANS64 P2, [R9+URZ+0x34830], R8 ;  /* 0x034830080900a5a7 */ /* 0x000ea4000804007f */
[----:B--2---:R-:W-:Y:S05]  /*123f0*/  @!P2 BRA `(.L_x_23) ;  /* 0xfffffffc00f0a947 */ /* 0x004fea000383ffff */
[----:B------:R-:W-:Y:S05]  /*12400*/  BRA `(.L_x_20) ;  /* 0xffffff4800dc7947 */ /* 0x000fea000383ffff */
.L_x_27:
[----:B-1----:R-:W-:-:S04]  /*12410*/  IMAD.U32 R9, RZ, RZ, UR6 ;  /* 0x00000006ff097e24 */ /* 0x002fc8000f8e00ff */
[----:B------:R1:W2:Y:S03]  /*12420*/  SYNCS.PHASECHK.TRANS64.TRYWAIT P2, [R9+URZ+0x34850], R8 ;  /* 0x03485008090075a7 */ /* 0x0002a6000804017f */
[----:B--2---:R-:W-:Y:S05]  /*12430*/  @!P2 NANOSLEEP.SYNCS 0x989680 ;  /* 0x009896800000a95d */ /* 0x004fea0003900000 */
[----:B------:R-:W2:Y:S02]  /*12440*/  @!P2 SYNCS.PHASECHK.TRANS64 P2, [R9+URZ+0x34850], R8 ;  /* 0x034850080900a5a7 */ /* 0x000ea4000804007f */
[----:B--2---:R-:W-:Y:S05]  /*12450*/  @!P2 BRA `(.L_x_27) ;  /* 0xfffffffc00eca947 */ /* 0x004fea000383ffff */
[----:B------:R-:W-:Y:S05]  /*12460*/  BRA `(.L_x_24) ;  /* 0xffffff7000447947 */ /* 0x000fea000383ffff */
.L_x_32:
[----:B-1----:R1:W2:Y:S02]  /*12470*/  SYNCS.PHASECHK.TRANS64.TRYWAIT P0, [R11+URZ+0x34850], R2 ;  /* 0x034850020b0075a7 */ /* 0x0022a4000800017f */
[----:B--2---:R-:W-:Y:S05]  /*12480*/  @!P0 NANOSLEEP.SYNCS 0x989680 ;  /* 0x009896800000895d */ /* 0x004fea0003900000 */
[----:B------:R-:W2:Y:S02]  /*12490*/  @!P0 SYNCS.PHASECHK.TRANS64 P0, [R11+URZ+0x34850], R2 ;  /* 0x034850020b0085a7 */ /* 0x000ea4000800007f */
[----:B--2---:R-:W-:Y:S05]  /*124a0*/  @!P0 BRA `(.L_x_32) ;  /* 0xfffffffc00f08947 */ /* 0x004fea000383ffff */
[----:B------:R-:W-:Y:S05]  /*124b0*/  BRA `(.L_x_31) ;  /* 0xffffff9c00f07947 */ /* 0x000fea000383ffff */
.L_x_43:
[----:B------:R-:W-:Y:S01]  /*124c0*/  IMAD.MOV.U32 R13, RZ, RZ, R0 ;  /* 0x000000ffff0d7224 */ /* 0x000fe200078e0000 */
[----:B------:R-:W-:Y:S01]  /*124d0*/  MOV R11, 0x1f ;  /* 0x0000001f000b7802 */ /* 0x000fe20000000f00 */
[----:B------:R-:W-:Y:S02]  /*124e0*/  IMAD.MOV.U32 R12, RZ, RZ, RZ ;  /* 0x000000ffff0c7224 */ /* 0x000fe400078e00ff */
[----:B------:R-:W-:-:S07]  /*124f0*/  IMAD.MOV.U32 R15, RZ, RZ, -0x1 ;  /* 0xffffffffff0f7424 */ /* 0x000fce00078e00ff */
[----:B------:R-:W-:Y:S05]  /*12500*/  WARPSYNC.COLLECTIVE R15, `(.L_x_119) ;  /* 0x000000000f087348 */ /* 0x000fea0003c00000 */
[----:B------:R0:W1:Y:S02]  /*12510*/  SHFL.IDX P6, R14, R13, R12, R11 ;  /* 0x0000000c0d0e7389 */ /* 0x00006400000c000b */
[----:B01----:R-:W-:Y:S01]  /*12520*/  ENDCOLLECTIVE ;  /* 0x000000000000791b */ /* 0x003fe20003800000 */
.L_x_119:
[----:B------:R-:W-:Y:S05]  /*12530*/  BRA `(.L_x_120) ;  /* 0xffffffcc00487947 */ /* 0x000fea000383ffff */
.L_x_45:
[----:B------:R-:W-:Y:S01]  /*12540*/  BSSY B0, `(.L_x_121) ;  /* 0x0000006000007945 */ /* 0x000fe20003800000 */
[----:B------:R-:W-:-:S07]  /*12550*/  IMAD.MOV.U32 R15, RZ, RZ, -0x1 ;  /* 0xffffffffff0f7424 */ /* 0x000fce00078e00ff */
[----:B0-----:R-:W-:Y:S05]  /*12560*/  WARPSYNC.COLLECTIVE R15, `(.L_x_122) ;  /* 0x000000000f0c7348 */ /* 0x001fea0003c00000 */
[----:B------:R-:W-:Y:S02]  /*12570*/  ELECT P6, UR62, PT ;  /* 0x00000000003e782f */ /* 0x000fe400038c0000 */
[----:B------:R-:W-:Y:S01]  /*12580*/  MOV R14, UR62 ;  /* 0x0000003e000e7c02 */ /* 0x000fe20008000f00 */
[----:B0-----:R-:W-:Y:S10]  /*12590*/  ENDCOLLECTIVE ;  /* 0x000000000000791b */ /* 0x001ff40003800000 */
.L_x_122:
[----:B------:R-:W-:Y:S05]  /*125a0*/  BSYNC B0 ;  /* 0x0000000000007941 */ /* 0x000fea0003800000 */
.L_x_121:
[----:B------:R-:W-:Y:S05]  /*125b0*/  BRA `(.L_x_123) ;  /* 0xffffffcc00487947 */ /* 0x000fea000383ffff */
.L_x_47:
[----:B0-----:R-:W-:-:S04]  /*125c0*/  IMAD.U32 R3, RZ, RZ, UR38 ;  /* 0x00000026ff037e24 */ /* 0x001fc8000f8e00ff */
[----:B------:R0:W1:Y:S03]  /*125d0*/  SYNCS.PHASECHK.TRANS64.TRYWAIT P0, [R3+URZ+0x34840], R0 ;  /* 0x03484000030075a7 */ /* 0x000066000800017f */
[----:B-1----:R-:W-:Y:S05]  /*125e0*/  @!P0 NANOSLEEP.SYNCS 0x989680 ;  /* 0x009896800000895d */ /* 0x002fea0003900000 */
[----:B------:R-:W1:Y:S02]  /*125f0*/  @!P0 SYNCS.PHASECHK.TRANS64 P0, [R3+URZ+0x34840], R0 ;  /* 0x03484000030085a7 */ /* 0x000e64000800007f */
[----:B-1----:R-:W-:Y:S05]  /*12600*/  @!P0 BRA `(.L_x_47) ;  /* 0xfffffffc00ec8947 */ /* 0x002fea000383ffff */
[----:B------:R-:W-:Y:S05]  /*12610*/  BRA `(.L_x_124) ;  /* 0xffffffcc00a47947 */ /* 0x000fea000383ffff */
.L_x_50:
[----:B------:R-:W-:Y:S01]  /*12620*/  LEA R8, R12, R8, 0x7 ;  /* 0x000000080c087211 */ /* 0x000fe200078e38ff */
[----:B------:R-:W-:Y:S01]  /*12630*/  IMAD.MOV.U32 R13, RZ, RZ, R7 ;  /* 0x000000ffff0d7224 */ /* 0x000fe200078e0007 */
[----:B------:R-:W-:Y:S01]  /*12640*/  MOV R15, 0xffffffff ;  /* 0xffffffff000f7802 */ /* 0x000fe20000000f00 */
[----:B------:R-:W-:Y:S02]  /*12650*/  IMAD.MOV.U32 R12, RZ, RZ, RZ ;  /* 0x000000ffff0c7224 */ /* 0x000fe400078e00ff */
[----:B------:R-:W-:Y:S02]  /*12660*/  IMAD.MOV.U32 R11, RZ, RZ, 0x181f ;  /* 0x0000181fff0b7424 */ /* 0x000fe400078e00ff */
[----:B------:R-:W-:-:S07]  /*12670*/  VIADD R5, R8, 0x10 ;  /* 0x0000001008057836 */ /* 0x000fce0000000000 */
[----:B------:R-:W-:Y:S05]  /*12680*/  WARPSYNC.COLLECTIVE R15, `(.L_x_125) ;  /* 0x000000000f087348 */ /* 0x000fea0003c00000 */
[----:B------:R0:W1:Y:S02]  /*12690*/  SHFL.IDX P6, R14, R13, R12, R11 ;  /* 0x0000000c0d0e7389 */ /* 0x00006400000c000b */
[----:B01----:R-:W-:Y:S01]  /*126a0*/  ENDCOLLECTIVE ;  /* 0x000000000000791b */ /* 0x003fe20003800000 */
.L_x_125:
[----:B------:R-:W-:Y:S02]  /*126b0*/  IMAD.MOV.U32 R13, RZ, RZ, R0 ;  /* 0x000000ffff0d7224 */ /* 0x000fe400078e0000 */
[----:B------:R-:W-:-:S07]  /*126c0*/  IMAD.MOV.U32 R2, RZ, RZ, R14 ;  /* 0x000000ffff027224 */ /* 0x000fce00078e000e */
[----:B------:R-:W-:Y:S05]  /*126d0*/  WARPSYNC.COLLECTIVE R15, `(.L_x_126) ;  /* 0x000000000f087348 */ /* 0x000fea0003c00000 */
[----:B------:R0:W1:Y:S02]  /*126e0*/  SHFL.IDX P6, R14, R13, R12, R11 ;  /* 0x0000000c0d0e7389 */ /* 0x00006400000c000b */
[----:B01----:R-:W-:Y:S01]  /*126f0*/  ENDCOLLECTIVE ;  /* 0x000000000000791b */ /* 0x003fe20003800000 */
.L_x_126:
[----:B------:R-:W-:Y:S01]  /*12700*/  ULDC UR4, c[0x0][0x288] ;  /* 0x0000a20000047ab9 */ /* 0x000fe20000000800 */
[----:B------:R-:W-:Y:S01]  /*12710*/  IMAD.MOV.U32 R3, RZ, RZ, R2 ;  /* 0x000000ffff037224 */ /* 0x000fe200078e0002 */
[----:B------:R-:W-:Y:S01]  /*12720*/  ULDC.64 UR6, c[0x0][0x208] ;  /* 0x0000820000067ab9 */ /* 0x000fe20000000a00 */
[----:B------:R-:W-:-:S05]  /*12730*/  IMAD R6, R6, UR4, RZ ;  /* 0x0000000406067c24 */ /* 0x000fca000f8e02ff */
[----:B------:R-:W-:Y:S01]  /*12740*/  ISETP.GE.AND P2, PT, R8, R6, PT ;  /* 0x000000060800720c */ /* 0x000fe20003f46270 */
[----:B------:R-:W-:Y:S02]  /*12750*/  IMAD.MOV.U32 R13, RZ, RZ, R7 ;  /* 0x000000ffff0d7224 */ /* 0x000fe400078e0007 */
[----:B------:R-:W-:-:S10]  /*12760*/  IMAD.MOV.U32 R12, RZ, RZ, 0x1 ;  /* 0x00000001ff0c7424 */ /* 0x000fd400078e00ff */
[----:B------:R-:W-:Y:S02]  /*12770*/  @!P2 LEA R21, R9, UR38, 0x1 ;  /* 0x000000260915ac11 */ /* 0x000fe4000f8e08ff */
[----:B------:R-:W-:-:S05]  /*12780*/  MOV R2, R14 ;  /* 0x0000000e00027202 */ /* 0x000fca0000000f00 */
[----:B------:R-:W-:-:S05]  /*12790*/  @!P2 IMAD.WIDE.U32 R2, R10, 0x2, R2 ;  /* 0x000000020a02a825 */ /* 0x000fca00078e0002 */
[----:B------:R-:W-:Y:S01]  /*127a0*/  @!PT LDS RZ, [RZ] ;  /* 0x00000000fffff984 */ /* 0x000fe20000000800 */
[----:B------:R-:W-:Y:S01]  /*127b0*/  @!PT LDS RZ, [RZ] ;  /* 0x00000000fffff984 */ /* 0x000fe20000000800 */
[----:B------:R-:W-:Y:S01]  /*127c0*/  @!PT LDS RZ, [RZ] ;  /* 0x00000000fffff984 */ /* 0x000fe20000000800 */
[----:B------:R0:W-:Y:S04]  /*127d0*/  @!P2 LDGSTS.E.BYPASS.LTC128B.128 [R21+0x16400], desc[UR6][R2.64], !P1 ;  /* 0x164000000215afae */ /* 0x0001e8000c901d46 */
[----:B------:R0:W-:Y:S01]  /*127e0*/  @!P2 LDGSTS.E.BYPASS.LTC128B.128 [R21+0x1a400], desc[UR6][R2.64+0x80], !P0 ;  /* 0x1a4000800215afae */ /* 0x0001e2000c101d46 */
[----:B------:R-:W-:-:S13]  /*127f0*/  ISETP.GE.AND P2, PT, R5, R6, PT ;  /* 0x000000060500720c */ /* 0x000fda0003f46270 */
[----:B0-----:R-:W-:Y:S05]  /*12800*/  WARPSYNC.COLLECTIVE R15, `(.L_x_127) ;  /* 0x000000000f087348 */ /* 0x001fea0003c00000 */
[----:B------:R1:W2:Y:S02]  /*12810*/  SHFL.IDX P6, R14, R13, R12, R11 ;  /* 0x0000000c0d0e7389 */ /* 0x0002a400000c000b */
[----:B012---:R-:W-:Y:S01]  /*12820*/  ENDCOLLECTIVE ;  /* 0x000000000000791b */ /* 0x007fe20003800000 */
.L_x_127:
[----:B------:R-:W-:Y:S02]  /*12830*/  IADD3 R3, R8, 0x20, RZ ;  /* 0x0000002008037810 */ /* 0x000fe40007ffe0ff */
[----:B------:R-:W-:Y:S01]  /*12840*/  @!P2 LEA R20, R9, UR38, 0x1 ;  /* 0x000000260914ac11 */ /* 0x000fe2000f8e08ff */
[----:B------:R-:W-:Y:S01]  /*12850*/  IMAD.MOV.U32 R13, RZ, RZ, R0 ;  /* 0x000000ffff0d7224 */ /* 0x000fe200078e0000 */
[----:B------:R-:W-:-:S07]  /*12860*/  MOV R4, R14 ;  /* 0x0000000e00047202 */ /* 0x000fce0000000f00 */
[----:B------:R-:W-:Y:S05]  /*12870*/  WARPSYNC.COLLECTIVE R15, `(.L_x_128) ;  /* 0x000000000f087348 */ /* 0x000fea0003c00000 */
[----:B------:R0:W1:Y:S02]  /*12880*/  SHFL.IDX P6, R14, R13, R12, R11 ;  /* 0x0000000c0d0e7389 */ /* 0x00006400000c000b */
[----:B01----:R-:W-:Y:S01]  /*12890*/  ENDCOLLECTIVE ;  /* 0x000000000000791b */ /* 0x003fe20003800000 */
.L_x_128:
[----:B------:R-:W-:Y:S01]  /*128a0*/  ULDC.64 UR4, c[0x0][0x208] ;  /* 0x0000820000047ab9 */ /* 0x000fe20000000a00 */
[----:B------:R-:W-:Y:S02]  /*128b0*/  IMAD.MOV.U32 R5, RZ, RZ, R4 ;  /* 0x000000ffff057224 */ /* 0x000fe400078e0004 */
[----:B------:R-:W-:Y:S02]  /*128c0*/  IMAD.MOV.U32 R13, RZ, RZ, R7 ;  /* 0x000000ffff0d7224 */ /* 0x000fe400078e0007 */
[----:B------:R-:W-:Y:S02]  /*128d0*/  IMAD.MOV.U32 R12, RZ, RZ, 0x2 ;  /* 0x00000002ff0c7424 */ /* 0x000fe400078e00ff */
[----:B------:R-:W-:-:S04]  /*128e0*/  IMAD.MOV.U32 R4, RZ, RZ, R14 ;  /* 0x000000ffff047224 */ /* 0x000fc800078e000e */
        /* <DEDUP_REMOVED lines=10> */
.L_x_129:
[----:B------:R-:W-:Y:S01]  /*12990*/  VIADD R5, R8, 0x30 ;  /* 0x0000003008057836 */ /* 0x000fe20000000000 */
[----:B------:R-:W-:Y:S02]  /*129a0*/  @!P2 LEA R21, R9, UR38, 0x1 ;  /* 0x000000260915ac11 */ /* 0x000fe4000f8e08ff */
[----:B------:R-:W-:Y:S01]  /*129b0*/  MOV R13, R0 ;  /* 0x00000000000d7202 */ /* 0x000fe20000000f00 */
[----:B------:R-:W-:-:S07]  /*129c0*/  IMAD.MOV.U32 R2, RZ, RZ, R14 ;  /* 0x000000ffff027224 */ /* 0x000fce00078e000e */
[----:B------:R-:W-:Y:S05]  /*129d0*/  WARPSYNC.COLLECTIVE R15, `(.L_x_130) ;  /* 0x000000000f087348 */ /* 0x000fea0003c00000 */
[----:B------:R0:W1:Y:S02]  /*129e0*/  SHFL.IDX P6, R14, R13, R12, R11 ;  /* 0x0000000c0d0e7389 */ /* 0x00006400000c000b */
[----:B01----:R-:W-:Y:S01]  /*129f0*/  ENDCOLLECTIVE ;  /* 0x000000000000791b */ /* 0x003fe20003800000 */
.L_x_130:
[----:B------:R-:W-:Y:S01]  /*12a00*/  ULDC.64 UR4, c[0x0][0x208] ;  /* 0x0000820000047ab9 */ /* 0x000fe20000000a00 */
[----:B------:R-:W-:Y:S01]  /*12a10*/  IMAD.MOV.U32 R3, RZ, RZ, R2 ;  /* 0x000000ffff037224 */ /* 0x000fe200078e0002 */
[----:B------:R-:W-:Y:S01]  /*12a20*/  MOV R13, R7 ;  /* 0x00000007000d7202 */ /* 0x000fe20000000f00 */
        /* <DEDUP_REMOVED lines=12> */
.L_x_131:
[----:B------:R-:W-:Y:S01]  /*12af0*/  VIADD R3, R8, 0x40 ;  /* 0x0000004008037836 */ /* 0x000fe20000000000 */
[----:B------:R-:W-:Y:S01]  /*12b00*/  @!P2 LEA R20, R9, UR38, 0x1 ;  /* 0x000000260914ac11 */ /* 0x000fe2000f8e08ff */
[----:B------:R-:W-:Y:S02]  /*12b10*/  IMAD.MOV.U32 R13, RZ, RZ, R0 ;  /* 0x000000ffff0d7224 */ /* 0x000fe400078e0000 */
[----:B------:R-:W-:-:S07]  /*12b20*/  IMAD.MOV.U32 R4, RZ, RZ, R14 ;  /* 0x000000ffff047224 */ /* 0x000fce00078e000e */
[----:B------:R-:W-:Y:S05]  /*12b30*/  WARPSYNC.COLLECTIVE R15, `(.L_x_132) ;  /* 0x000000000f087348 */ /* 0x000fea0003c00000 */
[----:B------:R0:W1:Y:S02]  /*12b40*/  SHFL.IDX P6, R14, R13, R12, R11 ;  /* 0x0000000c0d0e7389 */ /* 0x00006400000c000b */
[----:B01----:R-:W-:Y:S01]  /*12b50*/  ENDCOLLECTIVE ;  /* 0x000000000000791b */ /* 0x003fe20003800000 */
.L_x_132:
[----:B------:R-:W-:Y:S01]  /*12b60*/  ULDC.64 UR4, c[0x0][0x208] ;  /* 0x0000820000047ab9 */ /* 0x000fe20000000a00 */
[----:B------:R-:W-:Y:S01]  /*12b70*/  MOV R5, R4 ;  /* 0x0000000400057202 */ /* 0x000fe20000000f00 */
[----:B------:R-:W-:Y:S01]  /*12b80*/  IMAD.MOV.U32 R13, RZ, RZ, R7 ;  /* 0x000000ffff0d7224 */ /* 0x000fe200078e0007 */
[----:B------:R-:W-:Y:S01]  /*12b90*/  MOV R12, 0x4 ;  /* 0x00000004000c7802 */ /* 0x000fe20000000f00 */
        /* <DEDUP_REMOVED lines=11> */
.L_x_133:
[----:B------:R-:W-:Y:S01]  /*12c50*/  VIADD R5, R8, 0x50 ;  /* 0x0000005008057836 */ /* 0x000fe20000000000 */
[----:B------:R-:W-:Y:S01]  /*12c60*/  @!P2 LEA R21, R9, UR38, 0x1 ;  /* 0x000000260915ac11 */ /* 0x000fe2000f8e08ff */
[----:B------:R-:W-:Y:S02]  /*12c70*/  IMAD.MOV.U32 R13, RZ, RZ, R0 ;  /* 0x000000ffff0d7224 */ /* 0x000fe400078e0000 */
[----:B------:R-:W-:-:S07]  /*12c80*/  IMAD.MOV.U32 R2, RZ, RZ, R14 ;  /* 0x000000ffff027224 */ /* 0x000fce00078e000e */
[----:B------:R-:W-:Y:S05]  /*12c90*/  WARPSYNC.COLLECTIVE R15, `(.L_x_134) ;  /* 0x000000000f087348 */ /* 0x000fea0003c00000 */
[----:B------:R0:W1:Y:S02]  /*12ca0*/  SHFL.IDX P6, R14, R13, R12, R11 ;  /* 0x0000000c0d0e7389 */ /* 0x00006400000c000b */
[----:B01----:R-:W-:Y:S01]  /*12cb0*/  ENDCOLLECTIVE ;  /* 0x000000000000791b */ /* 0x003fe20003800000 */
.L_x_134:
[----:B------:R-:W-:Y:S01]  /*12cc0*/  ULDC.64 UR4, c[0x0][0x208] ;  /* 0x0000820000047ab9 */ /* 0x000fe20000000a00 */
[----:B------:R-:W-:Y:S02]  /*12cd0*/  IMAD.MOV.U32 R3, RZ, RZ, R2 ;  /* 0x000000ffff037224 */ /* 0x000fe400078e0002 */
[----:B------:R-:W-:Y:S02]  /*12ce0*/  IMAD.MOV.U32 R13, RZ, RZ, R7 ;  /* 0x000000ffff0d7224 */ /* 0x000fe400078e0007 */
[----:B------:R-:W-:Y:S01]  /*12cf0*/  IMAD.MOV.U32 R12, RZ, RZ, 0x5 ;  /* 0x00000005ff0c7424 */ /* 0x000fe200078e00ff */
        /* <DEDUP_REMOVED lines=11> */
.L_x_135:
[----:B------:R-:W-:Y:S02]  /*12db0*/  IADD3 R3, R8, 0x60, RZ ;  /* 0x0000006008037810 */ /* 0x000fe40007ffe0ff */
[----:B------:R-:W-:Y:S01]  /*12dc0*/  @!P2 LEA R20, R9, UR38, 0x1 ;  /* 0x000000260914ac11 */ /* 0x000fe2000f8e08ff */
[----:B------:R-:W-:Y:S01]  /*12dd0*/  IMAD.MOV.U32 R13, RZ, RZ, R0 ;  /* 0x000000ffff0d7224 */ /* 0x000fe200078e0000 */
[----:B------:R-:W-:-:S07]  /*12de0*/  MOV R4, R14 ;  /* 0x0000000e00047202 */ /* 0x000fce0000000f00 */
[----:B------:R-:W-:Y:S05]  /*12df0*/  WARPSYNC.COLLECTIVE R15, `(.L_x_136) ;  /* 0x000000000f087348 */ /* 0x000fea0003c00000 */
[----:B------:R0:W1:Y:S02]  /*12e00*/  SHFL.IDX P6, R14, R13, R12, R11 ;  /* 0x0000000c0d0e7389 */ /* 0x00006400000c000b */
[----:B01----:R-:W-:Y:S01]  /*12e10*/  ENDCOLLECTIVE ;  /* 0x000000000000791b */ /* 0x003fe20003800000 */
.L_x_136:
        /* <DEDUP_REMOVED lines=15> */
.L_x_137:
[----:B------:R-:W-:Y:S02]  /*12f10*/  @!P2 LEA R21, R9, UR38, 0x1 ;  /* 0x000000260915ac11 */ /* 0x000fe4000f8e08ff */
[----:B------:R-:W-:Y:S01]  /*12f20*/  MOV R13, R0 ;  /* 0x00000000000d7202 */ /* 0x000fe20000000f00 */
[----:B------:R-:W-:-:S07]  /*12f30*/  IMAD.MOV.U32 R2, RZ, RZ, R14 ;  /* 0x000000ffff027224 */ /* 0x000fce00078e000e */
[----:B------:R-:W-:Y:S05]  /*12f40*/  WARPSYNC.COLLECTIVE R15, `(.L_x_138) ;  /* 0x000000000f087348 */ /* 0x000fea0003c00000 */
[----:B------:R0:W1:Y:S02]  /*12f50*/  SHFL.IDX P6, R14, R13, R12, R11 ;  /* 0x0000000c0d0e7389 */ /* 0x00006400000c000b */
[----:B01----:R-:W-:Y:S01]  /*12f60*/  ENDCOLLECTIVE ;  /* 0x000000000000791b */ /* 0x003fe20003800000 */
.L_x_138:
[----:B------:R-:W-:Y:S01]  /*12f70*/  ULDC.64 UR4, c[0x0][0x208] ;  /* 0x0000820000047ab9 */ /* 0x000fe20000000a00 */
[----:B------:R-:W-:Y:S02]  /*12f80*/  IMAD.MOV.U32 R3, RZ, RZ, R2 ;  /* 0x000000ffff037224 */ /* 0x000fe400078e0002 */
        /* <DEDUP_REMOVED lines=8> */
[----:B------:R0:W-:Y:S02]  /*13010*/  @!P2 LDGSTS.E.BYPASS.LTC128B.128 [R21+0x1d400], desc[UR4][R2.64+0x80], !P0 ;  /* 0x1d4000800215afae */ /* 0x0001e4000c101d44 */
[----:B0-----:R-:W-:Y:S05]  /*13020*/  WARPSYNC.COLLECTIVE R15, `(.L_x_139) ;  /* 0x000000000f087348 */ /* 0x001fea0003c00000 */
[----:B------:R1:W2:Y:S02]  /*13030*/  SHFL.IDX P6, R14, R13, R12, R11 ;  /* 0x0000000c0d0e7389 */ /* 0x0002a400000c000b */
[----:B012---:R-:W-:Y:S01]  /*13040*/  ENDCOLLECTIVE ;  /* 0x000000000000791b */ /* 0x007fe20003800000 */
.L_x_139:
[----:B------:R-:W-:Y:S02]  /*13050*/  IMAD.MOV.U32 R13, RZ, RZ, R0 ;  /* 0x000000ffff0d7224 */ /* 0x000fe400078e0000 */
[----:B------:R-:W-:-:S07]  /*13060*/  IMAD.MOV.U32 R2, RZ, RZ, R14 ;  /* 0x000000ffff027224 */ /* 0x000fce00078e000e */
[----:B------:R-:W-:Y:S05]  /*13070*/  WARPSYNC.COLLECTIVE R15, `(.L_x_140) ;  /* 0x000000000f087348 */ /* 0x000fea0003c00000 */
[----:B------:R0:W1:Y:S02]  /*13080*/  SHFL.IDX P6, R14, R13, R12, R11 ;  /* 0x0000000c0d0e7389 */ /* 0x00006400000c000b */
[----:B01----:R-:W-:Y:S01]  /*13090*/  ENDCOLLECTIVE ;  /* 0x000000000000791b */ /* 0x003fe20003800000 */
.L_x_140:
[----:B------:R-:W-:Y:S05]  /*130a0*/  BRA `(.L_x_141) ;  /* 0xffffffcc00e87947 */ /* 0x000fea000383ffff */
.L_x_53:
[----:B0-----:R-:W-:-:S04]  /*130b0*/  IMAD.U32 R3, RZ, RZ, UR38 ;  /* 0x00000026ff037e24 */ /* 0x001fc8000f8e00ff */
[----:B------:R0:W1:Y:S03]  /*130c0*/  SYNCS.PHASECHK.TRANS64.TRYWAIT P0, [R3+URZ+0x34820], R2 ;  /* 0x03482002030075a7 */ /* 0x000066000800017f */
[----:B-1----:R-:W-:Y:S05]  /*130d0*/  @!P0 NANOSLEEP.SYNCS 0x989680 ;  /* 0x009896800000895d */ /* 0x002fea0003900000 */
[----:B------:R-:W1:Y:S02]  /*130e0*/  @!P0 SYNCS.PHASECHK.TRANS64 P0, [R3+URZ+0x34820], R2 ;  /* 0x03482002030085a7 */ /* 0x000e64000800007f */
[----:B-1----:R-:W-:Y:S05]  /*130f0*/  @!P0 BRA `(.L_x_53) ;  /* 0xfffffffc00ec8947 */ /* 0x002fea000383ffff */
[----:B------:R-:W-:Y:S05]  /*13100*/  BRA `(.L_x_142) ;  /* 0xffffffd0003c7947 */ /* 0x000fea000383ffff */
.L_x_60:
[----:B-1----:R-:W-:-:S04]  /*13110*/  MOV R3, UR38 ;  /* 0x0000002600037c02 */ /* 0x002fc80008000f00 */
[----:B------:R1:W2:Y:S03]  /*13120*/  SYNCS.PHASECHK.TRANS64.TRYWAIT P0, [R3+URZ+0x34848], R2 ;  /* 0x03484802030075a7 */ /* 0x0002a6000800017f */
[----:B--2---:R-:W-:Y:S05]  /*13130*/  @!P0 NANOSLEEP.SYNCS 0x989680 ;  /* 0x009896800000895d */ /* 0x004fea0003900000 */
[----:B------:R-:W2:Y:S02]  /*13140*/  @!P0 SYNCS.PHASECHK.TRANS64 P0, [R3+URZ+0x34848], R2 ;  /* 0x03484802030085a7 */ /* 0x000ea4000800007f */
[----:B--2---:R-:W-:Y:S05]  /*13150*/  @!P0 BRA `(.L_x_60) ;  /* 0xfffffffc00ec8947 */ /* 0x004fea000383ffff */
[----:B------:R-:W-:Y:S05]  /*13160*/  BRA `(.L_x_143) ;  /* 0xffffffd400247947 */ /* 0x000fea000383ffff */
.L_x_66:
[----:B0-----:R-:W-:-:S04]  /*13170*/  IMAD.U32 R3, RZ, RZ, UR38 ;  /* 0x00000026ff037e24 */ /* 0x001fc8000f8e00ff */
[----:B------:R0:W1:Y:S03]  /*13180*/  SYNCS.PHASECHK.TRANS64.TRYWAIT P0, [R3+URZ+0x34860], R2 ;  /* 0x03486002030075a7 */ /* 0x000066000800017f */
[----:B-1----:R-:W-:Y:S05]  /*13190*/  @!P0 NANOSLEEP.SYNCS 0x989680 ;  /* 0x009896800000895d */ /* 0x002fea0003900000 */
[----:B------:R-:W1:Y:S02]  /*131a0*/  @!P0 SYNCS.PHASECHK.TRANS64 P0, [R3+URZ+0x34860], R2 ;  /* 0x03486002030085a7 */ /* 0x000e64000800007f */
[----:B-1----:R-:W-:Y:S05]  /*131b0*/  @!P0 BRA `(.L_x_66) ;  /* 0xfffffffc00ec8947 */ /* 0x002fea000383ffff */
[----:B------:R-:W-:Y:S05]  /*131c0*/  BRA `(.L_x_144) ;  /* 0xffffffd400c07947 */ /* 0x000fea000383ffff */
.L_x_75:
[----:B-1----:R-:W-:-:S04]  /*131d0*/  IMAD.U32 R3, RZ, RZ, UR38 ;  /* 0x00000026ff037e24 */ /* 0x002fc8000f8e00ff */
[----:B------:R1:W2:Y:S03]  /*131e0*/  SYNCS.PHASECHK.TRANS64.TRYWAIT P0, [R3+URZ+0x34840], R2 ;  /* 0x03484002030075a7 */ /* 0x0002a6000800017f */
[----:B--2---:R-:W-:Y:S05]  /*131f0*/  @!P0 NANOSLEEP.SYNCS 0x989680 ;  /* 0x009896800000895d */ /* 0x004fea0003900000 */
[----:B------:R-:W2:Y:S02]  /*13200*/  @!P0 SYNCS.PHASECHK.TRANS64 P0, [R3+URZ+0x34840], R2 ;  /* 0x03484002030085a7 */ /* 0x000ea4000800007f */
[----:B--2---:R-:W-:Y:S05]  /*13210*/  @!P0 BRA `(.L_x_75) ;  /* 0xfffffffc00ec8947 */ /* 0x004fea000383ffff */
[----:B------:R-:W-:Y:S05]  /*13220*/  BRA `(.L_x_145) ;  /* 0xffffffd800e87947 */ /* 0x000fea000383ffff */
.L_x_81:
[----:B0-----:R-:W-:-:S04]  /*13230*/  IMAD.U32 R3, RZ, RZ, UR38 ;  /* 0x00000026ff037e24 */ /* 0x001fc8000f8e00ff */
[----:B------:R0:W1:Y:S03]  /*13240*/  SYNCS.PHASECHK.TRANS64.TRYWAIT P0, [R3+URZ+0x34868], R2 ;  /* 0x03486802030075a7 */ /* 0x000066000800017f */
[----:B-1----:R-:W-:Y:S05]  /*13250*/  @!P0 NANOSLEEP.SYNCS 0x989680 ;  /* 0x009896800000895d */ /* 0x002fea0003900000 */
[----:B------:R-:W1:Y:S02]  /*13260*/  @!P0 SYNCS.PHASECHK.TRANS64 P0, [R3+URZ+0x34868], R2 ;  /* 0x03486802030085a7 */ /* 0x000e64000800007f */
[----:B-1----:R-:W-:Y:S05]  /*13270*/  @!P0 BRA `(.L_x_81) ;  /* 0xfffffffc00ec8947 */ /* 0x002fea000383ffff */
[----:B------:R-:W-:Y:S05]  /*13280*/  BRA `(.L_x_146) ;  /* 0xffffffdc00887947 */ /* 0x000fea000383ffff */
.L_x_90:
[----:B-1----:R-:W-:-:S04]  /*13290*/  MOV R3, UR38 ;  /* 0x0000002600037c02 */ /* 0x002fc80008000f00 */
[----:B------:R1:W2:Y:S03]  /*132a0*/  SYNCS.PHASECHK.TRANS64.TRYWAIT P0, [R3+URZ+0x34848], R2 ;  /* 0x03484802030075a7 */ /* 0x0002a6000800017f */
[----:B--2---:R-:W-:Y:S05]  /*132b0*/  @!P0 NANOSLEEP.SYNCS 0x989680 ;  /* 0x009896800000895d */ /* 0x004fea0003900000 */
[----:B------:R-:W2:Y:S02]  /*132c0*/  @!P0 SYNCS.PHASECHK.TRANS64 P0, [R3+URZ+0x34848], R2 ;  /* 0x03484802030085a7 */ /* 0x000ea4000800007f */
[----:B--2---:R-:W-:Y:S05]  /*132d0*/  @!P0 BRA `(.L_x_90) ;  /* 0xfffffffc00ec8947 */ /* 0x004fea000383ffff */
[----:B------:R-:W-:Y:S05]  /*132e0*/  BRA `(.L_x_147) ;  /* 0xffffffe000c87947 */ /* 0x000fea000383ffff */
.L_x_96:
[----:B0-----:R-:W-:-:S04]  /*132f0*/  IMAD.U32 R3, RZ, RZ, UR38 ;  /* 0x00000026ff037e24 */ /* 0x001fc8000f8e00ff */
[----:B------:R0:W1:Y:S03]  /*13300*/  SYNCS.PHASECHK.TRANS64.TRYWAIT P0, [R3+URZ+0x34860], R2 ;  /* 0x03486002030075a7 */ /* 0x000066000800017f */
[----:B-1----:R-:W-:Y:S05]  /*13310*/  @!P0 NANOSLEEP.SYNCS 0x989680 ;  /* 0x009896800000895d */ /* 0x002fea0003900000 */
[----:B------:R-:W1:Y:S02]  /*13320*/  @!P0 SYNCS.PHASECHK.TRANS64 P0, [R3+URZ+0x34860], R2 ;  /* 0x03486002030085a7 */ /* 0x000e64000800007f */
[----:B-1----:R-:W-:Y:S05]  /*13330*/  @!P0 BRA `(.L_x_96) ;  /* 0xfffffffc00ec8947 */ /* 0x002fea000383ffff */
[----:B------:R-:W-:Y:S05]  /*13340*/  BRA `(.L_x_148) ;  /* 0xffffffe400647947 */ /* 0x000fea000383ffff */
.L_x_104:
[----:B0-----:R0:W1:Y:S02]  /*13350*/  SYNCS.PHASECHK.TRANS64.TRYWAIT P0, [R3+URZ+0x34860], R0 ;  /* 0x03486000030075a7 */ /* 0x001064000800017f */
[----:B-1----:R-:W-:Y:S05]  /*13360*/  @!P0 NANOSLEEP.SYNCS 0x989680 ;  /* 0x009896800000895d */ /* 0x002fea0003900000 */
[----:B------:R-:W1:Y:S02]  /*13370*/  @!P0 SYNCS.PHASECHK.TRANS64 P0, [R3+URZ+0x34860], R0 ;  /* 0x03486000030085a7 */ /* 0x000e64000800007f */
[----:B-1----:R-:W-:Y:S05]  /*13380*/  @!P0 BRA `(.L_x_104) ;  /* 0xfffffffc00f08947 */ /* 0x002fea000383ffff */
[----:B------:R-:W-:Y:S05]  /*13390*/  BRA `(.L_x_149) ;  /* 0xffffffe800347947 */ /* 0x000fea000383ffff */
.L_x_109:
[----:B0-----:R0:W1:Y:S02]  /*133a0*/  SYNCS.PHASECHK.TRANS64.TRYWAIT P0, [R2+URZ+0x34820], R3 ;  /* 0x03482003020075a7 */ /* 0x001064000800017f */
[----:B-1----:R-:W-:Y:S05]  /*133b0*/  @!P0 NANOSLEEP.SYNCS 0x989680 ;  /* 0x009896800000895d */ /* 0x002fea0003900000 */
[----:B------:R-:W1:Y:S02]  /*133c0*/  @!P0 SYNCS.PHASECHK.TRANS64 P0, [R2+URZ+0x34820], R3 ;  /* 0x03482003020085a7 */ /* 0x000e64000800007f */
[----:B-1----:R-:W-:Y:S05]  /*133d0*/  @!P0 BRA `(.L_x_109) ;  /* 0xfffffffc00f08947 */ /* 0x002fea000383ffff */
[----:B------:R-:W-:Y:S05]  /*133e0*/  BRA `(.L_x_150) ;  /* 0xffffffec00047947 */ /* 0x000fea000383ffff */
.L_x_110:
[----:B------:R-:W1:Y:S01]  /*133f0*/  S2R R4, SR_TID.X ;  /* 0x0000000000047919 */ /* 0x000e620000002100 */
[----:B------:R-:W-:Y:S01]  /*13400*/  BSSY B0, `(.L_x_151) ;  /* 0x000000a000007945 */ /* 0x000fe20003800000 */
[----:B------:R-:W-:Y:S01]  /*13410*/  IMAD.MOV.U32 R12, RZ, RZ, RZ ;  /* 0x000000ffff0c7224 */ /* 0x000fe200078e00ff */
[----:B------:R-:W-:Y:S01]  /*13420*/  MOV R11, 0x1f ;  /* 0x0000001f000b7802 */ /* 0x000fe20000000f00 */
[----:B------:R-:W-:Y:S01]  /*13430*/  IMAD.MOV.U32 R15, RZ, RZ, -0x1 ;  /* 0xffffffffff0f7424 */ /* 0x000fe200078e00ff */
[----:B-1----:R-:W-:-:S04]  /*13440*/  SHF.R.U32.HI R4, RZ, 0x5, R4 ;  /* 0x00000005ff047819 */ /* 0x002fc80000011604 */
[----:B------:R-:W-:-:S05]  /*13450*/  LOP3.LUT R4, R4, 0x3, RZ, 0xc0, !PT ;  /* 0x0000000304047812 */ /* 0x000fca00078ec0ff */
[----:B------:R-:W-:-:S07]  /*13460*/  IMAD.MOV.U32 R13, RZ, RZ, R4 ;  /* 0x000000ffff0d7224 */ /* 0x000fce00078e0004 */
[----:B0-----:R-:W-:Y:S05]  /*13470*/  WARPSYNC.COLLECTIVE R15, `(.L_x_152) ;  /* 0x000000000f087348 */ /* 0x001fea0003c00000 */
[----:B------:R1:W2:Y:S02]  /*13480*/  SHFL.IDX P6, R14, R13, R12, R11 ;  /* 0x0000000c0d0e7389 */ /* 0x0002a400000c000b */
[----:B012---:R-:W-:Y:S01]  /*13490*/  ENDCOLLECTIVE ;  /* 0x000000000000791b */ /* 0x007fe20003800000 */
.L_x_152:
[----:B------:R-:W-:Y:S05]  /*134a0*/  BSYNC B0 ;  /* 0x0000000000007941 */ /* 0x000fea0003800000 */
.L_x_151:
[----:B------:R-:W-:Y:S05]  /*134b0*/  BRA `(.L_x_153) ;  /* 0xffffffe800e87947 */ /* 0x000fea000383ffff */
.L_x_111:
[----:B------:R-:W-:Y:S01]  /*134c0*/  BSSY B0, `(.L_x_154) ;  /* 0x0000006000007945 */ /* 0x000fe20003800000 */
[----:B------:R-:W-:-:S07]  /*134d0*/  IMAD.MOV.U32 R15, RZ, RZ, -0x1 ;  /* 0xffffffffff0f7424 */ /* 0x000fce00078e00ff */
[----:B0-----:R-:W-:Y:S05]  /*134e0*/  WARPSYNC.COLLECTIVE R15, `(.L_x_155) ;  /* 0x000000000f0c7348 */ /* 0x001fea0003c00000 */
[----:B------:R-:W-:Y:S02]  /*134f0*/  ELECT P6, UR62, PT ;  /* 0x00000000003e782f */ /* 0x000fe400038c0000 */
[----:B------:R-:W-:Y:S01]  /*13500*/  MOV R14, UR62 ;  /* 0x0000003e000e7c02 */ /* 0x000fe20008000f00 */
[----:B0-----:R-:W-:Y:S10]  /*13510*/  ENDCOLLECTIVE ;  /* 0x000000000000791b */ /* 0x001ff40003800000 */
.L_x_155:
[----:B------:R-:W-:Y:S05]  /*13520*/  BSYNC B0 ;  /* 0x0000000000007941 */ /* 0x000fea0003800000 */
.L_x_154:
[----:B------:R-:W-:Y:S05]  /*13530*/  BRA `(.L_x_156) ;  /* 0xffffffe800dc7947 */ /* 0x000fea000383ffff */
.L_x_113:
[----:B0-----:R0:W1:Y:S02]  /*13540*/  SYNCS.PHASECHK.TRANS64.TRYWAIT P0, [R6+URZ], R5 ;  /* 0x00000005060075a7 */ /* 0x001064000800017f */
[----:B-1----:R-:W-:Y:S05]  /*13550*/  @!P0 NANOSLEEP.SYNCS 0x989680 ;  /* 0x009896800000895d */ /* 0x002fea0003900000 */
[----:B------:R-:W1:Y:S02]  /*13560*/  @!P0 SYNCS.PHASECHK.TRANS64 P0, [R6+URZ], R5 ;  /* 0x00000005060085a7 */ /* 0x000e64000800007f */
[----:B-1----:R-:W-:Y:S05]  /*13570*/  @!P0 BRA `(.L_x_113) ;  /* 0xfffffffc00f08947 */ /* 0x002fea000383ffff */
[----:B------:R-:W-:Y:S05]  /*13580*/  BRA `(.L_x_157) ;  /* 0xffffffec00187947 */ /* 0x000fea000383ffff */
.L_x_114:
[----:B-1----:R1:W2:Y:S02]  /*13590*/  SYNCS.PHASECHK.TRANS64.TRYWAIT P0, [R3+URZ], R4 ;  /* 0x00000004030075a7 */ /* 0x0022a4000800017f */
[----:B--2---:R-:W-:Y:S05]  /*135a0*/  @!P0 NANOSLEEP.SYNCS 0x989680 ;  /* 0x009896800000895d */ /* 0x004fea0003900000 */
[----:B------:R-:W2:Y:S02]  /*135b0*/  @!P0 SYNCS.PHASECHK.TRANS64 P0, [R3+URZ], R4 ;  /* 0x00000004030085a7 */ /* 0x000ea4000800007f */
[----:B--2---:R-:W-:Y:S05]  /*135c0*/  @!P0 BRA `(.L_x_114) ;  /* 0xfffffffc00f08947 */ /* 0x004fea000383ffff */
[----:B------:R-:W-:Y:S05]  /*135d0*/  BRA `(.L_x_158) ;  /* 0xffffffec000c7947 */ /* 0x000fea000383ffff */
.L_x_116:
[----:B-1----:R1:W2:Y:S02]  /*135e0*/  SYNCS.PHASECHK.TRANS64.TRYWAIT P0, [R0+URZ], R5 ;  /* 0x00000005000075a7 */ /* 0x0022a4000800017f */
[----:B--2---:R-:W-:Y:S05]  /*135f0*/  @!P0 NANOSLEEP.SYNCS 0x989680 ;  /* 0x009896800000895d */ /* 0x004fea0003900000 */
[----:B------:R-:W2:Y:S02]  /*13600*/  @!P0 SYNCS.PHASECHK.TRANS64 P0, [R0+URZ], R5 ;  /* 0x00000005000085a7 */ /* 0x000ea4000800007f */
[----:B--2---:R-:W-:Y:S05]  /*13610*/  @!P0 BRA `(.L_x_116) ;  /* 0xfffffffc00f08947 */ /* 0x004fea000383ffff */
[----:B------:R-:W-:Y:S05]  /*13620*/  BRA `(.L_x_159) ;  /* 0xffffffec00107947 */ /* 0x000fea000383ffff */
.L_x_160:
[----:B------:R-:W-:-:S00]  /*13630*/  BRA `(.L_x_160) ;  /* 0xfffffffc00fc7947 */ /* 0x000fc0000383ffff */
[----:B------:R-:W-:-:S00]  /*13640*/  NOP ;  /* 0x0000000000007918 */ /* 0x000fc00000000000 */
        /* <DEDUP_REMOVED lines=11> */
.L_x_3091:


//--------------------- .text._ZN7cutlass13device_kernelIN5flash11enable_sm90INS1_16FlashAttnFwdSm90INS1_25CollectiveMainloopFwdSm90ILi2EN4cute5tupleIJNS5_1CILi1EEES8_S8_EEENS6_IJNS7_ILi128EEENS7_ILi176EEESA_EEELi128ENS_6half_tEfNS_4arch4Sm90ELb0ELb0ELb1ELb1ELb0ELb0ELb0ELb1ELb1ELb1ELb1ELb0EEENS1_21CollectiveEpilogueFwdINS6_IJSA_SA_SB_EEES9_SD_SF_Li256ELb1ELb1ELb1ELb0EEENS1_36VarlenDynamicPersistentTileSchedulerILi128ELi176ELi256ELi128ELb1ELb1ELb1ELb0ELb1ELb1EEEEEEEEEvNT_6ParamsE --------------------------
	.section	.text._ZN7cutlass13device_kernelIN5flash11enable_sm90INS1_16FlashAttnFwdSm90INS1_25CollectiveMainloopFwdSm90ILi2EN4cute5tupleIJNS5_1CILi1EEES8_S8_EEENS6_IJNS7_ILi128EEENS7_ILi176EEESA_EEELi128ENS_6half_tEfNS_4arch4Sm90ELb0ELb0ELb1ELb1ELb0ELb0ELb0ELb1ELb1ELb1ELb1ELb0EEENS1_21CollectiveEpilogueFwdINS6_IJSA_SA_SB_EEES9_SD_SF_Li256ELb1ELb1ELb1ELb0EEENS1_36VarlenDynamicPersistentTileSchedulerILi128ELi176ELi256ELi128ELb1ELb1ELb1ELb0ELb1ELb1EEEEEEEEEvNT_6ParamsE,"ax",@progbits
	.align	128
.text._ZN7cutlass13device_kernelIN5flash11enable_sm90INS1_16FlashAttnFwdSm90INS1_25CollectiveMainloopFwdSm90ILi2EN4cute5tupleIJNS5_1CILi1EEES8_S8_EEENS6_IJNS7_ILi128EEENS7_ILi176EEESA_EEELi128ENS_6half_tEfNS_4arch4Sm90ELb0ELb0ELb1ELb1ELb0ELb0ELb0ELb1ELb1ELb1ELb1ELb0EEENS1_21CollectiveEpilogueFwdINS6_IJSA_SA_SB_EEES9_SD_SF_Li256ELb1ELb1ELb1ELb0EEENS1_36VarlenDynamicPersistentTileSchedulerILi128ELi176ELi256ELi128ELb1ELb1ELb1ELb0ELb1ELb1EEEEEEEEEvNT_6ParamsE:
        .type           _ZN7cutlass13device_kernelIN5flash11enable_sm90INS1_16FlashAttnFwdSm90INS1_25CollectiveMainloopFwdSm90ILi2EN4cute5tupleIJNS5_1CILi1EEES8_S8_EEENS6_IJNS7_ILi128EEENS7_ILi176EEESA_EEELi128ENS_6half_tEfNS_4arch4Sm90ELb0ELb0ELb1ELb1ELb0ELb0ELb0ELb1ELb1ELb1ELb1ELb0EEENS1_21CollectiveEpilogueFwdINS6_IJSA_SA_SB_EEES9_SD_SF_Li256ELb1ELb1ELb1ELb0EEENS1_36VarlenDynamicPersistentTileSchedulerILi128ELi176ELi256ELi128ELb1ELb1ELb1ELb0ELb1ELb1EEEEEEEEEvNT_6ParamsE,@function
        .size           _ZN7cutlass13device_kernelIN5flash11enable_sm90INS1_16FlashAttnFwdSm90INS1_25CollectiveMainloopFwdSm90ILi2EN4cute5tupleIJNS5_1CILi1EEES8_S8_EEENS6_IJNS7_ILi128EEENS7_ILi176EEESA_EEELi128ENS_6half_tEfNS_4arch4Sm90ELb0ELb0ELb1ELb1ELb0ELb0ELb0ELb1ELb1ELb1ELb1ELb0EEENS1_21CollectiveEpilogueFwdINS6_IJSA_SA_SB_EEES9_SD_SF_Li256ELb1ELb1ELb1ELb0EEENS1_36VarlenDynamicPersistentTileSchedulerILi128ELi176ELi256ELi128ELb1ELb1ELb1ELb0ELb1ELb1EEEEEEEEEvNT_6ParamsE,(.L_x_3092 - _ZN7cutlass13device_kernelIN5flash11enable_sm90INS1_16FlashAttnFwdSm90INS1_25CollectiveMainloopFwdSm90ILi2EN4cute5tupleIJNS5_1CILi1EEES8_S8_EEENS6_IJNS7_ILi128EEENS7_ILi176EEESA_EEELi128ENS_6half_tEfNS_4arch4Sm90ELb0ELb0ELb1ELb1ELb0ELb0ELb0ELb1ELb1ELb1ELb1ELb0EEENS1_21CollectiveEpilogueFwdINS6_IJSA_SA_SB_EEES9_SD_SF_Li256ELb1ELb1ELb1ELb0EEENS1_36VarlenDynamicPersistentTileSchedulerILi128ELi176ELi256ELi128ELb1ELb1ELb1ELb0ELb1ELb1EEEEEEEEEvNT_6ParamsE)
        .other          _ZN7cutlass13device_kernelIN5flash11enable_sm90INS1_16FlashAttnFwdSm90INS1_25CollectiveMainloopFwdSm90ILi2EN4cute5tupleIJNS5_1CILi1EEES8_S8_EEENS6_IJNS7_ILi128EEENS7_ILi176EEESA_EEELi128ENS_6half_tEfNS_4arch4Sm90ELb0ELb0ELb1ELb1ELb0ELb0ELb0ELb1ELb1ELb1ELb1ELb0EEENS1_21CollectiveEpilogueFwdINS6_IJSA_SA_SB_EEES9_SD_SF_Li256ELb1ELb1ELb1ELb0EEENS1_36VarlenDynamicPersistentTileSchedulerILi128ELi176ELi256ELi128ELb1ELb1ELb1ELb0ELb1ELb1EEEEEEEEEvNT_6ParamsE,@"STO_CUDA_ENTRY STV_DEFAULT"
_ZN7cutlass13device_kernelIN5flash11enable_sm90INS1_16FlashAttnFwdSm90INS1_25CollectiveMainloopFwdSm90ILi2EN4cute5tupleIJNS5_1CILi1EEES8_S8_EEENS6_IJNS7_ILi128EEENS7_ILi176EEESA_EEELi128ENS_6half_tEfNS_4arch4Sm90ELb0ELb0ELb1ELb1ELb0ELb0ELb0ELb1ELb1ELb1ELb1ELb0EEENS1_21CollectiveEpilogueFwdINS6_IJSA_SA_SB_EEES9_SD_SF_Li256ELb1ELb1ELb1ELb0EEENS1_36VarlenDynamicPersistentTileSchedulerILi128ELi176ELi256ELi128ELb1ELb1ELb1ELb0ELb1ELb1EEEEEEEEEvNT_6ParamsE:
        /* <DEDUP_REMOVED lines=18> */
.L_x_162:
[----:B------:R-:W-:Y:S05]  /*0120*/  BSYNC B0 ;  /* 0x0000000000007941 */ /* 0x000fea0003800000 */
.L_x_161:
        /* <DEDUP_REMOVED lines=41> */
.L_x_163:
        /* <DEDUP_REMOVED lines=22> */
.L_x_164:
        /* <DEDUP_REMOVED lines=18> */
.L_x_165:
        /* <DEDUP_REMOVED lines=22> */
.L_x_166:
        /* <DEDUP_REMOVED lines=22> */
.L_x_167:
[----:B0-----:R-:W-:Y:S01]  /*0900*/  UMOV UR4, 0x1 ;  /* 0x0000000100047882 */ /* 0x001fe20000000000 */
[----:B------:R-:W-:Y:S01]  /*0910*/  PLOP3.LUT P0, PT, PT, PT, UP0, 0x80, 0x0 ;  /* 0x000000000000781c */ /* 0x000fe20003f0f008 */
[----:B------:R-:W-:Y:S01]  /*0920*/  USEL UR4, UR4, 0x2, !UP0 ;  /* 0x0000000204047887 */ /* 0x000fe2000c000000 */
[----:B------:R-:W-:-:S05]  /*0930*/  NOP ;  /* 0x0000000000007918 */ /* 0x000fca0000000000 */
[----:B------:R-:W-:-:S05]  /*0940*/  IMAD.U32 R2, RZ, RZ, UR4 ;  /* 0x00000004ff027e24 */ /* 0x000fca000f8e00ff */
[----:B------:R0:W-:Y:S01]  /*0950*/  STL [R1+0x6c], R2 ;  /* 0x00006c0201007387 */ /* 0x0001e20000100800 */
[----:B-12-4-:R-:W-:Y:S06]  /*0960*/  BAR.SYNC.DEFER_BLOCKING 0x0 ;  /* 0x0000000000007b1d */ /* 0x016fec0000010000 */
[----:B------:R-:W-:Y:S05]  /*0970*/  @!P0 BRA `(.L_x_168) ;  /* 0x0000010400bc8947 */ /* 0x000fea0003800000 */
.L_x_169:
[----:B------:R-:W-:-:S08]  /*0980*/  NOP ;  /* 0x0000000000007918 */ /* 0x000fd00000000000 */
[----:B------:R-:W1:Y:S02]  /*0990*/  USETMAXREG.TRY_ALLOC.CTAPOOL UP0, 0xf0 ;  /* 0x000000f0000079c8 */ /* 0x000e640008000600 */
[----:B-1----:R-:W-:-:S13]  /*09a0*/  PLOP3.LUT P0, PT, PT, PT, UP0, 0x80, 0x0 ;  /* 0x000000000000781c */ /* 0x002fda0003f0f008 */
[----:B------:R-:W-:Y:S05]  /*09b0*/  @!P0 BRA `(.L_x_169) ;  /* 0xfffffffc00f08947 */ /* 0x000fea000383ffff */
[----:B0-----:R-:W0:Y:S01]  /*09c0*/  S2R R2, SR_TID.X ;  /* 0x0000000000027919 */ /* 0x001e220000002100 */
[----:B------:R-:W1:Y:S01]  /*09d0*/  S2UR UR5, SR_CgaCtaId ;  /* 0x00000000000579c3 */ /* 0x000e620000008800 */
[----:B------:R-:W-:-:S07]  /*09e0*/  UMOV UR4, 0x400 ;  /* 0x0000040000047882 */ /* 0x000fce0000000000 */
[----:B------:R-:W-:Y:S06]  /*09f0*/  BAR.ARV 0x8, 0x180 ;  /* 0x0206000000007b1d */ /* 0x000fec0000002000 */
[----:B-1----:R-:W-:Y:S01]  /*0a00*/  ULEA UR4, UR5, UR4, 0x18 ;  /* 0x0000000405047291 */ /* 0x002fe2000f8ec03f */
[----:B0-----:R-:W-:-:S04]  /*0a10*/  LOP3.LUT R0, R2, 0xffffff80, RZ, 0xc0, !PT ;  /* 0xffffff8002007812 */ /* 0x001fc800078ec0ff */
[----:B------:R-:W-:-:S13]  /*0a20*/  ISETP.NE.AND P0, PT, R0, 0x80, PT ;  /* 0x000000800000780c */ /* 0x000fda0003f05270 */
[----:B------:R-:W-:Y:S08]  /*0a30*/  @!P0 BAR.ARV 0x9, 0x100 ;  /* 0x0244000000008b1d */ /* 0x000ff00000002000 */
[----:B------:R-:W-:Y:S06]  /*0a40*/  BAR.SYNC.DEFER_BLOCKING 0x5, 0x180 ;  /* 0x0146000000007b1d */ /* 0x000fec0000010000 */
[----:B------:R-:W0:Y:S01]  /*0a50*/  LDS.128 R12, [UR4+0x348d0] ;  /* 0x0348d004ff0c7984 */ /* 0x000e220008000c00 */
[----:B------:R-:W-:Y:S01]  /*0a60*/  ULDC UR4, c[0x0][0xc3c] ;  /* 0x00030f0000047ab9 */ /* 0x000fe20000000800 */
[----:B------:R-:W-:Y:S06]  /*0a70*/  BAR.ARV 0x4, 0x180 ;  /* 0x0106000000007b1d */ /* 0x000fec0000002000 */
[----:B0-----:R-:W-:-:S13]  /*0a80*/  ISETP.GE.AND P0, PT, R15, UR4, PT ;  /* 0x000000040f007c0c */ /* 0x001fda000bf06270 */
[----:B------:R-:W-:Y:S05]  /*0a90*/  @P0 EXIT ;  /* 0x000000000000094d */ /* 0x000fea0003800000 */
[----:B------:R-:W2:Y:S01]  /*0aa0*/  LDL R3, [R1+0x6c] ;  /* 0x00006c0001037983 */ /* 0x000ea20000100800 */
[----:B------:R-:W-:Y:S01]  /*0ab0*/  VIADD R16, R2, 0xffffff80 ;  /* 0xffffff8002107836 */ /* 0x000fe20000000000 */
[----:B------:R-:W-:Y:S02]  /*0ac0*/  R2UR UR6, R13 ;  /* 0x000000000d0672ca */ /* 0x000fe400000e0000 */
[----:B------:R-:W-:Y:S02]  /*0ad0*/  R2UR UR5, R14 ;  /* 0x000000000e0572ca */ /* 0x000fe400000e0000 */
[----:B------:R-:W-:-:S04]  /*0ae0*/  SHF.R.S32.HI R0, RZ, 0x1f, R16 ;  /* 0x0000001fff007819 */ /* 0x000fc80000011410 */
[CC--:B------:R-:W-:Y:S02]  /*0af0*/  LEA.HI R2, R0.reuse, R16.reuse, RZ, 0x7 ;  /* 0x0000001000027211 */ /* 0x0c0fe400078f38ff */
[CC--:B------:R-:W-:Y:S02]  /*0b00*/  LEA.HI R4, R0.reuse, R16.reuse, RZ, 0x5 ;  /* 0x0000001000047211 */ /* 0x0c0fe400078f28ff */
[----:B------:R-:W-:Y:S02]  /*0b10*/  LEA.HI R11, R0, R16, RZ, 0x2 ;  /* 0x00000010000b7211 */ /* 0x000fe400078f10ff */
[----:B------:R-:W-:Y:S01]  /*0b20*/  SHF.R.S32.HI R17, RZ, 0x7, R2 ;  /* 0x00000007ff117819 */ /* 0x000fe20000011402 */
[----:B------:R-:W-:Y:S01]  /*0b30*/  IMAD.SHL.U32 R5, R4, 0x20, RZ ;  /* 0x0000002004057824 */ /* 0x000fe200078e00ff */
[----:B------:R-:W-:-:S04]  /*0b40*/  LOP3.LUT R11, R11, 0xfffffffc, RZ, 0xc0, !PT ;  /* 0xfffffffc0b0b7812 */ /* 0x000fc800078ec0ff */
[----:B------:R-:W-:Y:S01]  /*0b50*/  LOP3.LUT R5, R5, 0xfffffc00, RZ, 0xc0, !PT ;  /* 0xfffffc0005057812 */ /* 0x000fe200078ec0ff */
[----:B------:R-:W-:Y:S01]  /*0b60*/  IMAD.IADD R11, R16, 0x1, -R11 ;  /* 0x00000001100b7824 */ /* 0x000fe200078e0a0b */
[----:B--2---:R-:W-:Y:S02]  /*0b70*/  R2UR UR4, R3 ;  /* 0x00000000030472ca */ /* 0x004fe400000e0000 */
[C---:B------:R-:W-:Y:S02]  /*0b80*/  LOP3.LUT R3, R2.reuse, 0xffffff80, RZ, 0xc0, !PT ;  /* 0xffffff8002037812 */ /* 0x040fe400078ec0ff */
[----:B------:R-:W-:-:S03]  /*0b90*/  LEA.HI R2, R2, R17, RZ, 0x1 ;  /* 0x0000001102027211 */ /* 0x000fc600078f08ff */
[----:B------:R-:W-:Y:S01]  /*0ba0*/  IMAD.IADD R12, R16, 0x1, -R3 ;  /* 0x00000001100c7824 */ /* 0x000fe200078e0a03 */
[CC--:B------:R-:W-:Y:S02]  /*0bb0*/  LEA.HI R3, R0.reuse, R16.reuse, RZ, 0x4 ;  /* 0x0000001000037211 */ /* 0x0c0fe400078f20ff */
[----:B------:R-:W-:Y:S02]  /*0bc0*/  LEA.HI R0, R0, R16, RZ, 0x3 ;  /* 0x0000001000007211 */ /* 0x000fe400078f18ff */
[----:B------:R-:W-:Y:S01]  /*0bd0*/  SHF.R.S32.HI R7, RZ, 0x1f, R12 ;  /* 0x0000001fff077819 */ /* 0x000fe2000001140c */
[----:B------:R-:W-:Y:S01]  /*0be0*/  ULOP3.LUT UR4, UR4, 0x1, URZ, 0xfc, !UPT ;  /* 0x0000000104047892 */ /* 0x000fe2000f8efc3f */
[----:B------:R-:W-:Y:S02]  /*0bf0*/  LOP3.LUT R4, R3, 0x3fffff0, RZ, 0xc0, !PT ;  /* 0x03fffff003047812 */ /* 0x000fe400078ec0ff */
[----:B------:R-:W-:Y:S02]  /*0c00*/  LEA.HI R8, R7, R12, RZ, 0x2 ;  /* 0x0000000c07087211 */ /* 0x000fe400078f10ff */
[----:B------:R-:W-:Y:S01]  /*0c10*/  LOP3.LUT R23, R0, 0xfffffff8, RZ, 0xc0, !PT ;  /* 0xfffffff800177812 */ /* 0x000fe200078ec0ff */
[----:B------:R-:W-:Y:S01]  /*0c20*/  IMAD.IADD R4, R16, 0x1, -R4 ;  /* 0x0000000110047824 */ /* 0x000fe200078e0a04 */
[----:B------:R-:W-:-:S02]  /*0c30*/  SHF.R.S32.HI R9, RZ, 0x2, R8 ;  /* 0x00000002ff097819 */ /* 0x000fc40000011408 */
[----:B------:R-:W-:Y:S01]  /*0c40*/  SHF.R.S32.HI R6, RZ, 0x1f, R8 ;  /* 0x0000001fff067819 */ /* 0x000fe20000011408 */
[----:B------:R-:W-:Y:S01]  /*0c50*/  IMAD R4, R4, 0x40, R5 ;  /* 0x0000004004047824 */ /* 0x000fe200078e0205 */
[----:B------:R-:W-:Y:S01]  /*0c60*/  LOP3.LUT R8, R8, 0x7ffffffc, RZ, 0xc0, !PT ;  /* 0x7ffffffc08087812 */ /* 0x000fe200078ec0ff */
[----:B------:R-:W-:Y:S01]  /*0c70*/  IMAD.IADD R23, R16, 0x1, -R23 ;  /* 0x0000000110177824 */ /* 0x000fe200078e0a17 */
[----:B------:R-:W-:Y:S01]  /*0c80*/  LEA.HI R6, R6, R9, RZ, 0x3 ;  /* 0x0000000906067211 */ /* 0x000fe200078f18ff */
[----:B------:R-:W-:Y:S01]  /*0c90*/  IMAD.MOV.U32 R16, RZ, RZ, RZ ;  /* 0x000000ffff107224 */ /* 0x000fe200078e00ff */
[----:B------:R-:W-:Y:S01]  /*0ca0*/  LOP3.LUT R2, R2, 0x3fffffe, RZ, 0xc0, !PT ;  /* 0x03fffffe02027812 */ /* 0x000fe200078ec0ff */
[----:B------:R-:W-:Y:S01]  /*0cb0*/  IMAD.IADD R8, R12, 0x1, -R8 ;  /* 0x000000010c087824 */ /* 0x000fe200078e0a08 */
[----:B------:R-:W-:Y:S02]  /*0cc0*/  LOP3.LUT R10, R6, 0xfffffff8, RZ, 0xc0, !PT ;  /* 0xfffffff8060a7812 */ /* 0x000fe400078ec0ff */
[----:B------:R-:W-:Y:S01]  /*0cd0*/  SHF.R.S32.HI R6, RZ, 0x4, R3 ;  /* 0x00000004ff067819 */ /* 0x000fe20000011403 */
[----:B------:R-:W-:Y:S01]  /*0ce0*/  IMAD.IADD R2, R17, 0x1, -R2 ;  /* 0x0000000111027824 */ /* 0x000fe200078e0a02 */
[----:B------:R-:W-:Y:S01]  /*0cf0*/  LEA.HI R7, R7, R12, RZ, 0x5 ;  /* 0x0000000c07077211 */ /* 0x000fe200078f28ff */
[----:B------:R-:W-:Y:S01]  /*0d00*/  IMAD.SHL.U32 R17, R23, 0x8, RZ ;  /* 0x0000000817117824 */ /* 0x000fe200078e00ff */
[----:B------:R-:W-:Y:S01]  /*0d10*/  LEA.HI R3, R3, R6, RZ, 0x1 ;  /* 0x0000000603037211 */ /* 0x000fe200078f08ff */
[----:B------:R-:W-:Y:S01]  /*0d20*/  IMAD.IADD R10, R9, 0x1, -R10 ;  /* 0x00000001090a7824 */ /* 0x000fe200078e0a0a */
[----:B------:R-:W-:Y:S01]  /*0d30*/  SHF.R.S32.HI R7, RZ, 0x5, R7 ;  /* 0x00000005ff077819 */ /* 0x000fe20000011407 */
[----:B------:R-:W-:Y:S01]  /*0d40*/  VIADD R22, R17, 0x40 ;  /* 0x0000004011167836 */ /* 0x000fe20000000000 */
[----:B------:R-:W-:-:S02]  /*0d50*/  LOP3.LUT R3, R3, 0x1ffffffe, RZ, 0xc0, !PT ;  /* 0x1ffffffe03037812 */ /* 0x000fc400078ec0ff */
[----:B------:R-:W-:Y:S01]  /*0d60*/  LEA.HI R5, R11, R11, RZ, 0x1 ;  /* 0x0000000b0b057211 */ /* 0x000fe200078f08ff */
[----:B------:R-:W-:Y:S02]  /*0d70*/  IMAD R7, R7, 0x10, R10 ;  /* 0x0000001007077824 */ /* 0x000fe400078e020a */
[----:B------:R-:W-:Y:S01]  /*0d80*/  IMAD.IADD R3, R6, 0x1, -R3 ;  /* 0x0000000106037824 */ /* 0x000fe200078e0a03 */
[----:B------:R-:W-:Y:S01]  /*0d90*/  LOP3.LUT R6, R5, 0x1ffffffe, RZ, 0xc0, !PT ;  /* 0x1ffffffe05067812 */ /* 0x000fe200078ec0ff */
[----:B------:R-:W-:Y:S02]  /*0da0*/  IMAD R5, R2, 0x40, R7 ;  /* 0x0000004002057824 */ /* 0x000fe400078e0207 */
[----:B------:R-:W-:Y:S01]  /*0db0*/  IMAD R3, R3, 0x8, R4 ;  /* 0x0000000803037824 */ /* 0x000fe200078e0204 */
[----:B------:R-:W-:Y:S01]  /*0dc0*/  SHF.R.S32.HI R4, RZ, 0x1f, R17 ;  /* 0x0000001fff047819 */ /* 0x000fe20000011411 */
[----:B------:R-:W-:Y:S02]  /*0dd0*/  IMAD.IADD R6, R11, 0x1, -R6 ;  /* 0x000000010b067824 */ /* 0x000fe400078e0a06 */
[----:B------:R-:W-:Y:S01]  /*0de0*/  IMAD.U32 R2, RZ, RZ, UR4 ;  /* 0x00000004ff027e24 */ /* 0x000fe2000f8e00ff */
[----:B------:R0:W-:Y:S01]  /*0df0*/  STL [R1+0x64], R3 ;  /* 0x0000640301007387 */ /* 0x0001e20000100800 */
[----:B------:R-:W-:-:S03]  /*0e00*/  IMAD.MOV.U32 R7, RZ, RZ, R15 ;  /* 0x000000ffff077224 */ /* 0x000fc600078e000f */
[----:B------:R-:W-:Y:S04]  /*0e10*/  STL [R1+0x5c], R5 ;  /* 0x00005c0501007387 */ /* 0x000fe80000100800 */
[----:B------:R-:W-:Y:S01]  /*0e20*/  STL [R1+0x10], RZ ;  /* 0x000010ff01007387 */ /* 0x000fe20000100800 */
[----:B0-----:R-:W-:Y:S01]  /*0e30*/  IMAD.SHL.U32 R3, R8, 0x2, RZ ;  /* 0x0000000208037824 */ /* 0x001fe200078e00ff */
[----:B------:R-:W-:Y:S02]  /*0e40*/  SHF.R.S32.HI R8, RZ, 0x3, R0 ;  /* 0x00000003ff087819 */ /* 0x000fe40000011400 */
[----:B------:R-:W-:Y:S01]  /*0e50*/  STL [R1+0x68], R2 ;  /* 0x0000680201007387 */ /* 0x000fe20000100800 */
[----:B------:R-:W-:Y:S01]  /*0e60*/  SHF.R.S32.HI R0, RZ, 0x1f, R22 ;  /* 0x0000001fff007819 */ /* 0x000fe20000011416 */
[----:B------:R-:W-:-:S02]  /*0e70*/  VIADD R237, R3, 0x8 ;  /* 0x0000000803ed7836 */ /* 0x000fc40000000000 */
[C---:B------:R-:W-:Y:S01]  /*0e80*/  VIADD R234, R3.reuse, 0x20 ;  /* 0x0000002003ea7836 */ /* 0x040fe20000000000 */
[----:B------:R0:W-:Y:S01]  /*0e90*/  STL [R1+0x4], R3 ;  /* 0x0000040301007387 */ /* 0x0001e20000100800 */
[C---:B------:R-:W-:Y:S01]  /*0ea0*/  VIADD R231, R3.reuse, 0x38 ;  /* 0x0000003803e77836 */ /* 0x040fe20000000000 */
[----:B------:R-:W-:Y:S01]  /*0eb0*/  SHF.R.S32.HI R0, RZ, 0x1f, R237 ;  /* 0x0000001fff007819 */ /* 0x000fe200000114ed */
        /* <DEDUP_REMOVED lines=8> */
[----:B------:R-:W-:Y:S01]  /*0f40*/  IMAD R0, R6, 0x8, R5 ;  /* 0x0000000806007824 */ /* 0x000fe200078e0205 */
[----:B------:R-:W-:Y:S01]  /*0f50*/  SHF.R.S32.HI R4, RZ, 0x1f, R236 ;  /* 0x0000001fff047819 */ /* 0x000fe200000114ec */
[----:B------:R-:W-:-:S02]  /*0f60*/  VIADD R233, R3, 0x28 ;  /* 0x0000002803e97836 */ /* 0x000fc40000000000 */
[C---:B------:R-:W-:Y:S01]  /*0f70*/  VIADD R232, R3.reuse, 0x30 ;  /* 0x0000003003e87836 */ /* 0x040fe20000000000 */
[----:B------:R1:W-:Y:S01]  /*0f80*/  STL [R1+0x60], R0 ;  /* 0x0000600001007387 */ /* 0x0003e20000100800 */
[C---:B------:R-:W-:Y:S01]  /*0f90*/  VIADD R230, R3.reuse, 0x40 ;  /* 0x0000004003e67836 */ /* 0x040fe20000000000 */
[----:B------:R-:W-:Y:S01]  /*0fa0*/  SHF.R.S32.HI R4, RZ, 0x1f, R233 ;  /* 0x0000001fff047819 */ /* 0x000fe200000114e9 */
[C---:B------:R-:W-:Y:S02]  /*0fb0*/  VIADD R229, R3.reuse, 0x48 ;  /* 0x0000004803e57836 */ /* 0x040fe40000000000 */
[C---:B------:R-:W-:Y:S01]  /*0fc0*/  VIADD R227, R3.reuse, 0x58 ;  /* 0x0000005803e37836 */ /* 0x040fe20000000000 */
[----:B------:R-:W-:Y:S01]  /*0fd0*/  SHF.R.S32.HI R4, RZ, 0x1f, R230 ;  /* 0x0000001fff047819 */ /* 0x000fe200000114e6 */
[C---:B------:R-:W-:Y:S02]  /*0fe0*/  VIADD R226, R3.reuse, 0x60 ;  /* 0x0000006003e27836 */ /* 0x040fe40000000000 */
[C---:B------:R-:W-:Y:S01]  /*0ff0*/  VIADD R224, R3.reuse, 0x70 ;  /* 0x0000007003e07836 */ /* 0x040fe20000000000 */
[----:B------:R-:W-:Y:S01]  /*1000*/  SHF.R.S32.HI R4, RZ, 0x1f, R227 ;  /* 0x0000001fff047819 */ /* 0x000fe200000114e3 */
[----:B------:R-:W-:Y:S01]  /*1010*/  VIADD R223, R3, 0x78 ;  /* 0x0000007803df7836 */ /* 0x000fe20000000000 */
[----:B0-----:R-:W-:Y:S01]  /*1020*/  SHF.R.S32.HI R3, RZ, 0x1f, R235 ;  /* 0x0000001fff037819 */ /* 0x001fe200000114eb */
[----:B------:R-:W-:Y:S01]  /*1030*/  IMAD.MOV.U32 R2, RZ, RZ, RZ ;  /* 0x000000ffff027224 */ /* 0x000fe200078e00ff */
[----:B------:R-:W-:-:S02]  /*1040*/  SHF.R.S32.HI R3, RZ, 0x1f, R232 ;  /* 0x0000001fff037819 */ /* 0x000fc400000114e8 */
[----:B------:R-:W-:Y:S02]  /*1050*/  SHF.R.S32.HI R3, RZ, 0x1f, R229 ;  /* 0x0000001fff037819 */ /* 0x000fe400000114e5 */
[----:B------:R-:W-:Y:S02]  /*1060*/  SHF.R.S32.HI R3, RZ, 0x1f, R226 ;  /* 0x0000001fff037819 */ /* 0x000fe400000114e2 */
[----:B------:R-:W-:Y:S02]  /*1070*/  SHF.R.S32.HI R4, RZ, 0x1f, R224 ;  /* 0x0000001fff047819 */ /* 0x000fe400000114e0 */
[----:B-1----:R-:W-:-:S07]  /*1080*/  SHF.R.S32.HI R3, RZ, 0x1f, R223 ;  /* 0x0000001fff037819 */ /* 0x002fce00000114df */
.L_x_216:
[----:B0123--:R-:W0:Y:S01]  /*1090*/  LDC.64 R4, c[0x0][0xc88] ;  /* 0x00032200ff047b82 */ /* 0x00fe220000000a00 */
[----:B------:R-:W-:Y:S01]  /*10a0*/  ULDC.64 UR12, c[0x0][0x208] ;  /* 0x00008200000c7ab9 */ /* 0x000fe20000000a00 */
[----:B------:R-:W-:Y:S01]  /*10b0*/  ULDC.64 UR8, c[0x0][0xa28] ;  /* 0x00028a0000087ab9 */ /* 0x000fe20000000a00 */
[----:B------:R-:W-:Y:S01]  /*10c0*/  ULDC.64 UR10, c[0x0][0xa20] ;  /* 0x00028800000a7ab9 */ /* 0x000fe20000000a00 */
[----:B0-----:R-:W-:-:S06]  /*10d0*/  IMAD.WIDE R4, R7, 0x4, R4 ;  /* 0x0000000407047825 */ /* 0x001fcc00078e0204 */
[----:B------:R-:W2:Y:S01]  /*10e0*/  LDG.E R4, desc[UR12][R4.64] ;  /* 0x0000000c04047981 */ /* 0x000ea2000c1e1900 */
[----:B------:R-:W-:Y:S02]  /*10f0*/  UISETP.NE.U32.AND UP0, UPT, UR8, URZ, UPT ;  /* 0x0000003f0800728c */ /* 0x000fe4000bf05070 */
[----:B------:R-:W-:Y:S02]  /*1100*/  UISETP.NE.U32.AND UP1, UPT, UR10, URZ, UPT ;  /* 0x0000003f0a00728c */ /* 0x000fe4000bf25070 */
[----:B------:R-:W-:Y:S02]  /*1110*/  UISETP.NE.AND.EX UP0, UPT, UR9, URZ, UPT, UP0 ;  /* 0x0000003f0900728c */ /* 0x000fe4000bf05300 */
[----:B------:R-:W-:-:S04]  /*1120*/  UISETP.NE.AND.EX UP1, UPT, UR11, URZ, UPT, UP1 ;  /* 0x0000003f0b00728c */ /* 0x000fc8000bf25310 */
[----:B------:R-:W-:Y:S02]  /*1130*/  PLOP3.LUT P0, PT, PT, PT, UP0, 0x80, 0x0 ;  /* 0x000000000000781c */ /* 0x000fe40003f0f008 */
[----:B------:R-:W-:Y:S02]  /*1140*/  PLOP3.LUT P1, PT, PT, PT, UP1, 0x80, 0x0 ;  /* 0x000000000000781c */ /* 0x000fe40003f2f018 */
[----:B--2---:R-:W-:-:S13]  /*1150*/  R2UR UR4, R4 ;  /* 0x00000000040472ca */ /* 0x004fda00000e0000 */
[----:B------:R-:W-:Y:S02]  /*1160*/  USHF.R.S32.HI UR7, URZ, 0x1f, UR4 ;  /* 0x0000001f3f077899 */ /* 0x000fe40008011404 */
[----:B-----5:R-:W-:Y:S01]  /*1170*/  IMAD.U32 R0, RZ, RZ, UR4 ;  /* 0x00000004ff007e24 */ /* 0x020fe2000f8e00ff */
[----:B------:R-:W-:-:S04]  /*1180*/  @UP0 ULEA UR8, UP2, UR4, UR8, 0x2 ;  /* 0x0000000804080291 */ /* 0x000fc8000f84103f */
[----:B------:R-:W-:Y:S02]  /*1190*/  @UP0 ULEA.HI.X UR9, UR4, UR9, UR7, 0x2, UP2 ;  /* 0x0000000904090291 */ /* 0x000fe400090f1407 */
[----:B------:R-:W-:Y:S01]  /*11a0*/  IMAD.U32 R3, RZ, RZ, UR7 ;  /* 0x00000007ff037e24 */ /* 0x000fe2000f8e00ff */
[----:B------:R-:W-:Y:S01]  /*11b0*/  @UP1 ULEA UR10, UP0, UR4, UR10, 0x2 ;  /* 0x0000000a040a1291 */ /* 0x000fe2000f80103f */
[----:B------:R-:W-:Y:S01]  /*11c0*/  IMAD.U32 R4, RZ, RZ, UR8 ;  /* 0x00000008ff047e24 */ /* 0x000fe2000f8e00ff */
[----:B------:R-:W-:Y:S02]  /*11d0*/  STL [R1+0xc], R0 ;  /* 0x00000c0001007387 */ /* 0x000fe40000100800 */
[----:B------:R-:W-:Y:S01]  /*11e0*/  @UP1 ULEA.HI.X UR11, UR4, UR11, UR7, 0x2, UP0 ;  /* 0x0000000b040b1291 */ /* 0x000fe200080f1407 */
[----:B------:R-:W-:Y:S01]  /*11f0*/  IMAD.U32 R5, RZ, RZ, UR9 ;  /* 0x00000009ff057e24 */ /* 0x000fe2000f8e00ff */
[----:B------:R0:W-:Y:S01]  /*1200*/  STL [R1+0x14], R3 ;  /* 0x0000140301007387 */ /* 0x0001e20000100800 */
[----:B------:R-:W-:Y:S01]  /*1210*/  IMAD.U32 R6, RZ, RZ, UR10 ;  /* 0x0000000aff067e24 */ /* 0x000fe2000f8e00ff */
[----:B------:R-:W-:Y:S01]  /*1220*/  ULDC.64 UR8, c[0x0][0x418] ;  /* 0x0001060000087ab9 */ /* 0x000fe20000000a00 */
[----:B------:R-:W-:Y:S01]  /*1230*/  ULDC UR4, c[0x0][0x424] ;  /* 0x0001090000047ab9 */ /* 0x000fe20000000800 */
[----:B------:R-:W-:Y:S01]  /*1240*/  IMAD.U32 R7, RZ, RZ, UR11 ;  /* 0x0000000bff077e24 */ /* 0x000fe2000f8e00ff */
[----:B------:R-:W2:Y:S01]  /*1250*/  @P0 LDG.E R4, desc[UR12][R4.64] ;  /* 0x0000000c04040981 */ /* 0x000ea2000c1e1900 */
[----:B------:R-:W-:-:S03]  /*1260*/  ULDC UR7, c[0x0][0x2f0] ;  /* 0x0000bc0000077ab9 */ /* 0x000fc60000000800 */
[----:B------:R-:W3:Y:S01]  /*1270*/  @P1 LDG.E R6, desc[UR12][R6.64] ;  /* 0x0000000c06061981 */ /* 0x000ee2000c1e1900 */
[----:B0-----:R-:W-:Y:S01]  /*1280*/  IMAD.U32 R3, RZ, RZ, UR6 ;  /* 0x00000006ff037e24 */ /* 0x001fe2000f8e00ff */
[----:B------:R-:W-:Y:S02]  /*1290*/  UISETP.NE.U32.AND UP0, UPT, UR8, URZ, UPT ;  /* 0x0000003f0800728c */ /* 0x000fe4000bf05070 */
[----:B------:R-:W-:Y:S02]  /*12a0*/  ULOP3.LUT UR6, UR5, 0xffff, URZ, 0xc0, !UPT ;  /* 0x0000ffff05067892 */ /* 0x000fe4000f8ec03f */
[----:B------:R0:W-:Y:S01]  /*12b0*/  STL [R1], R3 ;  /* 0x0000000301007387 */ /* 0x0001e20000100800 */
[----:B------:R-:W-:Y:S01]  /*12c0*/  UISETP.NE.AND.EX UP0, UPT, UR9, URZ, UPT, UP0 ;  /* 0x0000003f0900728c */ /* 0x000fe2000bf05300 */
[----:B------:R-:W-:Y:S02]  /*12d0*/  UMOV UR52, URZ ;  /* 0x0000003f00347c82 */ /* 0x000fe40008000000 */
[----:B------:R-:W-:Y:S01]  /*12e0*/  MOV R222, UR6 ;  /* 0x0000000600de7c02 */ /* 0x000fe20008000f00 */
[----:B------:R-:W-:-:S02]  /*12f0*/  USEL UR4, UR4, 0x1, UP0 ;  /* 0x0000000104047887 */ /* 0x000fc40008000000 */
[----:B------:R-:W-:Y:S02]  /*1300*/  ULOP3.LUT UR6, UR5, 0xff0000, URZ, 0xc0, !UPT ;  /* 0x00ff000005067892 */ /* 0x000fe4000f8ec03f */
[----:B------:R-:W-:Y:S02]  /*1310*/  UIMAD UR4, UR4, UR7, URZ ;  /* 0x00000007040472a4 */ /* 0x000fe4000f8e023f */
[----:B------:R-:W-:Y:S01]  /*1320*/  ULOP3.LUT UR7, UR5, 0xff000000, URZ, 0xc0, !UPT ;  /* 0xff00000005077892 */ /* 0x000fe2000f8ec03f */
[----:B--2---:R-:W-:-:S04]  /*1330*/  @P0 R2UR UR52, R4 ;  /* 0x00000000043402ca */ /* 0x004fc800000e0000 */
[----:B---3--:R-:W-:Y:S01]  /*1340*/  @P1 R2UR UR4, R6 ;  /* 0x00000000060412ca */ /* 0x008fe200000e0000 */
[----:B0---4-:R-:W-:-:S14]  /*1350*/  @P1 BRA `(.L_x_170) ;  /* 0x00000000003c1947 */ /* 0x011fdc0003800000 */
[----:B------:R-:W-:Y:S02]  /*1360*/  ULDC.64 UR8, c[0x0][0xa08] ;  /* 0x0002820000087ab9 */ /* 0x000fe40000000a00 */
[----:B------:R-:W-:-:S04]  /*1370*/  ISETP.NE.U32.AND P0, PT, RZ, UR8, PT ;  /* 0x00000008ff007c0c */ /* 0x000fc8000bf05070 */
[----:B------:R-:W-:-:S13]  /*1380*/  ISETP.NE.AND.EX P0, PT, RZ, UR9, PT, P0 ;  /* 0x00000009ff007c0c */ /* 0x000fda000bf05300 */
[----:B------:R-:W-:Y:S05]  /*1390*/  @!P0 BRA `(.L_x_170) ;  /* 0x00000000002c8947 */ /* 0x000fea0003800000 */
[----:B------:R-:W-:Y:S01]  /*13a0*/  R2UR UR10, R0 ;  /* 0x00000000000a72ca */ /* 0x000fe200000e0000 */
[----:B------:R-:W-:Y:S01]  /*13b0*/  ULDC.64 UR4, c[0x0][0xa08] ;  /* 0x0002820000047ab9 */ /* 0x000fe20000000a00 */
[----:B------:R-:W-:-:S11]  /*13c0*/  ULDC.64 UR8, c[0x0][0x208] ;  /* 0x0000820000087ab9 */ /* 0x000fd60000000a00 */
[----:B------:R-:W-:-:S06]  /*13d0*/  UIMAD.WIDE UR4, UR10, 0x4, UR4 ;  /* 0x000000040a0478a5 */ /* 0x000fcc000f8e0204 */
[----:B------:R-:W-:Y:S02]  /*13e0*/  IMAD.U32 R4, RZ, RZ, UR4 ;  /* 0x00000004ff047e24 */ /* 0x000fe4000f8e00ff */
[----:B------:R-:W-:-:S05]  /*13f0*/  IMAD.U32 R5, RZ, RZ, UR5 ;  /* 0x00000005ff057e24 */ /* 0x000fca000f8e00ff */
[----:B------:R-:W2:Y:S04]  /*1400*/  LDG.E R3, desc[UR8][R4.64] ;  /* 0x0000000804037981 */ /* 0x000ea8000c1e1900 */
[----:B------:R-:W3:Y:S01]  /*1410*/  LDG.E R0, desc[UR8][R4.64+0x4] ;  /* 0x0000040804007981 */ /* 0x000ee2000c1e1900 */
[----:B--2---:R-:W-:Y:S02]  /*1420*/  R2UR UR4, R3 ;  /* 0x00000000030472ca */ /* 0x004fe400000e0000 */
[----:B---3--:R-:W-:-:S13]  /*1430*/  R2UR UR5, R0 ;  /* 0x00000000000572ca */ /* 0x008fda00000e0000 */
[----:B------:R-:W-:-:S12]  /*1440*/  UIADD3 UR4, -UR4, UR5, URZ ;  /* 0x0000000504047290 */ /* 0x000fd8000fffe13f */
.L_x_170:
[----:B------:R-:W-:Y:S02]  /*1450*/  UIADD3 UR52, -UR52, UR4, URZ ;  /* 0x0000000434347290 */ /* 0x000fe4000fffe13f */
[----:B------:R-:W-:Y:S02]  /*1460*/  USHF.R.U32.HI UR7, URZ, 0x8, UR7 ;  /* 0x000000083f077899 */ /* 0x000fe40008011607 */
[----:B------:R-:W-:Y:S02]  /*1470*/  UISETP.GE.AND UP0, UPT, UR52, 0x1, UPT ;  /* 0x000000013400788c */ /* 0x000fe4000bf06270 */
[----:B------:R-:W-:Y:S02]  /*1480*/  UIADD3 UR4, UR52, 0xaf, URZ ;  /* 0x000000af34047890 */ /* 0x000fe4000fffe03f */
[----:B------:R-:W-:Y:S02]  /*1490*/  ULEA.HI UR7, UR6, UR7, URZ, 0x10 ;  /* 0x0000000706077291 */ /* 0x000fe4000f8f803f */
[----:B------:R-:W-:Y:S01]  /*14a0*/  PLOP3.LUT P0, PT, PT, PT, UP0, 0x80, 0x0 ;  /* 0x000000000000781c */ /* 0x000fe20003f0f008 */
[----:B------:R-:W-:-:S02]  /*14b0*/  UIMAD.WIDE UR4, UR4, 0x2e8ba2e9, URZ ;  /* 0x2e8ba2e9040478a5 */ /* 0x000fc4000f8e023f */
[----:B------:R-:W-:Y:S02]  /*14c0*/  ULOP3.LUT UR8, UR7, 0xff, URZ, 0xc0, !UPT ;  /* 0x000000ff07087892 */ /* 0x000fe4000f8ec03f */
[----:B------:R-:W-:Y:S02]  /*14d0*/  USHF.R.U32.HI UR7, URZ, 0x10, UR7 ;  /* 0x000000103f077899 */ /* 0x000fe40008011607 */
[----:B------:R-:W-:Y:S02]  /*14e0*/  USHF.R.U32.HI UR6, URZ, 0x1f, UR5 ;  /* 0x0000001f3f067899 */ /* 0x000fe40008011605 */
[----:B------:R-:W-:Y:S01]  /*14f0*/  IMAD.U32 R221, RZ, RZ, UR8 ;  /* 0x00000008ffdd7e24 */ /* 0x000fe2000f8e00ff */
[----:B------:R-:W-:Y:S01]  /*1500*/  UMOV UR4, URZ ;  /* 0x0000003f00047c82 */ /* 0x000fe20008000000 */
[----:B------:R-:W-:Y:S01]  /*1510*/  ULEA.HI.SX32 UR9, UR5, UR6, 0x1b ;  /* 0x0000000605097291 */ /* 0x000fe2000f8fda3f */
[----:B------:R-:W-:Y:S01]  /*1520*/  IMAD.U32 R220, RZ, RZ, UR7 ;  /* 0x00000007ffdc7e24 */ /* 0x000fe2000f8e00ff */
[----:B------:R-:W-:Y:S10]  /*1530*/  @!P0 BRA `(.L_x_171) ;  /* 0x0000000000948947 */ /* 0x000ff40003800000 */
[----:B------:R-:W-:Y:S01]  /*1540*/  R2UR UR5, R220 ;  /* 0x00000000dc0572ca */ /* 0x000fe200000e0000 */
[----:B------:R-:W-:-:S12]  /*1550*/  ULDC UR4, c[0x0][0x9f0] ;  /* 0x00027c0000047ab9 */ /* 0x000fd80000000800 */
[----:B------:R-:W-:-:S04]  /*1560*/  UISETP.NE.AND UP0, UPT, UR5, URZ, UPT ;  /* 0x0000003f0500728c */ /* 0x000fc8000bf05270 */
[----:B------:R-:W-:-:S03]  /*1570*/  USEL UR10, UR5, UR4, UP0 ;  /* 0x00000004050a7287 */ /* 0x000fc60008000000 */
[----:B------:R-:W-:Y:S01]  /*1580*/  UMOV UR4, URZ ;  /* 0x0000003f00047c82 */ /* 0x000fe20008000000 */
[----:B------:R-:W-:Y:S02]  /*1590*/  UIADD3 UR6, UR9, -0x1, UR10 ;  /* 0xffffffff09067890 */ /* 0x000fe4000fffe00a */
[----:B------:R-:W-:-:S04]  /*15a0*/  IMAD.U32 R4, RZ, RZ, UR10 ;  /* 0x0000000aff047e24 */ /* 0x000fc8000f8e00ff */
[----:B------:R-:W-:Y:S01]  /*15b0*/  IMAD.U32 R5, RZ, RZ, UR6 ;  /* 0x00000006ff057e24 */ /* 0x000fe2000f8e00ff */
[-C--:B------:R-:W-:Y:S01]  /*15c0*/  IABS R0, R4.reuse ;  /* 0x0000000400007213 */ /* 0x080fe20000000000 */
[----:B------:R-:W-:Y:S01]  /*15d0*/  ULOP3.LUT UR6, UR6, UR10, URZ, 0x3c, !UPT ;  /* 0x0000000a06067292 */ /* 0x000fe2000f8e3c3f */
[----:B------:R-:W-:Y:S02]  /*15e0*/  IABS R6, R4 ;  /* 0x0000000400067213 */ /* 0x000fe40000000000 */
[----:B------:R-:W-:Y:S02]  /*15f0*/  R2UR UR11, R0 ;  /* 0x00000000000b72ca */ /* 0x000fe400000e0000 */
[----:B------:R-:W-:-:S05]  /*1600*/  IABS R5, R5 ;  /* 0x0000000500057213 */ /* 0x000fca0000000000 */
[----:B------:R-:W-:-:S05]  /*1610*/  IMAD.MOV.U32 R4, RZ, RZ, R5 ;  /* 0x000000ffff047224 */ /* 0x000fca00078e0005 */
[----:B------:R-:W-:Y:S01]  /*1620*/  R2UR UR8, R4 ;  /* 0x00000000040872ca */ /* 0x000fe200000e0000 */
[----:B------:R-:W0:Y:S08]  /*1630*/  I2F.RP R0, UR11 ;  /* 0x0000000b00007d06 */ /* 0x000e300008209400 */
[----:B0-----:R-:W0:Y:S02]  /*1640*/  MUFU.RCP R0, R0 ;  /* 0x0000000000007308 */ /* 0x001e240000001000 */
[----:B0-----:R-:W-:-:S02]  /*1650*/  VIADD R3, R0, 0xffffffe ;  /* 0x0ffffffe00037836 */ /* 0x001fc40000000000 */
[----:B------:R-:W-:-:S04]  /*1660*/  IMAD.MOV R0, RZ, RZ, -R6 ;  /* 0x000000ffff007224 */ /* 0x000fc800078e0a06 */
        /* <DEDUP_REMOVED lines=18> */
.L_x_171:
[----:B------:R-:W-:Y:S01]  /*1790*/  R2UR UR5, R221 ;  /* 0x00000000dd0572ca */ /* 0x000fe200000e0000 */
[----:B------:R-:W-:Y:S01]  /*17a0*/  IMAD.U32 R0, RZ, RZ, UR9 ;  /* 0x00000009ff007e24 */ /* 0x000fe2000f8e00ff */
[----:B------:R-:W-:Y:S01]  /*17b0*/  PLOP3.LUT P0, PT, PT, PT, PT, 0x80, 0x0 ;  /* 0x000000000000781c */ /* 0x000fe20003f0f070 */
[----:B------:R-:W-:Y:S01]  /*17c0*/  IMAD.U32 R3, RZ, RZ, UR4 ;  /* 0x00000004ff037e24 */ /* 0x000fe2000f8e00ff */
        /* <DEDUP_REMOVED lines=8> */
[----:B------:R-:W-:Y:S01]  /*1850*/  CS2R R70, SRZ ;  /* 0x0000000000467805 */ /* 0x000fe2000001ff00 */
[----:B------:R-:W-:Y:S01]  /*1860*/  UIMAD UR5, UR5, UR4, URZ ;  /* 0x00000004050572a4 */ /* 0x000fe2000f8e023f */
[----:B------:R-:W-:-:S02]  /*1870*/  CS2R R68, SRZ ;  /* 0x0000000000447805 */ /* 0x000fc4000001ff00 */
[----:B------:R-:W-:Y:S02]  /*1880*/  CS2R R66, SRZ ;  /* 0x0000000000427805 */ /* 0x000fe4000001ff00 */
[----:B------:R-:W-:Y:S02]  /*1890*/  CS2R R64, SRZ ;  /* 0x0000000000407805 */ /* 0x000fe4000001ff00 */
[----:B------:R-:W-:Y:S02]  /*18a0*/  CS2R R62, SRZ ;  /* 0x00000000003e7805 */ /* 0x000fe4000001ff00 */
[----:B------:R-:W-:Y:S02]  /*18b0*/  CS2R R60, SRZ ;  /* 0x00000000003c7805 */ /* 0x000fe4000001ff00 */
[----:B------:R-:W-:Y:S01]  /*18c0*/  VIADDMNMX R3, R3, UR5, R0, PT ;  /* 0x0000000503037c46 */ /* 0x000fe2000b800100 */
[----:B------:R-:W-:Y:S01]  /*18d0*/  IMAD.U32 R18, RZ, RZ, UR5 ;  /* 0x00000005ff127e24 */ /* 0x000fe2000f8e00ff */
[----:B------:R-:W-:Y:S01]  /*18e0*/  CS2R R58, SRZ ;  /* 0x00000000003a7805 */ /* 0x000fe2000001ff00 */
[----:B------:R-:W-:Y:S01]  /*18f0*/  IMAD.MOV.U32 R0, RZ, RZ, RZ ;  /* 0x000000ffff007224 */ /* 0x000fe200078e00ff */
[----:B------:R-:W-:Y:S01]  /*1900*/  R2UR UR53, R3 ;  /* 0x00000000033572ca */ /* 0x000fe200000e0000 */
[----:B------:R-:W-:Y:S01]  /*1910*/  IMAD.MOV.U32 R3, RZ, RZ, RZ ;  /* 0x000000ffff037224 */ /* 0x000fe200078e00ff */
        /* <DEDUP_REMOVED lines=11> */
[----:B------:R-:W-:Y:S01]  /*19d0*/  UISETP.GT.AND UP0, UPT, UR53, UR5, UPT ;  /* 0x000000053500728c */ /* 0x000fe2000bf04270 */
[----:B------:R-:W-:Y:S02]  /*19e0*/  CS2R R96, SRZ ;  /* 0x0000000000607805 */ /* 0x000fe4000001ff00 */
[----:B------:R-:W-:-:S02]  /*19f0*/  CS2R R90, SRZ ;  /* 0x00000000005a7805 */ /* 0x000fc4000001ff00 */
[----:B------:R-:W-:Y:S02]  /*1a00*/  CS2R R94, SRZ ;  /* 0x00000000005e7805 */ /* 0x000fe4000001ff00 */
[----:B------:R-:W-:Y:S02]  /*1a10*/  CS2R R88, SRZ ;  /* 0x0000000000587805 */ /* 0x000fe4000001ff00 */
[----:B------:R-:W-:Y:S02]  /*1a20*/  CS2R R92, SRZ ;  /* 0x00000000005c7805 */ /* 0x000fe4000001ff00 */
[----:B------:R-:W-:Y:S02]  /*1a30*/  PLOP3.LUT P1, PT, PT, PT, UP0, 0x80, 0x0 ;  /* 0x000000000000781c */ /* 0x000fe40003f2f008 */
[----:B------:R-:W-:-:S11]  /*1a40*/  CS2R R20, SRZ ;  /* 0x0000000000147805 */ /* 0x000fd6000001ff00 */
[----:B------:R-:W-:Y:S05]  /*1a50*/  @!P1 BRA `(.L_x_172) ;  /* 0x000000c000609947 */ /* 0x000fea0003800000 */
[----:B------:R-:W0:Y:S01]  /*1a60*/  S2R R4, SR_TID.X ;  /* 0x0000000000047919 */ /* 0x000e220000002100 */
[----:B------:R-:W1:Y:S01]  /*1a70*/  S2UR UR6, SR_CgaCtaId ;  /* 0x00000000000679c3 */ /* 0x000e620000008800 */
[----:B------:R-:W-:Y:S02]  /*1a80*/  UMOV UR5, 0x400 ;  /* 0x0000040000057882 */ /* 0x000fe40000000000 */
[----:B-1----:R-:W-:-:S04]  /*1a90*/  ULEA UR5, UR6, UR5, 0x18 ;  /* 0x0000000506057291 */ /* 0x002fc8000f8ec03f */
[----:B------:R-:W-:Y:S01]  /*1aa0*/  UIADD3 UR5, UR5, 0x16400, URZ ;  /* 0x0001640005057890 */ /* 0x000fe2000fffe03f */
[----:B0-----:R-:W-:-:S03]  /*1ab0*/  VIADD R5, R4, 0xffffff80 ;  /* 0xffffff8004057836 */ /* 0x001fc60000000000 */
[----:B------:R-:W-:Y:S02]  /*1ac0*/  ULOP3.LUT UP0, URZ, UR5, 0x9f, URZ, 0xc0, !UPT ;  /* 0x0000009f053f7892 */ /* 0x000fe4000f80c03f */
[----:B------:R-:W-:-:S04]  /*1ad0*/  SHF.R.S32.HI R4, RZ, 0x1f, R5 ;  /* 0x0000001fff047819 */ /* 0x000fc80000011405 */
[----:B------:R-:W-:Y:S02]  /*1ae0*/  PLOP3.LUT P0, PT, PT, PT, UP0, 0x80, 0x0 ;  /* 0x000000000000781c */ /* 0x000fe40003f0f008 */
[----:B------:R-:W-:-:S04]  /*1af0*/  LEA.HI R4, R4, R5, RZ, 0x7 ;  /* 0x0000000504047211 */ /* 0x000fc800078f38ff */
[----:B------:R-:W-:-:S05]  /*1b00*/  SHF.R.S32.HI R4, RZ, 0x7, R4 ;  /* 0x00000007ff047819 */ /* 0x000fca0000011404 */
[----:B------:R-:W0:Y:S02]  /*1b10*/  SHFL.IDX PT, R0, R4, RZ, 0x1f ;  /* 0x00001fff04007589 */ /* 0x000e2400000e0000 */
[----:B0-----:R-:W-:-:S13]  /*1b20*/  R2UR UR7, R0 ;  /* 0x00000000000772ca */ /* 0x001fda00000e0000 */
[----:B------:R-:W-:Y:S02]  /*1b30*/  ULEA.HI UR4, UR7, UR7, URZ, 0x1 ;  /* 0x0000000707047291 */ /* 0x000fe4000f8f083f */
[----:B------:R-:W-:Y:S02]  /*1b40*/  IMAD.U32 R19, RZ, RZ, UR7 ;  /* 0x00000007ff137e24 */ /* 0x000fe4000f8e00ff */
        /* <DEDUP_REMOVED lines=22> */
.L_x_173:
[----:B------:R-:W2:Y:S04]  /*1cb0*/  LDL R20, [R1+0x10] ;  /* 0x0000100001147983 */ /* 0x000ea80000100800 */
[----:B------:R-:W3:Y:S01]  /*1cc0*/  LDL R21, [R1+0x68] ;  /* 0x0000680001157983 */ /* 0x000ee20000100800 */
[----:B------:R-:W0:Y:S01]  /*1cd0*/  S2UR UR5, SR_CgaCtaId ;  /* 0x00000000000579c3 */ /* 0x000e220000008800 */
[----:B------:R-:W-:Y:S02]  /*1ce0*/  UMOV UR4, 0x400 ;  /* 0x0000040000047882 */ /* 0x000fe40000000000 */
[----:B0-----:R-:W-:Y:S01]  /*1cf0*/  ULEA UR4, UR5, UR4, 0x18 ;  /* 0x0000000405047291 */ /* 0x001fe2000f8ec03f */
[----:B------:R-:W-:Y:S01]  /*1d00*/  BSSY B0, `(.L_x_174) ;  /* 0x000000b000007945 */ /* 0x000fe20003800000 */
[----:B--2---:R-:W-:-:S04]  /*1d10*/  LEA.HI R0, R20, R20, RZ, 0x1 ;  /* 0x0000001414007211 */ /* 0x004fc800078f08ff */
[----:B------:R-:W-:-:S05]  /*1d20*/  LOP3.LUT R0, R0, 0xfffffffe, RZ, 0xc0, !PT ;  /* 0xfffffffe00007812 */ /* 0x000fca00078ec0ff */
[----:B------:R-:W-:Y:S02]  /*1d30*/  IMAD.IADD R3, R20, 0x1, -R0 ;  /* 0x0000000114037824 */ /* 0x000fe400078e0a00 */
[----:B------:R-:W-:-:S03]  /*1d40*/  IMAD.U32 R0, RZ, RZ, UR4 ;  /* 0x00000004ff007e24 */ /* 0x000fc6000f8e00ff */
[----:B------:R-:W-:-:S04]  /*1d50*/  SHF.L.U32 R3, R3, 0x1f, RZ ;  /* 0x0000001f03037819 */ /* 0x000fc800000006ff */
[----:B------:R-:W0:Y:S01]  /*1d60*/  SYNCS.PHASECHK.TRANS64.TRYWAIT P1, [R0+URZ+0x34800], R3 ;  /* 0x03480003000075a7 */ /* 0x000e22000802017f */
[----:B---3--:R-:W-:-:S13]  /*1d70*/  R2UR UR6, R21 ;  /* 0x00000000150672ca */ /* 0x008fda00000e0000 */
[----:B------:R-:W-:-:S05]  /*1d80*/  IMAD.U32 R4, RZ, RZ, UR6 ;  /* 0x00000006ff047e24 */ /* 0x000fca000f8e00ff */
[----:B------:R-:W-:Y:S01]  /*1d90*/  ISETP.NE.AND P0, PT, R4, 0x3, PT ;  /* 0x000000030400780c */ /* 0x000fe20003f05270 */
[----:B0-----:R-:W-:-:S12]  /*1da0*/  @!P1 BRA `(.L_x_175) ;  /* 0x0000015400ec9947 */ /* 0x001fd80003800000 */
.L_x_336:
[----:B------:R-:W-:Y:S05]  /*1db0*/  BSYNC B0 ;  /* 0x0000000000007941 */ /* 0x000fea0003800000 */
.L_x_174:
[----:B------:R-:W-:Y:S05]  /*1dc0*/  @!P0 BRA `(.L_x_176) ;  /* 0x0000000000048947 */ /* 0x000fea0003800000 */
[----:B------:R-:W-:Y:S01]  /*1dd0*/  BPT.TRAP 0x1 ;  /* 0x000000040000795c */ /* 0x000fe20000300000 */
.L_x_176:
[----:B------:R-:W-:Y:S01]  /*1de0*/  IMAD R10, R2, 0x8, R0 ;  /* 0x00000008020a7824 */ /* 0x000fe200078e0200 */
[----:B0-----:R-:W-:-:S04]  /*1df0*/  SHF.L.U32 R3, R16, 0x1f, RZ ;  /* 0x0000001f10037819 */ /* 0x001fc800000006ff */
[----:B------:R0:W1:Y:S01]  /*1e00*/  SYNCS.PHASECHK.TRANS64.TRYWAIT P2, [R10+URZ+0x34830], R3 ;  /* 0x034830030a0075a7 */ /* 0x000062000804017f */
[----:B------:R-:W-:Y:S05]  /*1e10*/  @!P0 BRA `(.L_x_177) ;  /* 0x0000000000048947 */ /* 0x000fea0003800000 */
[----:B------:R-:W-:Y:S01]  /*1e20*/  BPT.TRAP 0x1 ;  /* 0x000000040000795c */ /* 0x000fe20000300000 */
.L_x_177:
[----:B------:R-:W2:Y:S01]  /*1e30*/  S2R R4, SR_TID.X ;  /* 0x0000000000047919 */ /* 0x000ea20000002100 */
[----:B------:R-:W-:Y:S01]  /*1e40*/  IMAD.MOV.U32 R87, RZ, RZ, RZ ;  /* 0x000000ffff577224 */ /* 0x000fe200078e00ff */
[----:B--2---:R-:W-:Y:S01]  /*1e50*/  LOP3.LUT P1, RZ, R4, 0x7f, RZ, 0xc0, !PT ;  /* 0x0000007f04ff7812 */ /* 0x004fe2000782c0ff */
[----:B-1----:R-:W-:-:S12]  /*1e60*/  @P2 BRA `(.L_x_178) ;  /* 0x0000000000082947 */ /* 0x002fd80003800000 */
[----:B------:R-:W1:Y:S02]  /*1e70*/  SYNCS.PHASECHK.TRANS64.TRYWAIT P2, [R10+URZ+0x34830], R3 ;  /* 0x034830030a0075a7 */ /* 0x000e64000804017f */
[----:B-1----:R-:W-:Y:S05]  /*1e80*/  @!P2 BRA `(.L_x_179) ;  /* 0x0000015400c8a947 */ /* 0x002fea0003800000 */
.L_x_178:
[----:B------:R-:W-:Y:S05]  /*1e90*/  WARPSYNC.ALL ;  /* 0x0000000000007948 */ /* 0x000fea0003800000 */
[----:B------:R-:W-:Y:S01]  /*1ea0*/  R2UR UR4, R0 ;  /* 0x00000000000472ca */ /* 0x000fe200000e0000 */
[----:B------:R-:W2:Y:S01]  /*1eb0*/  LDL R121, [R1+0x4] ;  /* 0x0000040001797983 */ /* 0x000ea20000100800 */
[----:B------:R-:W-:Y:S01]  /*1ec0*/  R2UR UR6, R2 ;  /* 0x00000000020672ca */ /* 0x000fe200000e0000 */
[----:B------:R-:W-:Y:S01]  /*1ed0*/  WARPGROUP.ARRIVE ;  /* 0x00000000000079c5 */ /* 0x000fe20000000000 */
[----:B------:R-:W-:Y:S01]  /*1ee0*/  UMOV UR7, 0x40000040 ;  /* 0x4000004000077882 */ /* 0x000fe20000000000 */
        /* <DEDUP_REMOVED lines=8> */
[----:B------:R-:W-:Y:S01]  /*1f70*/  UIADD3 UR4, UR4, 0x1e400, URZ ;  /* 0x0001e40004047890 */ /* 0x000fe2000fffe03f */
[----:B------:R-:W-:Y:S01]  /*1f80*/  IMAD.U32 R12, RZ, RZ, UR52 ;  /* 0x00000034ff0c7e24 */ /* 0x000fe2000f8e00ff */
[----:B------:R-:W-:Y:S01]  /*1f90*/  UMOV UR43, 0x40000040 ;  /* 0x40000040002b7882 */ /* 0x000fe20000000000 */
[----:B------:R-:W-:Y:S01]  /*1fa0*/  UMOV UR45, 0x40000040 ;  /* 0x40000040002d7882 */ /* 0x000fe20000000000 */
[----:B------:R-:W-:Y:S01]  /*1fb0*/  USHF.R.U32.HI UR4, URZ, 0x4, UR4 ;  /* 0x000000043f047899 */ /* 0x000fe20008011604 */
[----:B------:R-:W-:Y:S01]  /*1fc0*/  IMAD.U32 R9, RZ, RZ, UR45 ;  /* 0x0000002dff097e24 */ /* 0x000fe2000f8e00ff */
[----:B------:R-:W-:Y:S01]  /*1fd0*/  UMOV UR47, 0x40000040 ;  /* 0x40000040002f7882 */ /* 0x000fe20000000000 */
[----:B------:R-:W-:Y:S01]  /*1fe0*/  UMOV UR51, 0x40000040 ;  /* 0x4000004000337882 */ /* 0x000fe20000000000 */
[----:B------:R-:W-:Y:S01]  /*1ff0*/  ULOP3.LUT UR4, UR4, 0x3fff, URZ, 0xc0, !UPT ;  /* 0x00003fff04047892 */ /* 0x000fe2000f8ec03f */
[----:B------:R-:W-:Y:S01]  /*2000*/  P2R R120, PR, RZ, 0x1 ;  /* 0x00000001ff787803 */ /* 0x000fe20000000000 */
[----:B01----:R-:W-:Y:S01]  /*2010*/  @!P1 VIADD R10, R10, 0x34840 ;  /* 0x000348400a0a9836 */ /* 0x003fe20000000000 */
[----:B------:R-:W-:Y:S01]  /*2020*/  R2UR UR54, R18 ;  /* 0x00000000123672ca */ /* 0x000fe200000e0000 */
[----:B------:R-:W-:-:S02]  /*2030*/  ULOP3.LUT UR5, UR4, 0x10000, URZ, 0xfc, !UPT ;  /* 0x0001000004057892 */ /* 0x000fc4000f8efc3f */
[----:B------:R-:W-:Y:S02]  /*2040*/  ULOP3.LUT UR4, UR36, 0x10000, URZ, 0xfc, !UPT ;  /* 0x0001000024047892 */ /* 0x000fe4000f8efc3f */
[----:B------:R-:W-:Y:S02]  /*2050*/  UIMAD UR6, UR6, 0xb00, UR5 ;  /* 0x00000b00060678a4 */ /* 0x000fe4000f8e0205 */
[----:B------:R-:W-:Y:S01]  /*2060*/  IMAD.U32 R3, RZ, RZ, UR5 ;  /* 0x00000005ff037e24 */ /* 0x000fe2000f8e00ff */
[----:B------:R-:W-:Y:S01]  /*2070*/  UMOV UR5, 0x40000040 ;  /* 0x4000004000057882 */ /* 0x000fe20000000000 */
[----:B------:R-:W-:Y:S01]  /*2080*/  UIADD3 UR10, UR6, 0x80, URZ ;  /* 0x00000080060a7890 */ /* 0x000fe2000fffe03f */
[----:B------:R-:W-:Y:S01]  /*2090*/  UMOV UR8, UR4 ;  /* 0x0000000400087c82 */ /* 0x000fe20008000000 */
[----:B------:R-:W-:Y:S01]  /*20a0*/  UMOV UR9, UR5 ;  /* 0x0000000500097c82 */ /* 0x000fe20008000000 */
[----:B------:R-:W-:Y:S02]  /*20b0*/  UIADD3 UR14, UR6, 0x100, URZ ;  /* 0x00000100060e7890 */ /* 0x000fe4000fffe03f */
[----:B------:R-:W-:Y:S01]  /*20c0*/  HGMMA.64x16x16.F32 R112, gdesc[UR4], RZ, !UPT, gsb0 ;  /* 0x00200000047079f0 */ /* 0x000fe2000c0008ff */
[----:B------:R-:W-:Y:S01]  /*20d0*/  UMOV UR12, UR4 ;  /* 0x00000004000c7c82 */ /* 0x000fe20008000000 */
[----:B------:R-:W-:Y:S01]  /*20e0*/  UMOV UR13, UR5 ;  /* 0x00000005000d7c82 */ /* 0x000fe20008000000 */
[----:B------:R-:W-:Y:S01]  /*20f0*/  UIADD3 UR18, UR6, 0x180, URZ ;  /* 0x0000018006127890 */ /* 0x000fe2000fffe03f */
        /* <DEDUP_REMOVED lines=20> */
[----:B------:R-:W-:-:S02]  /*2240*/  UIADD3 UR7, UR4, 0x2, URZ ;  /* 0x0000000204077890 */ /* 0x000fc4000fffe03f */
[----:B------:R-:W-:-:S05]  /*2250*/  UIADD3 UR50, UR6, 0x604, URZ ;  /* 0x0000060406327890 */ /* 0x000fca000fffe03f */
[----:B------:R-:W-:Y:S01]  /*2260*/  UMOV UR44, UR7 ;  /* 0x00000007002c7c82 */ /* 0x000fe20008000000 */
[----:B------:R-:W-:Y:S01]  /*2270*/  UIADD3 UR7, UR4, 0x4, URZ ;  /* 0x0000000404077890 */ /* 0x000fe2000fffe03f */
[----:B------:R-:W-:Y:S01]  /*2280*/  IMAD.U32 R8, RZ, RZ, UR44 ;  /* 0x0000002cff087e24 */ /* 0x000fe2000f8e00ff */
        /* <DEDUP_REMOVED lines=10> */
[----:B------:R-:W-:Y:S02]  /*2330*/  UIADD3 UR12, UR6, 0x2, URZ ;  /* 0x00000002060c7890 */ /* 0x000fe4000fffe03f */
[----:B------:R-:W-:Y:S01]  /*2340*/  UIADD3 UR14, UR6, 0x102, URZ ;  /* 0x00000102060e7890 */ /* 0x000fe2000fffe03f */
[----:B------:R-:W-:Y:S01]  /*2350*/  UMOV UR13, UR45 ;  /* 0x0000002d000d7c82 */ /* 0x000fe20008000000 */
[----:B------:R-:W-:-:S03]  /*2360*/  UMOV UR15, 0x40000040 ;  /* 0x40000040000f7882 */ /* 0x000fc60000000000 */
[----:B------:R-:W-:Y:S01]  /*2370*/  UMOV UR46, UR12 ;  /* 0x0000000c002e7c82 */ /* 0x000fe20008000000 */
[----:B------:R-:W-:Y:S01]  /*2380*/  UMOV UR12, UR44 ;  /* 0x0000002c000c7c82 */ /* 0x000fe20008000000 */
        /* <DEDUP_REMOVED lines=14> */
[----:B--2---:R-:W-:Y:S01]  /*2470*/  IADD3 R12, R12, 0xb0, -R121 ;  /* 0x000000b00c0c7810 */ /* 0x004fe20007ffe879 */
        /* <DEDUP_REMOVED lines=57> */
[----:B------:R-:W-:Y:S02]  /*2810*/  UIADD3 UR12, UR6, 0x4, URZ ;  /* 0x00000004060c7890 */ /* 0x000fe4000fffe03f */
[----:B------:R-:W-:Y:S01]  /*2820*/  UIADD3 UR14, UR6, 0x104, URZ ;  /* 0x00000104060e7890 */ /* 0x000fe2000fffe03f */
[----:B------:R-:W-:Y:S01]  /*2830*/  UMOV UR15, 0x40000040 ;  /* 0x40000040000f7882 */ /* 0x000fe20000000000 */
[----:B------:R-:W-:Y:S02]  /*2840*/  WARPGROUP.DEPBAR.LE gsb0, 0x0 ;  /* 0x00008000000079c5 */ /* 0x000fe40000010000 */
[----:B------:R-:W-:-:S06]  /*2850*/  WARPGROUP.ARRIVE ;  /* 0x00000000000079c5 */ /* 0x000fcc0000000000 */
[----:B------:R-:W-:Y:S01]  /*2860*/  HGMMA.64x16x16.F32 R88, gdesc[UR16], R88, gsb0 ;  /* 0x00200000105879f0 */ /* 0x000fe20008000858 */
[----:B------:R-:W-:Y:S01]  /*2870*/  UMOV UR16, UR7 ;  /* 0x0000000700107c82 */ /* 0x000fe20008000000 */
[----:B------:R-:W-:Y:S01]  /*2880*/  UMOV UR17, 0x40000040 ;  /* 0x4000004000117882 */ /* 0x000fe20000000000 */
[----:B------:R-:W-:Y:S01]  /*2890*/  UMOV UR18, UR12 ;  /* 0x0000000c00127c82 */ /* 0x000fe20008000000 */
[----:B------:R-:W-:Y:S01]  /*28a0*/  UMOV UR19, 0x40000040 ;  /* 0x4000004000137882 */ /* 0x000fe20000000000 */
[----:B------:R-:W-:Y:S01]  /*28b0*/  UMOV UR44, UR16 ;  /* 0x00000010002c7c82 */ /* 0x000fe20008000000 */
[----:B------:R-:W-:Y:S01]  /*28c0*/  UMOV UR45, UR17 ;  /* 0x00000011002d7c82 */ /* 0x000fe20008000000 */
[----:B------:R-:W-:Y:S01]  /*28d0*/  UMOV UR12, UR44 ;  /* 0x0000002c000c7c82 */ /* 0x000fe20008000000 */
[----:B------:R-:W-:Y:S01]  /*28e0*/  UMOV UR13, UR45 ;  /* 0x0000002d000d7c82 */ /* 0x000fe20008000000 */
[----:B------:R-:W-:Y:S01]  /*28f0*/  IMAD.U32 R6, RZ, RZ, UR16 ;  /* 0x00000010ff067e24 */ /* 0x000fe2000f8e00ff */
[----:B------:R-:W-:Y:S01]  /*2900*/  UIADD3 UR7, UR4, 0x6, URZ ;  /* 0x0000000604077890 */ /* 0x000fe2000fffe03f */
[----:B------:R-:W-:Y:S01]  /*2910*/  IMAD.U32 R7, RZ, RZ, UR17 ;  /* 0x00000011ff077e24 */ /* 0x000fe2000f8e00ff */
[----:B------:R-:W-:-:S02]  /*2920*/  WARPGROUP.DEPBAR.LE gsb0, 0x0 ;  /* 0x00008000000079c5 */ /* 0x000fc40000010000 */
        /* <DEDUP_REMOVED lines=209> */
[----:B------:R-:W-:Y:S01]  /*3640*/  UIADD3 UR7, UR4, 0x402, URZ ;  /* 0x0000040204077890 */ /* 0x000fe2000fffe03f */
[----:B------:R-:W-:-:S02]  /*3650*/  WARPGROUP.DEPBAR.LE gsb0, 0x0 ;  /* 0x00008000000079c5 */ /* 0x000fc40000010000 */
        /* <DEDUP_REMOVED lines=14> */
[----:B------:R-:W-:Y:S01]  /*3740*/  UMOV UR13, 0x40000040 ;  /* 0x40000040000d7882 */ /* 0x000fe20000000000 */
[----:B------:R-:W-:Y:S01]  /*3750*/  UMOV UR15, 0x40000040 ;  /* 0x40000040000f7882 */ /* 0x000fe20000000000 */
[----:B------:R-:W-:Y:S01]  /*3760*/  UMOV UR44, UR12 ;  /* 0x0000000c002c7c82 */ /* 0x000fe20008000000 */
[----:B------:R-:W-:Y:S01]  /*3770*/  UMOV UR45, UR13 ;  /* 0x0000000d002d7c82 */ /* 0x000fe20008000000 */
[----:B------:R-:W-:Y:S01]  /*3780*/  UIADD3 UR7, UR4, 0x404, URZ ;  /* 0x0000040404077890 */ /* 0x000fe2000fffe03f */
        /* <DEDUP_REMOVED lines=52> */
[----:B------:R-:W-:Y:S02]  /*3ad0*/  ULDC UR11, c[0x0][0x988] ;  /* 0x00026200000b7ab9 */ /* 0x000fe40000000800 */
        /* <DEDUP_REMOVED lines=95> */
[----:B------:R-:W-:Y:S01]  /*40d0*/  ULDC UR7, c[0x0][0x9d8] ;  /* 0x0002760000077ab9 */ /* 0x000fe20000000800 */
        /* <DEDUP_REMOVED lines=32> */
[----:B------:R-:W-:Y:S01]  /*42e0*/  FMUL.FTZ R21, R117, UR7 ;  /* 0x0000000775157c20 */ /* 0x000fe20008410000 */
[----:B------:R-:W-:Y:S01]  /*42f0*/  UMOV UR23, 0x40000040 ;  /* 0x4000004000177882 */ /* 0x000fe20000000000 */
[----:B------:R-:W-:Y:S01]  /*4300*/  MUFU.TANH R13, R13 ;  /* 0x0000000d000d7308 */ /* 0x000fe20000002400 */
[----:B------:R-:W-:Y:S01]  /*4310*/  FMUL.FTZ R14, R115, UR7 ;  /* 0x00000007730e7c20 */ /* 0x000fe20008410000 */
[----:B------:R-:W-:-:S06]  /*4320*/  FMUL.FTZ R82, R118, UR7 ;  /* 0x0000000776527c20 */ /* 0x000fcc0008410000 */
[----:B------:R-:W-:Y:S08]  /*4330*/  MUFU.TANH R15, R15 ;  /* 0x0000000f000f7308 */ /* 0x000ff00000002400 */
[----:B------:R-:W0:Y:S08]  /*4340*/  MUFU.TANH R11, R11 ;  /* 0x0000000b000b7308 */ /* 0x000e300000002400 */
[----:B------:R-:W-:Y:S08]  /*4350*/  MUFU.TANH R83, R83 ;  /* 0x0000005300537308 */ /* 0x000ff00000002400 */
[----:B------:R-:W-:Y:S08]  /*4360*/  MUFU.TANH R20, R20 ;  /* 0x0000001400147308 */ /* 0x000ff00000002400 */
[----:B------:R-:W1:Y:S01]  /*4370*/  MUFU.TANH R21, R21 ;  /* 0x0000001500157308 */ /* 0x000e620000002400 */
[----:B------:R-:W-:-:S02]  /*4380*/  WARPGROUP.DEPBAR.LE gsb0, 0x0 ;  /* 0x00008000000079c5 */ /* 0x000fc40000010000 */
        /* <DEDUP_REMOVED lines=9> */
[----:B------:R-:W-:Y:S01]  /*4420*/  UMOV UR23, 0x40000040 ;  /* 0x4000004000177882 */ /* 0x000fe20000000000 */
[----:B------:R-:W-:Y:S01]  /*4430*/  FMUL.FTZ R85, R108, UR7 ;  /* 0x000000076c557c20 */ /* 0x000fe20008410000 */
[----:B------:R-:W-:Y:S01]  /*4440*/  FMUL.FTZ R106, R111, UR7 ;  /* 0x000000076f6a7c20 */ /* 0x000fe20008410000 */
[----:B------:R-:W-:-:S04]  /*4450*/  FMUL.FTZ R107, R110, UR7 ;  /* 0x000000076e6b7c20 */ /* 0x000fc80008410000 */
[----:B------:R-:W-:Y:S08]  /*4460*/  MUFU.TANH R80, R80 ;  /* 0x0000005000507308 */ /* 0x000ff00000002400 */
[----:B------:R-:W-:Y:S08]  /*4470*/  MUFU.TANH R104, R104 ;  /* 0x0000006800687308 */ /* 0x000ff00000002400 */
[----:B------:R-:W2:Y:S08]  /*4480*/  MUFU.TANH R14, R14 ;  /* 0x0000000e000e7308 */ /* 0x000eb00000002400 */
[----:B------:R-:W3:Y:S08]  /*4490*/  MUFU.TANH R82, R82 ;  /* 0x0000005200527308 */ /* 0x000ef00000002400 */
[----:B------:R-:W4:Y:S08]  /*44a0*/  MUFU.TANH R81, R81 ;  /* 0x0000005100517308 */ /* 0x000f300000002400 */
[----:B------:R-:W5:Y:S01]  /*44b0*/  MUFU.TANH R85, R85 ;  /* 0x0000005500557308 */ /* 0x000f620000002400 */
        /* <DEDUP_REMOVED lines=11> */
[----:B------:R-:W-:Y:S01]  /*4570*/  FMUL.FTZ R102, R103, UR7 ;  /* 0x0000000767667c20 */ /* 0x000fe20008410000 */
[----:B------:R-:W5:Y:S01]  /*4580*/  MUFU.TANH R84, R84 ;  /* 0x0000005400547308 */ /* 0x000f620000002400 */
[----:B------:R-:W-:-:S07]  /*4590*/  FMUL.FTZ R99, R99, UR7 ;  /* 0x0000000763637c20 */ /* 0x000fce0008410000 */
[----:B------:R-:W-:Y:S08]  /*45a0*/  MUFU.TANH R106, R106 ;  /* 0x0000006a006a7308 */ /* 0x000ff00000002400 */
[----:B------:R-:W5:Y:S08]  /*45b0*/  MUFU.TANH R105, R105 ;  /* 0x0000006900697308 */ /* 0x000f700000002400 */
[----:B------:R-:W-:Y:S08]  /*45c0*/  MUFU.TANH R108, R108 ;  /* 0x0000006c006c7308 */ /* 0x000ff00000002400 */
        /* <DEDUP_REMOVED lines=35> */
[----:B------:R-:W5:Y:S08]  /*4800*/  MUFU.TANH R98, R98 ;  /* 0x0000006200627308 */ /* 0x000f700000002400 */
[----:B------:R-:W-:Y:S08]  /*4810*/  MUFU.TANH R90, R90 ;  /* 0x0000005a005a7308 */ /* 0x000ff00000002400 */
[----:B------:R-:W5:Y:S08]  /*4820*/  MUFU.TANH R94, R94 ;  /* 0x0000005e005e7308 */ /* 0x000f700000002400 */
[----:B------:R-:W5:Y:S08]  /*4830*/  MUFU.TANH R76, R76 ;  /* 0x0000004c004c7308 */ /* 0x000f700000002400 */
        /* <DEDUP_REMOVED lines=10> */
[----:B------:R-:W5:Y:S01]  /*48e0*/  MUFU.TANH R77, R77 ;  /* 0x0000004d004d7308 */ /* 0x000f620000002400 */
[----:B------:R-:W-:Y:S01]  /*48f0*/  UMOV UR23, 0x40000040 ;  /* 0x4000004000177882 */ /* 0x000fe20000000000 */
[----:B------:R-:W-:Y:S01]  /*4900*/  FMUL.FTZ R64, R64, UR7 ;  /* 0x0000000740407c20 */ /* 0x000fe20008410000 */
[----:B------:R-:W-:Y:S01]  /*4910*/  FMUL.FTZ R65, R65, UR7 ;  /* 0x0000000741417c20 */ /* 0x000fe20008410000 */
[----:B------:R-:W-:-:S04]  /*4920*/  FMUL.FTZ R71, R71, UR7 ;  /* 0x0000000747477c20 */ /* 0x000fc80008410000 */
[----:B------:R-:W5:Y:S08]  /*4930*/  MUFU.TANH R102, R102 ;  /* 0x0000006600667308 */ /* 0x000f700000002400 */
[----:B------:R-:W-:Y:S08]  /*4940*/  MUFU.TANH R89, R89 ;  /* 0x0000005900597308 */ /* 0x000ff00000002400 */
[----:B------:R-:W5:Y:S08]  /*4950*/  MUFU.TANH R93, R93 ;  /* 0x0000005d005d7308 */ /* 0x000f700000002400 */
[----:B------:R-:W-:Y:S08]  /*4960*/  MUFU.TANH R92, R92 ;  /* 0x0000005c005c7308 */ /* 0x000ff00000002400 */
[----:B------:R-:W5:Y:S08]  /*4970*/  MUFU.TANH R95, R95 ;  /* 0x0000005f005f7308 */ /* 0x000f700000002400 */
[----:B------:R-:W5:Y:S01]  /*4980*/  MUFU.TANH R64, R64 ;  /* 0x0000004000407308 */ /* 0x000f620000002400 */
[----:B------:R-:W-:-:S02]  /*4990*/  WARPGROUP.DEPBAR.LE gsb0, 0x0 ;  /* 0x00008000000079c5 */ /* 0x000fc40000010000 */
[----:B------:R-:W-:Y:S01]  /*49a0*/  WARPGROUP.ARRIVE ;  /* 0x00000000000079c5 */ /* 0x000fe20000000000 */
[----:B------:R-:W-:Y:S01]  /*49b0*/  FMUL.FTZ R70, R57, UR7 ;  /* 0x0000000739467c20 */ /* 0x000fe20008410000 */
[----:B------:R-:W-:Y:S02]  /*49c0*/  IMAD.U32 R57, RZ, RZ, UR53 ;  /* 0x00000035ff397e24 */ /* 0x000fe4000f8e00ff */
[----:B------:R-:W-:Y:S01]  /*49d0*/  FMUL.FTZ R113, R62, UR7 ;  /* 0x000000073e717c20 */ /* 0x000fe20008410000 */
[----:B------:R-:W-:Y:S01]  /*49e0*/  FMUL.FTZ R62, R63, UR7 ;  /* 0x000000073f3e7c20 */ /* 0x000fe20008410000 */
[----:B------:R-:W-:Y:S01]  /*49f0*/  FMUL.FTZ R69, R56, UR7 ;  /* 0x0000000738457c20 */ /* 0x000fe20008410000 */
[----:B------:R-:W-:Y:S01]  /*4a00*/  HGMMA.64x16x16.F32 R48, gdesc[UR20], R48, gsb0 ;  /* 0x00200000143079f0 */ /* 0x000fe20008000830 */
[----:B------:R-:W-:Y:S01]  /*4a10*/  UIADD3 UR22, UR6, 0x986, URZ ;  /* 0x0000098606167890 */ /* 0x000fe2000fffe03f */
[----:B------:R-:W-:Y:S01]  /*4a20*/  IMAD R12, R57, -0xb0, R12 ;  /* 0xffffff50390c7824 */ /* 0x000fe200078e020c */
[----:B------:R-:W-:Y:S01]  /*4a30*/  UMOV UR23, 0x40000040 ;  /* 0x4000004000177882 */ /* 0x000fe20000000000 */
[----:B------:R-:W-:Y:S01]  /*4a40*/  FMUL.FTZ R111, R59, UR7 ;  /* 0x000000073b6f7c20 */ /* 0x000fe20008410000 */
[----:B------:R-:W-:Y:S01]  /*4a50*/  FMUL.FTZ R112, R58, UR7 ;  /* 0x000000073a707c20 */ /* 0x000fe20008410000 */
[----:B------:R-:W5:Y:S01]  /*4a60*/  MUFU.TANH R72, R72 ;  /* 0x0000004800487308 */ /* 0x000f620000002400 */
[----:B------:R-:W-:Y:S01]  /*4a70*/  ISETP.GT.AND P5, PT, R12, RZ, PT ;  /* 0x000000ff0c00720c */ /* 0x000fe20003fa4270 */
[----:B------:R-:W-:Y:S01]  /*4a80*/  FMUL.FTZ R110, R60, UR7 ;  /* 0x000000073c6e7c20 */ /* 0x000fe20008410000 */
[C---:B------:R-:W-:Y:S01]  /*4a90*/  ISETP.GT.AND P4, PT, R12.reuse, 0x1, PT ;  /* 0x000000010c00780c */ /* 0x040fe20003f84270 */
[----:B------:R-:W-:Y:S01]  /*4aa0*/  FMUL.FTZ R61, R61, UR7 ;  /* 0x000000073d3d7c20 */ /* 0x000fe20008410000 */
[C---:B------:R-:W-:Y:S01]  /*4ab0*/  ISETP.GT.AND P3, PT, R12.reuse, 0x9, PT ;  /* 0x000000090c00780c */ /* 0x040fe20003f64270 */
[----:B------:R-:W-:Y:S01]  /*4ac0*/  UIADD3 UR53, UR53, -0x2, URZ ;  /* 0xfffffffe35357890 */ /* 0x000fe2000fffe03f */
[----:B------:R-:W-:Y:S01]  /*4ad0*/  ISETP.GT.AND P2, PT, R12, 0x8, PT ;  /* 0x000000080c00780c */ /* 0x000fe20003f44270 */
[----:B------:R-:W5:Y:S01]  /*4ae0*/  MUFU.TANH R65, R65 ;  /* 0x0000004100417308 */ /* 0x000f620000002400 */
[----:B0-----:R-:W-:Y:S01]  /*4af0*/  FSEL R11, R11, -INF , P5 ;  /* 0xff8000000b0b7808 */ /* 0x001fe20002800000 */
[----:B------:R-:W-:Y:S01]  /*4b00*/  UISETP.GE.AND UP0, UPT, UR53, UR54, UPT ;  /* 0x000000363500728c */ /* 0x000fe2000bf06270 */
[----:B-1----:R-:W-:-:S02]  /*4b10*/  FSEL R68, R21, -INF , P3 ;  /* 0xff80000015447808 */ /* 0x002fc40001800000 */
[----:B------:R-:W-:Y:S02]  /*4b20*/  ISETP.GT.AND P6, PT, R12, 0x10, PT ;  /* 0x000000100c00780c */ /* 0x000fe40003fc4270 */
[----:B--2---:R-:W-:Y:S01]  /*4b30*/  FSEL R14, R14, -INF , P4 ;  /* 0xff8000000e0e7808 */ /* 0x004fe20002000000 */
[----:B------:R-:W0:Y:S01]  /*4b40*/  MUFU.TANH R67, R67 ;  /* 0x0000004300437308 */ /* 0x000e220000002400 */
[----:B------:R-:W-:-:S07]  /*4b50*/  FSEL R80, R80, -INF , P6 ;  /* 0xff80000050507808 */ /* 0x000fce0003000000 */
[----:B------:R-:W1:Y:S08]  /*4b60*/  MUFU.TANH R74, R74 ;  /* 0x0000004a004a7308 */ /* 0x000e700000002400 */
[----:B------:R-:W2:Y:S08]  /*4b70*/  MUFU.TANH R78, R78 ;  /* 0x0000004e004e7308 */ /* 0x000eb00000002400 */
[----:B------:R-:W2:Y:S01]  /*4b80*/  MUFU.TANH R73, R73 ;  /* 0x0000004900497308 */ /* 0x000ea20000002400 */
[----:B------:R-:W-:-:S02]  /*4b90*/  WARPGROUP.DEPBAR.LE gsb0, 0x0 ;  /* 0x00008000000079c5 */ /* 0x000fc40000010000 */
[----:B------:R-:W-:Y:S01]  /*4ba0*/  WARPGROUP.ARRIVE ;  /* 0x00000000000079c5 */ /* 0x000fe20000000000 */
[----:B------:R-:W-:Y:S01]  /*4bb0*/  FMUL.FTZ R63, R48, UR7 ;  /* 0x00000007303f7c20 */ /* 0x000fe20008410000 */
[----:B------:R-:W-:Y:S01]  /*4bc0*/  FMUL.FTZ R114, R49, UR7 ;  /* 0x0000000731727c20 */ /* 0x000fe20008410000 */
        /* <DEDUP_REMOVED lines=8> */
[----:B------:R-:W-:Y:S01]  /*4c50*/  FSEL R15, R83, -INF , P3 ;  /* 0xff800000530f7808 */ /* 0x000fe20001800000 */
[----:B------:R-:W-:Y:S01]  /*4c60*/  UIADD3 UR22, UR6, 0xa06, URZ ;  /* 0x00000a0606167890 */ /* 0x000fe2000fffe03f */
[----:B------:R3:W-:Y:S01]  /*4c70*/  MUFU.TANH R83, R48 ;  /* 0x0000003000537308 */ /* 0x0007e20000002400 */
[----:B------:R-:W-:Y:S01]  /*4c80*/  FSEL R51, R20, -INF , P2 ;  /* 0xff80000014337808 */ /* 0x000fe20001000000 */
[----:B------:R-:W-:Y:S01]  /*4c90*/  FMUL.FTZ R55, R55, UR7 ;  /* 0x0000000737377c20 */ /* 0x000fe20008410000 */
[----:B------:R-:W-:Y:S01]  /*4ca0*/  FSEL R21, R86, -INF , P5 ;  /* 0xff80000056157808 */ /* 0x000fe20002800000 */
[----:B------:R-:W-:Y:S01]  /*4cb0*/  UMOV UR23, 0x40000040 ;  /* 0x4000004000177882 */ /* 0x000fe20000000000 */
[----:B------:R-:W-:Y:S01]  /*4cc0*/  FSEL R20, R104, -INF , P6 ;  /* 0xff80000068147808 */ /* 0x000fe20003000000 */
[----:B------:R-:W-:Y:S01]  /*4cd0*/  FMUL.FTZ R115, R50, UR7 ;  /* 0x0000000732737c20 */ /* 0x000fe20008410000 */
[----:B------:R-:W-:Y:S01]  /*4ce0*/  ISETP.GT.AND P4, PT, R12, 0x18, PT ;  /* 0x000000180c00780c */ /* 0x000fe20003f84270 */
[----:B------:R5:W-:Y:S01]  /*4cf0*/  MUFU.TANH R86, R53 ;  /* 0x0000003500567308 */ /* 0x000be20000002400 */
[----:B---3--:R-:W-:-:S02]  /*4d00*/  FMNMX.FTZ R48, R49, R52, !PT ;  /* 0x0000003431307209 */ /* 0x008fc40007810000 */
[----:B------:R-:W-:Y:S02]  /*4d10*/  FSEL R13, R82, -INF , P2 ;  /* 0xff800000520d7808 */ /* 0x000fe40001000000 */
[----:B----4-:R-:W-:Y:S02]  /*4d20*/  FSEL R81, R81, -INF , P5 ;  /* 0xff80000051517808 */ /* 0x010fe40002800000 */
[C---:B------:R-:W-:Y:S01]  /*4d30*/  ISETP.GT.AND P2, PT, R12.reuse, 0x19, PT ;  /* 0x000000190c00780c */ /* 0x040fe20003f44270 */
[----:B------:R3:W-:Y:S01]  /*4d40*/  MUFU.TANH R104, R54 ;  /* 0x0000003600687308 */ /* 0x0007e20000002400 */
[----:B-----5:R-:W-:Y:S02]  /*4d50*/  FMNMX.FTZ R53, R51, R48, !PT ;  /* 0x0000003033357209 */ /* 0x020fe40007810000 */
[----:B------:R-:W-:Y:S02]  /*4d60*/  ISETP.GT.AND P3, PT, R12, 0x20, PT ;  /* 0x000000200c00780c */ /* 0x000fe40003f64270 */
[----:B------:R-:W-:-:S02]  /*4d70*/  FMNMX.FTZ R53, R68, R53, !PT ;  /* 0x0000003544357209 */ /* 0x000fc40007810000 */
[----:B------:R-:W-:Y:S01]  /*4d80*/  ISETP.GT.AND P5, PT, R12, 0x28, PT ;  /* 0x000000280c00780c */ /* 0x000fe20003fa4270 */
[----:B------:R-:W4:Y:S01]  /*4d90*/  MUFU.TANH R71, R71 ;  /* 0x0000004700477308 */ /* 0x000f220000002400 */
[----:B---3--:R-:W-:Y:S02]  /*4da0*/  FMNMX.FTZ R54, R80, R53, !PT ;  /* 0x0000003550367209 */ /* 0x008fe40007810000 */
[----:B------:R-:W-:Y:S02]  /*4db0*/  FSEL R85, R85, -INF , P4 ;  /* 0xff80000055557808 */ /* 0x000fe40002000000 */
[----:B------:R-:W-:Y:S02]  /*4dc0*/  FMNMX.FTZ R54, R81, R54, !PT ;  /* 0x0000003651367209 */ /* 0x000fe40007810000 */
[----:B------:R-:W-:Y:S01]  /*4dd0*/  FSEL R84, R84, -INF , P2 ;  /* 0xff80000054547808 */ /* 0x000fe20001000000 */
[----:B------:R-:W3:Y:S01]  /*4de0*/  MUFU.TANH R109, R109 ;  /* 0x0000006d006d7308 */ /* 0x000ee20000002400 */
[----:B------:R-:W-:-:S02]  /*4df0*/  FSEL R105, R105, -INF , P3 ;  /* 0xff80000069697808 */ /* 0x000fc40001800000 */
[----:B------:R-:W-:Y:S02]  /*4e00*/  ISETP.GT.AND P6, PT, R12, 0x21, PT ;  /* 0x000000210c00780c */ /* 0x000fe40003fc4270 */
[----:B------:R-:W-:Y:S02]  /*4e10*/  FSEL R98, R98, -INF , P5 ;  /* 0xff80000062627808 */ /* 0x000fe40002800000 */
[----:B------:R-:W-:Y:S01]  /*4e20*/  FSEL R96, R96, -INF , P6 ;  /* 0xff80000060607808 */ /* 0x000fe20003000000 */
[----:B------:R-:W5:Y:S01]  /*4e30*/  MUFU.TANH R66, R66 ;  /* 0x0000004200427308 */ /* 0x000f620000002400 */
[----:B------:R-:W-:Y:S02]  /*4e40*/  WARPGROUP.DEPBAR.LE gsb0, 0x0 ;  /* 0x00008000000079c5 */ /* 0x000fe40000010000 */
[----:B------:R-:W-:Y:S01]  /*4e50*/  WARPGROUP.ARRIVE ;  /* 0x00000000000079c5 */ /* 0x000fe20000000000 */
[----:B------:R-:W-:Y:S01]  /*4e60*/  FMUL.FTZ R56, R41, UR7 ;  /* 0x0000000729387c20 */ /* 0x000fe20008410000 */
[----:B------:R-:W-:Y:S01]  /*4e70*/  FMUL.FTZ R57, R42, UR7 ;  /* 0x000000072a397c20 */ /* 0x000fe20008410000 */
[----:B------:R-:W-:Y:S01]  /*4e80*/  FMUL.FTZ R59, R44, UR7 ;  /* 0x000000072c3b7c20 */ /* 0x000fe20008410000 */
[----:B------:R-:W-:Y:S01]  /*4e90*/  FSEL R41, R106, -INF , P2 ;  /* 0xff8000006a297808 */ /* 0x000fe20001000000 */
[----:B------:R-:W-:Y:S01]  /*4ea0*/  FMUL.FTZ R117, R46, UR7 ;  /* 0x000000072e757c20 */ /* 0x000fe20008410000 */
[----:B------:R-:W-:Y:S01]  /*4eb0*/  FSEL R42, R108, -INF , P3 ;  /* 0xff8000006c2a7808 */ /* 0x000fe20001800000 */
[----:B------:R-:W-:Y:S01]  /*4ec0*/  HGMMA.64x16x16.F32 R32, gdesc[UR20], R32, gsb0 ;  /* 0x00200000142079f0 */ /* 0x000fe20008000820 */
[C---:B------:R-:W-:Y:S01]  /*4ed0*/  ISETP.GT.AND P2, PT, R12.reuse, 0x30, PT ;  /* 0x000000300c00780c */ /* 0x040fe20003f44270 */
[----:B------:R-:W-:Y:S01]  /*4ee0*/  FMUL.FTZ R118, R47, UR7 ;  /* 0x000000072f767c20 */ /* 0x000fe20008410000 */
[----:B------:R-:W-:Y:S01]  /*4ef0*/  ISETP.GT.AND P3, PT, R12, 0x31, PT ;  /* 0x000000310c00780c */ /* 0x000fe20003f64270 */
[----:B------:R-:W-:Y:S01]  /*4f00*/  FMUL.FTZ R58, R43, UR7 ;  /* 0x000000072b3a7c20 */ /* 0x000fe20008410000 */
[----:B------:R-:W-:Y:S01]  /*4f10*/  FSEL R44, R101, -INF , P5 ;  /* 0xff800000652c7808 */ /* 0x000fe20002800000 */
[----:B------:R-:W-:Y:S01]  /*4f20*/  FMUL.FTZ R50, R40, UR7 ;  /* 0x0000000728327c20 */ /* 0x000fe20008410000 */
[----:B------:R0:W-:Y:S01]  /*4f30*/  MUFU.TANH R101, R55 ;  /* 0x0000003700657308 */ /* 0x0001e20000002400 */
[----:B------:R-:W-:Y:S01]  /*4f40*/  FSEL R46, R103, -INF , P2 ;  /* 0xff800000672e7808 */ /* 0x000fe20001000000 */
[----:B------:R-:W-:Y:S01]  /*4f50*/  FMUL.FTZ R60, R45, UR7 ;  /* 0x000000072d3c7c20 */ /* 0x000fe20008410000 */
[----:B------:R-:W-:Y:S01]  /*4f60*/  FSEL R100, R100, -INF , P2 ;  /* 0xff80000064647808 */ /* 0x000fe20001000000 */
[----:B------:R-:W-:Y:S01]  /*4f70*/  UIADD3 UR22, UR6, 0xa86, URZ ;  /* 0x00000a8606167890 */ /* 0x000fe2000fffe03f */
[----:B------:R-:W-:Y:S01]  /*4f80*/  FSEL R47, R91, -INF , P3 ;  /* 0xff8000005b2f7808 */ /* 0x000fe20001800000 */
[----:B------:R-:W-:Y:S01]  /*4f90*/  UMOV UR23, 0x40000040 ;  /* 0x4000004000177882 */ /* 0x000fe20000000000 */
[----:B------:R-:W-:Y:S01]  /*4fa0*/  ISETP.GT.AND P2, PT, R12, 0x41, PT ;  /* 0x000000410c00780c */ /* 0x000fe20003f44270 */
[----:B------:R1:W-:Y:S01]  /*4fb0*/  MUFU.TANH R91, R56 ;  /* 0x00000038005b7308 */ /* 0x0003e20000002400 */
[----:B0-----:R-:W-:-:S02]  /*4fc0*/  FMNMX.FTZ R55, R85, R54, !PT ;  /* 0x0000003655377209 */ /* 0x001fc40007810000 */
[----:B------:R-:W-:Y:S02]  /*4fd0*/  FSEL R54, R75, -INF , P2 ;  /* 0xff8000004b367808 */ /* 0x000fe40001000000 */
[----:B------:R-:W-:Y:S02]  /*4fe0*/  FSEL R43, R99, -INF , P6 ;  /* 0xff800000632b7808 */ /* 0x000fe40003000000 */
[----:B------:R-:W-:Y:S01]  /*4ff0*/  ISETP.GT.AND P6, PT, R12, 0x38, PT ;  /* 0x000000380c00780c */ /* 0x000fe20003fc4270 */
[----:B------:R0:W-:Y:S01]  /*5000*/  MUFU.TANH R99, R50 ;  /* 0x0000003200637308 */ /* 0x0001e20000002400 */
[----:B-1----:R-:W-:Y:S02]  /*5010*/  FMNMX.FTZ R56, R84, R55, !PT ;  /* 0x0000003754387209 */ /* 0x002fe40007810000 */
[----:B------:R-:W-:Y:S02]  /*5020*/  FSEL R82, R88, -INF , P3 ;  /* 0xff80000058527808 */ /* 0x000fe40001800000 */
[----:B------:R-:W-:-:S02]  /*5030*/  FMNMX.FTZ R75, R105, R56, !PT ;  /* 0x00000038694b7209 */ /* 0x000fc40007810000 */
[----:B------:R-:W-:Y:S01]  /*5040*/  FSEL R40, R107, -INF , P4 ;  /* 0xff8000006b287808 */ /* 0x000fe20002000000 */
[----:B------:R-:W1:Y:S01]  /*5050*/  MUFU.TANH R79, R79 ;  /* 0x0000004f004f7308 */ /* 0x000e620000002400 */
[C---:B------:R-:W-:Y:S02]  /*5060*/  ISETP.GT.AND P3, PT, R12.reuse, 0x48, PT ;  /* 0x000000480c00780c */ /* 0x040fe40003f64270 */
[----:B------:R-:W-:Y:S02]  /*5070*/  ISETP.GT.AND P4, PT, R12, 0x29, PT ;  /* 0x000000290c00780c */ /* 0x000fe40003f84270 */
[----:B------:R-:W-:Y:S02]  /*5080*/  FMNMX.FTZ R75, R96, R75, !PT ;  /* 0x0000004b604b7209 */ /* 0x000fe40007810000 */
[----:B------:R-:W-:Y:S01]  /*5090*/  FSEL R48, R94, -INF , P6 ;  /* 0xff8000005e307808 */ /* 0x000fe20003000000 */
[----:B------:R-:W1:Y:S01]  /*50a0*/  MUFU.TANH R62, R62 ;  /* 0x0000003e003e7308 */ /* 0x000e620000002400 */
[----:B------:R-:W-:-:S02]  /*50b0*/  FSEL R90, R90, -INF , P6 ;  /* 0xff8000005a5a7808 */ /* 0x000fc40003000000 */
[----:B------:R-:W-:Y:S02]  /*50c0*/  ISETP.GT.AND P6, PT, R12, 0x49, PT ;  /* 0x000000490c00780c */ /* 0x000fe40003fc4270 */
[----:B------:R-:W-:Y:S02]  /*50d0*/  FSEL R55, R76, -INF , P3 ;  /* 0xff8000004c377808 */ /* 0x000fe40001800000 */
[----:B------:R-:W-:Y:S01]  /*50e0*/  FSEL R97, R97, -INF , P4 ;  /* 0xff80000061617808 */ /* 0x000fe20002000000 */
[----:B------:R-:W1:Y:S01]  /*50f0*/  MUFU.TANH R69, R69 ;  /* 0x0000004500457308 */ /* 0x000e620000002400 */
[----:B------:R-:W-:Y:S02]  /*5100*/  FMNMX.FTZ R76, R98, R75, !PT ;  /* 0x0000004b624c7209 */ /* 0x000fe40007810000 */
[----:B------:R-:W-:Y:S02]  /*5110*/  FSEL R56, R77, -INF , P6 ;  /* 0xff8000004d387808 */ /* 0x000fe40003000000 */
[----:B------:R-:W-:Y:S01]  /*5120*/  FMNMX.FTZ R77, R97, R76, !PT ;  /* 0x0000004c614d7209 */ /* 0x000fe20007810000 */
[----:B------:R-:W-:-:S02]  /*5130*/  WARPGROUP.DEPBAR.LE gsb0, 0x0 ;  /* 0x00008000000079c5 */ /* 0x000fc40000010000 */
[----:B------:R-:W-:Y:S01]  /*5140*/  ISETP.GT.AND P5, PT, R12, 0x39, PT ;  /* 0x000000390c00780c */ /* 0x000fe20003fa4270 */
[----:B------:R-:W-:Y:S01]  /*5150*/  WARPGROUP.ARRIVE ;  /* 0x00000000000079c5 */ /* 0x000fe20000000000 */
[----:B------:R-:W-:Y:S01]  /*5160*/  FMNMX.FTZ R77, R100, R77, !PT ;  /* 0x0000004d644d7209 */ /* 0x000fe20007810000 */
[----:B------:R-:W1:Y:S01]  /*5170*/  MUFU.TANH R61, R61 ;  /* 0x0000003d003d7308 */ /* 0x000e620000002400 */
[----:B------:R-:W-:Y:S02]  /*5180*/  FSEL R45, R102, -INF , P4 ;  /* 0xff800000662d7808 */ /* 0x000fe40002000000 */
[C---:B------:R-:W-:Y:S01]  /*5190*/  ISETP.GT.AND P4, PT, R12.reuse, 0x40, PT ;  /* 0x000000400c00780c */ /* 0x040fe20003f84270 */
[----:B------:R-:W-:Y:S01]  /*51a0*/  HGMMA.64x16x16.F32 R24, gdesc[UR20], R24, gsb0 ;  /* 0x00200000141879f0 */ /* 0x000fe20008000818 */
[----:B0-----:R-:W-:Y:S02]  /*51b0*/  FSEL R50, R93, -INF , P5 ;  /* 0xff8000005d327808 */ /* 0x001fe40002800000 */
[----:B------:R-:W-:Y:S01]  /*51c0*/  FSEL R89, R89, -INF , P5 ;  /* 0xff80000059597808 */ /* 0x000fe20002800000 */
[----:B------:R2:W-:Y:S01]  /*51d0*/  MUFU.TANH R93, R58 ;  /* 0x0000003a005d7308 */ /* 0x0005e20000002400 */
[----:B------:R-:W-:-:S02]  /*51e0*/  ISETP.GT.AND P5, PT, R12, 0x50, PT ;  /* 0x000000500c00780c */ /* 0x000fc40003fa4270 */
[----:B------:R-:W-:Y:S02]  /*51f0*/  FMNMX.FTZ R77, R82, R77, !PT ;  /* 0x0000004d524d7209 */ /* 0x000fe40007810000 */
[----:B------:R-:W-:Y:S02]  /*5200*/  FSEL R53, R95, -INF , P4 ;  /* 0xff8000005f357808 */ /* 0x000fe40002000000 */
[----:B------:R-:W-:Y:S01]  /*5210*/  FSEL R92, R92, -INF , P4 ;  /* 0xff8000005c5c7808 */ /* 0x000fe20002000000 */
[----:B------:R4:W-:Y:S01]  /*5220*/  MUFU.TANH R95, R60 ;  /* 0x0000003c005f7308 */ /* 0x0009e20000002400 */
[----:B------:R-:W-:Y:S02]  /*5230*/  ISETP.GT.AND P4, PT, R12, 0x51, PT ;  /* 0x000000510c00780c */ /* 0x000fe40003f84270 */
[----:B------:R-:W-:Y:S02]  /*5240*/  FSEL R75, R64, -INF , P5 ;  /* 0xff800000404b7808 */ /* 0x000fe40002800000 */
[----:B------:R-:W-:-:S02]  /*5250*/  FMNMX.FTZ R64, R90, R77, !PT ;  /* 0x0000004d5a407209 */ /* 0x000fc40007810000 */
[----:B------:R-:W-:Y:S01]  /*5260*/  FSEL R72, R72, -INF , P2 ;  /* 0xff80000048487808 */ /* 0x000fe20001000000 */
[----:B------:R-:W0:Y:S01]  /*5270*/  MUFU.TANH R70, R70 ;  /* 0x0000004600467308 */ /* 0x000e220000002400 */
[----:B------:R-:W-:Y:S02]  /*5280*/  ISETP.GT.AND P2, PT, R12, 0x58, PT ;  /* 0x000000580c00780c */ /* 0x000fe40003f44270 */
[----:B------:R-:W-:Y:S02]  /*5290*/  FSEL R76, R65, -INF , P4 ;  /* 0xff800000414c7808 */ /* 0x000fe40002000000 */
[----:B------:R-:W-:Y:S02]  /*52a0*/  FMNMX.FTZ R65, R89, R64, !PT ;  /* 0x0000004059417209 */ /* 0x000fe40007810000 */
[----:B------:R-:W-:Y:S01]  /*52b0*/  FSEL R77, R67, -INF , P2 ;  /* 0xff800000434d7808 */ /* 0x000fe20001000000 */
[----:B------:R-:W0:Y:S01]  /*52c0*/  MUFU.TANH R110, R110 ;  /* 0x0000006e006e7308 */ /* 0x000e220000002400 */
[----:B------:R-:W-:Y:S01]  /*52d0*/  FMNMX.FTZ R67, R92, R65, !PT ;  /* 0x000000415c437209 */ /* 0x000fe20007810000 */
[----:B------:R-:W-:Y:S01]  /*52e0*/  FMUL.FTZ R65, R32, UR7 ;  /* 0x0000000720417c20 */ /* 0x000fe20008410000 */
[----:B------:R-:W-:-:S02]  /*52f0*/  FSEL R74, R74, -INF , P3 ;  /* 0xff8000004a4a7808 */ /* 0x000fc40001800000 */
[----:B------:R-:W-:Y:S02]  /*5300*/  FMNMX.FTZ R67, R72, R67, !PT ;  /* 0x0000004348437209 */ /* 0x000fe40007810000 */
[----:B--2---:R-:W-:Y:S01]  /*5310*/  FSEL R58, R78, -INF , P4 ;  /* 0xff8000004e3a7808 */ /* 0x004fe20002000000 */
[----:B------:R3:W-:Y:S01]  /*5320*/  MUFU.TANH R94, R59 ;  /* 0x0000003b005e7308 */ /* 0x0007e20000002400 */
[----:B------:R-:W-:Y:S02]  /*5330*/  FSEL R73, R73, -INF , P6 ;  /* 0xff80000049497808 */ /* 0x000fe40003000000 */
[----:B------:R-:W-:Y:S01]  /*5340*/  FMNMX.FTZ R78, R74, R67, !PT ;  /* 0x000000434a4e7209 */ /* 0x000fe20007810000 */
[----:B------:R-:W-:Y:S01]  /*5350*/  FMUL.FTZ R67, R33, UR7 ;  /* 0x0000000721437c20 */ /* 0x000fe20008410000 */
[----:B------:R-:W-:Y:S02]  /*5360*/  ISETP.GT.AND P3, PT, R12, 0x59, PT ;  /* 0x000000590c00780c */ /* 0x000fe40003f64270 */
[----:B------:R-:W-:Y:S01]  /*5370*/  FMNMX.FTZ R78, R73, R78, !PT ;  /* 0x0000004e494e7209 */ /* 0x000fe20007810000 */
[----:B------:R1:W-:Y:S01]  /*5380*/  MUFU.TANH R88, R57 ;  /* 0x0000003900587308 */ /* 0x0003e20000002400 */
[----:B----4-:R-:W-:-:S02]  /*5390*/  FSEL R60, R71, -INF , P3 ;  /* 0xff800000473c7808 */ /* 0x010fc40001800000 */
[----:B------:R-:W-:Y:S01]  /*53a0*/  FMNMX.FTZ R71, R75, R78, !PT ;  /* 0x0000004e4b477209 */ /* 0x000fe20007810000 */
[----:B------:R-:W-:Y:S01]  /*53b0*/  FMUL.FTZ R78, R34, UR7 ;  /* 0x00000007224e7c20 */ /* 0x000fe20008410000 */
[----:B---3--:R-:W-:Y:S02]  /*53c0*/  FSEL R59, R109, -INF , P2 ;  /* 0xff8000006d3b7808 */ /* 0x008fe40001000000 */
[----:B------:R-:W-:Y:S01]  /*53d0*/  FMNMX.FTZ R102, R76, R71, !PT ;  /* 0x000000474c667209 */ /* 0x000fe20007810000 */
[----:B------:R-:W2:Y:S01]  /*53e0*/  MUFU.TANH R112, R112 ;  /* 0x0000007000707308 */ /* 0x000ea20000002400 */
[C---:B------:R-:W-:Y:S01]  /*53f0*/  ISETP.GT.AND P2, PT, R12.reuse, 0x69, PT ;  /* 0x000000690c00780c */ /* 0x040fe20003f44270 */
[----:B------:R-:W-:Y:S02]  /*5400*/  WARPGROUP.DEPBAR.LE gsb0, 0x0 ;  /* 0x00008000000079c5 */ /* 0x000fe40000010000 */
[----:B------:R-:W-:Y:S01]  /*5410*/  ISETP.GT.AND P6, PT, R12, 0x60, PT ;  /* 0x000000600c00780c */ /* 0x000fe20003fc4270 */
[----:B------:R-:W-:Y:S01]  /*5420*/  FMUL.FTZ R28, R28, UR7 ;  /* 0x000000071c1c7c20 */ /* 0x000fe20008410000 */
[----:B-----5:R-:W-:Y:S01]  /*5430*/  FSEL R66, R66, -INF , P3 ;  /* 0xff80000042427808 */ /* 0x020fe20001800000 */
[----:B------:R-:W-:Y:S01]  /*5440*/  FMUL.FTZ R30, R30, UR7 ;  /* 0x000000071e1e7c20 */ /* 0x000fe20008410000 */
[----:B------:R-:W-:Y:S01]  /*5450*/  FMNMX.FTZ R71, R77, R102, !PT ;  /* 0x000000664d477209 */ /* 0x000fe20007810000 */
[----:B------:R-:W-:Y:S01]  /*5460*/  MUFU.TANH R63, R63 ;  /* 0x0000003f003f7308 */ /* 0x000fe20000002400 */
[----:B-1----:R-:W-:Y:S01]  /*5470*/  FSEL R57, R79, -INF , P5 ;  /* 0xff8000004f397808 */ /* 0x002fe20002800000 */
[----:B------:R-:W-:Y:S01]  /*5480*/  FMUL.FTZ R79, R35, UR7 ;  /* 0x00000007234f7c20 */ /* 0x000fe20008410000 */
[----:B------:R-:W-:Y:S01]  /*5490*/  FSEL R35, R62, -INF , P2 ;  /* 0xff8000003e237808 */ /* 0x000fe20001000000 */
[----:B------:R-:W-:Y:S01]  /*54a0*/  FMUL.FTZ R102, R37, UR7 ;  /* 0x0000000725667c20 */ /* 0x000fe20008410000 */
[----:B------:R-:W-:-:S02]  /*54b0*/  ISETP.GT.AND P5, PT, R12, 0x61, PT ;  /* 0x000000610c00780c */ /* 0x000fc40003fa4270 */
[----:B------:R-:W-:Y:S01]  /*54c0*/  FSEL R69, R69, -INF , P6 ;  /* 0xff80000045457808 */ /* 0x000fe20003000000 */
[----:B------:R-:W1:Y:S01]  /*54d0*/  MUFU.TANH R111, R111 ;  /* 0x0000006f006f7308 */ /* 0x000e620000002400 */
[----:B------:R-:W-:Y:S02]  /*54e0*/  FMNMX.FTZ R62, R66, R71, !PT ;  /* 0x00000047423e7209 */ /* 0x000fe40007810000 */
[----:B------:R-:W-:Y:S02]  /*54f0*/  FSEL R71, R61, -INF , P2 ;  /* 0xff8000003d477808 */ /* 0x000fe40001000000 */
[----:B------:R-:W-:Y:S02]  /*5500*/  ISETP.GT.AND P4, PT, R12, 0x68, PT ;  /* 0x000000680c00780c */ /* 0x000fe40003f84270 */
[----:B0-----:R-:W-:Y:S01]  /*5510*/  FSEL R70, R70, -INF , P5 ;  /* 0xff80000046467808 */ /* 0x001fe20002800000 */
[----:B------:R-:W0:Y:S01]  /*5520*/  MUFU.TANH R114, R114 ;  /* 0x0000007200727308 */ /* 0x000e220000002400 */
[----:B------:R-:W-:Y:S01]  /*5530*/  FMNMX.FTZ R61, R69, R62, !PT ;  /* 0x0000003e453d7209 */ /* 0x000fe20007810000 */
[----:B------:R-:W-:Y:S01]  /*5540*/  FMUL.FTZ R62, R36, UR7 ;  /* 0x00000007243e7c20 */ /* 0x000fe20008410000 */
[----:B------:R-:W-:-:S02]  /*5550*/  FSEL R110, R110, -INF , P4 ;  /* 0xff8000006e6e7808 */ /* 0x000fc40002000000 */
[----:B------:R-:W-:Y:S02]  /*5560*/  FMNMX.FTZ R61, R70, R61, !PT ;  /* 0x0000003d463d7209 */ /* 0x000fe40007810000 */
[----:B------:R-:W-:Y:S01]  /*5570*/  ISETP.GT.AND P3, PT, R12, 0x70, PT ;  /* 0x000000700c00780c */ /* 0x000fe20003f64270 */
[----:B------:R-:W3:Y:S01]  /*5580*/  MUFU.TANH R113, R113 ;  /* 0x0000007100717308 */ /* 0x000ee20000002400 */
[----:B------:R-:W-:Y:S02]  /*5590*/  FMNMX.FTZ R108, R110, R61, !PT ;  /* 0x0000003d6e6c7209 */ /* 0x000fe40007810000 */
[----:B--2---:R-:W-:Y:S02]  /*55a0*/  FSEL R32, R112, -INF , P6 ;  /* 0xff80000070207808 */ /* 0x004fe40003000000 */
[C---:B------:R-:W-:Y:S02]  /*55b0*/  ISETP.GT.AND P6, PT, R12.reuse, 0x71, PT ;  /* 0x000000710c00780c */ /* 0x040fe40003fc4270 */
[----:B------:R-:W-:Y:S01]  /*55c0*/  FMNMX.FTZ R107, R71, R108, !PT ;  /* 0x0000006c476b7209 */ /* 0x000fe20007810000 */
[----:B------:R-:W2:Y:S01]  /*55d0*/  MUFU.TANH R115, R115 ;  /* 0x0000007300737308 */ /* 0x000ea20000002400 */
[----:B-1----:R-:W-:Y:S01]  /*55e0*/  FSEL R33, R111, -INF , P5 ;  /* 0xff8000006f217808 */ /* 0x002fe20002800000 */
[----:B------:R-:W-:Y:S01]  /*55f0*/  FMUL.FTZ R111, R39, UR7 ;  /* 0x00000007276f7c20 */ /* 0x000fe20008410000 */
[----:B------:R-:W-:-:S02]  /*5600*/  ISETP.GT.AND P5, PT, R12, 0x78, PT ;  /* 0x000000780c00780c */ /* 0x000fc40003fa4270 */
[----:B0-----:R-:W-:Y:S02]  /*5610*/  FSEL R114, R114, -INF , P6 ;  /* 0xff80000072727808 */ /* 0x001fe40003000000 */
[C---:B------:R-:W-:Y:S01]  /*5620*/  ISETP.GT.AND P2, PT, R12.reuse, 0x80, PT ;  /* 0x000000800c00780c */ /* 0x040fe20003f44270 */
[----:B------:R0:W-:Y:S01]  /*5630*/  MUFU.TANH R103, R78 ;  /* 0x0000004e00677308 */ /* 0x0001e20000002400 */
[----:B---3--:R-:W-:Y:S02]  /*5640*/  FSEL R34, R113, -INF , P4 ;  /* 0xff80000071227808 */ /* 0x008fe40002000000 */
[----:B------:R-:W-:Y:S02]  /*5650*/  ISETP.GT.AND P4, PT, R12, 0x79, PT ;  /* 0x000000790c00780c */ /* 0x000fe40003f84270 */
[----:B------:R-:W-:Y:S01]  /*5660*/  FSEL R61, R104, -INF , P5 ;  /* 0xff800000683d7808 */ /* 0x000fe20002800000 */
[----:B------:R-:W-:Y:S01]  /*5670*/  FMUL.FTZ R104, R38, UR7 ;  /* 0x0000000726687c20 */ /* 0x000fe20008410000 */
[----:B------:R-:W-:Y:S01]  /*5680*/  FSEL R38, R101, -INF , P4 ;  /* 0xff80000065267808 */ /* 0x000fe20002000000 */
[----:B------:R-:W1:Y:S01]  /*5690*/  MUFU.TANH R116, R116 ;  /* 0x0000007400747308 */ /* 0x000e620000002400 */
[----:B0-----:R-:W-:Y:S01]  /*56a0*/  FSEL R78, R63, -INF , P3 ;  /* 0xff8000003f4e7808 */ /* 0x001fe20001800000 */
[----:B------:R-:W-:Y:S01]  /*56b0*/  FMUL.FTZ R101, R24, UR7 ;  /* 0x0000000718657c20 */ /* 0x000fe20008410000 */
[----:B--2---:R-:W-:-:S02]  /*56c0*/  FSEL R36, R115, -INF , P3 ;  /* 0xff80000073247808 */ /* 0x004fc40001800000 */
[----:B------:R-:W-:Y:S02]  /*56d0*/  FMNMX.FTZ R107, R78, R107, !PT ;  /* 0x0000006b4e6b7209 */ /* 0x000fe40007810000 */
[----:B------:R-:W-:Y:S01]  /*56e0*/  ISETP.GT.AND P3, PT, R12, 0x81, PT ;  /* 0x000000810c00780c */ /* 0x000fe20003f64270 */
[----:B------:R0:W-:Y:S01]  /*56f0*/  MUFU.TANH R106, R79 ;  /* 0x0000004f006a7308 */ /* 0x0001e20000002400 */
[----:B------:R-:W-:Y:S02]  /*5700*/  FSEL R24, R88, -INF , P2 ;  /* 0xff80000058187808 */ /* 0x000fe40001000000 */
[----:B------:R-:W-:-:S05]  /*5710*/  FSEL R91, R91, -INF , P3 ;  /* 0xff8000005b5b7808 */ /* 0x000fca0001800000 */
[----:B------:R2:W-:Y:S01]  /*5720*/  MUFU.TANH R63, R62 ;  /* 0x0000003e003f7308 */ /* 0x0005e20000002400 */
[----:B0-----:R-:W-:Y:S02]  /*5730*/  FSEL R79, R83, -INF , P5 ;  /* 0xff800000534f7808 */ /* 0x001fe40002800000 */
[----:B------:R-:W-:Y:S02]  /*5740*/  FSEL R83, R86, -INF , P4 ;  /* 0xff80000056537808 */ /* 0x000fe40002000000 */
[----:B------:R-:W-:Y:S02]  /*5750*/  FSEL R86, R99, -INF , P2 ;  /* 0xff80000063567808 */ /* 0x000fe40001000000 */
[----:B-1----:R-:W-:Y:S01]  /*5760*/  FSEL R37, R116, -INF , P6 ;  /* 0xff80000074257808 */ /* 0x002fe20003000000 */
[----:B------:R-:W0:Y:S01]  /*5770*/  MUFU.TANH R65, R65 ;  /* 0x0000004100417308 */ /* 0x000e220000002400 */
[----:B--2---:R-:W-:Y:S02]  /*5780*/  FMNMX.FTZ R62, R114, R107, !PT ;  /* 0x0000006b723e7209 */ /* 0x004fe40007810000 */
[----:B------:R-:W-:-:S02]  /*5790*/  ISETP.GT.AND P6, PT, R12, 0x88, PT ;  /* 0x000000880c00780c */ /* 0x000fc40003fc4270 */
[----:B------:R-:W-:Y:S02]  /*57a0*/  FMNMX.FTZ R62, R79, R62, !PT ;  /* 0x0000003e4f3e7209 */ /* 0x000fe40007810000 */
[----:B------:R-:W-:Y:S01]  /*57b0*/  ISETP.GT.AND P5, PT, R12, 0x89, PT ;  /* 0x000000890c00780c */ /* 0x000fe20003fa4270 */
[----:B------:R-:W1:Y:S01]  /*57c0*/  MUFU.TANH R67, R67 ;  /* 0x0000004300437308 */ /* 0x000e620000002400 */
[----:B------:R-:W-:Y:S02]  /*57d0*/  FMNMX.FTZ R99, R83, R62, !PT ;  /* 0x0000003e53637209 */ /* 0x000fe40007810000 */
[----:B------:R-:W-:Y:S02]  /*57e0*/  FSEL R62, R93, -INF , P3 ;  /* 0xff8000005d3e7808 */ /* 0x000fe40001800000 */
[----:B------:R-:W-:Y:S02]  /*57f0*/  FMNMX.FTZ R108, R86, R99, !PT ;  /* 0x00000063566c7209 */ /* 0x000fe40007810000 */
[----:B------:R-:W-:Y:S01]  /*5800*/  FSEL R93, R94, -INF , P6 ;  /* 0xff8000005e5d7808 */ /* 0x000fe20003000000 */
[----:B------:R-:W-:Y:S01]  /*5810*/  MUFU.TANH R117, R117 ;  /* 0x0000007500757308 */ /* 0x000fe20000002400 */
[----:B------:R-:W-:-:S02]  /*5820*/  FMNMX.FTZ R108, R91, R108, !PT ;  /* 0x0000006c5b6c7209 */ /* 0x000fc40007810000 */
[C---:B------:R-:W-:Y:S02]  /*5830*/  ISETP.GT.AND P4, PT, R12.reuse, 0x90, PT ;  /* 0x000000900c00780c */ /* 0x040fe40003f84270 */
[----:B------:R-:W-:Y:S02]  /*5840*/  FSEL R94, R95, -INF , P5 ;  /* 0xff8000005f5e7808 */ /* 0x000fe40002800000 */
[----:B------:R-:W-:Y:S01]  /*5850*/  FMNMX.FTZ R99, R93, R108, !PT ;  /* 0x0000006c5d637209 */ /* 0x000fe20007810000 */
[----:B------:R-:W2:Y:S01]  /*5860*/  MUFU.TANH R64, R118 ;  /* 0x0000007600407308 */ /* 0x000ea20000002400 */
[----:B------:R-:W-:Y:S02]  /*5870*/  ISETP.GT.AND P3, PT, R12, 0x91, PT ;  /* 0x000000910c00780c */ /* 0x000fe40003f64270 */
[----:B0-----:R-:W-:Y:S02]  /*5880*/  FSEL R95, R65, -INF , P4 ;  /* 0xff800000415f7808 */ /* 0x001fe40002000000 */
[----:B------:R-:W-:-:S02]  /*5890*/  FMNMX.FTZ R108, R94, R99, !PT ;  /* 0x000000635e6c7209 */ /* 0x000fc40007810000 */
[----:B------:R-:W-:Y:S01]  /*58a0*/  ISETP.GT.AND P2, PT, R12, 0x98, PT ;  /* 0x000000980c00780c */ /* 0x000fe20003f44270 */
[----:B------:R-:W0:Y:S01]  /*58b0*/  MUFU.TANH R102, R102 ;  /* 0x0000006600667308 */ /* 0x000e220000002400 */
[----:B-1----:R-:W-:Y:S01]  /*58c0*/  FSEL R99, R67, -INF , P3 ;  /* 0xff80000043637808 */ /* 0x002fe20001800000 */
[----:B------:R-:W-:Y:S01]  /*58d0*/  FMUL.FTZ R67, R29, UR7 ;  /* 0x000000071d437c20 */ /* 0x000fe20008410000 */
[----:B------:R-:W-:-:S04]  /*58e0*/  FMNMX.FTZ R108, R95, R108, !PT ;  /* 0x0000006c5f6c7209 */ /* 0x000fc80007810000 */
[----:B------:R-:W-:Y:S01]  /*58f0*/  FMNMX.FTZ R108, R99, R108, !PT ;  /* 0x0000006c636c7209 */ /* 0x000fe20007810000 */
[----:B------:R1:W3:Y:S01]  /*5900*/  MUFU.TANH R107, R104 ;  /* 0x00000068006b7308 */ /* 0x0002e20000002400 */
[----:B--2---:R-:W-:Y:S02]  /*5910*/  FSEL R64, R64, -INF , P5 ;  /* 0xff80000040407808 */ /* 0x004fe40002800000 */
[----:B------:R-:W-:-:S05]  /*5920*/  ISETP.GT.AND P5, PT, R12, 0xa0, PT ;  /* 0x000000a00c00780c */ /* 0x000fca0003fa4270 */
[----:B------:R2:W4:Y:S01]  /*5930*/  MUFU.TANH R88, R101 ;  /* 0x0000006500587308 */ /* 0x0005220000002400 */
[----:B-1----:R-:W-:Y:S01]  /*5940*/  FMUL.FTZ R104, R25, UR7 ;  /* 0x0000000719687c20 */ /* 0x002fe20008410000 */
[----:B------:R-:W-:Y:S02]  /*5950*/  FSEL R25, R117, -INF , P6 ;  /* 0xff80000075197808 */ /* 0x000fe40003000000 */
[----:B------:R-:W-:-:S04]  /*5960*/  ISETP.GT.AND P6, PT, R12, 0x99, PT ;  /* 0x000000990c00780c */ /* 0x000fc80003fc4270 */
[----:B------:R-:W1:Y:S01]  /*5970*/  MUFU.TANH R104, R104 ;  /* 0x0000006800687308 */ /* 0x000e620000002400 */
[----:B--2---:R-:W-:Y:S02]  /*5980*/  FSEL R101, R63, -INF , P2 ;  /* 0xff8000003f657808 */ /* 0x004fe40001000000 */
[----:B0-----:R-:W-:Y:S02]  /*5990*/  FSEL R102, R102, -INF , P6 ;  /* 0xff80000066667808 */ /* 0x001fe40003000000 */
[----:B------:R-:W-:Y:S01]  /*59a0*/  FMNMX.FTZ R29, R101, R108, !PT ;  /* 0x0000006c651d7209 */ /* 0x000fe20007810000 */
[----:B------:R-:W-:Y:S01]  /*59b0*/  FMUL.FTZ R108, R26, UR7 ;  /* 0x000000071a6c7c20 */ /* 0x000fe20008410000 */
[----:B---3--:R-:W-:Y:S01]  /*59c0*/  FSEL R63, R107, -INF , P2 ;  /* 0xff8000006b3f7808 */ /* 0x008fe20001000000 */
[----:B------:R0:W2:Y:S01]  /*59d0*/  MUFU.TANH R65, R28 ;  /* 0x0000001c00417308 */ /* 0x0000a20000002400 */
[----:B------:R-:W-:Y:S01]  /*59e0*/  ISETP.GT.AND P2, PT, R12, 0xa9, PT ;  /* 0x000000a90c00780c */ /* 0x000fe20003f44270 */
[----:B------:R-:W-:-:S06]  /*59f0*/  FMUL.FTZ R26, R31, UR7 ;  /* 0x000000071f1a7c20 */ /* 0x000fcc0008410000 */
[----:B------:R-:W3:Y:S01]  /*5a00*/  MUFU.TANH R67, R67 ;  /* 0x0000004300437308 */ /* 0x000ee20000002400 */
[----:B0-----:R-:W-:Y:S02]  /*5a10*/  FSEL R28, R103, -INF , P4 ;  /* 0xff800000671c7808 */ /* 0x001fe40002000000 */
[----:B----4-:R-:W-:Y:S02]  /*5a20*/  FSEL R103, R88, -INF , P5 ;  /* 0xff80000058677808 */ /* 0x010fe40002800000 */
[----:B------:R-:W-:Y:S02]  /*5a30*/  ISETP.GT.AND P4, PT, R12, 0xa1, PT ;  /* 0x000000a10c00780c */ /* 0x000fe40003f84270 */
[----:B------:R-:W-:Y:S01]  /*5a40*/  FMNMX.FTZ R88, R102, R29, !PT ;  /* 0x0000001d66587209 */ /* 0x000fe20007810000 */
[----:B------:R-:W0:Y:S01]  /*5a50*/  MUFU.TANH R111, R111 ;  /* 0x0000006f006f7308 */ /* 0x000e220000002400 */
[----:B------:R-:W-:Y:S02]  /*5a60*/  FSEL R29, R106, -INF , P3 ;  /* 0xff8000006a1d7808 */ /* 0x000fe40001800000 */
[----:B------:R-:W-:-:S02]  /*5a70*/  ISETP.GT.AND P3, PT, R12, 0xa8, PT ;  /* 0x000000a80c00780c */ /* 0x000fc40003f64270 */
[----:B-1----:R-:W-:Y:S02]  /*5a80*/  FSEL R104, R104, -INF , P4 ;  /* 0xff80000068687808 */ /* 0x002fe40002000000 */
[----:B------:R-:W-:Y:S01]  /*5a90*/  FMNMX.FTZ R109, R103, R88, !PT ;  /* 0x00000058676d7209 */ /* 0x000fe20007810000 */
[----:B------:R-:W1:Y:S01]  /*5aa0*/  MUFU.TANH R108, R108 ;  /* 0x0000006c006c7308 */ /* 0x000e620000002400 */
[----:B--2---:R-:W-:Y:S02]  /*5ab0*/  FSEL R106, R65, -INF , P3 ;  /* 0xff800000416a7808 */ /* 0x004fe40001800000 */
[----:B------:R-:W-:Y:S02]  /*5ac0*/  FMNMX.FTZ R109, R104, R109, !PT ;  /* 0x0000006d686d7209 */ /* 0x000fe40007810000 */
[----:B---3--:R-:W-:Y:S02]  /*5ad0*/  FSEL R12, R67, -INF , P2 ;  /* 0xff800000430c7808 */ /* 0x008fe40001000000 */
[----:B------:R-:W-:Y:S01]  /*5ae0*/  FMNMX.FTZ R109, R106, R109, !PT ;  /* 0x0000006d6a6d7209 */ /* 0x000fe20007810000 */
[----:B------:R-:W2:Y:S01]  /*5af0*/  MUFU.TANH R30, R30 ;  /* 0x0000001e001e7308 */ /* 0x000ea20000002400 */
[----:B0-----:R-:W-:-:S02]  /*5b00*/  FSEL R111, R111, -INF , P6 ;  /* 0xff8000006f6f7808 */ /* 0x001fc40003000000 */
[----:B------:R-:W-:-:S05]  /*5b10*/  FMNMX.FTZ R109, R12, R109, !PT ;  /* 0x0000006d0c6d7209 */ /* 0x000fca0007810000 */
[----:B------:R-:W0:Y:S01]  /*5b20*/  SHFL.BFLY PT, R88, R109, 0x2, 0x1f ;  /* 0x0c401f006d587f89 */ /* 0x000e2200000e0000 */
[----:B------:R-:W3:Y:S01]  /*5b30*/  MUFU.TANH R26, R26 ;  /* 0x0000001a001a7308 */ /* 0x000ee20000002400 */
[----:B-1----:R-:W-:Y:S02]  /*5b40*/  FSEL R108, R108, -INF , P5 ;  /* 0xff8000006c6c7808 */ /* 0x002fe40002800000 */
[----:B--2---:R-:W-:Y:S02]  /*5b50*/  FSEL R30, R30, -INF , P3 ;  /* 0xff8000001e1e7808 */ /* 0x004fe40001800000 */
[----:B---3--:R-:W-:Y:S02]  /*5b60*/  FSEL R26, R26, -INF , P2 ;  /* 0xff8000001a1a7808 */ /* 0x008fe40001000000 */
[----:B0-----:R-:W-:Y:S01]  /*5b70*/  FMNMX.FTZ R65, R109, R88, !PT ;  /* 0x000000586d417209 */ /* 0x001fe20007810000 */
[----:B------:R-:W-:-:S04]  /*5b80*/  FMUL.FTZ R109, R27, UR7 ;  /* 0x000000071b6d7c20 */ /* 0x000fc80008410000 */
[----:B------:R-:W0:Y:S02]  /*5b90*/  SHFL.BFLY PT, R88, R65, 0x1, 0x1f ;  /* 0x0c201f0041587f89 */ /* 0x000e2400000e0000 */
[----:B------:R-:W1:Y:S02]  /*5ba0*/  MUFU.TANH R109, R109 ;  /* 0x0000006d006d7308 */ /* 0x000e640000002400 */
[----:B-1----:R-:W-:Y:S02]  /*5bb0*/  FSEL R109, R109, -INF , P4 ;  /* 0xff8000006d6d7808 */ /* 0x002fe40002000000 */
[----:B0-----:R-:W-:-:S04]  /*5bc0*/  FMNMX.FTZ R88, R65, R88, !PT ;  /* 0x0000005841587209 */ /* 0x001fc80007810000 */
[C---:B------:R-:W-:Y:S01]  /*5bd0*/  FSETP.NEU.FTZ.AND P0, PT, R88.reuse, -INF , PT ;  /* 0xff8000005800780b */ /* 0x040fe20003f1d000 */
[----:B------:R-:W-:-:S05]  /*5be0*/  FMUL.FTZ R107, R88, UR11 ;  /* 0x0000000b586b7c20 */ /* 0x000fca0008410000 */
[----:B------:R-:W-:Y:S02]  /*5bf0*/  FSEL R107, R107, RZ, P0 ;  /* 0x000000ff6b6b7208 */ /* 0x000fe40000000000 */
[----:B------:R-:W-:-:S03]  /*5c00*/  ISETP.NE.AND P0, PT, R120, RZ, PT ;  /* 0x000000ff7800720c */ /* 0x000fc60003f05270 */
[--C-:B------:R-:W-:Y:S01]  /*5c10*/  FFMA.FTZ R27, R52, UR11, -R107.reuse ;  /* 0x0000000b341b7c23 */ /* 0x100fe2000801086b */
[----:B------:R-:W-:Y:S01]  /*5c20*/  FMNMX.FTZ R52, R11, R14, !PT ;  /* 0x0000000e0b347209 */ /* 0x000fe20007810000 */
[--C-:B------:R-:W-:Y:S01]  /*5c30*/  FFMA.FTZ R39, R81, UR11, -R107.reuse ;  /* 0x0000000b51277c23 */ /* 0x100fe2000801086b */
[--C-:B------:R-:W-:Y:S01]  /*5c40*/  FFMA.FTZ R182, R85, UR11, -R107.reuse ;  /* 0x0000000b55b67c23 */ /* 0x100fe2000801086b */
[--C-:B------:R-:W-:Y:S01]  /*5c50*/  FFMA.FTZ R198, R77, UR11, -R107.reuse ;  /* 0x0000000b4dc67c23 */ /* 0x100fe2000801086b */
[----:B------:R-:W-:Y:S01]  /*5c60*/  FMNMX.FTZ R52, R13, R52, !PT ;  /* 0x000000340d347209 */ /* 0x000fe20007810000 */
[--C-:B------:R-:W-:Y:S01]  /*5c70*/  FFMA.FTZ R176, R49, UR11, -R107.reuse ;  /* 0x0000000b31b07c23 */ /* 0x100fe2000801086b */
[--C-:B------:R-:W-:Y:S01]  /*5c80*/  FFMA.FTZ R178, R51, UR11, -R107.reuse ;  /* 0x0000000b33b27c23 */ /* 0x100fe2000801086b */
[----:B------:R-:W-:Y:S01]  /*5c90*/  MUFU.EX2 R27, R27 ;  /* 0x0000001b001b7308 */ /* 0x000fe20000000800 */
[----:B------:R-:W-:Y:S01]  /*5ca0*/  FMNMX.FTZ R65, R15, R52, !PT ;  /* 0x000000340f417209 */ /* 0x000fe20007810000 */
[--C-:B------:R-:W-:Y:S01]  /*5cb0*/  FFMA.FTZ R31, R68, UR11, -R107.reuse ;  /* 0x0000000b441f7c23 */ /* 0x100fe2000801086b */
[--C-:B------:R-:W-:Y:S01]  /*5cc0*/  FFMA.FTZ R216, R103, UR11, -R107.reuse ;  /* 0x0000000b67d87c23 */ /* 0x100fe2000801086b */
[--C-:B------:R-:W-:Y:S01]  /*5cd0*/  FFMA.FTZ R180, R80, UR11, -R107.reuse ;  /* 0x0000000b50b47c23 */ /* 0x100fe2000801086b */
[----:B------:R-:W-:Y:S01]  /*5ce0*/  FMNMX.FTZ R52, R20, R65, !PT ;  /* 0x0000004114347209 */ /* 0x000fe20007810000 */
[--C-:B------:R-:W-:Y:S01]  /*5cf0*/  FFMA.FTZ R49, R84, UR11, -R107.reuse ;  /* 0x0000000b54317c23 */ /* 0x100fe2000801086b */
[--C-:B------:R-:W-:Y:S01]  /*5d00*/  FFMA.FTZ R214, R101, UR11, -R107.reuse ;  /* 0x0000000b65d67c23 */ /* 0x100fe2000801086b */
[----:B------:R-:W0:Y:S01]  /*5d10*/  MUFU.EX2 R176, R176 ;  /* 0x000000b000b07308 */ /* 0x000e220000000800 */
[----:B------:R-:W-:Y:S01]  /*5d20*/  FMNMX.FTZ R67, R21, R52, !PT ;  /* 0x0000003415437209 */ /* 0x000fe20007810000 */
[--C-:B------:R-:W-:Y:S01]  /*5d30*/  FFMA.FTZ R101, R12, UR11, -R107.reuse ;  /* 0x0000000b0c657c23 */ /* 0x100fe2000801086b */
[--C-:B------:R-:W-:Y:S01]  /*5d40*/  FFMA.FTZ R184, R105, UR11, -R107.reuse ;  /* 0x0000000b69b87c23 */ /* 0x100fe2000801086b */
[--C-:B------:R-:W-:Y:S01]  /*5d50*/  FFMA.FTZ R51, R96, UR11, -R107.reuse ;  /* 0x0000000b60337c23 */ /* 0x100fe2000801086b */
[----:B------:R-:W-:Y:S01]  /*5d60*/  FMNMX.FTZ R52, R40, R67, !PT ;  /* 0x0000004328347209 */ /* 0x000fe20007810000 */
[--C-:B------:R-:W-:Y:S01]  /*5d70*/  FFMA.FTZ R186, R98, UR11, -R107.reuse ;  /* 0x0000000b62ba7c23 */ /* 0x100fe2000801086b */
[--C-:B------:R-:W-:Y:S01]  /*5d80*/  FFMA.FTZ R65, R97, UR11, -R107.reuse ;  /* 0x0000000b61417c23 */ /* 0x100fe2000801086b */
[----:B------:R-:W1:Y:S01]  /*5d90*/  MUFU.EX2 R178, R178 ;  /* 0x000000b200b27308 */ /* 0x000e620000000800 */
[----:B------:R-:W-:Y:S01]  /*5da0*/  FMNMX.FTZ R67, R41, R52, !PT ;  /* 0x0000003429437209 */ /* 0x000fe20007810000 */
[--C-:B------:R-:W-:Y:S01]  /*5db0*/  FFMA.FTZ R188, R100, UR11, -R107.reuse ;  /* 0x0000000b64bc7c23 */ /* 0x100fe2000801086b */
[--C-:B------:R-:W-:Y:S01]  /*5dc0*/  FFMA.FTZ R190, R90, UR11, -R107.reuse ;  /* 0x0000000b5abe7c23 */ /* 0x100fe2000801086b */
[--C-:B------:R-:W-:Y:S01]  /*5dd0*/  FFMA.FTZ R192, R92, UR11, -R107.reuse ;  /* 0x0000000b5cc07c23 */ /* 0x100fe2000801086b */
[----:B------:R-:W-:Y:S01]  /*5de0*/  FMNMX.FTZ R52, R42, R67, !PT ;  /* 0x000000432a347209 */ /* 0x000fe20007810000 */
[--C-:B------:R-:W-:Y:S01]  /*5df0*/  FFMA.FTZ R67, R82, UR11, -R107.reuse ;  /* 0x0000000b52437c23 */ /* 0x100fe2000801086b */
[--C-:B------:R-:W-:Y:S01]  /*5e00*/  FFMA.FTZ R72, R72, UR11, -R107.reuse ;  /* 0x0000000b48487c23 */ /* 0x100fe2000801086b */
[----:B------:R-:W2:Y:S01]  /*5e10*/  MUFU.EX2 R31, R31 ;  /* 0x0000001f001f7308 */ /* 0x000ea20000000800 */
[----:B------:R-:W-:Y:S01]  /*5e20*/  FMNMX.FTZ R81, R43, R52, !PT ;  /* 0x000000342b517209 */ /* 0x000fe20007810000 */
[--C-:B------:R-:W-:Y:S01]  /*5e30*/  FFMA.FTZ R194, R74, UR11, -R107.reuse ;  /* 0x0000000b4ac27c23 */ /* 0x100fe2000801086b */
[--C-:B------:R-:W-:Y:S01]  /*5e40*/  FFMA.FTZ R73, R73, UR11, -R107.reuse ;  /* 0x0000000b49497c23 */ /* 0x100fe2000801086b */
[--C-:B------:R-:W-:Y:S01]  /*5e50*/  FFMA.FTZ R196, R75, UR11, -R107.reuse ;  /* 0x0000000b4bc47c23 */ /* 0x100fe2000801086b */
[----:B------:R-:W-:Y:S01]  /*5e60*/  FMNMX.FTZ R52, R44, R81, !PT ;  /* 0x000000512c347209 */ /* 0x000fe20007810000 */
[--C-:B------:R-:W-:Y:S01]  /*5e70*/  FFMA.FTZ R75, R76, UR11, -R107.reuse ;  /* 0x0000000b4c4b7c23 */ /* 0x100fe2000801086b */
[--C-:B------:R-:W-:Y:S01]  /*5e80*/  FFMA.FTZ R200, R69, UR11, -R107.reuse ;  /* 0x0000000b45c87c23 */ /* 0x100fe2000801086b */
[----:B------:R-:W3:Y:S01]  /*5e90*/  MUFU.EX2 R180, R180 ;  /* 0x000000b400b47308 */ /* 0x000ee20000000800 */
[----:B------:R-:W-:Y:S01]  /*5ea0*/  FMNMX.FTZ R81, R45, R52, !PT ;  /* 0x000000342d517209 */ /* 0x000fe20007810000 */
[--C-:B------:R-:W-:Y:S01]  /*5eb0*/  FFMA.FTZ R69, R70, UR11, -R107.reuse ;  /* 0x0000000b46457c23 */ /* 0x100fe2000801086b */
[--C-:B------:R-:W-:Y:S01]  /*5ec0*/  FFMA.FTZ R202, R110, UR11, -R107.reuse ;  /* 0x0000000b6eca7c23 */ /* 0x100fe2000801086b */
[--C-:B------:R-:W-:Y:S01]  /*5ed0*/  FFMA.FTZ R71, R71, UR11, -R107.reuse ;  /* 0x0000000b47477c23 */ /* 0x100fe2000801086b */
[----:B------:R-:W-:Y:S01]  /*5ee0*/  FMNMX.FTZ R52, R46, R81, !PT ;  /* 0x000000512e347209 */ /* 0x000fe20007810000 */
[--C-:B------:R-:W-:Y:S01]  /*5ef0*/  FFMA.FTZ R81, R89, UR11, -R107.reuse ;  /* 0x0000000b59517c23 */ /* 0x100fe2000801086b */
[--C-:B------:R-:W-:Y:S01]  /*5f00*/  FFMA.FTZ R204, R78, UR11, -R107.reuse ;  /* 0x0000000b4ecc7c23 */ /* 0x100fe2000801086b */
[----:B------:R-:W4:Y:S01]  /*5f10*/  MUFU.EX2 R39, R39 ;  /* 0x0000002700277308 */ /* 0x000f220000000800 */
[----:B------:R-:W-:Y:S01]  /*5f20*/  FMNMX.FTZ R85, R47, R52, !PT ;  /* 0x000000342f557209 */ /* 0x000fe20007810000 */
[--C-:B------:R-:W-:Y:S01]  /*5f30*/  FFMA.FTZ R97, R114, UR11, -R107.reuse ;  /* 0x0000000b72617c23 */ /* 0x100fe2000801086b */
[--C-:B------:R-:W-:Y:S01]  /*5f40*/  FFMA.FTZ R206, R79, UR11, -R107.reuse ;  /* 0x0000000b4fce7c23 */ /* 0x100fe2000801086b */
[--C-:B------:R-:W-:Y:S01]  /*5f50*/  FFMA.FTZ R79, R83, UR11, -R107.reuse ;  /* 0x0000000b534f7c23 */ /* 0x100fe2000801086b */
[----:B------:R-:W-:Y:S01]  /*5f60*/  FMNMX.FTZ R85, R48, R85, !PT ;  /* 0x0000005530557209 */ /* 0x000fe20007810000 */
[--C-:B------:R-:W-:Y:S01]  /*5f70*/  FFMA.FTZ R208, R86, UR11, -R107.reuse ;  /* 0x0000000b56d07c23 */ /* 0x100fe2000801086b */
[--C-:B------:R-:W-:Y:S01]  /*5f80*/  FFMA.FTZ R83, R91, UR11, -R107.reuse ;  /* 0x0000000b5b537c23 */ /* 0x100fe2000801086b */
[----:B------:R-:W5:Y:S01]  /*5f90*/  MUFU.EX2 R182, R182 ;  /* 0x000000b600b67308 */ /* 0x000f620000000800 */
        /* <DEDUP_REMOVED lines=10> */
[----:B------:R-:W-:Y:S01]  /*6040*/  FFMA.FTZ R218, R106, UR11, -R107 ;  /* 0x0000000b6ada7c23 */ /* 0x000fe2000801086b */
[--C-:B------:R-:W-:Y:S01]  /*6050*/  IMAD.MOV.U32 R86, RZ, RZ, R87.reuse ;  /* 0x000000ffff567224 */ /* 0x100fe200078e0057 */
[----:B------:R-:W-:Y:S01]  /*6060*/  FMNMX.FTZ R89, R55, R52, !PT ;  /* 0x0000003437597209 */ /* 0x000fe20007810000 */
[--C-:B------:R-:W-:Y:S01]  /*6070*/  IMAD.MOV.U32 R84, RZ, RZ, R87.reuse ;  /* 0x000000ffff547224 */ /* 0x100fe200078e0057 */
[----:B------:R-:W-:Y:S01]  /*6080*/  MOV R82, R87 ;  /* 0x0000005700527202 */ /* 0x000fe20000000f00 */
[----:B------:R-:W5:Y:S01]  /*6090*/  MUFU.EX2 R184, R184 ;  /* 0x000000b800b87308 */ /* 0x000f620000000800 */
[----:B------:R-:W-:Y:S01]  /*60a0*/  FMNMX.FTZ R52, R56, R89, !PT ;  /* 0x0000005938347209 */ /* 0x000fe20007810000 */
[----:B------:R-:W-:-:S02]  /*60b0*/  IMAD.MOV.U32 R80, RZ, RZ, R87 ;  /* 0x000000ffff507224 */ /* 0x000fc400078e0057 */
[--C-:B------:R-:W-:Y:S01]  /*60c0*/  IMAD.MOV.U32 R78, RZ, RZ, R87.reuse ;  /* 0x000000ffff4e7224 */ /* 0x100fe200078e0057 */
[----:B------:R-:W-:Y:S01]  /*60d0*/  FMNMX.FTZ R89, R57, R52, !PT ;  /* 0x0000003439597209 */ /* 0x000fe20007810000 */
[--C-:B------:R-:W-:Y:S02]  /*60e0*/  IMAD.MOV.U32 R76, RZ, RZ, R87.reuse ;  /* 0x000000ffff4c7224 */ /* 0x100fe400078e0057 */
[----:B------:R-:W-:Y:S01]  /*60f0*/  MUFU.EX2 R51, R51 ;  /* 0x0000003300337308 */ /* 0x000fe20000000800 */
[----:B------:R-:W-:Y:S01]  /*6100*/  FMNMX.FTZ R52, R58, R89, !PT ;  /* 0x000000593a347209 */ /* 0x000fe20007810000 */
[--C-:B------:R-:W-:Y:S02]  /*6110*/  IMAD.MOV.U32 R74, RZ, RZ, R87.reuse ;  /* 0x000000ffff4a7224 */ /* 0x100fe400078e0057 */
[--C-:B------:R-:W-:Y:S01]  /*6120*/  IMAD.MOV.U32 R70, RZ, RZ, R87.reuse ;  /* 0x000000ffff467224 */ /* 0x100fe200078e0057 */
[----:B------:R-:W-:Y:S01]  /*6130*/  FMNMX.FTZ R89, R59, R52, !PT ;  /* 0x000000343b597209 */ /* 0x000fe20007810000 */
[----:B------:R-:W-:-:S02]  /*6140*/  IMAD.MOV.U32 R68, RZ, RZ, R87 ;  /* 0x000000ffff447224 */ /* 0x000fc400078e0057 */
        /* <DEDUP_REMOVED lines=8> */
[----:B------:R-:W-:Y:S01]  /*61d0*/  FMNMX.FTZ R52, R36, R77, !PT ;  /* 0x0000004d24347209 */ /* 0x000fe20007810000 */
[----:B------:R-:W-:Y:S01]  /*61e0*/  FFMA.FTZ R77, R66, UR11, -R107 ;  /* 0x0000000b424d7c23 */ /* 0x000fe2000801086b */
[----:B------:R-:W-:Y:S01]  /*61f0*/  IMAD.MOV.U32 R66, RZ, RZ, R87 ;  /* 0x000000ffff427224 */ /* 0x000fe200078e0057 */
        /* <DEDUP_REMOVED lines=12> */
[----:B------:R0:W-:Y:S01]  /*62c0*/  MUFU.EX2 R85, R72 ;  /* 0x0000004800557308 */ /* 0x0001e20000000800 */
[----:B------:R-:W-:-:S04]  /*62d0*/  FMNMX.FTZ R52, R29, R52, !PT ;  /* 0x000000341d347209 */ /* 0x000fc80007810000 */
[----:B------:R-:W-:-:S03]  /*62e0*/  FMNMX.FTZ R52, R63, R52, !PT ;  /* 0x000000343f347209 */ /* 0x000fc60007810000 */
[----:B------:R-:W-:Y:S01]  /*62f0*/  MUFU.EX2 R194, R194 ;  /* 0x000000c200c27308 */ /* 0x000fe20000000800 */
[----:B------:R-:W-:Y:S01]  /*6300*/  FMNMX.FTZ R89, R111, R52, !PT ;  /* 0x000000346f597209 */ /* 0x000fe20007810000 */
[----:B0-----:R-:W-:-:S03]  /*6310*/  IMAD.MOV.U32 R72, RZ, RZ, R87 ;  /* 0x000000ffff487224 */ /* 0x001fc600078e0057 */
[----:B------:R-:W-:-:S03]  /*6320*/  FMNMX.FTZ R52, R108, R89, !PT ;  /* 0x000000596c347209 */ /* 0x000fc60007810000 */
[----:B------:R-:W-:Y:S01]  /*6330*/  MUFU.EX2 R73, R73 ;  /* 0x0000004900497308 */ /* 0x000fe20000000800 */
[----:B------:R-:W-:-:S04]  /*6340*/  FMNMX.FTZ R89, R109, R52, !PT ;  /* 0x000000346d597209 */ /* 0x000fc80007810000 */
[----:B------:R-:W-:-:S03]  /*6350*/  FMNMX.FTZ R89, R30, R89, !PT ;  /* 0x000000591e597209 */ /* 0x000fc60007810000 */
[----:B------:R-:W-:Y:S01]  /*6360*/  MUFU.EX2 R196, R196 ;  /* 0x000000c400c47308 */ /* 0x000fe20000000800 */
[----:B------:R-:W-:-:S05]  /*6370*/  FMNMX.FTZ R89, R26, R89, !PT ;  /* 0x000000591a597209 */ /* 0x000fca0007810000 */
[----:B------:R-:W0:Y:S02]  /*6380*/  SHFL.BFLY PT, R52, R89, 0x2, 0x1f ;  /* 0x0c401f0059347f89 */ /* 0x000e2400000e0000 */
[----:B------:R-:W-:Y:S08]  /*6390*/  MUFU.EX2 R75, R75 ;  /* 0x0000004b004b7308 */ /* 0x000ff00000000800 */
[----:B------:R-:W-:Y:S08]  /*63a0*/  MUFU.EX2 R198, R198 ;  /* 0x000000c600c67308 */ /* 0x000ff00000000800 */
[----:B------:R-:W-:Y:S01]  /*63b0*/  MUFU.EX2 R77, R77 ;  /* 0x0000004d004d7308 */ /* 0x000fe20000000800 */
[----:B0-----:R-:W-:-:S07]  /*63c0*/  FMNMX.FTZ R52, R89, R52, !PT ;  /* 0x0000003459347209 */ /* 0x001fce0007810000 */
[----:B------:R-:W-:Y:S01]  /*63d0*/  MUFU.EX2 R200, R200 ;  /* 0x000000c800c87308 */ /* 0x000fe20000000800 */
[----:B------:R-:W0:Y:S07]  /*63e0*/  SHFL.BFLY PT, R89, R52, 0x1, 0x1f ;  /* 0x0c201f0034597f89 */ /* 0x000e2e00000e0000 */
[----:B------:R-:W-:Y:S08]  /*63f0*/  MUFU.EX2 R69, R69 ;  /* 0x0000004500457308 */ /* 0x000ff00000000800 */
[----:B------:R-:W-:Y:S08]  /*6400*/  MUFU.EX2 R202, R202 ;  /* 0x000000ca00ca7308 */ /* 0x000ff00000000800 */
[----:B------:R-:W-:Y:S01]  /*6410*/  MUFU.EX2 R71, R71 ;  /* 0x0000004700477308 */ /* 0x000fe20000000800 */
[----:B0-----:R-:W-:-:S04]  /*6420*/  FMNMX.FTZ R89, R52, R89, !PT ;  /* 0x0000005934597209 */ /* 0x001fc80007810000 */
[C---:B------:R-:W-:Y:S01]  /*6430*/  FSETP.NEU.FTZ.AND P2, PT, R89.reuse, -INF , PT ;  /* 0xff8000005900780b */ /* 0x040fe20003f5d000 */
[----:B------:R-:W-:Y:S02]  /*6440*/  FMUL.FTZ R103, R89, UR11 ;  /* 0x0000000b59677c20 */ /* 0x000fe40008410000 */
[----:B------:R-:W-:Y:S03]  /*6450*/  MUFU.EX2 R204, R204 ;  /* 0x000000cc00cc7308 */ /* 0x000fe60000000800 */
[----:B------:R-:W-:Y:S02]  /*6460*/  FSEL R103, R103, RZ, P2 ;  /* 0x000000ff67677208 */ /* 0x000fe40001000000 */
[----:B------:R-:W-:-:S03]  /*6470*/  PLOP3.LUT P2, PT, PT, PT, UP0, 0x80, 0x0 ;  /* 0x000000000000781c */ /* 0x000fc60003f4f008 */
[----:B------:R-:W-:Y:S01]  /*6480*/  MUFU.EX2 R97, R97 ;  /* 0x0000006100617308 */ /* 0x000fe20000000800 */
[----:B------:R-:W-:Y:S01]  /*6490*/  FFMA.FTZ R177, R11, UR11, -R103 ;  /* 0x0000000b0bb17c23 */ /* 0x000fe20008010867 */
[----:B------:R-:W-:Y:S01]  /*64a0*/  FADD.FTZ R11, R176, R27 ;  /* 0x0000001bb00b7221 */ /* 0x000fe20000010000 */
[--C-:B------:R-:W-:Y:S01]  /*64b0*/  FFMA.FTZ R12, R14, UR11, -R103.reuse ;  /* 0x0000000b0e0c7c23 */ /* 0x100fe20008010867 */
[--C-:B------:R-:W-:Y:S01]  /*64c0*/  FFMA.FTZ R179, R13, UR11, -R103.reuse ;  /* 0x0000000b0db37c23 */ /* 0x100fe20008010867 */
[----:B------:R-:W-:Y:S01]  /*64d0*/  FFMA.FTZ R52, R15, UR11, -R103 ;  /* 0x0000000b0f347c23 */ /* 0x000fe20008010867 */
[----:B-1----:R-:W-:Y:S01]  /*64e0*/  FADD.FTZ R14, R178, R11 ;  /* 0x0000000bb20e7221 */ /* 0x002fe20000010000 */
[--C-:B------:R-:W-:Y:S01]  /*64f0*/  FFMA.FTZ R181, R20, UR11, -R103.reuse ;  /* 0x0000000b14b57c23 */ /* 0x100fe20008010867 */
[----:B------:R-:W-:Y:S01]  /*6500*/  MUFU.EX2 R177, R177 ;  /* 0x000000b100b17308 */ /* 0x000fe20000000800 */
[--C-:B------:R-:W-:Y:S01]  /*6510*/  FFMA.FTZ R20, R21, UR11, -R103.reuse ;  /* 0x0000000b15147c23 */ /* 0x100fe20008010867 */
[----:B--2---:R-:W-:Y:S01]  /*6520*/  FADD.FTZ R11, R31, R14 ;  /* 0x0000000e1f0b7221 */ /* 0x004fe20000010000 */
[--C-:B------:R-:W-:Y:S01]  /*6530*/  FFMA.FTZ R183, R40, UR11, -R103.reuse ;  /* 0x0000000b28b77c23 */ /* 0x100fe20008010867 */
[--C-:B------:R-:W-:Y:S01]  /*6540*/  FFMA.FTZ R201, R32, UR11, -R103.reuse ;  /* 0x0000000b20c97c23 */ /* 0x100fe20008010867 */
[----:B------:R-:W-:Y:S01]  /*6550*/  FFMA.FTZ R191, R48, UR11, -R103 ;  /* 0x0000000b30bf7c23 */ /* 0x000fe20008010867 */
[----:B---3--:R-:W-:Y:S01]  /*6560*/  FADD.FTZ R14, R180, R11 ;  /* 0x0000000bb40e7221 */ /* 0x008fe20000010000 */
[--C-:B------:R-:W-:Y:S01]  /*6570*/  FFMA.FTZ R40, R41, UR11, -R103.reuse ;  /* 0x0000000b29287c23 */ /* 0x100fe20008010867 */
[----:B------:R-:W0:Y:S01]  /*6580*/  MUFU.EX2 R12, R12 ;  /* 0x0000000c000c7308 */ /* 0x000e220000000800 */
[--C-:B------:R-:W-:Y:S01]  /*6590*/  FFMA.FTZ R48, R50, UR11, -R103.reuse ;  /* 0x0000000b32307c23 */ /* 0x100fe20008010867 */
[----:B----4-:R-:W-:Y:S01]  /*65a0*/  FADD.FTZ R11, R39, R14 ;  /* 0x0000000e270b7221 */ /* 0x010fe20000010000 */
[--C-:B------:R-:W-:Y:S01]  /*65b0*/  FFMA.FTZ R50, R54, UR11, -R103.reuse ;  /* 0x0000000b36327c23 */ /* 0x100fe20008010867 */
[--C-:B------:R-:W-:Y:S01]  /*65c0*/  FFMA.FTZ R54, R56, UR11, -R103.reuse ;  /* 0x0000000b38367c23 */ /* 0x100fe20008010867 */
[----:B------:R-:W-:Y:S01]  /*65d0*/  FFMA.FTZ R56, R58, UR11, -R103 ;  /* 0x0000000b3a387c23 */ /* 0x000fe20008010867 */
[----:B-----5:R-:W-:Y:S01]  /*65e0*/  FADD.FTZ R14, R182, R11 ;  /* 0x0000000bb60e7221 */ /* 0x020fe20000010000 */
[--C-:B------:R-:W-:Y:S01]  /*65f0*/  FFMA.FTZ R185, R42, UR11, -R103.reuse ;  /* 0x0000000b2ab97c23 */ /* 0x100fe20008010867 */
[----:B------:R-:W1:Y:S01]  /*6600*/  MUFU.EX2 R179, R179 ;  /* 0x000000b300b37308 */ /* 0x000e620000000800 */
[--C-:B------:R-:W-:Y:S01]  /*6610*/  FFMA.FTZ R58, R60, UR11, -R103.reuse ;  /* 0x0000000b3c3a7c23 */ /* 0x100fe20008010867 */
[----:B------:R-:W-:Y:S01]  /*6620*/  FADD.FTZ R11, R49, R14 ;  /* 0x0000000e310b7221 */ /* 0x000fe20000010000 */
[--C-:B------:R-:W-:Y:S01]  /*6630*/  FFMA.FTZ R42, R43, UR11, -R103.reuse ;  /* 0x0000000b2b2a7c23 */ /* 0x100fe20008010867 */
[--C-:B------:R-:W-:Y:S01]  /*6640*/  FFMA.FTZ R187, R44, UR11, -R103.reuse ;  /* 0x0000000b2cbb7c23 */ /* 0x100fe20008010867 */
[----:B------:R-:W-:Y:S01]  /*6650*/  FFMA.FTZ R203, R34, UR11, -R103 ;  /* 0x0000000b22cb7c23 */ /* 0x000fe20008010867 */
[----:B------:R-:W-:Y:S01]  /*6660*/  FADD.FTZ R32, R184, R11 ;  /* 0x0000000bb8207221 */ /* 0x000fe20000010000 */
[--C-:B------:R-:W-:Y:S01]  /*6670*/  FFMA.FTZ R44, R45, UR11, -R103.reuse ;  /* 0x0000000b2d2c7c23 */ /* 0x100fe20008010867 */
[----:B------:R-:W2:Y:S01]  /*6680*/  MUFU.EX2 R52, R52 ;  /* 0x0000003400347308 */ /* 0x000ea20000000800 */
[----:B0-----:R-:W-:Y:S01]  /*6690*/  FADD.FTZ R14, R177, R12 ;  /* 0x0000000cb10e7221 */ /* 0x001fe20000010000 */
[----:B------:R-:W-:Y:S01]  /*66a0*/  FADD.FTZ R13, R51, R32 ;  /* 0x00000020330d7221 */ /* 0x000fe20000010000 */
[--C-:B------:R-:W-:Y:S01]  /*66b0*/  FFMA.FTZ R189, R46, UR11, -R103.reuse ;  /* 0x0000000b2ebd7c23 */ /* 0x100fe20008010867 */
[--C-:B------:R-:W-:Y:S01]  /*66c0*/  FFMA.FTZ R46, R47, UR11, -R103.reuse ;  /* 0x0000000b2f2e7c23 */ /* 0x100fe20008010867 */
[----:B------:R-:W-:Y:S01]  /*66d0*/  FFMA.FTZ R205, R36, UR11, -R103 ;  /* 0x0000000b24cd7c23 */ /* 0x000fe20008010867 */
[----:B------:R-:W-:Y:S01]  /*66e0*/  FADD.FTZ R60, R186, R13 ;  /* 0x0000000dba3c7221 */ /* 0x000fe20000010000 */
[--C-:B------:R-:W-:Y:S01]  /*66f0*/  FFMA.FTZ R193, R53, UR11, -R103.reuse ;  /* 0x0000000b35c17c23 */ /* 0x100fe20008010867 */
[----:B------:R-:W0:Y:S01]  /*6700*/  MUFU.EX2 R181, R181 ;  /* 0x000000b500b57308 */ /* 0x000e220000000800 */
[----:B-1----:R-:W-:Y:S01]  /*6710*/  FADD.FTZ R11, R179, R14 ;  /* 0x0000000eb30b7221 */ /* 0x002fe20000010000 */
[----:B------:R-:W-:Y:S01]  /*6720*/  FADD.FTZ R13, R65, R60 ;  /* 0x0000003c410d7221 */ /* 0x000fe20000010000 */
[--C-:B------:R-:W-:Y:S01]  /*6730*/  FFMA.FTZ R195, R55, UR11, -R103.reuse ;  /* 0x0000000b37c37c23 */ /* 0x100fe20008010867 */
[--C-:B------:R-:W-:Y:S01]  /*6740*/  FFMA.FTZ R197, R57, UR11, -R103.reuse ;  /* 0x0000000b39c57c23 */ /* 0x100fe20008010867 */
[----:B------:R-:W-:Y:S01]  /*6750*/  FFMA.FTZ R199, R59, UR11, -R103 ;  /* 0x0000000b3bc77c23 */ /* 0x000fe20008010867 */
[----:B------:R-:W-:Y:S01]  /*6760*/  FADD.FTZ R34, R188, R13 ;  /* 0x0000000dbc227221 */ /* 0x000fe20000010000 */
[----:B------:R-:W-:Y:S01]  /*6770*/  FFMA.FTZ R32, R33, UR11, -R103 ;  /* 0x0000000b21207c23 */ /* 0x000fe20008010867 */
[----:B------:R-:W1:Y:S01]  /*6780*/  MUFU.EX2 R20, R20 ;  /* 0x0000001400147308 */ /* 0x000e620000000800 */
[----:B--2---:R-:W-:Y:S01]  /*6790*/  FADD.FTZ R14, R52, R11 ;  /* 0x0000000b340e7221 */ /* 0x004fe20000010000 */
        /* <DEDUP_REMOVED lines=13> */
[----:B------:R-:W-:Y:S01]  /*6870*/  FFMA.FTZ R64, R64, UR11, -R103 ;  /* 0x0000000b40407c23 */ /* 0x000fe20008010867 */
[----:B------:R-:W0:Y:S01]  /*6880*/  MUFU.EX2 R40, R40 ;  /* 0x0000002800287308 */ /* 0x000e220000000800 */
[----:B-1----:R-:W-:Y:S01]  /*6890*/  FADD.FTZ R14, R20, R11 ;  /* 0x0000000b140e7221 */ /* 0x002fe20000010000 */
[--C-:B------:R-:W-:Y:S01]  /*68a0*/  FFMA.FTZ R29, R29, UR11, -R103.reuse ;  /* 0x0000000b1d1d7c23 */ /* 0x100fe20008010867 */
[--C-:B------:R-:W-:Y:S01]  /*68b0*/  FFMA.FTZ R63, R63, UR11, -R103.reuse ;  /* 0x0000000b3f3f7c23 */ /* 0x100fe20008010867 */
[--C-:B------:R-:W-:Y:S01]  /*68c0*/  FFMA.FTZ R111, R111, UR11, -R103.reuse ;  /* 0x0000000b6f6f7c23 */ /* 0x100fe20008010867 */
[--C-:B------:R-:W-:Y:S01]  /*68d0*/  FFMA.FTZ R108, R108, UR11, -R103.reuse ;  /* 0x0000000b6c6c7c23 */ /* 0x100fe20008010867 */
[----:B------:R-:W-:Y:S01]  /*68e0*/  FFMA.FTZ R109, R109, UR11, -R103 ;  /* 0x0000000b6d6d7c23 */ /* 0x000fe20008010867 */
[----:B------:R-:W-:Y:S01]  /*68f0*/  F2FP.F16.F32.PACK_AB R177, R12, R177 ;  /* 0x000000b10cb1723e */ /* 0x000fe200000000ff */
[----:B------:R-:W1:Y:S01]  /*6900*/  MUFU.EX2 R185, R185 ;  /* 0x000000b900b97308 */ /* 0x000e620000000800 */
[----:B--2---:R-:W-:Y:S01]  /*6910*/  FADD.FTZ R11, R183, R14 ;  /* 0x0000000eb70b7221 */ /* 0x004fe20000010000 */
[----:B------:R-:W-:Y:S01]  /*6920*/  F2FP.F16.F32.PACK_AB R181, R20, R181 ;  /* 0x000000b514b5723e */ /* 0x000fe200000000ff */
[--C-:B------:R-:W-:Y:S01]  /*6930*/  IMAD.MOV.U32 R61, RZ, RZ, R87.reuse ;  /* 0x000000ffff3d7224 */ /* 0x100fe200078e0057 */
[----:B------:R-:W-:Y:S01]  /*6940*/  F2FP.F16.F32.PACK_AB R176, R27, R176 ;  /* 0x000000b01bb0723e */ /* 0x000fe200000000ff */
[--C-:B------:R-:W-:Y:S01]  /*6950*/  IMAD.MOV.U32 R60, RZ, RZ, R87.reuse ;  /* 0x000000ffff3c7224 */ /* 0x100fe200078e0057 */
[----:B------:R-:W-:Y:S01]  /*6960*/  F2FP.F16.F32.PACK_AB R178, R31, R178 ;  /* 0x000000b21fb2723e */ /* 0x000fe200000000ff */
[----:B------:R-:W-:Y:S01]  /*6970*/  IMAD.MOV.U32 R59, RZ, RZ, R87 ;  /* 0x000000ffff3b7224 */ /* 0x000fe200078e0057 */
        /* <DEDUP_REMOVED lines=18> */
[C---:B------:R-:W-:Y:S01]  /*6aa0*/  FADD.FTZ R11, R85.reuse, R36 ;  /* 0x00000024550b7221 */ /* 0x040fe20000010000 */
[----:B------:R-:W-:Y:S01]  /*6ab0*/  F2FP.F16.F32.PACK_AB R192, R85, R192 ;  /* 0x000000c055c0723e */ /* 0x000fe200000000ff */
[----:B------:R-:W-:Y:S01]  /*6ac0*/  IMAD.MOV.U32 R85, RZ, RZ, R87 ;  /* 0x000000ffff557224 */ /* 0x000fe200078e0057 */
[----:B------:R-:W-:Y:S01]  /*6ad0*/  F2FP.F16.F32.PACK_AB R179, R52, R179 ;  /* 0x000000b334b3723e */ /* 0x000fe200000000ff */
[----:B------:R-:W-:Y:S01]  /*6ae0*/  FADD.FTZ R36, R194, R11 ;  /* 0x0000000bc2247221 */ /* 0x000fe20000010000 */
[----:B------:R-:W-:Y:S01]  /*6af0*/  @!P1 PRMT R11, RZ, 0x654, R10 ;  /* 0x00000654ff0b9816 */ /* 0x000fe2000000000a */
[----:B------:R-:W2:Y:S01]  /*6b00*/  MUFU.EX2 R189, R189 ;  /* 0x000000bd00bd7308 */ /* 0x000ea20000000800 */
[----:B0-----:R-:W-:Y:S01]  /*6b10*/  FADD.FTZ R13, R187, R14 ;  /* 0x0000000ebb0d7221 */ /* 0x001fe20000010000 */
[C---:B------:R-:W-:Y:S01]  /*6b20*/  F2FP.F16.F32.PACK_AB R194, R73.reuse, R194 ;  /* 0x000000c249c2723e */ /* 0x040fe200000000ff */
[----:B------:R2:W-:Y:S01]  /*6b30*/  @!P1 SYNCS.ARRIVE.TRANS64.RED.A1T0 RZ, [R11+URZ], RZ ;  /* 0x000000ff0bff99a7 */ /* 0x0005e2000810043f */
[----:B------:R-:W-:Y:S01]  /*6b40*/  F2FP.F16.F32.PACK_AB R183, R40, R183 ;  /* 0x000000b728b7723e */ /* 0x000fe200000000ff */
[--C-:B------:R-:W-:Y:S01]  /*6b50*/  IMAD.MOV.U32 R52, RZ, RZ, R87.reuse ;  /* 0x000000ffff347224 */ /* 0x100fe200078e0057 */
[----:B------:R-:W-:Y:S01]  /*6b60*/  F2FP.F16.F32.PACK_AB R185, R42, R185 ;  /* 0x000000b92ab9723e */ /* 0x000fe200000000ff */
[----:B------:R-:W-:Y:S01]  /*6b70*/  IMAD.MOV.U32 R51, RZ, RZ, R87 ;  /* 0x000000ffff337224 */ /* 0x000fe200078e0057 */
[----:B------:R-:W0:Y:S01]  /*6b80*/  MUFU.EX2 R46, R46 ;  /* 0x0000002e002e7308 */ /* 0x000e220000000800 */
[C---:B-1----:R-:W-:Y:S01]  /*6b90*/  FADD.FTZ R14, R44.reuse, R13 ;  /* 0x0000000d2c0e7221 */ /* 0x042fe20000010000 */
[----:B------:R-:W-:Y:S01]  /*6ba0*/  FADD.FTZ R13, R73, R36 ;  /* 0x00000024490d7221 */ /* 0x000fe20000010000 */
[----:B------:R-:W-:Y:S01]  /*6bb0*/  F2FP.F16.F32.PACK_AB R187, R44, R187 ;  /* 0x000000bb2cbb723e */ /* 0x000fe200000000ff */
[----:B------:R-:W-:-:S02]  /*6bc0*/  IMAD.MOV.U32 R73, RZ, RZ, R87 ;  /* 0x000000ffff497224 */ /* 0x000fc400078e0057 */
[----:B------:R-:W-:Y:S01]  /*6bd0*/  FADD.FTZ R36, R196, R13 ;  /* 0x0000000dc4247221 */ /* 0x000fe20000010000 */
[----:B------:R-:W-:Y:S01]  /*6be0*/  F2FP.F16.F32.PACK_AB R196, R75, R196 ;  /* 0x000000c44bc4723e */ /* 0x000fe200000000ff */
[----:B------:R-:W1:Y:S01]  /*6bf0*/  MUFU.EX2 R191, R191 ;  /* 0x000000bf00bf7308 */ /* 0x000e620000000800 */
[----:B--2---:R-:W-:Y:S01]  /*6c00*/  FADD.FTZ R11, R189, R14 ;  /* 0x0000000ebd0b7221 */ /* 0x004fe20000010000 */
[----:B------:R-:W-:Y:S01]  /*6c10*/  FADD.FTZ R13, R75, R36 ;  /* 0x000000244b0d7221 */ /* 0x000fe20000010000 */
[--C-:B------:R-:W-:Y:S02]  /*6c20*/  IMAD.MOV.U32 R75, RZ, RZ, R87.reuse ;  /* 0x000000ffff4b7224 */ /* 0x100fe400078e0057 */
[----:B------:R-:W-:Y:S02]  /*6c30*/  IMAD.MOV.U32 R49, RZ, RZ, R87 ;  /* 0x000000ffff317224 */ /* 0x000fe400078e0057 */
[----:B------:R-:W-:Y:S01]  /*6c40*/  FADD.FTZ R36, R198, R13 ;  /* 0x0000000dc6247221 */ /* 0x000fe20000010000 */
[C---:B------:R-:W-:Y:S01]  /*6c50*/  F2FP.F16.F32.PACK_AB R198, R77.reuse, R198 ;  /* 0x000000c64dc6723e */ /* 0x040fe200000000ff */
[----:B------:R-:W2:Y:S01]  /*6c60*/  MUFU.EX2 R48, R48 ;  /* 0x0000003000307308 */ /* 0x000ea20000000800 */
[C---:B0-----:R-:W-:Y:S01]  /*6c70*/  FADD.FTZ R14, R46.reuse, R11 ;  /* 0x0000000b2e0e7221 */ /* 0x041fe20000010000 */
[----:B------:R-:W-:Y:S01]  /*6c80*/  FADD.FTZ R15, R77, R36 ;  /* 0x000000244d0f7221 */ /* 0x000fe20000010000 */
[----:B------:R-:W-:Y:S01]  /*6c90*/  F2FP.F16.F32.PACK_AB R189, R46, R189 ;  /* 0x000000bd2ebd723e */ /* 0x000fe200000000ff */
[----:B------:R-:W-:-:S02]  /*6ca0*/  IMAD.MOV.U32 R77, RZ, RZ, R87 ;  /* 0x000000ffff4d7224 */ /* 0x000fc400078e0057 */
[--C-:B------:R-:W-:Y:S02]  /*6cb0*/  IMAD.MOV.U32 R47, RZ, RZ, R87.reuse ;  /* 0x000000ffff2f7224 */ /* 0x100fe400078e0057 */
[----:B------:R-:W0:Y:S01]  /*6cc0*/  MUFU.EX2 R193, R193 ;  /* 0x000000c100c17308 */ /* 0x000e220000000800 */
[----:B-1----:R-:W-:Y:S01]  /*6cd0*/  FADD.FTZ R11, R191, R14 ;  /* 0x0000000ebf0b7221 */ /* 0x002fe20000010000 */
[--C-:B------:R-:W-:Y:S02]  /*6ce0*/  IMAD.MOV.U32 R46, RZ, RZ, R87.reuse ;  /* 0x000000ffff2e7224 */ /* 0x100fe400078e0057 */
[--C-:B------:R-:W-:Y:S02]  /*6cf0*/  IMAD.MOV.U32 R45, RZ, RZ, R87.reuse ;  /* 0x000000ffff2d7224 */ /* 0x100fe400078e0057 */
[----:B------:R-:W-:Y:S02]  /*6d00*/  IMAD.MOV.U32 R44, RZ, RZ, R87 ;  /* 0x000000ffff2c7224 */ /* 0x000fe400078e0057 */
[----:B------:R-:W1:Y:S01]  /*6d10*/  MUFU.EX2 R50, R50 ;  /* 0x0000003200327308 */ /* 0x000e620000000800 */
[----:B--2---:R-:W-:Y:S01]  /*6d20*/  FADD.FTZ R14, R48, R11 ;  /* 0x0000000b300e7221 */ /* 0x004fe20000010000 */
[----:B------:R-:W-:Y:S01]  /*6d30*/  FFMA.FTZ R11, R28, UR11, -R103 ;  /* 0x0000000b1c0b7c23 */ /* 0x000fe20008010867 */
[----:B------:R-:W-:Y:S01]  /*6d40*/  FADD.FTZ R28, R200, R15 ;  /* 0x0000000fc81c7221 */ /* 0x000fe20000010000 */
[C---:B------:R-:W-:Y:S01]  /*6d50*/  F2FP.F16.F32.PACK_AB R200, R69.reuse, R200 ;  /* 0x000000c845c8723e */ /* 0x040fe200000000ff */
[--C-:B------:R-:W-:Y:S01]  /*6d60*/  IMAD.MOV.U32 R43, RZ, RZ, R87.reuse ;  /* 0x000000ffff2b7224 */ /* 0x100fe200078e0057 */
[----:B------:R-:W-:Y:S01]  /*6d70*/  F2FP.F16.F32.PACK_AB R191, R48, R191 ;  /* 0x000000bf30bf723e */ /* 0x000fe200000000ff */
[----:B------:R-:W-:Y:S01]  /*6d80*/  FADD.FTZ R15, R69, R28 ;  /* 0x0000001c450f7221 */ /* 0x000fe20000010000 */
[----:B------:R-:W2:Y:S01]  /*6d90*/  MUFU.EX2 R195, R195 ;  /* 0x000000c300c37308 */ /* 0x000ea20000000800 */
[----:B0-----:R-:W-:Y:S01]  /*6da0*/  FADD.FTZ R13, R193, R14 ;  /* 0x0000000ec10d7221 */ /* 0x001fe20000010000 */
[----:B------:R-:W-:-:S02]  /*6db0*/  IMAD.MOV.U32 R69, RZ, RZ, R87 ;  /* 0x000000ffff457224 */ /* 0x000fc400078e0057 */
[----:B------:R-:W-:Y:S01]  /*6dc0*/  FADD.FTZ R36, R202, R15 ;  /* 0x0000000fca247221 */ /* 0x000fe20000010000 */
[C---:B------:R-:W-:Y:S01]  /*6dd0*/  F2FP.F16.F32.PACK_AB R202, R71.reuse, R202 ;  /* 0x000000ca47ca723e */ /* 0x040fe200000000ff */
[----:B------:R-:W-:Y:S02]  /*6de0*/  IMAD.MOV.U32 R48, RZ, RZ, R87 ;  /* 0x000000ffff307224 */ /* 0x000fe400078e0057 */
[----:B------:R-:W-:Y:S01]  /*6df0*/  FADD.FTZ R21, R71, R36 ;  /* 0x0000002447157221 */ /* 0x000fe20000010000 */
[----:B------:R-:W0:Y:S01]  /*6e00*/  MUFU.EX2 R54, R54 ;  /* 0x0000003600367308 */ /* 0x000e220000000800 */
[C---:B-1----:R-:W-:Y:S01]  /*6e10*/  FADD.FTZ R14, R50.reuse, R13 ;  /* 0x0000000d320e7221 */ /* 0x042fe20000010000 */
[----:B------:R-:W-:Y:S01]  /*6e20*/  F2FP.F16.F32.PACK_AB R193, R50, R193 ;  /* 0x000000c132c1723e */ /* 0x000fe200000000ff */
[--C-:B------:R-:W-:Y:S02]  /*6e30*/  IMAD.MOV.U32 R71, RZ, RZ, R87.reuse ;  /* 0x000000ffff477224 */ /* 0x100fe400078e0057 */
[----:B------:R-:W-:-:S02]  /*6e40*/  IMAD.MOV.U32 R50, RZ, RZ, R87 ;  /* 0x000000ffff327224 */ /* 0x000fc400078e0057 */
[--C-:B------:R-:W-:Y:S01]  /*6e50*/  IMAD.MOV.U32 R42, RZ, RZ, R87.reuse ;  /* 0x000000ffff2a7224 */ /* 0x100fe200078e0057 */
[----:B------:R-:W1:Y:S01]  /*6e60*/  MUFU.EX2 R197, R197 ;  /* 0x000000c500c57308 */ /* 0x000e620000000800 */
[----:B--2---:R-:W-:Y:S01]  /*6e70*/  FADD.FTZ R13, R195, R14 ;  /* 0x0000000ec30d7221 */ /* 0x004fe20000010000 */
[--C-:B------:R-:W-:Y:S02]  /*6e80*/  IMAD.MOV.U32 R41, RZ, RZ, R87.reuse ;  /* 0x000000ffff297224 */ /* 0x100fe400078e0057 */
[--C-:B------:R-:W-:Y:S02]  /*6e90*/  IMAD.MOV.U32 R40, RZ, RZ, R87.reuse ;  /* 0x000000ffff287224 */ /* 0x100fe400078e0057 */
[----:B------:R-:W-:Y:S02]  /*6ea0*/  IMAD.MOV.U32 R39, RZ, RZ, R87 ;  /* 0x000000ffff277224 */ /* 0x000fe400078e0057 */
[----:B------:R-:W2:Y:S01]  /*6eb0*/  MUFU.EX2 R56, R56 ;  /* 0x0000003800387308 */ /* 0x000ea20000000800 */
[----:B0-----:R-:W-:Y:S01]  /*6ec0*/  FADD.FTZ R14, R54, R13 ;  /* 0x0000000d360e7221 */ /* 0x001fe20000010000 */
[----:B------:R-:W-:Y:S01]  /*6ed0*/  FFMA.FTZ R13, R30, UR11, -R103 ;  /* 0x0000000b1e0d7c23 */ /* 0x000fe20008010867 */
[----:B------:R-:W-:Y:S01]  /*6ee0*/  FADD.FTZ R30, R204, R21 ;  /* 0x00000015cc1e7221 */ /* 0x000fe20000010000 */
[----:B------:R-:W-:Y:S01]  /*6ef0*/  FFMA.FTZ R103, R26, UR11, -R103 ;  /* 0x0000000b1a677c23 */ /* 0x000fe20008010867 */
[----:B------:R-:W-:Y:S01]  /*6f00*/  F2FP.F16.F32.PACK_AB R195, R54, R195 ;  /* 0x000000c336c3723e */ /* 0x000fe200000000ff */
[----:B------:R-:W-:-:S02]  /*6f10*/  IMAD.MOV.U32 R54, RZ, RZ, R87 ;  /* 0x000000ffff367224 */ /* 0x000fc400078e0057 */
[----:B------:R-:W-:Y:S01]  /*6f20*/  FADD.FTZ R21, R97, R30 ;  /* 0x0000001e61157221 */ /* 0x000fe20000010000 */
[----:B------:R-:W0:Y:S01]  /*6f30*/  MUFU.EX2 R199, R199 ;  /* 0x000000c700c77308 */ /* 0x000e220000000800 */
[----:B-1----:R-:W-:Y:S01]  /*6f40*/  FADD.FTZ R15, R197, R14 ;  /* 0x0000000ec50f7221 */ /* 0x002fe20000010000 */
[----:B------:R-:W-:Y:S01]  /*6f50*/  F2FP.F16.F32.PACK_AB R204, R97, R204 ;  /* 0x000000cc61cc723e */ /* 0x000fe200000000ff */
[--C-:B------:R-:W-:Y:S02]  /*6f60*/  IMAD.MOV.U32 R35, RZ, RZ, R87.reuse ;  /* 0x000000ffff237224 */ /* 0x100fe400078e0057 */
[--C-:B------:R-:W-:Y:S02]  /*6f70*/  IMAD.MOV.U32 R33, RZ, RZ, R87.reuse ;  /* 0x000000ffff217224 */ /* 0x100fe400078e0057 */
[----:B------:R-:W-:Y:S01]  /*6f80*/  IMAD.MOV.U32 R31, RZ, RZ, R87 ;  /* 0x000000ffff1f7224 */ /* 0x000fe200078e0057 */
[----:B------:R-:W1:Y:S01]  /*6f90*/  MUFU.EX2 R58, R58 ;  /* 0x0000003a003a7308 */ /* 0x000e620000000800 */
[C---:B--2---:R-:W-:Y:S01]  /*6fa0*/  FADD.FTZ R14, R56.reuse, R15 ;  /* 0x0000000f380e7221 */ /* 0x044fe20000010000 */
[----:B------:R-:W-:Y:S01]  /*6fb0*/  F2FP.F16.F32.PACK_AB R197, R56, R197 ;  /* 0x000000c538c5723e */ /* 0x000fe200000000ff */
[----:B------:R-:W-:-:S02]  /*6fc0*/  IMAD.MOV.U32 R56, RZ, RZ, R87 ;  /* 0x000000ffff387224 */ /* 0x000fc400078e0057 */
[--C-:B------:R-:W-:Y:S02]  /*6fd0*/  IMAD.MOV.U32 R27, RZ, RZ, R87.reuse ;  /* 0x000000ffff1b7224 */ /* 0x100fe400078e0057 */
[----:B------:R-:W-:Y:S01]  /*6fe0*/  IMAD.MOV.U32 R25, RZ, RZ, R87 ;  /* 0x000000ffff197224 */ /* 0x000fe200078e0057 */
[----:B------:R-:W2:Y:S01]  /*6ff0*/  MUFU.EX2 R206, R206 ;  /* 0x000000ce00ce7308 */ /* 0x000ea20000000800 */
[----:B0-----:R-:W-:-:S07]  /*7000*/  FADD.FTZ R15, R199, R14 ;  /* 0x0000000ec70f7221 */ /* 0x001fce0000010000 */
[----:B------:R-:W0:Y:S01]  /*7010*/  MUFU.EX2 R201, R201 ;  /* 0x000000c900c97308 */ /* 0x000e220000000800 */
[C---:B-1----:R-:W-:Y:S01]  /*7020*/  FADD.FTZ R14, R58.reuse, R15 ;  /* 0x0000000f3a0e7221 */ /* 0x042fe20000010000 */
[----:B------:R-:W-:Y:S01]  /*7030*/  F2FP.F16.F32.PACK_AB R199, R58, R199 ;  /* 0x000000c73ac7723e */ /* 0x000fe200000000ff */
[----:B------:R-:W-:-:S05]  /*7040*/  IMAD.MOV.U32 R58, RZ, RZ, R87 ;  /* 0x000000ffff3a7224 */ /* 0x000fca00078e0057 */
[----:B------:R-:W1:Y:S01]  /*7050*/  MUFU.EX2 R79, R79 ;  /* 0x0000004f004f7308 */ /* 0x000e620000000800 */
[----:B--2---:R-:W-:-:S07]  /*7060*/  FADD.FTZ R26, R206, R21 ;  /* 0x00000015ce1a7221 */ /* 0x004fce0000010000 */
[----:B------:R-:W2:Y:S01]  /*7070*/  MUFU.EX2 R32, R32 ;  /* 0x0000002000207308 */ /* 0x000ea20000000800 */
[----:B0-----:R-:W-:-:S07]  /*7080*/  FADD.FTZ R15, R201, R14 ;  /* 0x0000000ec90f7221 */ /* 0x001fce0000010000 */
[----:B------:R-:W0:Y:S01]  /*7090*/  MUFU.EX2 R208, R208 ;  /* 0x000000d000d07308 */ /* 0x000e220000000800 */
[C---:B-1----:R-:W-:Y:S01]  /*70a0*/  FADD.FTZ R21, R79.reuse, R26 ;  /* 0x0000001a4f157221 */ /* 0x042fe20000010000 */
[----:B------:R-:W-:Y:S01]  /*70b0*/  F2FP.F16.F32.PACK_AB R206, R79, R206 ;  /* 0x000000ce4fce723e */ /* 0x000fe200000000ff */
[----:B------:R-:W-:-:S05]  /*70c0*/  IMAD.MOV.U32 R79, RZ, RZ, R87 ;  /* 0x000000ffff4f7224 */ /* 0x000fca00078e0057 */
[----:B------:R-:W1:Y:S01]  /*70d0*/  MUFU.EX2 R203, R203 ;  /* 0x000000cb00cb7308 */ /* 0x000e620000000800 */
[C---:B--2---:R-:W-:Y:S01]  /*70e0*/  FADD.FTZ R14, R32.reuse, R15 ;  /* 0x0000000f200e7221 */ /* 0x044fe20000010000 */
[----:B------:R-:W-:Y:S01]  /*70f0*/  F2FP.F16.F32.PACK_AB R201, R32, R201 ;  /* 0x000000c920c9723e */ /* 0x000fe200000000ff */
[----:B------:R-:W-:-:S05]  /*7100*/  IMAD.MOV.U32 R32, RZ, RZ, R87 ;  /* 0x000000ffff207224 */ /* 0x000fca00078e0057 */
[----:B------:R-:W2:Y:S01]  /*7110*/  MUFU.EX2 R83, R83 ;  /* 0x0000005300537308 */ /* 0x000ea20000000800 */
[----:B0-----:R-:W-:-:S07]  /*7120*/  FADD.FTZ R26, R208, R21 ;  /* 0x00000015d01a7221 */ /* 0x001fce0000010000 */
[----:B------:R-:W0:Y:S01]  /*7130*/  MUFU.EX2 R34, R34 ;  /* 0x0000002200227308 */ /* 0x000e220000000800 */
[----:B-1----:R-:W-:-:S07]  /*7140*/  FADD.FTZ R15, R203, R14 ;  /* 0x0000000ecb0f7221 */ /* 0x002fce0000010000 */
[----:B------:R-:W1:Y:S01]  /*7150*/  MUFU.EX2 R210, R210 ;  /* 0x000000d200d27308 */ /* 0x000e620000000800 */
[C---:B--2---:R-:W-:Y:S01]  /*7160*/  FADD.FTZ R21, R83.reuse, R26 ;  /* 0x0000001a53157221 */ /* 0x044fe20000010000 */
[----:B------:R-:W-:Y:S01]  /*7170*/  F2FP.F16.F32.PACK_AB R208, R83, R208 ;  /* 0x000000d053d0723e */ /* 0x000fe200000000ff */
[----:B------:R-:W-:-:S05]  /*7180*/  IMAD.MOV.U32 R83, RZ, RZ, R87 ;  /* 0x000000ffff537224 */ /* 0x000fca00078e0057 */
[----:B------:R-:W2:Y:S01]  /*7190*/  MUFU.EX2 R205, R205 ;  /* 0x000000cd00cd7308 */ /* 0x000ea20000000800 */
[C---:B0-----:R-:W-:Y:S01]  /*71a0*/  FADD.FTZ R14, R34.reuse, R15 ;  /* 0x0000000f220e7221 */ /* 0x041fe20000010000 */
[----:B------:R-:W-:Y:S01]  /*71b0*/  F2FP.F16.F32.PACK_AB R203, R34, R203 ;  /* 0x000000cb22cb723e */ /* 0x000fe200000000ff */
[----:B------:R-:W-:-:S05]  /*71c0*/  IMAD.MOV.U32 R34, RZ, RZ, R87 ;  /* 0x000000ffff227224 */ /* 0x000fca00078e0057 */
[----:B------:R-:W0:Y:S01]  /*71d0*/  MUFU.EX2 R91, R91 ;  /* 0x0000005b005b7308 */ /* 0x000e220000000800 */
[----:B-1----:R-:W-:-:S07]  /*71e0*/  FADD.FTZ R30, R210, R21 ;  /* 0x00000015d21e7221 */ /* 0x002fce0000010000 */
[----:B------:R1:W3:Y:S01]  /*71f0*/  MUFU.EX2 R10, R37 ;  /* 0x00000025000a7308 */ /* 0x0002e20000000800 */
[----:B--2---:R-:W-:-:S07]  /*7200*/  FADD.FTZ R15, R205, R14 ;  /* 0x0000000ecd0f7221 */ /* 0x004fce0000010000 */
[----:B------:R-:W2:Y:S01]  /*7210*/  MUFU.EX2 R212, R212 ;  /* 0x000000d400d47308 */ /* 0x000ea20000000800 */
[C---:B0-----:R-:W-:Y:S01]  /*7220*/  FADD.FTZ R21, R91.reuse, R30 ;  /* 0x0000001e5b157221 */ /* 0x041fe20000010000 */
[----:B------:R-:W-:Y:S02]  /*7230*/  F2FP.F16.F32.PACK_AB R210, R91, R210 ;  /* 0x000000d25bd2723e */ /* 0x000fe400000000ff */
[----:B-1----:R-:W-:-:S04]  /*7240*/  MOV R37, R87 ;  /* 0x0000005700257202 */ /* 0x002fc80000000f00 */
[----:B------:R-:W0:Y:S01]  /*7250*/  MUFU.EX2 R207, R207 ;  /* 0x000000cf00cf7308 */ /* 0x000e220000000800 */
[C---:B---3--:R-:W-:Y:S01]  /*7260*/  FADD.FTZ R14, R10.reuse, R15 ;  /* 0x0000000f0a0e7221 */ /* 0x048fe20000010000 */
[----:B------:R-:W-:-:S06]  /*7270*/  F2FP.F16.F32.PACK_AB R205, R10, R205 ;  /* 0x000000cd0acd723e */ /* 0x000fcc00000000ff */
[----:B------:R-:W1:Y:S01]  /*7280*/  MUFU.EX2 R93, R93 ;  /* 0x0000005d005d7308 */ /* 0x000e620000000800 */
[----:B--2---:R-:W-:-:S07]  /*7290*/  FADD.FTZ R30, R212, R21 ;  /* 0x00000015d41e7221 */ /* 0x004fce0000010000 */
[----:B------:R2:W3:Y:S01]  /*72a0*/  MUFU.EX2 R24, R38 ;  /* 0x0000002600187308 */ /* 0x0004e20000000800 */
[----:B0-----:R-:W-:-:S07]  /*72b0*/  FADD.FTZ R15, R207, R14 ;  /* 0x0000000ecf0f7221 */ /* 0x001fce0000010000 */
[----:B------:R-:W0:Y:S01]  /*72c0*/  MUFU.EX2 R214, R214 ;  /* 0x000000d600d67308 */ /* 0x000e220000000800 */
[C---:B-1----:R-:W-:Y:S01]  /*72d0*/  FADD.FTZ R21, R93.reuse, R30 ;  /* 0x0000001e5d157221 */ /* 0x042fe20000010000 */
[----:B------:R-:W-:Y:S01]  /*72e0*/  F2FP.F16.F32.PACK_AB R212, R93, R212 ;  /* 0x000000d45dd4723e */ /* 0x000fe200000000ff */
[----:B--2---:R-:W-:-:S05]  /*72f0*/  IMAD.MOV.U32 R38, RZ, RZ, R87 ;  /* 0x000000ffff267224 */ /* 0x004fca00078e0057 */
        /* <DEDUP_REMOVED lines=15> */
[----:B------:R-:W-:-:S05]  /*73f0*/  IMAD.MOV.U32 R28, RZ, RZ, R87 ;  /* 0x000000ffff1c7224 */ /* 0x000fca00078e0057 */
[----:B------:R-:W2:Y:S01]  /*7400*/  MUFU.EX2 R99, R99 ;  /* 0x0000006300637308 */ /* 0x000ea20000000800 */
[----:B-1----:R-:W-:-:S07]  /*7410*/  FADD.FTZ R36, R216, R21 ;  /* 0x00000015d8247221 */ /* 0x002fce0000010000 */
[----:B------:R-:W1:Y:S01]  /*7420*/  MUFU.EX2 R64, R64 ;  /* 0x0000004000407308 */ /* 0x000e620000000800 */
[----:B0-----:R-:W-:-:S07]  /*7430*/  FADD.FTZ R15, R211, R14 ;  /* 0x0000000ed30f7221 */ /* 0x001fce0000010000 */
[----:B------:R-:W0:Y:S01]  /*7440*/  MUFU.EX2 R11, R11 ;  /* 0x0000000b000b7308 */ /* 0x000e220000000800 */
[C---:B--2---:R-:W-:Y:S01]  /*7450*/  FADD.FTZ R21, R99.reuse, R36 ;  /* 0x0000002463157221 */ /* 0x044fe20000010000 */
[----:B------:R-:W-:-:S06]  /*7460*/  F2FP.F16.F32.PACK_AB R216, R99, R216 ;  /* 0x000000d863d8723e */ /* 0x000fcc00000000ff */
[----:B------:R2:W3:Y:S01]  /*7470*/  MUFU.EX2 R26, R29 ;  /* 0x0000001d001a7308 */ /* 0x0004e20000000800 */
[C---:B-1----:R-:W-:Y:S01]  /*7480*/  FADD.FTZ R36, R64.reuse, R15 ;  /* 0x0000000f40247221 */ /* 0x042fe20000010000 */
[----:B------:R-:W-:Y:S01]  /*7490*/  F2FP.F16.F32.PACK_AB R211, R64, R211 ;  /* 0x000000d340d3723e */ /* 0x000fe200000000ff */
[----:B------:R-:W-:-:S05]  /*74a0*/  IMAD.MOV.U32 R64, RZ, RZ, R87 ;  /* 0x000000ffff407224 */ /* 0x000fca00078e0057 */
[----:B------:R-:W1:Y:S01]  /*74b0*/  MUFU.EX2 R63, R63 ;  /* 0x0000003f003f7308 */ /* 0x000e620000000800 */
[----:B0-----:R-:W-:Y:S01]  /*74c0*/  FADD.FTZ R15, R11, R36 ;  /* 0x000000240b0f7221 */ /* 0x001fe20000010000 */
[--C-:B------:R-:W-:Y:S02]  /*74d0*/  IMAD.MOV.U32 R36, RZ, RZ, R87.reuse ;  /* 0x000000ffff247224 */ /* 0x100fe400078e0057 */
[----:B--2---:R-:W-:-:S04]  /*74e0*/  IMAD.MOV.U32 R29, RZ, RZ, R87 ;  /* 0x000000ffff1d7224 */ /* 0x004fc800078e0057 */
[----:B------:R-:W0:Y:S01]  /*74f0*/  MUFU.EX2 R30, R111 ;  /* 0x0000006f001e7308 */ /* 0x000e220000000800 */
[C---:B---3--:R-:W-:Y:S01]  /*7500*/  FADD.FTZ R12, R26.reuse, R15 ;  /* 0x0000000f1a0c7221 */ /* 0x048fe20000010000 */
[----:B------:R-:W-:Y:S01]  /*7510*/  F2FP.F16.F32.PACK_AB R213, R26, R11 ;  /* 0x0000000b1ad5723e */ /* 0x000fe200000000ff */
[----:B------:R-:W-:-:S05]  /*7520*/  IMAD.MOV.U32 R26, RZ, RZ, R87 ;  /* 0x000000ffff1a7224 */ /* 0x000fca00078e0057 */
[----:B------:R-:W2:Y:S01]  /*7530*/  MUFU.EX2 R108, R108 ;  /* 0x0000006c006c7308 */ /* 0x000ea20000000800 */
[----:B-1----:R-:W-:-:S07]  /*7540*/  FADD.FTZ R15, R63, R12 ;  /* 0x0000000c3f0f7221 */ /* 0x002fce0000010000 */
[----:B------:R-:W1:Y:S01]  /*7550*/  MUFU.EX2 R109, R109 ;  /* 0x0000006d006d7308 */ /* 0x000e620000000800 */
[C---:B0-----:R-:W-:Y:S01]  /*7560*/  FADD.FTZ R15, R30.reuse, R15 ;  /* 0x0000000f1e0f7221 */ /* 0x041fe20000010000 */
[----:B------:R-:W-:Y:S01]  /*7570*/  F2FP.F16.F32.PACK_AB R215, R30, R63 ;  /* 0x0000003f1ed7723e */ /* 0x000fe200000000ff */
[--C-:B------:R-:W-:Y:S02]  /*7580*/  IMAD.MOV.U32 R63, RZ, RZ, R87.reuse ;  /* 0x000000ffff3f7224 */ /* 0x100fe400078e0057 */
[----:B------:R-:W-:-:S03]  /*7590*/  IMAD.MOV.U32 R30, RZ, RZ, R87 ;  /* 0x000000ffff1e7224 */ /* 0x000fc600078e0057 */
[----:B------:R-:W0:Y:S01]  /*75a0*/  MUFU.EX2 R218, R218 ;  /* 0x000000da00da7308 */ /* 0x000e220000000800 */
[----:B--2---:R-:W-:-:S07]  /*75b0*/  FADD.FTZ R20, R108, R15 ;  /* 0x0000000f6c147221 */ /* 0x004fce0000010000 */
[----:B------:R-:W2:Y:S01]  /*75c0*/  MUFU.EX2 R219, R13 ;  /* 0x0000000d00db7308 */ /* 0x000ea20000000800 */
[C---:B-1----:R-:W-:Y:S01]  /*75d0*/  FADD.FTZ R20, R109.reuse, R20 ;  /* 0x000000146d147221 */ /* 0x042fe20000010000 */
[----:B------:R-:W-:-:S06]  /*75e0*/  F2FP.F16.F32.PACK_AB R217, R109, R108 ;  /* 0x0000006c6dd9723e */ /* 0x000fcc00000000ff */
[----:B------:R-:W1:Y:S01]  /*75f0*/  MUFU.EX2 R101, R101 ;  /* 0x0000006500657308 */ /* 0x000e620000000800 */
[----:B0-----:R-:W-:-:S07]  /*7600*/  FADD.FTZ R14, R218, R21 ;  /* 0x00000015da0e7221 */ /* 0x001fce0000010000 */
[----:B------:R-:W0:Y:S01]  /*7610*/  MUFU.EX2 R12, R103 ;  /* 0x00000067000c7308 */ /* 0x000e220000000800 */
[----:B--2---:R-:W-:Y:S01]  /*7620*/  FADD.FTZ R13, R219, R20 ;  /* 0x00000014db0d7221 */ /* 0x004fe20000010000 */
[C---:B-1----:R-:W-:Y:S01]  /*7630*/  FADD.FTZ R14, R101.reuse, R14 ;  /* 0x0000000e650e7221 */ /* 0x042fe20000010000 */
[----:B------:R-:W-:Y:S02]  /*7640*/  F2FP.F16.F32.PACK_AB R218, R101, R218 ;  /* 0x000000da65da723e */ /* 0x000fe400000000ff */
[C---:B0-----:R-:W-:Y:S01]  /*7650*/  FADD.FTZ R13, R12.reuse, R13 ;  /* 0x0000000d0c0d7221 */ /* 0x041fe20000010000 */
[----:B------:R-:W-:Y:S01]  /*7660*/  F2FP.F16.F32.PACK_AB R219, R12, R219 ;  /* 0x000000db0cdb723e */ /* 0x000fe200000000ff */
[----:B------:R-:W-:Y:S06]  /*7670*/  @!P2 BRA `(.L_x_180) ;  /* 0x00000058004ca947 */ /* 0x000fec0003800000 */
[----:B------:R-:W-:Y:S01]  /*7680*/  R2UR UR61, R2 ;  /* 0x00000000023d72ca */ /* 0x000fe200000e0000 */
[----:B------:R-:W-:Y:S01]  /*7690*/  IMAD.U32 R12, RZ, RZ, UR53 ;  /* 0x00000035ff0c7e24 */ /* 0x000fe2000f8e00ff */
[----:B------:R-:W-:Y:S01]  /*76a0*/  CS2R R86, SRZ ;  /* 0x0000000000567805 */ /* 0x000fe2000001ff00 */
[----:B------:R-:W-:Y:S01]  /*76b0*/  IMAD.MOV.U32 R10, RZ, RZ, R89 ;  /* 0x000000ffff0a7224 */ /* 0x000fe200078e0059 */
[----:B------:R-:W-:Y:S01]  /*76c0*/  CS2R R84, SRZ ;  /* 0x0000000000547805 */ /* 0x000fe2000001ff00 */
[----:B------:R-:W-:Y:S01]  /*76d0*/  IMAD.MOV.U32 R11, RZ, RZ, R88 ;  /* 0x000000ffff0b7224 */ /* 0x000fe200078e0058 */
[----:B------:R-:W-:Y:S01]  /*76e0*/  CS2R R82, SRZ ;  /* 0x0000000000527805 */ /* 0x000fe2000001ff00 */
[----:B------:R-:W-:Y:S01]  /*76f0*/  IMAD.MOV.U32 R15, RZ, RZ, R16 ;  /* 0x000000ffff0f7224 */ /* 0x000fe200078e0010 */
        /* <DEDUP_REMOVED lines=28> */
[----:B------:R-:W-:Y:S01]  /*78c0*/  CS2R R24, SRZ ;  /* 0x0000000000187805 */ /* 0x000fe2000001ff00 */
[----:B------:R-:W-:-:S06]  /*78d0*/  ULDC UR60, c[0x0][0x9d8] ;  /* 0x00027600003c7ab9 */ /* 0x000fcc0000000800 */
.L_x_189:
[----:B------:R-:W-:Y:S01]  /*78e0*/  R2UR UR10, R19 ;  /* 0x00000000130a72ca */ /* 0x000fe200000e0000 */
[----:B------:R-:W-:-:S04]  /*78f0*/  UIADD3 UR6, UR61, 0x1, URZ ;  /* 0x000000013d067890 */ /* 0x000fc8000fffe03f */
[----:B------:R-:W-:-:S04]  /*7900*/  UISETP.NE.AND UP0, UPT, UR6, 0x2, UPT ;  /* 0x000000020600788c */ /* 0x000fc8000bf05270 */
[----:B------:R-:W-:Y:S02]  /*7910*/  USEL UR7, URZ, 0x1, UP0 ;  /* 0x000000013f077887 */ /* 0x000fe40008000000 */
[----:B------:R-:W-:Y:S02]  /*7920*/  USEL UR6, UR6, URZ, UP0 ;  /* 0x0000003f06067287 */ /* 0x000fe40008000000 */
[----:B------:R-:W-:Y:S02]  /*7930*/  ISETP.NE.AND P3, PT, RZ, UR10, PT ;  /* 0x0000000aff007c0c */ /* 0x000fe4000bf65270 */
[----:B------:R-:W-:Y:S02]  /*7940*/  LOP3.LUT R16, R15, UR7, RZ, 0x3c, !PT ;  /* 0x000000070f107c12 */ /* 0x000fe4000f8e3cff */
[----:B------:R-:W-:-:S09]  /*7950*/  IMAD.U32 R2, RZ, RZ, UR6 ;  /* 0x00000006ff027e24 */ /* 0x000fd2000f8e00ff */
[----:B------:R-:W-:Y:S05]  /*7960*/  @P3 BRA `(.L_x_181) ;  /* 0x0000000000343947 */ /* 0x000fea0003800000 */
[----:B------:R-:W-:Y:S05]  /*7970*/  @!P0 BRA `(.L_x_182) ;  /* 0x0000000000048947 */ /* 0x000fea0003800000 */
[----:B------:R-:W-:Y:S01]  /*7980*/  BPT.TRAP 0x1 ;  /* 0x000000040000795c */ /* 0x000fe20000300000 */
.L_x_182:
[----:B------:R-:W0:Y:S01]  /*7990*/  S2UR UR7, SR_CgaCtaId ;  /* 0x00000000000779c3 */ /* 0x000e220000008800 */
[----:B------:R-:W-:Y:S01]  /*79a0*/  UMOV UR6, 0x400 ;  /* 0x0000040000067882 */ /* 0x000fe20000000000 */
[----:B------:R-:W-:Y:S01]  /*79b0*/  SHF.L.U32 R21, R16, 0x1f, RZ ;  /* 0x0000001f10157819 */ /* 0x000fe200000006ff */
[----:B0-----:R-:W-:-:S06]  /*79c0*/  ULEA UR6, UR7, UR6, 0x18 ;  /* 0x0000000607067291 */ /* 0x001fcc000f8ec03f */
[----:B------:R-:W-:-:S04]  /*79d0*/  LEA R0, R2, UR6, 0x3 ;  /* 0x0000000602007c11 */ /* 0x000fc8000f8e18ff */
[----:B------:R0:W1:Y:S01]  /*79e0*/  SYNCS.PHASECHK.TRANS64.TRYWAIT P2, [R0+URZ+0x34830], R21 ;  /* 0x03483015000075a7 */ /* 0x000062000804017f */
[----:B------:R-:W-:Y:S05]  /*79f0*/  @!P0 BRA `(.L_x_183) ;  /* 0x0000000000048947 */ /* 0x000fea0003800000 */
[----:B------:R-:W-:Y:S01]  /*7a00*/  BPT.TRAP 0x1 ;  /* 0x000000040000795c */ /* 0x000fe20000300000 */
.L_x_183:
[----:B-1----:R-:W-:Y:S05]  /*7a10*/  @P2 BRA `(.L_x_181) ;  /* 0x0000000000082947 */ /* 0x002fea0003800000 */
[----:B------:R-:W1:Y:S02]  /*7a20*/  SYNCS.PHASECHK.TRANS64.TRYWAIT P2, [R0+URZ+0x34830], R21 ;  /* 0x03483015000075a7 */ /* 0x000e64000804017f */
[----:B-1----:R-:W-:Y:S05]  /*7a30*/  @!P2 BRA `(.L_x_184) ;  /* 0x000000f800f0a947 */ /* 0x002fea0003800000 */
.L_x_181:
[----:B------:R-:W2:Y:S01]  /*7a40*/  S2R R20, SR_TID.X ;  /* 0x0000000000147919 */ /* 0x000ea20000002100 */
[----:B------:R-:W-:Y:S01]  /*7a50*/  R2UR UR7, R3 ;  /* 0x00000000030772ca */ /* 0x000fe200000e0000 */
[----:B------:R-:W-:Y:S01]  /*7a60*/  UMOV UR24, UR4 ;  /* 0x0000000400187c82 */ /* 0x000fe20008000000 */
[----:B------:R-:W-:Y:S01]  /*7a70*/  R2UR UR6, R2 ;  /* 0x00000000020672ca */ /* 0x000fe200000e0000 */
[----:B------:R-:W-:Y:S01]  /*7a80*/  UMOV UR25, UR5 ;  /* 0x0000000500197c82 */ /* 0x000fe20008000000 */
[----:B------:R-:W-:Y:S01]  /*7a90*/  UMOV UR27, 0x40000040 ;  /* 0x40000040001b7882 */ /* 0x000fe20000000000 */
[----:B------:R-:W-:Y:S01]  /*7aa0*/  UMOV UR56, UR4 ;  /* 0x0000000400387c82 */ /* 0x000fe20008000000 */
        /* <DEDUP_REMOVED lines=9> */
[----:B------:R-:W-:Y:S01]  /*7b40*/  UIMAD UR6, UR6, 0xb00, UR7 ;  /* 0x00000b00060678a4 */ /* 0x000fe2000f8e0207 */
[----:B------:R-:W-:Y:S01]  /*7b50*/  R2UR UR10, R8 ;  /* 0x00000000080a72ca */ /* 0x000fe200000e0000 */
[----:B------:R-:W-:Y:S01]  /*7b60*/  UMOV UR37, UR5 ;  /* 0x0000000500257c82 */ /* 0x000fe20008000000 */
[----:B------:R-:W-:Y:S01]  /*7b70*/  UMOV UR7, 0x40000040 ;  /* 0x4000004000077882 */ /* 0x000fe20000000000 */
[----:B------:R-:W-:Y:S01]  /*7b80*/  UIADD3 UR26, UR6, 0x80, URZ ;  /* 0x00000080061a7890 */ /* 0x000fe2000fffe03f */
[----:B------:R-:W-:Y:S01]  /*7b90*/  R2UR UR11, R9 ;  /* 0x00000000090b72ca */ /* 0x000fe200000e0000 */
[----:B------:R-:W-:Y:S01]  /*7ba0*/  UIADD3 UR58, UR6, 0x100, URZ ;  /* 0x00000100063a7890 */ /* 0x000fe2000fffe03f */
[----:B------:R-:W-:Y:S01]  /*7bb0*/  R2UR UR14, R6 ;  /* 0x00000000060e72ca */ /* 0x000fe200000e0000 */
[----:B------:R-:W-:Y:S01]  /*7bc0*/  UIADD3 UR30, UR6, 0x180, URZ ;  /* 0x00000180061e7890 */ /* 0x000fe2000fffe03f */
[----:B------:R-:W-:Y:S01]  /*7bd0*/  R2UR UR15, R7 ;  /* 0x00000000070f72ca */ /* 0x000fe200000e0000 */
[----:B------:R-:W-:-:S02]  /*7be0*/  UIADD3 UR34, UR6, 0x200, URZ ;  /* 0x0000020006227890 */ /* 0x000fc4000fffe03f */
[----:B------:R-:W-:Y:S01]  /*7bf0*/  UIADD3 UR38, UR6, 0x280, URZ ;  /* 0x0000028006267890 */ /* 0x000fe2000fffe03f */
[----:B------:R-:W-:Y:S01]  /*7c00*/  UMOV UR39, 0x40000040 ;  /* 0x4000004000277882 */ /* 0x000fe20000000000 */
[----:B------:R-:W-:Y:S01]  /*7c10*/  UIADD3 UR42, UR6, 0x300, URZ ;  /* 0x00000300062a7890 */ /* 0x000fe2000fffe03f */
[----:B--2---:R-:W-:Y:S01]  /*7c20*/  SHF.R.U32.HI R20, RZ, 0x7, R20 ;  /* 0x00000007ff147819 */ /* 0x004fe20000011614 */
[----:B------:R-:W-:Y:S01]  /*7c30*/  UMOV UR40, UR4 ;  /* 0x0000000400287c82 */ /* 0x000fe20008000000 */
[----:B------:R-:W-:Y:S01]  /*7c40*/  UMOV UR41, UR5 ;  /* 0x0000000500297c82 */ /* 0x000fe20008000000 */
[----:B------:R-:W-:Y:S01]  /*7c50*/  UMOV UR43, 0x40000040 ;  /* 0x40000040002b7882 */ /* 0x000fe20000000000 */
[----:B------:R-:W-:Y:S01]  /*7c60*/  UIADD3 UR46, UR6, 0x380, URZ ;  /* 0x00000380062e7890 */ /* 0x000fe2000fffe03f */
[----:B01----:R-:W-:Y:S01]  /*7c70*/  VIADD R0, R20, 0x8 ;  /* 0x0000000814007836 */ /* 0x003fe20000000000 */
[----:B------:R-:W-:Y:S01]  /*7c80*/  UMOV UR44, UR4 ;  /* 0x00000004002c7c82 */ /* 0x000fe20008000000 */
[----:B------:R-:W-:Y:S01]  /*7c90*/  UMOV UR45, UR5 ;  /* 0x00000005002d7c82 */ /* 0x000fe20008000000 */
[----:B------:R-:W-:Y:S01]  /*7ca0*/  UMOV UR47, 0x40000040 ;  /* 0x40000040002f7882 */ /* 0x000fe20000000000 */
[----:B------:R-:W-:Y:S01]  /*7cb0*/  UIADD3 UR50, UR6, 0x480, URZ ;  /* 0x0000048006327890 */ /* 0x000fe2000fffe03f */
[----:B------:R0:W-:Y:S01]  /*7cc0*/  BAR.SYNC.DEFER_BLOCKING R0, 0x100 ;  /* 0x000400000000751d */ /* 0x0001e20000010000 */
[----:B------:R-:W-:-:S02]  /*7cd0*/  UIADD3 UR54, UR6, 0x500, URZ ;  /* 0x0000050006367890 */ /* 0x000fc4000fffe03f */
[----:B------:R-:W-:Y:S02]  /*7ce0*/  UIADD3 UR18, UR6, 0x584, URZ ;  /* 0x0000058406127890 */ /* 0x000fe4000fffe03f */
[----:B------:R-:W-:Y:S01]  /*7cf0*/  UIADD3 UR22, UR6, 0x586, URZ ;  /* 0x0000058606167890 */ /* 0x000fe2000fffe03f */
[----:B------:R-:W-:Y:S01]  /*7d00*/  UMOV UR48, UR4 ;  /* 0x0000000400307c82 */ /* 0x000fe20008000000 */
[----:B------:R-:W-:Y:S01]  /*7d10*/  UMOV UR49, UR5 ;  /* 0x0000000500317c82 */ /* 0x000fe20008000000 */
[----:B------:R-:W-:Y:S01]  /*7d20*/  UMOV UR51, 0x40000040 ;  /* 0x4000004000337882 */ /* 0x000fe20000000000 */
[----:B------:R-:W-:Y:S01]  /*7d30*/  UMOV UR52, UR4 ;  /* 0x0000000400347c82 */ /* 0x000fe20008000000 */
[----:B------:R-:W-:Y:S01]  /*7d40*/  UMOV UR53, UR5 ;  /* 0x0000000500357c82 */ /* 0x000fe20008000000 */
[----:B------:R-:W-:Y:S01]  /*7d50*/  UMOV UR55, 0x40000040 ;  /* 0x4000004000377882 */ /* 0x000fe20000000000 */
[----:B------:R-:W-:Y:S01]  /*7d60*/  UMOV UR19, 0x40000040 ;  /* 0x4000004000137882 */ /* 0x000fe20000000000 */
[----:B------:R-:W-:Y:S01]  /*7d70*/  UMOV UR23, 0x40000040 ;  /* 0x4000004000177882 */ /* 0x000fe20000000000 */
[----:B------:R-:W-:-:S06]  /*7d80*/  WARPGROUP.ARRIVE ;  /* 0x00000000000079c5 */ /* 0x000fcc0000000000 */
[----:B------:R-:W-:Y:S01]  /*7d90*/  HGMMA.64x16x16.F32 R168, gdesc[UR4], RZ, !UPT, gsb0 ;  /* 0x0020000004a879f0 */ /* 0x000fe2000c0008ff */
[----:B------:R-:W-:Y:S02]  /*7da0*/  UIADD3 UR7, UR6, 0x400, URZ ;  /* 0x0000040006077890 */ /* 0x000fe4000fffe03f */
        /* <DEDUP_REMOVED lines=143> */
[----:B------:R-:W-:Y:S02]  /*86a0*/  R2UR UR10, R4 ;  /* 0x00000000040a72ca */ /* 0x000fe400000e0000 */
[----:B------:R-:W-:Y:S01]  /*86b0*/  R2UR UR11, R5 ;  /* 0x00000000050b72ca */ /* 0x000fe200000e0000 */
        /* <DEDUP_REMOVED lines=77> */
[----:B------:R-:W-:Y:S02]  /*8b90*/  UIADD3 UR7, UR6, 0x506, URZ ;  /* 0x0000050606077890 */ /* 0x000fe4000fffe03f */
        /* <DEDUP_REMOVED lines=76> */
[----:B------:R-:W-:Y:S01]  /*9060*/  UMOV UR11, 0x40000040 ;  /* 0x40000040000b7882 */ /* 0x000fe20000000000 */
        /* <DEDUP_REMOVED lines=222> */
[----:B------:R-:W-:Y:S01]  /*9e50*/  UIADD3 UR6, UR6, 0xa86, URZ ;  /* 0x00000a8606067890 */ /* 0x000fe2000fffe03f */
        /* <DEDUP_REMOVED lines=36> */
.L_x_186:
[----:B------:R-:W0:Y:S01]  /*a0a0*/  S2UR UR7, SR_CgaCtaId ;  /* 0x00000000000779c3 */ /* 0x000e220000008800 */
[----:B------:R-:W-:Y:S01]  /*a0b0*/  UMOV UR6, 0x400 ;  /* 0x0000040000067882 */ /* 0x000fe20000000000 */
[----:B------:R-:W-:Y:S01]  /*a0c0*/  SHF.L.U32 R0, R15, 0x1f, RZ ;  /* 0x0000001f0f007819 */ /* 0x000fe200000006ff */
[----:B0-----:R-:W-:-:S04]  /*a0d0*/  ULEA UR6, UR7, UR6, 0x18 ;  /* 0x0000000607067291 */ /* 0x001fc8000f8ec03f */
[----:B------:R-:W-:-:S09]  /*a0e0*/  ULEA UR6, UR61, UR6, 0x3 ;  /* 0x000000063d067291 */ /* 0x000fd2000f8e183f */
[----:B------:R0:W1:Y:S01]  /*a0f0*/  SYNCS.PHASECHK.TRANS64.TRYWAIT P2, [UR6+0x34850], R0 ;  /* 0x03485000ff0075a7 */ /* 0x0000620008040146 */
[----:B------:R-:W-:Y:S05]  /*a100*/  @!P0 BRA `(.L_x_187) ;  /* 0x0000000000048947 */ /* 0x000fea0003800000 */
[----:B------:R-:W-:Y:S01]  /*a110*/  BPT.TRAP 0x1 ;  /* 0x000000040000795c */ /* 0x000fe20000300000 */
.L_x_187:
[----:B-1----:R-:W-:Y:S05]  /*a120*/  @P2 BRA `(.L_x_185) ;  /* 0x0000000000082947 */ /* 0x002fea0003800000 */
[----:B------:R-:W1:Y:S02]  /*a130*/  SYNCS.PHASECHK.TRANS64.TRYWAIT P2, [UR6+0x34850], R0 ;  /* 0x03485000ff0075a7 */ /* 0x000e640008040146 */
[----:B-1----:R-:W-:Y:S05]  /*a140*/  @!P2 BRA `(.L_x_188) ;  /* 0x000000d40040a947 */ /* 0x002fea0003800000 */
.L_x_185:
[----:B------:R-:W2:Y:S01]  /*a150*/  S2UR UR7, SR_CgaCtaId ;  /* 0x00000000000779c3 */ /* 0x000ea20000008800 */
[----:B------:R-:W-:Y:S01]  /*a160*/  UMOV UR6, 0x400 ;  /* 0x0000040000067882 */ /* 0x000fe20000000000 */
[----:B------:R-:W-:Y:S01]  /*a170*/  WARPGROUP.ARRIVE ;  /* 0x00000000000079c5 */ /* 0x000fe20000000000 */
[----:B-1----:R-:W-:Y:S01]  /*a180*/  FMUL.FTZ R15, R168, UR60 ;  /* 0x0000003ca80f7c20 */ /* 0x002fe20008410000 */
[----:B------:R-:W-:Y:S01]  /*a190*/  FMUL.FTZ R20, R169, UR60 ;  /* 0x0000003ca9147c20 */ /* 0x000fe20008410000 */
[----:B------:R-:W-:Y:S01]  /*a1a0*/  FMUL.FTZ R169, R172, UR60 ;  /* 0x0000003caca97c20 */ /* 0x000fe20008410000 */
[----:B------:R-:W-:Y:S01]  /*a1b0*/  FMUL.FTZ R21, R170, UR60 ;  /* 0x0000003caa157c20 */ /* 0x000fe20008410000 */
[----:B------:R-:W-:Y:S01]  /*a1c0*/  FMUL.FTZ R170, R173, UR60 ;  /* 0x0000003cadaa7c20 */ /* 0x000fe20008410000 */
[----:B------:R-:W-:Y:S01]  /*a1d0*/  FMUL.FTZ R160, R160, UR60 ;  /* 0x0000003ca0a07c20 */ /* 0x000fe20008410000 */
[----:B------:R-:W1:Y:S01]  /*a1e0*/  MUFU.TANH R15, R15 ;  /* 0x0000000f000f7308 */ /* 0x000e620000002400 */
[----:B------:R-:W-:Y:S01]  /*a1f0*/  FMUL.FTZ R161, R161, UR60 ;  /* 0x0000003ca1a17c20 */ /* 0x000fe20008410000 */
[----:B------:R-:W-:Y:S01]  /*a200*/  FMUL.FTZ R164, R164, UR60 ;  /* 0x0000003ca4a47c20 */ /* 0x000fe20008410000 */
[----:B------:R-:W-:Y:S01]  /*a210*/  FMUL.FTZ R165, R165, UR60 ;  /* 0x0000003ca5a57c20 */ /* 0x000fe20008410000 */
[----:B------:R-:W-:Y:S01]  /*a220*/  FMUL.FTZ R152, R152, UR60 ;  /* 0x0000003c98987c20 */ /* 0x000fe20008410000 */
[----:B------:R-:W-:Y:S01]  /*a230*/  FMUL.FTZ R153, R153, UR60 ;  /* 0x0000003c99997c20 */ /* 0x000fe20008410000 */
[----:B------:R-:W-:Y:S01]  /*a240*/  FMUL.FTZ R156, R156, UR60 ;  /* 0x0000003c9c9c7c20 */ /* 0x000fe20008410000 */
[----:B------:R-:W-:Y:S01]  /*a250*/  FMUL.FTZ R157, R157, UR60 ;  /* 0x0000003c9d9d7c20 */ /* 0x000fe20008410000 */
[----:B------:R-:W3:Y:S01]  /*a260*/  MUFU.TANH R20, R20 ;  /* 0x0000001400147308 */ /* 0x000ee20000002400 */
[----:B------:R-:W-:Y:S01]  /*a270*/  FMUL.FTZ R144, R144, UR60 ;  /* 0x0000003c90907c20 */ /* 0x000fe20008410000 */
[----:B------:R-:W-:Y:S01]  /*a280*/  FMUL.FTZ R145, R145, UR60 ;  /* 0x0000003c91917c20 */ /* 0x000fe20008410000 */
[----:B------:R-:W-:Y:S01]  /*a290*/  FMUL.FTZ R148, R148, UR60 ;  /* 0x0000003c94947c20 */ /* 0x000fe20008410000 */
[----:B------:R-:W-:Y:S01]  /*a2a0*/  FMUL.FTZ R149, R149, UR60 ;  /* 0x0000003c95957c20 */ /* 0x000fe20008410000 */
[----:B------:R-:W-:Y:S01]  /*a2b0*/  FMUL.FTZ R136, R136, UR60 ;  /* 0x0000003c88887c20 */ /* 0x000fe20008410000 */
[----:B------:R-:W-:Y:S01]  /*a2c0*/  FMUL.FTZ R137, R137, UR60 ;  /* 0x0000003c89897c20 */ /* 0x000fe20008410000 */
[----:B--2---:R-:W-:Y:S01]  /*a2d0*/  ULEA UR6, UR7, UR6, 0x18 ;  /* 0x0000000607067291 */ /* 0x004fe2000f8ec03f */
[----:B------:R-:W2:Y:S01]  /*a2e0*/  MUFU.TANH R169, R169 ;  /* 0x000000a900a97308 */ /* 0x000ea20000002400 */
[----:B-1----:R-:W-:Y:S01]  /*a2f0*/  FMNMX.FTZ R173, R15, R11, !PT ;  /* 0x0000000b0fad7209 */ /* 0x002fe20007810000 */
[----:B------:R-:W-:Y:S01]  /*a300*/  UMOV UR7, 0x40000040 ;  /* 0x4000004000077882 */ /* 0x000fe20000000000 */
[----:B------:R-:W-:Y:S01]  /*a310*/  FMUL.FTZ R140, R140, UR60 ;  /* 0x0000003c8c8c7c20 */ /* 0x000fe20008410000 */
[----:B------:R-:W-:Y:S01]  /*a320*/  FMUL.FTZ R141, R141, UR60 ;  /* 0x0000003c8d8d7c20 */ /* 0x000fe20008410000 */
[----:B0-----:R-:W-:-:S02]  /*a330*/  IMAD.U32 R0, RZ, RZ, UR6 ;  /* 0x00000006ff007e24 */ /* 0x001fc4000f8e00ff */
[----:B------:R-:W-:Y:S01]  /*a340*/  FMUL.FTZ R128, R128, UR60 ;  /* 0x0000003c80807c20 */ /* 0x000fe20008410000 */
[----:B------:R-:W-:Y:S01]  /*a350*/  FMUL.FTZ R129, R129, UR60 ;  /* 0x0000003c81817c20 */ /* 0x000fe20008410000 */
[----:B------:R-:W0:Y:S01]  /*a360*/  MUFU.TANH R170, R170 ;  /* 0x000000aa00aa7308 */ /* 0x000e220000002400 */
[----:B---3--:R-:W-:Y:S01]  /*a370*/  FMNMX.FTZ R173, R20, R173, !PT ;  /* 0x000000ad14ad7209 */ /* 0x008fe20007810000 */
[----:B------:R-:W-:Y:S01]  /*a380*/  FMUL.FTZ R132, R132, UR60 ;  /* 0x0000003c84847c20 */ /* 0x000fe20008410000 */
[----:B------:R-:W-:Y:S01]  /*a390*/  R2UR UR6, R0 ;  /* 0x00000000000672ca */ /* 0x000fe200000e0000 */
        /* <DEDUP_REMOVED lines=12> */
[----:B------:R-:W-:Y:S01]  /*a460*/  UIADD3 UR6, UR6, 0x400, URZ ;  /* 0x0000040006067890 */ /* 0x000fe2000fffe03f */
[----:B------:R-:W2:Y:S01]  /*a470*/  MUFU.TANH R161, R161 ;  /* 0x000000a100a17308 */ /* 0x000ea20000002400 */
[----:B0-----:R-:W-:Y:S01]  /*a480*/  FMNMX.FTZ R173, R170, R173, !PT ;  /* 0x000000adaaad7209 */ /* 0x001fe20007810000 */
[----:B------:R-:W-:Y:S01]  /*a490*/  FMUL.FTZ R105, R105, UR60 ;  /* 0x0000003c69697c20 */ /* 0x000fe20008410000 */
[----:B------:R-:W-:Y:S01]  /*a4a0*/  USHF.R.U32.HI UR6, URZ, 0x4, UR6 ;  /* 0x000000043f067899 */ /* 0x000fe20008011606 */
[----:B------:R-:W-:Y:S01]  /*a4b0*/  FMUL.FTZ R108, R108, UR60 ;  /* 0x0000003c6c6c7c20 */ /* 0x000fe20008410000 */
[----:B------:R-:W-:Y:S01]  /*a4c0*/  FMUL.FTZ R109, R109, UR60 ;  /* 0x0000003c6d6d7c20 */ /* 0x000fe20008410000 */
[----:B------:R-:W-:Y:S01]  /*a4d0*/  FMUL.FTZ R96, R96, UR60 ;  /* 0x0000003c60607c20 */ /* 0x000fe20008410000 */
[----:B------:R-:W-:Y:S01]  /*a4e0*/  ULOP3.LUT UR6, UR6, 0x3fff, URZ, 0xc0, !UPT ;  /* 0x00003fff06067892 */ /* 0x000fe2000f8ec03f */
[----:B------:R-:W0:Y:S01]  /*a4f0*/  MUFU.TANH R164, R164 ;  /* 0x000000a400a47308 */ /* 0x000e220000002400 */
[----:B-1----:R-:W-:Y:S01]  /*a500*/  FMNMX.FTZ R173, R160, R173, !PT ;  /* 0x000000ada0ad7209 */ /* 0x002fe20007810000 */
[----:B------:R-:W-:Y:S01]  /*a510*/  FMUL.FTZ R168, R171, UR60 ;  /* 0x0000003caba87c20 */ /* 0x000fe20008410000 */
[----:B------:R-:W-:Y:S01]  /*a520*/  ULOP3.LUT UR6, UR6, 0x5800000, URZ, 0xfc, !UPT ;  /* 0x0580000006067892 */ /* 0x000fe2000f8efc3f */
[----:B------:R-:W-:Y:S01]  /*a530*/  FMUL.FTZ R171, R174, UR60 ;  /* 0x0000003caeab7c20 */ /* 0x000fe20008410000 */
[----:B------:R-:W-:Y:S01]  /*a540*/  FMUL.FTZ R97, R97, UR60 ;  /* 0x0000003c61617c20 */ /* 0x000fe20008410000 */
[----:B------:R-:W-:Y:S01]  /*a550*/  FMUL.FTZ R100, R100, UR60 ;  /* 0x0000003c64647c20 */ /* 0x000fe20008410000 */
[----:B------:R-:W-:Y:S01]  /*a560*/  UIMAD UR10, UR61, 0xb00, UR6 ;  /* 0x00000b003d0a78a4 */ /* 0x000fe2000f8e0206 */
[----:B------:R-:W1:Y:S01]  /*a570*/  MUFU.TANH R165, R165 ;  /* 0x000000a500a57308 */ /* 0x000e620000002400 */
[----:B--2---:R-:W-:Y:S01]  /*a580*/  FMNMX.FTZ R173, R161, R173, !PT ;  /* 0x000000ada1ad7209 */ /* 0x004fe20007810000 */
[----:B------:R-:W-:Y:S01]  /*a590*/  FMUL.FTZ R101, R101, UR60 ;  /* 0x0000003c65657c20 */ /* 0x000fe20008410000 */
[----:B------:R-:W-:Y:S01]  /*a5a0*/  FMUL.FTZ R88, R88, UR60 ;  /* 0x0000003c58587c20 */ /* 0x000fe20008410000 */
[----:B------:R-:W-:Y:S01]  /*a5b0*/  FMUL.FTZ R89, R89, UR60 ;  /* 0x0000003c59597c20 */ /* 0x000fe20008410000 */
[----:B------:R-:W-:Y:S01]  /*a5c0*/  FMUL.FTZ R92, R92, UR60 ;  /* 0x0000003c5c5c7c20 */ /* 0x000fe20008410000 */
[----:B------:R-:W-:Y:S01]  /*a5d0*/  UMOV UR6, UR10 ;  /* 0x0000000a00067c82 */ /* 0x000fe20008000000 */
[----:B------:R-:W-:Y:S01]  /*a5e0*/  FMUL.FTZ R93, R93, UR60 ;  /* 0x0000003c5d5d7c20 */ /* 0x000fe20008410000 */
[----:B------:R-:W-:Y:S01]  /*a5f0*/  HGMMA.64x128x16.F32 R24, R176, gdesc[UR4].tnspB, R24, gsb0 ;  /* 0x41e00004b0187df0 */ /* 0x000fe20008000818 */
[----:B------:R-:W-:Y:S01]  /*a600*/  UIADD3 UR6, UR10, 0x80, URZ ;  /* 0x000000800a067890 */ /* 0x000fe2000fffe03f */
[----:B------:R-:W2:Y:S01]  /*a610*/  MUFU.TANH R152, R152 ;  /* 0x0000009800987308 */ /* 0x000ea20000002400 */
[----:B------:R-:W-:Y:S01]  /*a620*/  UMOV UR7, 0x40000040 ;  /* 0x4000004000077882 */ /* 0x000fe20000000000 */
[----:B0-----:R-:W-:Y:S01]  /*a630*/  FMNMX.FTZ R173, R164, R173, !PT ;  /* 0x000000ada4ad7209 */ /* 0x001fe20007810000 */
[----:B------:R-:W-:Y:S01]  /*a640*/  FMUL.FTZ R172, R175, UR60 ;  /* 0x0000003cafac7c20 */ /* 0x000fe20008410000 */
[----:B------:R-:W-:Y:S01]  /*a650*/  FMUL.FTZ R162, R162, UR60 ;  /* 0x0000003ca2a27c20 */ /* 0x000fe20008410000 */
[----:B------:R-:W-:Y:S01]  /*a660*/  ULDC UR11, c[0x0][0x988] ;  /* 0x00026200000b7ab9 */ /* 0x000fe20000000800 */
[----:B------:R-:W-:Y:S01]  /*a670*/  R2UR UR14, R12 ;  /* 0x000000000c0e72ca */ /* 0x000fe200000e0000 */
        /* <DEDUP_REMOVED lines=53> */
[----:B------:R-:W1:Y:S01]  /*a9d0*/  S2R R175, SR_TID.X ;  /* 0x0000000000af7919 */ /* 0x000e620000002100 */
[----:B------:R-:W-:-:S03]  /*a9e0*/  R2UR UR15, R18 ;  /* 0x00000000120f72ca */ /* 0x000fc600000e0000 */
[----:B------:R-:W3:Y:S01]  /*a9f0*/  MUFU.TANH R136, R136 ;  /* 0x0000008800887308 */ /* 0x000ee20000002400 */
[----:B--2---:R-:W-:-:S07]  /*aa00*/  FMNMX.FTZ R173, R148, R173, !PT ;  /* 0x000000ad94ad7209 */ /* 0x004fce0007810000 */
[----:B------:R-:W2:Y:S01]  /*aa10*/  MUFU.TANH R137, R137 ;  /* 0x0000008900897308 */ /* 0x000ea20000002400 */
[----:B0-----:R-:W-:Y:S01]  /*aa20*/  FMNMX.FTZ R173, R149, R173, !PT ;  /* 0x000000ad95ad7209 */ /* 0x001fe20007810000 */
[----:B------:R-:W-:-:S06]  /*aa30*/  UISETP.GT.AND UP0, UPT, UR14, UR15, UPT ;  /* 0x0000000f0e00728c */ /* 0x000fcc000bf04270 */
[----:B------:R-:W0:Y:S01]  /*aa40*/  MUFU.TANH R140, R140 ;  /* 0x0000008c008c7308 */ /* 0x000e220000002400 */
[----:B---3--:R-:W-:Y:S02]  /*aa50*/  FMNMX.FTZ R173, R136, R173, !PT ;  /* 0x000000ad88ad7209 */ /* 0x008fe40007810000 */
[----:B------:R-:W-:-:S05]  /*aa60*/  PLOP3.LUT P2, PT, PT, PT, UP0, 0x80, 0x0 ;  /* 0x000000000000781c */ /* 0x000fca0003f4f008 */
[----:B------:R-:W3:Y:S01]  /*aa70*/  MUFU.TANH R141, R141 ;  /* 0x0000008d008d7308 */ /* 0x000ee20000002400 */
[----:B--2---:R-:W-:Y:S02]  /*aa80*/  FMNMX.FTZ R173, R137, R173, !PT ;  /* 0x000000ad89ad7209 */ /* 0x004fe40007810000 */
[----:B-1----:R-:W-:-:S05]  /*aa90*/  SHF.R.U32.HI R175, RZ, 0x7, R175 ;  /* 0x00000007ffaf7819 */ /* 0x002fca00000116af */
[----:B------:R-:W1:Y:S01]  /*aaa0*/  MUFU.TANH R128, R128 ;  /* 0x0000008000807308 */ /* 0x000e620000002400 */
[----:B0-----:R-:W-:-:S07]  /*aab0*/  FMNMX.FTZ R173, R140, R173, !PT ;  /* 0x000000ad8cad7209 */ /* 0x001fce0007810000 */
[----:B------:R-:W0:Y:S01]  /*aac0*/  MUFU.TANH R129, R129 ;  /* 0x0000008100817308 */ /* 0x000e220000002400 */
[----:B---3--:R-:W-:-:S07]  /*aad0*/  FMNMX.FTZ R173, R141, R173, !PT ;  /* 0x000000ad8dad7209 */ /* 0x008fce0007810000 */
[----:B------:R-:W2:Y:S01]  /*aae0*/  MUFU.TANH R132, R132 ;  /* 0x0000008400847308 */ /* 0x000ea20000002400 */
[----:B-1----:R-:W-:-:S07]  /*aaf0*/  FMNMX.FTZ R173, R128, R173, !PT ;  /* 0x000000ad80ad7209 */ /* 0x002fce0007810000 */
[----:B------:R-:W1:Y:S01]  /*ab00*/  MUFU.TANH R133, R133 ;  /* 0x0000008500857308 */ /* 0x000e620000002400 */
[----:B0-----:R-:W-:-:S07]  /*ab10*/  FMNMX.FTZ R173, R129, R173, !PT ;  /* 0x000000ad81ad7209 */ /* 0x001fce0007810000 */
[----:B------:R-:W0:Y:S01]  /*ab20*/  MUFU.TANH R120, R120 ;  /* 0x0000007800787308 */ /* 0x000e220000002400 */
[----:B--2---:R-:W-:-:S07]  /*ab30*/  FMNMX.FTZ R173, R132, R173, !PT ;  /* 0x000000ad84ad7209 */ /* 0x004fce0007810000 */
[----:B------:R-:W2:Y:S01]  /*ab40*/  MUFU.TANH R121, R121 ;  /* 0x0000007900797308 */ /* 0x000ea20000002400 */
[----:B-1----:R-:W-:Y:S01]  /*ab50*/  FMNMX.FTZ R173, R133, R173, !PT ;  /* 0x000000ad85ad7209 */ /* 0x002fe20007810000 */
[----:B------:R-:W-:Y:S02]  /*ab60*/  WARPGROUP.DEPBAR.LE gsb0, 0x0 ;  /* 0x00008000000079c5 */ /* 0x000fe40000010000 */
[----:B------:R-:W-:-:S04]  /*ab70*/  WARPGROUP.ARRIVE ;  /* 0x00000000000079c5 */ /* 0x000fc80000000000 */
[----:B------:R-:W1:Y:S01]  /*ab80*/  MUFU.TANH R124, R124 ;  /* 0x0000007c007c7308 */ /* 0x000e620000002400 */
[----:B0-----:R-:W-:Y:S01]  /*ab90*/  FMNMX.FTZ R173, R120, R173, !PT ;  /* 0x000000ad78ad7209 */ /* 0x001fe20007810000 */
[----:B------:R-:W-:Y:S01]  /*aba0*/  HGMMA.64x128x16.F32 R24, R180, gdesc[UR4].tnspB, R24, gsb0 ;  /* 0x41e00004b4187df0 */ /* 0x000fe20008000818 */
[----:B------:R-:W-:Y:S01]  /*abb0*/  UIADD3 UR6, UR10, 0x100, URZ ;  /* 0x000001000a067890 */ /* 0x000fe2000fffe03f */
[----:B------:R-:W-:-:S04]  /*abc0*/  UMOV UR7, 0x40000040 ;  /* 0x4000004000077882 */ /* 0x000fc80000000000 */
[----:B------:R-:W0:Y:S01]  /*abd0*/  MUFU.TANH R125, R125 ;  /* 0x0000007d007d7308 */ /* 0x000e220000002400 */
[----:B--2---:R-:W-:-:S07]  /*abe0*/  FMNMX.FTZ R173, R121, R173, !PT ;  /* 0x000000ad79ad7209 */ /* 0x004fce0007810000 */
[----:B------:R-:W2:Y:S01]  /*abf0*/  MUFU.TANH R112, R112 ;  /* 0x0000007000707308 */ /* 0x000ea20000002400 */
[----:B-1----:R-:W-:-:S07]  /*ac00*/  FMNMX.FTZ R173, R124, R173, !PT ;  /* 0x000000ad7cad7209 */ /* 0x002fce0007810000 */
[----:B------:R-:W1:Y:S01]  /*ac10*/  MUFU.TANH R113, R113 ;  /* 0x0000007100717308 */ /* 0x000e620000002400 */
[----:B0-----:R-:W-:-:S07]  /*ac20*/  FMNMX.FTZ R173, R125, R173, !PT ;  /* 0x000000ad7dad7209 */ /* 0x001fce0007810000 */
        /* <DEDUP_REMOVED lines=29> */
[----:B0-----:R-:W-:Y:S01]  /*ae00*/  FMNMX.FTZ R88, R92, R174, !PT ;  /* 0x000000ae5c587209 */ /* 0x001fe20007810000 */
[----:B------:R-:W-:Y:S02]  /*ae10*/  WARPGROUP.DEPBAR.LE gsb0, 0x0 ;  /* 0x00008000000079c5 */ /* 0x000fe40000010000 */
[----:B------:R-:W-:-:S04]  /*ae20*/  WARPGROUP.ARRIVE ;  /* 0x00000000000079c5 */ /* 0x000fc80000000000 */
[----:B------:R-:W0:Y:S01]  /*ae30*/  MUFU.TANH R168, R168 ;  /* 0x000000a800a87308 */ /* 0x000e220000002400 */
[----:B--2---:R-:W-:Y:S01]  /*ae40*/  FMNMX.FTZ R88, R93, R88, !PT ;  /* 0x000000585d587209 */ /* 0x004fe20007810000 */
[----:B------:R-:W-:Y:S01]  /*ae50*/  HGMMA.64x128x16.F32 R24, R184, gdesc[UR4].tnspB, R24, gsb0 ;  /* 0x41e00004b8187df0 */ /* 0x000fe20008000818 */
[----:B------:R-:W-:Y:S01]  /*ae60*/  UIADD3 UR6, UR10, 0x180, URZ ;  /* 0x000001800a067890 */ /* 0x000fe2000fffe03f */
[----:B------:R-:W-:Y:S02]  /*ae70*/  UMOV UR7, 0x40000040 ;  /* 0x4000004000077882 */ /* 0x000fe40000000000 */
[----:B------:R-:W2:Y:S02]  /*ae80*/  SHFL.BFLY PT, R174, R88, 0x2, 0x1f ;  /* 0x0c401f0058ae7f89 */ /* 0x000ea400000e0000 */
[----:B------:R-:W3:Y:S08]  /*ae90*/  MUFU.TANH R171, R171 ;  /* 0x000000ab00ab7308 */ /* 0x000ef00000002400 */
[----:B------:R-:W4:Y:S08]  /*aea0*/  MUFU.TANH R172, R172 ;  /* 0x000000ac00ac7308 */ /* 0x000f300000002400 */
[----:B------:R-:W5:Y:S01]  /*aeb0*/  MUFU.TANH R162, R162 ;  /* 0x000000a200a27308 */ /* 0x000f620000002400 */
[----:B--2---:R-:W-:-:S07]  /*aec0*/  FMNMX.FTZ R88, R88, R174, !PT ;  /* 0x000000ae58587209 */ /* 0x004fce0007810000 */
[----:B------:R-:W2:Y:S01]  /*aed0*/  MUFU.TANH R163, R163 ;  /* 0x000000a300a37308 */ /* 0x000ea20000002400 */
[----:B------:R-:W1:Y:S07]  /*aee0*/  SHFL.BFLY PT, R174, R88, 0x1, 0x1f ;  /* 0x0c201f0058ae7f89 */ /* 0x000e6e00000e0000 */
[----:B------:R-:W2:Y:S08]  /*aef0*/  MUFU.TANH R166, R166 ;  /* 0x000000a600a67308 */ /* 0x000eb00000002400 */
[----:B------:R-:W2:Y:S08]  /*af00*/  MUFU.TANH R167, R167 ;  /* 0x000000a700a77308 */ /* 0x000eb00000002400 */
[----:B------:R-:W2:Y:S01]  /*af10*/  MUFU.TANH R154, R154 ;  /* 0x0000009a009a7308 */ /* 0x000ea20000002400 */
[----:B-1----:R-:W-:-:S05]  /*af20*/  FMNMX.FTZ R88, R88, R174, !PT ;  /* 0x000000ae58587209 */ /* 0x002fca0007810000 */
[C---:B------:R-:W-:Y:S02]  /*af30*/  FMUL.FTZ R12, R88.reuse, UR11 ;  /* 0x0000000b580c7c20 */ /* 0x040fe40008410000 */
[----:B------:R-:W1:Y:S01]  /*af40*/  MUFU.TANH R155, R155 ;  /* 0x0000009b009b7308 */ /* 0x000e620000002400 */
[----:B------:R-:W-:Y:S01]  /*af50*/  FADD.FTZ R11, -R88, R11 ;  /* 0x0000000b580b7221 */ /* 0x000fe20000010100 */
[--C-:B------:R-:W-:Y:S01]  /*af60*/  FFMA.FTZ R176, R15, UR11, -R12.reuse ;  /* 0x0000000b0fb07c23 */ /* 0x100fe2000801080c */
[--C-:B------:R-:W-:Y:S01]  /*af70*/  FFMA.FTZ R180, R160, UR11, -R12.reuse ;  /* 0x0000000ba0b47c23 */ /* 0x100fe2000801080c */
[--C-:B------:R-:W-:Y:S01]  /*af80*/  FFMA.FTZ R15, R20, UR11, -R12.reuse ;  /* 0x0000000b140f7c23 */ /* 0x100fe2000801080c */
[--C-:B------:R-:W-:Y:S01]  /*af90*/  FFMA.FTZ R160, R161, UR11, -R12.reuse ;  /* 0x0000000ba1a07c23 */ /* 0x100fe2000801080c */
[--C-:B------:R-:W-:Y:S02]  /*afa0*/  FFMA.FTZ R178, R169, UR11, -R12.reuse ;  /* 0x0000000ba9b27c23 */ /* 0x100fe4000801080c */
[----:B------:R-:W1:Y:S01]  /*afb0*/  MUFU.TANH R158, R158 ;  /* 0x0000009e009e7308 */ /* 0x000e620000002400 */
[--C-:B------:R-:W-:Y:S01]  /*afc0*/  FFMA.FTZ R20, R170, UR11, -R12.reuse ;  /* 0x0000000baa147c23 */ /* 0x100fe2000801080c */
[--C-:B------:R-:W-:Y:S01]  /*afd0*/  FFMA.FTZ R182, R164, UR11, -R12.reuse ;  /* 0x0000000ba4b67c23 */ /* 0x100fe2000801080c */
[--C-:B------:R-:W-:Y:S01]  /*afe0*/  FFMA.FTZ R161, R165, UR11, -R12.reuse ;  /* 0x0000000ba5a17c23 */ /* 0x100fe2000801080c */
[--C-:B------:R-:W-:Y:S01]  /*aff0*/  FFMA.FTZ R153, R153, UR11, -R12.reuse ;  /* 0x0000000b99997c23 */ /* 0x100fe2000801080c */
[--C-:B------:R-:W-:Y:S01]  /*b000*/  FFMA.FTZ R157, R157, UR11, -R12.reuse ;  /* 0x0000000b9d9d7c23 */ /* 0x100fe2000801080c */
[--C-:B------:R-:W-:Y:S01]  /*b010*/  FFMA.FTZ R129, R129, UR11, -R12.reuse ;  /* 0x0000000b81817c23 */ /* 0x100fe2000801080c */
[--C-:B------:R-:W-:Y:S01]  /*b020*/  FFMA.FTZ R96, R96, UR11, -R12.reuse ;  /* 0x0000000b60607c23 */ /* 0x100fe2000801080c */
[----:B------:R-:W1:Y:S01]  /*b030*/  MUFU.TANH R159, R159 ;  /* 0x0000009f009f7308 */ /* 0x000e620000002400 */
[--C-:B------:R-:W-:Y:S01]  /*b040*/  FFMA.FTZ R97, R97, UR11, -R12.reuse ;  /* 0x0000000b61617c23 */ /* 0x100fe2000801080c */
[--C-:B------:R-:W-:Y:S01]  /*b050*/  FFMA.FTZ R100, R100, UR11, -R12.reuse ;  /* 0x0000000b64647c23 */ /* 0x100fe2000801080c */
[--C-:B------:R-:W-:Y:S01]  /*b060*/  FFMA.FTZ R101, R101, UR11, -R12.reuse ;  /* 0x0000000b65657c23 */ /* 0x100fe2000801080c */
[----:B------:R-:W-:Y:S01]  /*b070*/  FFMA.FTZ R92, R92, UR11, -R12 ;  /* 0x0000000b5c5c7c23 */ /* 0x000fe2000801080c */
[----:B------:R-:W-:-:S03]  /*b080*/  FMUL.FTZ R11, R11, UR11 ;  /* 0x0000000b0b0b7c20 */ /* 0x000fc60008410000 */
[----:B------:R-:W1:Y:S08]  /*b090*/  MUFU.TANH R146, R146 ;  /* 0x0000009200927308 */ /* 0x000e700000002400 */
[----:B------:R-:W1:Y:S08]  /*b0a0*/  MUFU.TANH R147, R147 ;  /* 0x0000009300937308 */ /* 0x000e700000002400 */
[----:B------:R-:W1:Y:S08]  /*b0b0*/  MUFU.TANH R150, R150 ;  /* 0x0000009600967308 */ /* 0x000e700000002400 */
[----:B------:R-:W1:Y:S08]  /*b0c0*/  MUFU.TANH R151, R151 ;  /* 0x0000009700977308 */ /* 0x000e700000002400 */
[----:B------:R-:W1:Y:S08]  /*b0d0*/  MUFU.TANH R138, R138 ;  /* 0x0000008a008a7308 */ /* 0x000e700000002400 */
[----:B------:R-:W1:Y:S08]  /*b0e0*/  MUFU.TANH R139, R139 ;  /* 0x0000008b008b7308 */ /* 0x000e700000002400 */
[----:B------:R-:W1:Y:S01]  /*b0f0*/  MUFU.TANH R142, R142 ;  /* 0x0000008e008e7308 */ /* 0x000e620000002400 */
[----:B------:R-:W-:-:S02]  /*b100*/  WARPGROUP.DEPBAR.LE gsb0, 0x0 ;  /* 0x00008000000079c5 */ /* 0x000fc40000010000 */
[----:B------:R-:W-:Y:S01]  /*b110*/  WARPGROUP.ARRIVE ;  /* 0x00000000000079c5 */ /* 0x000fe20000000000 */
[--C-:B------:R-:W-:Y:S01]  /*b120*/  FFMA.FTZ R184, R152, UR11, -R12.reuse ;  /* 0x0000000b98b87c23 */ /* 0x100fe2000801080c */
[----:B------:R-:W-:Y:S01]  /*b130*/  FMNMX.FTZ R152, R21, R10, !PT ;  /* 0x0000000a15987209 */ /* 0x000fe20007810000 */
[----:B------:R-:W-:Y:S02]  /*b140*/  FFMA.FTZ R186, R156, UR11, -R12 ;  /* 0x0000000b9cba7c23 */ /* 0x000fe4000801080c */
[----:B------:R-:W1:Y:S01]  /*b150*/  MUFU.TANH R143, R143 ;  /* 0x0000008f008f7308 */ /* 0x000e620000002400 */
[----:B------:R-:W-:Y:S01]  /*b160*/  HGMMA.64x128x16.F32 R24, R188, gdesc[UR4].tnspB, R24, gsb0 ;  /* 0x41e00004bc187df0 */ /* 0x000fe20008000818 */
[----:B------:R-:W-:Y:S01]  /*b170*/  UIADD3 UR6, UR10, 0x200, URZ ;  /* 0x000002000a067890 */ /* 0x000fe2000fffe03f */
[----:B0-----:R-:W-:Y:S01]  /*b180*/  FMNMX.FTZ R152, R168, R152, !PT ;  /* 0x00000098a8987209 */ /* 0x001fe20007810000 */
[----:B------:R-:W-:-:S03]  /*b190*/  UMOV UR7, 0x40000040 ;  /* 0x4000004000077882 */ /* 0x000fc60000000000 */
[----:B---3--:R-:W-:Y:S01]  /*b1a0*/  FMNMX.FTZ R152, R171, R152, !PT ;  /* 0x00000098ab987209 */ /* 0x008fe20007810000 */
[----:B------:R-:W0:Y:S03]  /*b1b0*/  MUFU.TANH R130, R130 ;  /* 0x0000008200827308 */ /* 0x000e260000002400 */
[----:B----4-:R-:W-:-:S04]  /*b1c0*/  FMNMX.FTZ R156, R172, R152, !PT ;  /* 0x00000098ac9c7209 */ /* 0x010fc80007810000 */
[----:B-----5:R-:W-:Y:S01]  /*b1d0*/  FMNMX.FTZ R156, R162, R156, !PT ;  /* 0x0000009ca29c7209 */ /* 0x020fe20007810000 */
[----:B------:R-:W3:Y:S03]  /*b1e0*/  MUFU.TANH R131, R131 ;  /* 0x0000008300837308 */ /* 0x000ee60000002400 */
[----:B--2---:R-:W-:-:S04]  /*b1f0*/  FMNMX.FTZ R156, R163, R156, !PT ;  /* 0x0000009ca39c7209 */ /* 0x004fc80007810000 */
[----:B------:R-:W-:Y:S01]  /*b200*/  FMNMX.FTZ R156, R166, R156, !PT ;  /* 0x0000009ca69c7209 */ /* 0x000fe20007810000 */
[----:B------:R-:W2:Y:S03]  /*b210*/  MUFU.TANH R134, R134 ;  /* 0x0000008600867308 */ /* 0x000ea60000002400 */
[----:B------:R-:W-:-:S04]  /*b220*/  FMNMX.FTZ R156, R167, R156, !PT ;  /* 0x0000009ca79c7209 */ /* 0x000fc80007810000 */
[----:B------:R-:W-:Y:S01]  /*b230*/  FMNMX.FTZ R156, R154, R156, !PT ;  /* 0x0000009c9a9c7209 */ /* 0x000fe20007810000 */
[----:B------:R-:W4:Y:S03]  /*b240*/  MUFU.TANH R135, R135 ;  /* 0x0000008700877308 */ /* 0x000f260000002400 */
[----:B-1----:R-:W-:-:S04]  /*b250*/  FMNMX.FTZ R156, R155, R156, !PT ;  /* 0x0000009c9b9c7209 */ /* 0x002fc80007810000 */
[----:B------:R-:W-:Y:S01]  /*b260*/  FMNMX.FTZ R156, R158, R156, !PT ;  /* 0x0000009c9e9c7209 */ /* 0x000fe20007810000 */
[----:B------:R-:W1:Y:S03]  /*b270*/  MUFU.TANH R122, R122 ;  /* 0x0000007a007a7308 */ /* 0x000e660000002400 */
[----:B------:R-:W-:-:S04]  /*b280*/  FMNMX.FTZ R156, R159, R156, !PT ;  /* 0x0000009c9f9c7209 */ /* 0x000fc80007810000 */
[----:B------:R-:W-:Y:S01]  /*b290*/  FMNMX.FTZ R156, R146, R156, !PT ;  /* 0x0000009c929c7209 */ /* 0x000fe20007810000 */
[----:B------:R-:W5:Y:S03]  /*b2a0*/  MUFU.TANH R123, R123 ;  /* 0x0000007b007b7308 */ /* 0x000f660000002400 */
        /* <DEDUP_REMOVED lines=10> */
[----:B0-----:R-:W-:Y:S01]  /*b350*/  FMNMX.FTZ R156, R130, R156, !PT ;  /* 0x0000009c829c7209 */ /* 0x001fe20007810000 */
[----:B------:R-:W0:Y:S03]  /*b360*/  MUFU.TANH R115, R115 ;  /* 0x0000007300737308 */ /* 0x000e260000002400 */
[----:B---3--:R-:W-:-:S04]  /*b370*/  FMNMX.FTZ R156, R131, R156, !PT ;  /* 0x0000009c839c7209 */ /* 0x008fc80007810000 */
[----:B--2---:R-:W-:Y:S01]  /*b380*/  FMNMX.FTZ R156, R134, R156, !PT ;  /* 0x0000009c869c7209 */ /* 0x004fe20007810000 */
[----:B------:R-:W2:Y:S03]  /*b390*/  MUFU.TANH R118, R118 ;  /* 0x0000007600767308 */ /* 0x000ea60000002400 */
[----:B----4-:R-:W-:-:S04]  /*b3a0*/  FMNMX.FTZ R156, R135, R156, !PT ;  /* 0x0000009c879c7209 */ /* 0x010fc80007810000 */
[----:B-1----:R-:W-:Y:S01]  /*b3b0*/  FMNMX.FTZ R156, R122, R156, !PT ;  /* 0x0000009c7a9c7209 */ /* 0x002fe20007810000 */
[----:B------:R-:W1:Y:S03]  /*b3c0*/  MUFU.TANH R119, R119 ;  /* 0x0000007700777308 */ /* 0x000e660000002400 */
[----:B-----5:R-:W-:-:S04]  /*b3d0*/  FMNMX.FTZ R156, R123, R156, !PT ;  /* 0x0000009c7b9c7209 */ /* 0x020fc80007810000 */
[----:B------:R-:W-:Y:S01]  /*b3e0*/  FMNMX.FTZ R156, R126, R156, !PT ;  /* 0x0000009c7e9c7209 */ /* 0x000fe20007810000 */
[----:B------:R-:W3:Y:S03]  /*b3f0*/  MUFU.TANH R106, R106 ;  /* 0x0000006a006a7308 */ /* 0x000ee60000002400 */
[----:B------:R-:W-:-:S04]  /*b400*/  FMNMX.FTZ R156, R127, R156, !PT ;  /* 0x0000009c7f9c7209 */ /* 0x000fc80007810000 */
[----:B------:R-:W-:Y:S01]  /*b410*/  FMNMX.FTZ R156, R114, R156, !PT ;  /* 0x0000009c729c7209 */ /* 0x000fe20007810000 */
[----:B------:R-:W4:Y:S03]  /*b420*/  MUFU.TANH R107, R107 ;  /* 0x0000006b006b7308 */ /* 0x000f260000002400 */
[----:B0-----:R-:W-:-:S04]  /*b430*/  FMNMX.FTZ R156, R115, R156, !PT ;  /* 0x0000009c739c7209 */ /* 0x001fc80007810000 */
[----:B--2---:R-:W-:Y:S01]  /*b440*/  FMNMX.FTZ R156, R118, R156, !PT ;  /* 0x0000009c769c7209 */ /* 0x004fe20007810000 */
[----:B------:R-:W0:Y:S03]  /*b450*/  MUFU.TANH R110, R110 ;  /* 0x0000006e006e7308 */ /* 0x000e260000002400 */
[----:B-1----:R-:W-:-:S04]  /*b460*/  FMNMX.FTZ R156, R119, R156, !PT ;  /* 0x0000009c779c7209 */ /* 0x002fc80007810000 */
[----:B---3--:R-:W-:Y:S01]  /*b470*/  FMNMX.FTZ R156, R106, R156, !PT ;  /* 0x0000009c6a9c7209 */ /* 0x008fe20007810000 */
[----:B------:R-:W1:Y:S03]  /*b480*/  MUFU.TANH R111, R111 ;  /* 0x0000006f006f7308 */ /* 0x000e660000002400 */
[----:B----4-:R-:W-:-:S05]  /*b490*/  FMNMX.FTZ R156, R107, R156, !PT ;  /* 0x0000009c6b9c7209 */ /* 0x010fca0007810000 */
[----:B------:R-:W2:Y:S01]  /*b4a0*/  MUFU.TANH R98, R98 ;  /* 0x0000006200627308 */ /* 0x000ea20000002400 */
[----:B0-----:R-:W-:Y:S01]  /*b4b0*/  FMNMX.FTZ R156, R110, R156, !PT ;  /* 0x0000009c6e9c7209 */ /* 0x001fe20007810000 */
[----:B------:R-:W-:Y:S02]  /*b4c0*/  WARPGROUP.DEPBAR.LE gsb0, 0x0 ;  /* 0x00008000000079c5 */ /* 0x000fe40000010000 */
[----:B------:R-:W-:-:S04]  /*b4d0*/  WARPGROUP.ARRIVE ;  /* 0x00000000000079c5 */ /* 0x000fc80000000000 */
[----:B------:R-:W0:Y:S01]  /*b4e0*/  MUFU.TANH R99, R99 ;  /* 0x0000006300637308 */ /* 0x000e220000002400 */
[----:B-1----:R-:W-:Y:S01]  /*b4f0*/  FMNMX.FTZ R156, R111, R156, !PT ;  /* 0x0000009c6f9c7209 */ /* 0x002fe20007810000 */
[--C-:B------:R-:W-:Y:S01]  /*b500*/  FFMA.FTZ R188, R144, UR11, -R12.reuse ;  /* 0x0000000b90bc7c23 */ /* 0x100fe2000801080c */
[--C-:B------:R-:W-:Y:S01]  /*b510*/  FFMA.FTZ R144, R145, UR11, -R12.reuse ;  /* 0x0000000b91907c23 */ /* 0x100fe2000801080c */
[--C-:B------:R-:W-:Y:S01]  /*b520*/  FFMA.FTZ R190, R148, UR11, -R12.reuse ;  /* 0x0000000b94be7c23 */ /* 0x100fe2000801080c */
[----:B------:R-:W-:Y:S01]  /*b530*/  HGMMA.64x128x16.F32 R24, R192, gdesc[UR4].tnspB, R24, gsb0 ;  /* 0x41e00004c0187df0 */ /* 0x000fe20008000818 */
[----:B------:R-:W-:Y:S01]  /*b540*/  UIADD3 UR6, UR10, 0x280, URZ ;  /* 0x000002800a067890 */ /* 0x000fe2000fffe03f */
[----:B--2---:R-:W-:Y:S01]  /*b550*/  FMNMX.FTZ R156, R98, R156, !PT ;  /* 0x0000009c629c7209 */ /* 0x004fe20007810000 */
[----:B------:R-:W-:Y:S01]  /*b560*/  UMOV UR7, 0x40000040 ;  /* 0x4000004000077882 */ /* 0x000fe20000000000 */
[----:B------:R-:W1:Y:S01]  /*b570*/  MUFU.TANH R102, R102 ;  /* 0x0000006600667308 */ /* 0x000e620000002400 */
[----:B------:R-:W-:-:S07]  /*b580*/  FFMA.FTZ R145, R149, UR11, -R12 ;  /* 0x0000000b95917c23 */ /* 0x000fce000801080c */
[----:B------:R-:W2:Y:S01]  /*b590*/  MUFU.TANH R103, R103 ;  /* 0x0000006700677308 */ /* 0x000ea20000002400 */
[----:B0-----:R-:W-:-:S07]  /*b5a0*/  FMNMX.FTZ R156, R99, R156, !PT ;  /* 0x0000009c639c7209 */ /* 0x001fce0007810000 */
[----:B------:R-:W0:Y:S01]  /*b5b0*/  MUFU.TANH R90, R90 ;  /* 0x0000005a005a7308 */ /* 0x000e220000002400 */
[----:B-1----:R-:W-:-:S07]  /*b5c0*/  FMNMX.FTZ R156, R102, R156, !PT ;  /* 0x0000009c669c7209 */ /* 0x002fce0007810000 */
[----:B------:R-:W1:Y:S01]  /*b5d0*/  MUFU.TANH R91, R91 ;  /* 0x0000005b005b7308 */ /* 0x000e620000002400 */
[----:B--2---:R-:W-:-:S07]  /*b5e0*/  FMNMX.FTZ R156, R103, R156, !PT ;  /* 0x0000009c679c7209 */ /* 0x004fce0007810000 */
[----:B------:R-:W-:Y:S01]  /*b5f0*/  MUFU.TANH R94, R94 ;  /* 0x0000005e005e7308 */ /* 0x000fe20000002400 */
[----:B0-----:R-:W-:-:S07]  /*b600*/  FMNMX.FTZ R156, R90, R156, !PT ;  /* 0x0000009c5a9c7209 */ /* 0x001fce0007810000 */
[----:B------:R-:W-:Y:S01]  /*b610*/  MUFU.TANH R95, R95 ;  /* 0x0000005f005f7308 */ /* 0x000fe20000002400 */
[----:B-1----:R-:W-:-:S07]  /*b620*/  FMNMX.FTZ R156, R91, R156, !PT ;  /* 0x0000009c5b9c7209 */ /* 0x002fce0007810000 */
[----:B------:R-:W-:Y:S08]  /*b630*/  MUFU.EX2 R11, R11 ;  /* 0x0000000b000b7308 */ /* 0x000ff00000000800 */
[----:B------:R-:W0:Y:S08]  /*b640*/  MUFU.EX2 R176, R176 ;  /* 0x000000b000b07308 */ /* 0x000e300000000800 */
[----:B------:R-:W1:Y:S08]  /*b650*/  MUFU.EX2 R15, R15 ;  /* 0x0000000f000f7308 */ /* 0x000e700000000800 */
[----:B------:R-:W-:Y:S01]  /*b660*/  MUFU.EX2 R178, R178 ;  /* 0x000000b200b27308 */ /* 0x000fe20000000800 */
[----:B0-----:R-:W-:-:S07]  /*b670*/  FFMA.FTZ R14, R11, R14, R176 ;  /* 0x0000000e0b0e7223 */ /* 0x001fce00000100b0 */
[----:B------:R-:W-:Y:S01]  /*b680*/  MUFU.EX2 R20, R20 ;  /* 0x0000001400147308 */ /* 0x000fe20000000800 */
[----:B-1----:R-:W-:-:S07]  /*b690*/  F2FP.F16.F32.PACK_AB R176, R15, R176 ;  /* 0x000000b00fb0723e */ /* 0x002fce00000000ff */
        /* <DEDUP_REMOVED lines=8> */
[----:B------:R-:W-:Y:S01]  /*b720*/  WARPGROUP.ARRIVE ;  /* 0x00000000000079c5 */ /* 0x000fe20000000000 */
[--C-:B------:R-:W-:Y:S01]  /*b730*/  FFMA.FTZ R192, R136, UR11, -R12.reuse ;  /* 0x0000000b88c07c23 */ /* 0x100fe2000801080c */
[--C-:B------:R-:W-:Y:S01]  /*b740*/  FFMA.FTZ R136, R137, UR11, -R12.reuse ;  /* 0x0000000b89887c23 */ /* 0x100fe2000801080c */
[--C-:B------:R-:W-:Y:S01]  /*b750*/  FFMA.FTZ R194, R140, UR11, -R12.reuse ;  /* 0x0000000b8cc27c23 */ /* 0x100fe2000801080c */
[----:B------:R-:W-:Y:S01]  /*b760*/  FFMA.FTZ R137, R141, UR11, -R12 ;  /* 0x0000000b8d897c23 */ /* 0x000fe2000801080c */
        /* <DEDUP_REMOVED lines=22> */
[----:B------:R-:W-:-:S03]  /*b8d0*/  FFMA.FTZ R128, R133, UR11, -R12 ;  /* 0x0000000b85807c23 */ /* 0x000fc6000801080c */
[----:B------:R-:W-:Y:S01]  /*b8e0*/  HGMMA.64x128x16.F32 R24, R200, gdesc[UR4].tnspB, R24, gsb0 ;  /* 0x41e00004c8187df0 */ /* 0x000fe20008000818 */
[----:B------:R-:W-:Y:S01]  /*b8f0*/  UIADD3 UR6, UR10, 0x380, URZ ;  /* 0x000003800a067890 */ /* 0x000fe2000fffe03f */
[----:B------:R-:W-:Y:S01]  /*b900*/  MUFU.EX2 R196, R196 ;  /* 0x000000c400c47308 */ /* 0x000fe20000000800 */
[----:B------:R-:W-:-:S07]  /*b910*/  UMOV UR7, 0x40000040 ;  /* 0x4000004000077882 */ /* 0x000fce0000000000 */
[----:B------:R-:W-:Y:S08]  /*b920*/  MUFU.EX2 R198, R198 ;  /* 0x000000c600c67308 */ /* 0x000ff00000000800 */
[----:B------:R-:W-:Y:S01]  /*b930*/  MUFU.EX2 R128, R128 ;  /* 0x0000008000807308 */ /* 0x000fe20000000800 */
[----:B------:R-:W-:Y:S02]  /*b940*/  WARPGROUP.DEPBAR.LE gsb0, 0x0 ;  /* 0x00008000000079c5 */ /* 0x000fe40000010000 */
[----:B------:R-:W-:Y:S01]  /*b950*/  WARPGROUP.ARRIVE ;  /* 0x00000000000079c5 */ /* 0x000fe20000000000 */
[--C-:B------:R-:W-:Y:S01]  /*b960*/  FFMA.FTZ R200, R120, UR11, -R12.reuse ;  /* 0x0000000b78c87c23 */ /* 0x100fe2000801080c */
[--C-:B------:R-:W-:Y:S01]  /*b970*/  FFMA.FTZ R120, R121, UR11, -R12.reuse ;  /* 0x0000000b79787c23 */ /* 0x100fe2000801080c */
[--C-:B------:R-:W-:Y:S01]  /*b980*/  FFMA.FTZ R202, R124, UR11, -R12.reuse ;  /* 0x0000000b7cca7c23 */ /* 0x100fe2000801080c */
[----:B------:R-:W-:-:S02]  /*b990*/  FFMA.FTZ R121, R125, UR11, -R12 ;  /* 0x0000000b7d797c23 */ /* 0x000fc4000801080c */
[----:B------:R-:W-:Y:S01]  /*b9a0*/  HGMMA.64x128x16.F32 R24, R204, gdesc[UR4].tnspB, R24, gsb0 ;  /* 0x41e00004cc187df0 */ /* 0x000fe20008000818 */
[----:B------:R-:W-:Y:S01]  /*b9b0*/  UIADD3 UR6, UR10, 0x400, URZ ;  /* 0x000004000a067890 */ /* 0x000fe2000fffe03f */
[----:B------:R-:W-:Y:S01]  /*b9c0*/  MUFU.EX2 R200, R200 ;  /* 0x000000c800c87308 */ /* 0x000fe20000000800 */
[----:B------:R-:W-:-:S07]  /*b9d0*/  UMOV UR7, 0x40000040 ;  /* 0x4000004000077882 */ /* 0x000fce0000000000 */
[----:B------:R-:W-:Y:S08]  /*b9e0*/  MUFU.EX2 R120, R120 ;  /* 0x0000007800787308 */ /* 0x000ff00000000800 */
[----:B------:R-:W-:Y:S08]  /*b9f0*/  MUFU.EX2 R202, R202 ;  /* 0x000000ca00ca7308 */ /* 0x000ff00000000800 */
[----:B------:R-:W-:Y:S01]  /*ba00*/  MUFU.EX2 R121, R121 ;  /* 0x0000007900797308 */ /* 0x000fe20000000800 */
[----:B------:R-:W-:-:S02]  /*ba10*/  WARPGROUP.DEPBAR.LE gsb0, 0x0 ;  /* 0x00008000000079c5 */ /* 0x000fc40000010000 */
[----:B------:R-:W-:Y:S01]  /*ba20*/  WARPGROUP.ARRIVE ;  /* 0x00000000000079c5 */ /* 0x000fe20000000000 */
[--C-:B------:R-:W-:Y:S01]  /*ba30*/  FFMA.FTZ R206, R116, UR11, -R12.reuse ;  /* 0x0000000b74ce7c23 */ /* 0x100fe2000801080c */
[----:B------:R-:W-:Y:S01]  /*ba40*/  FMNMX.FTZ R116, R94, R156, !PT ;  /* 0x0000009c5e747209 */ /* 0x000fe20007810000 */
[--C-:B------:R-:W-:Y:S01]  /*ba50*/  FFMA.FTZ R204, R112, UR11, -R12.reuse ;  /* 0x0000000b70cc7c23 */ /* 0x100fe2000801080c */
[--C-:B------:R-:W-:Y:S01]  /*ba60*/  FFMA.FTZ R112, R113, UR11, -R12.reuse ;  /* 0x0000000b71707c23 */ /* 0x100fe2000801080c */
[----:B------:R-:W-:Y:S01]  /*ba70*/  FFMA.FTZ R113, R117, UR11, -R12 ;  /* 0x0000000b75717c23 */ /* 0x000fe2000801080c */
[----:B------:R-:W-:Y:S01]  /*ba80*/  HGMMA.64x128x16.F32 R24, R208, gdesc[UR4].tnspB, R24, gsb0 ;  /* 0x41e00004d0187df0 */ /* 0x000fe20008000818 */
[----:B------:R-:W-:Y:S01]  /*ba90*/  UIADD3 UR6, UR10, 0x480, URZ ;  /* 0x000004800a067890 */ /* 0x000fe2000fffe03f */
[----:B------:R-:W-:Y:S01]  /*baa0*/  FMNMX.FTZ R116, R95, R116, !PT ;  /* 0x000000745f747209 */ /* 0x000fe20007810000 */
[----:B------:R-:W-:Y:S01]  /*bab0*/  UMOV UR7, 0x40000040 ;  /* 0x4000004000077882 */ /* 0x000fe20000000000 */
[----:B------:R-:W-:Y:S03]  /*bac0*/  MUFU.EX2 R204, R204 ;  /* 0x000000cc00cc7308 */ /* 0x000fe60000000800 */
[----:B------:R-:W0:Y:S05]  /*bad0*/  SHFL.BFLY PT, R117, R116, 0x2, 0x1f ;  /* 0x0c401f0074757f89 */ /* 0x000e2a00000e0000 */
[----:B------:R-:W-:Y:S08]  /*bae0*/  MUFU.EX2 R112, R112 ;  /* 0x0000007000707308 */ /* 0x000ff00000000800 */
[----:B------:R-:W-:Y:S08]  /*baf0*/  MUFU.EX2 R206, R206 ;  /* 0x000000ce00ce7308 */ /* 0x000ff00000000800 */
[----:B------:R-:W-:Y:S01]  /*bb00*/  MUFU.EX2 R113, R113 ;  /* 0x0000007100717308 */ /* 0x000fe20000000800 */
[----:B0-----:R-:W-:-:S05]  /*bb10*/  FMNMX.FTZ R116, R116, R117, !PT ;  /* 0x0000007574747209 */ /* 0x001fca0007810000 */
[----:B------:R-:W0:Y:S01]  /*bb20*/  SHFL.BFLY PT, R117, R116, 0x1, 0x1f ;  /* 0x0c201f0074757f89 */ /* 0x000e2200000e0000 */
[----:B------:R-:W-:Y:S02]  /*bb30*/  WARPGROUP.DEPBAR.LE gsb0, 0x0 ;  /* 0x00008000000079c5 */ /* 0x000fe40000010000 */
[----:B------:R-:W-:Y:S01]  /*bb40*/  WARPGROUP.ARRIVE ;  /* 0x00000000000079c5 */ /* 0x000fe20000000000 */
[--C-:B------:R-:W-:Y:S01]  /*bb50*/  FFMA.FTZ R208, R104, UR11, -R12.reuse ;  /* 0x0000000b68d07c23 */ /* 0x100fe2000801080c */
[--C-:B------:R-:W-:Y:S01]  /*bb60*/  FFMA.FTZ R104, R105, UR11, -R12.reuse ;  /* 0x0000000b69687c23 */ /* 0x100fe2000801080c */
[--C-:B------:R-:W-:Y:S01]  /*bb70*/  FFMA.FTZ R105, R109, UR11, -R12.reuse ;  /* 0x0000000b6d697c23 */ /* 0x100fe2000801080c */
[--C-:B------:R-:W-:Y:S01]  /*bb80*/  FFMA.FTZ R109, R89, UR11, -R12.reuse ;  /* 0x0000000b596d7c23 */ /* 0x100fe2000801080c */
[----:B0-----:R-:W-:Y:S01]  /*bb90*/  FMNMX.FTZ R89, R116, R117, !PT ;  /* 0x0000007574597209 */ /* 0x001fe20007810000 */
[----:B------:R-:W-:Y:S01]  /*bba0*/  HGMMA.64x128x16.F32 R24, R212, gdesc[UR4].tnspB, R24, gsb0 ;  /* 0x41e00004d4187df0 */ /* 0x000fe20008000818 */
[----:B------:R-:W-:Y:S01]  /*bbb0*/  UIADD3 UR6, UR10, 0x500, URZ ;  /* 0x000005000a067890 */ /* 0x000fe2000fffe03f */
[--C-:B------:R-:W-:Y:S01]  /*bbc0*/  FFMA.FTZ R210, R108, UR11, -R12.reuse ;  /* 0x0000000b6cd27c23 */ /* 0x100fe2000801080c */
[----:B------:R-:W-:Y:S01]  /*bbd0*/  UMOV UR7, 0x40000040 ;  /* 0x4000004000077882 */ /* 0x000fe20000000000 */
[--C-:B------:R-:W-:Y:S01]  /*bbe0*/  FFMA.FTZ R108, R173, UR11, -R12.reuse ;  /* 0x0000000bad6c7c23 */ /* 0x100fe2000801080c */
[----:B------:R-:W-:Y:S01]  /*bbf0*/  FFMA.FTZ R116, R93, UR11, -R12 ;  /* 0x0000000b5d747c23 */ /* 0x000fe2000801080c */
[C---:B------:R-:W-:Y:S01]  /*bc00*/  FADD.FTZ R12, -R89.reuse, R10 ;  /* 0x0000000a590c7221 */ /* 0x040fe20000010100 */
[----:B------:R-:W-:Y:S01]  /*bc10*/  FMUL.FTZ R93, R89, UR11 ;  /* 0x0000000b595d7c20 */ /* 0x000fe20008410000 */
[----:B------:R-:W-:Y:S02]  /*bc20*/  MUFU.EX2 R208, R208 ;  /* 0x000000d000d07308 */ /* 0x000fe40000000800 */
[----:B------:R-:W-:Y:S01]  /*bc30*/  FMUL.FTZ R12, R12, UR11 ;  /* 0x0000000b0c0c7c20 */ /* 0x000fe20008410000 */
[--C-:B------:R-:W-:Y:S01]  /*bc40*/  FFMA.FTZ R177, R21, UR11, -R93.reuse ;  /* 0x0000000b15b17c23 */ /* 0x100fe2000801085d */
[--C-:B------:R-:W-:Y:S01]  /*bc50*/  FFMA.FTZ R21, R168, UR11, -R93.reuse ;  /* 0x0000000ba8157c23 */ /* 0x100fe2000801085d */
[--C-:B------:R-:W-:Y:S01]  /*bc60*/  FFMA.FTZ R197, R130, UR11, -R93.reuse ;  /* 0x0000000b82c57c23 */ /* 0x100fe2000801085d */
[--C-:B------:R-:W-:Y:S01]  /*bc70*/  FFMA.FTZ R179, R171, UR11, -R93.reuse ;  /* 0x0000000babb37c23 */ /* 0x100fe2000801085d */
[----:B------:R-:W-:Y:S01]  /*bc80*/  FFMA.FTZ R130, R131, UR11, -R93 ;  /* 0x0000000b83827c23 */ /* 0x000fe2000801085d */
[----:B------:R-:W-:Y:S01]  /*bc90*/  MUFU.EX2 R12, R12 ;  /* 0x0000000c000c7308 */ /* 0x000fe20000000800 */
[----:B------:R-:W-:-:S02]  /*bca0*/  @!P1 IMAD R131, R2, 0x8, R0 ;  /* 0x0000000802839824 */ /* 0x000fc400078e0200 */
[--C-:B------:R-:W-:Y:S01]  /*bcb0*/  FFMA.FTZ R181, R162, UR11, -R93.reuse ;  /* 0x0000000ba2b57c23 */ /* 0x100fe2000801085d */
[--C-:B------:R-:W-:Y:S01]  /*bcc0*/  FFMA.FTZ R117, R163, UR11, -R93.reuse ;  /* 0x0000000ba3757c23 */ /* 0x100fe2000801085d */
[--C-:B------:R-:W-:Y:S01]  /*bcd0*/  FFMA.FTZ R201, R122, UR11, -R93.reuse ;  /* 0x0000000b7ac97c23 */ /* 0x100fe2000801085d */
[----:B------:R-:W-:Y:S02]  /*bce0*/  @!P1 VIADD R131, R131, 0x34840 ;  /* 0x0003484083839836 */ /* 0x000fe40000000000 */
[--C-:B------:R-:W-:Y:S01]  /*bcf0*/  FFMA.FTZ R183, R166, UR11, -R93.reuse ;  /* 0x0000000ba6b77c23 */ /* 0x100fe2000801085d */
[--C-:B------:R-:W-:Y:S01]  /*bd00*/  FFMA.FTZ R124, R167, UR11, -R93.reuse ;  /* 0x0000000ba77c7c23 */ /* 0x100fe2000801085d */
[----:B------:R-:W0:Y:S01]  /*bd10*/  MUFU.EX2 R177, R177 ;  /* 0x000000b100b17308 */ /* 0x000e220000000800 */
[----:B------:R-:W-:Y:S01]  /*bd20*/  FFMA.FTZ R199, R134, UR11, -R93 ;  /* 0x0000000b86c77c23 */ /* 0x000fe2000801085d */
[----:B------:R-:W-:Y:S01]  /*bd30*/  @!P1 PRMT R141, RZ, 0x654, R131 ;  /* 0x00000654ff8d9816 */ /* 0x000fe20000000083 */
[--C-:B------:R-:W-:Y:S01]  /*bd40*/  FFMA.FTZ R131, R135, UR11, -R93.reuse ;  /* 0x0000000b87837c23 */ /* 0x100fe2000801085d */
[----:B------:R-:W-:Y:S01]  /*bd50*/  IMAD.U32 R135, RZ, RZ, UR61 ;  /* 0x0000003dff877e24 */ /* 0x000fe2000f8e00ff */
[----:B------:R-:W-:Y:S01]  /*bd60*/  IADD3 R134, -R175, 0xb, RZ ;  /* 0x0000000baf867810 */ /* 0x000fe20007ffe1ff */
[--C-:B------:R-:W-:Y:S01]  /*bd70*/  FFMA.FTZ R185, R154, UR11, -R93.reuse ;  /* 0x0000000b9ab97c23 */ /* 0x100fe2000801085d */
[----:B------:R-:W-:Y:S01]  /*bd80*/  FFMA.FTZ R125, R155, UR11, -R93 ;  /* 0x0000000b9b7d7c23 */ /* 0x000fe2000801085d */
[----:B------:R-:W1:Y:S01]  /*bd90*/  MUFU.EX2 R21, R21 ;  /* 0x0000001500157308 */ /* 0x000e620000000800 */
[----:B------:R-:W-:-:S02]  /*bda0*/  @!P1 IMAD R135, R135, 0x8, R0 ;  /* 0x0000000887879824 */ /* 0x000fc400078e0200 */
[--C-:B------:R-:W-:Y:S01]  /*bdb0*/  FFMA.FTZ R187, R158, UR11, -R93.reuse ;  /* 0x0000000b9ebb7c23 */ /* 0x100fe2000801085d */
[--C-:B------:R-:W-:Y:S01]  /*bdc0*/  FFMA.FTZ R132, R159, UR11, -R93.reuse ;  /* 0x0000000b9f847c23 */ /* 0x100fe2000801085d */
[--C-:B------:R-:W-:Y:S01]  /*bdd0*/  FFMA.FTZ R205, R114, UR11, -R93.reuse ;  /* 0x0000000b72cd7c23 */ /* 0x100fe2000801085d */
[--C-:B------:R-:W-:Y:S01]  /*bde0*/  FFMA.FTZ R189, R146, UR11, -R93.reuse ;  /* 0x0000000b92bd7c23 */ /* 0x100fe2000801085d */
[--C-:B------:R-:W-:Y:S01]  /*bdf0*/  FFMA.FTZ R133, R147, UR11, -R93.reuse ;  /* 0x0000000b93857c23 */ /* 0x100fe2000801085d */
[----:B------:R-:W-:Y:S01]  /*be00*/  FFMA.FTZ R207, R118, UR11, -R93 ;  /* 0x0000000b76cf7c23 */ /* 0x000fe2000801085d */
[----:B------:R2:W-:Y:S01]  /*be10*/  MUFU.EX2 R10, R116 ;  /* 0x00000074000a7308 */ /* 0x0005e20000000800 */
[----:B0-----:R-:W-:Y:S01]  /*be20*/  FFMA.FTZ R122, R12, R13, R177 ;  /* 0x0000000d0c7a7223 */ /* 0x001fe200000100b1 */
[----:B------:R-:W-:Y:S01]  /*be30*/  FADD.FTZ R13, R15, R14 ;  /* 0x0000000e0f0d7221 */ /* 0x000fe20000010000 */
[----:B------:R-:W-:Y:S02]  /*be40*/  @!P1 VIADD R14, R135, 0x34860 ;  /* 0x00034860870e9836 */ /* 0x000fe40000000000 */
[--C-:B------:R-:W-:Y:S01]  /*be50*/  FFMA.FTZ R209, R106, UR11, -R93.reuse ;  /* 0x0000000b6ad17c23 */ /* 0x100fe2000801085d */
[----:B------:R-:W-:Y:S01]  /*be60*/  FFMA.FTZ R191, R150, UR11, -R93 ;  /* 0x0000000b96bf7c23 */ /* 0x000fe2000801085d */
[----:B------:R-:W-:Y:S01]  /*be70*/  FADD.FTZ R135, R178, R13 ;  /* 0x0000000db2877221 */ /* 0x000fe20000010000 */
[--C-:B------:R-:W-:Y:S01]  /*be80*/  FFMA.FTZ R13, R123, UR11, -R93.reuse ;  /* 0x0000000b7b0d7c23 */ /* 0x100fe2000801085d */
[----:B------:R-:W0:Y:S01]  /*be90*/  MUFU.EX2 R179, R179 ;  /* 0x000000b300b37308 */ /* 0x000e220000000800 */
[----:B--2---:R-:W-:Y:S01]  /*bea0*/  FFMA.FTZ R116, R172, UR11, -R93 ;  /* 0x0000000bac747c23 */ /* 0x004fe2000801085d */
[----:B-1----:R-:W-:Y:S01]  /*beb0*/  FADD.FTZ R122, R21, R122 ;  /* 0x0000007a157a7221 */ /* 0x002fe20000010000 */
[----:B------:R-:W-:Y:S01]  /*bec0*/  FADD.FTZ R135, R20, R135 ;  /* 0x0000008714877221 */ /* 0x000fe20000010000 */
[--C-:B------:R-:W-:Y:S01]  /*bed0*/  FFMA.FTZ R140, R151, UR11, -R93.reuse ;  /* 0x0000000b978c7c23 */ /* 0x100fe2000801085d */
[--C-:B------:R-:W-:Y:S01]  /*bee0*/  FFMA.FTZ R193, R138, UR11, -R93.reuse ;  /* 0x0000000b8ac17c23 */ /* 0x100fe2000801085d */
[----:B------:R-:W-:Y:S01]  /*bef0*/  FFMA.FTZ R211, R110, UR11, -R93 ;  /* 0x0000000b6ed37c23 */ /* 0x000fe2000801085d */
[----:B------:R-:W-:Y:S01]  /*bf00*/  FADD.FTZ R135, R180, R135 ;  /* 0x00000087b4877221 */ /* 0x000fe20000010000 */
[----:B------:R-:W1:Y:S01]  /*bf10*/  MUFU.EX2 R116, R116 ;  /* 0x0000007400747308 */ /* 0x000e620000000800 */
[--C-:B------:R-:W-:Y:S01]  /*bf20*/  FFMA.FTZ R138, R139, UR11, -R93.reuse ;  /* 0x0000000b8b8a7c23 */ /* 0x100fe2000801085d */
[----:B------:R-:W-:Y:S01]  /*bf30*/  FFMA.FTZ R195, R142, UR11, -R93 ;  /* 0x0000000b8ec37c23 */ /* 0x000fe2000801085d */
[----:B------:R-:W-:Y:S01]  /*bf40*/  FADD.FTZ R135, R160, R135 ;  /* 0x00000087a0877221 */ /* 0x000fe20000010000 */
[--C-:B------:R-:W-:Y:S01]  /*bf50*/  FFMA.FTZ R115, R115, UR11, -R93.reuse ;  /* 0x0000000b73737c23 */ /* 0x100fe2000801085d */
[----:B------:R-:W-:Y:S01]  /*bf60*/  FFMA.FTZ R139, R143, UR11, -R93 ;  /* 0x0000000b8f8b7c23 */ /* 0x000fe2000801085d */
[----:B------:R-:W-:Y:S01]  /*bf70*/  F2FP.F16.F32.PACK_AB R178, R20, R178 ;  /* 0x000000b214b2723e */ /* 0x000fe200000000ff */
[----:B------:R-:W-:Y:S01]  /*bf80*/  FADD.FTZ R114, R182, R135 ;  /* 0x00000087b6727221 */ /* 0x000fe20000010000 */
[----:B------:R-:W2:Y:S01]  /*bf90*/  MUFU.EX2 R181, R181 ;  /* 0x000000b500b57308 */ /* 0x000ea20000000800 */
[----:B0-----:R-:W-:Y:S01]  /*bfa0*/  FADD.FTZ R123, R179, R122 ;  /* 0x0000007ab37b7221 */ /* 0x001fe20000010000 */
[----:B------:R-:W-:Y:S01]  /*bfb0*/  @!P1 PRMT R122, RZ, 0x654, R14 ;  /* 0x00000654ff7a9816 */ /* 0x000fe2000000000e */
[--C-:B------:R-:W-:Y:S01]  /*bfc0*/  FFMA.FTZ R203, R126, UR11, -R93.reuse ;  /* 0x0000000b7ecb7c23 */ /* 0x100fe2000801085d */
[----:B------:R-:W-:Y:S01]  /*bfd0*/  F2FP.F16.F32.PACK_AB R177, R21, R177 ;  /* 0x000000b115b1723e */ /* 0x000fe200000000ff */
[--C-:B------:R-:W-:Y:S01]  /*bfe0*/  FFMA.FTZ R119, R119, UR11, -R93.reuse ;  /* 0x0000000b77777c23 */ /* 0x100fe2000801085d */
[--C-:B------:R-:W-:Y:S01]  /*bff0*/  FFMA.FTZ R111, R111, UR11, -R93.reuse ;  /* 0x0000000b6f6f7c23 */ /* 0x100fe2000801085d */
[----:B------:R-:W-:Y:S01]  /*c000*/  FFMA.FTZ R102, R102, UR11, -R93 ;  /* 0x0000000b66667c23 */ /* 0x000fe2000801085d */
[----:B------:R-:W0:Y:S01]  /*c010*/  MUFU.EX2 R117, R117 ;  /* 0x0000007500757308 */ /* 0x000e220000000800 */
[----:B-1----:R-:W-:Y:S01]  /*c020*/  FADD.FTZ R14, R116, R123 ;  /* 0x0000007b740e7221 */ /* 0x002fe20000010000 */
[--C-:B------:R-:W-:Y:S01]  /*c030*/  FFMA.FTZ R103, R103, UR11, -R93.reuse ;  /* 0x0000000b67677c23 */ /* 0x100fe2000801085d */
[--C-:B------:R-:W-:Y:S01]  /*c040*/  FFMA.FTZ R91, R91, UR11, -R93.reuse ;  /* 0x0000000b5b5b7c23 */ /* 0x100fe2000801085d */
[----:B------:R-:W-:Y:S01]  /*c050*/  FFMA.FTZ R94, R94, UR11, -R93 ;  /* 0x0000000b5e5e7c23 */ /* 0x000fe2000801085d */
[----:B------:R-:W-:-:S02]  /*c060*/  R2UR UR61, R2 ;  /* 0x00000000023d72ca */ /* 0x000fc400000e0000 */
[----:B------:R-:W-:Y:S01]  /*c070*/  F2FP.F16.F32.PACK_AB R179, R116, R179 ;  /* 0x000000b374b3723e */ /* 0x000fe200000000ff */
[----:B------:R-:W1:Y:S01]  /*c080*/  MUFU.EX2 R183, R183 ;  /* 0x000000b700b77308 */ /* 0x000e620000000800 */
[----:B------:R-:W-:Y:S02]  /*c090*/  F2FP.F16.F32.PACK_AB R180, R160, R180 ;  /* 0x000000b4a0b4723e */ /* 0x000fe400000000ff */
[----:B------:R-:W-:-:S05]  /*c0a0*/  F2FP.F16.F32.PACK_AB R182, R161, R182 ;  /* 0x000000b6a1b6723e */ /* 0x000fca00000000ff */
[----:B------:R-:W3:Y:S08]  /*c0b0*/  MUFU.EX2 R124, R124 ;  /* 0x0000007c007c7308 */ /* 0x000ef00000000800 */
[----:B------:R-:W4:Y:S08]  /*c0c0*/  MUFU.EX2 R185, R185 ;  /* 0x000000b900b97308 */ /* 0x000f300000000800 */
[----:B------:R-:W5:Y:S08]  /*c0d0*/  MUFU.EX2 R125, R125 ;  /* 0x0000007d007d7308 */ /* 0x000f700000000800 */
[----:B------:R-:W5:Y:S08]  /*c0e0*/  MUFU.EX2 R187, R187 ;  /* 0x000000bb00bb7308 */ /* 0x000f700000000800 */
[----:B------:R-:W5:Y:S08]  /*c0f0*/  MUFU.EX2 R132, R132 ;  /* 0x0000008400847308 */ /* 0x000f700000000800 */
[----:B------:R-:W5:Y:S08]  /*c100*/  MUFU.EX2 R189, R189 ;  /* 0x000000bd00bd7308 */ /* 0x000f700000000800 */
[----:B------:R-:W5:Y:S01]  /*c110*/  MUFU.EX2 R133, R133 ;  /* 0x0000008500857308 */ /* 0x000f620000000800 */
[----:B------:R-:W-:-:S02]  /*c120*/  WARPGROUP.DEPBAR.LE gsb0, 0x0 ;  /* 0x00008000000079c5 */ /* 0x000fc40000010000 */
[----:B------:R-:W-:-:S05]  /*c130*/  WARPGROUP.ARRIVE ;  /* 0x00000000000079c5 */ /* 0x000fca0000000000 */
[----:B------:R-:W5:Y:S01]  /*c140*/  MUFU.EX2 R191, R191 ;  /* 0x000000bf00bf7308 */ /* 0x000f620000000800 */
[----:B------:R-:W-:Y:S02]  /*c150*/  F2FP.F16.F32.PACK_AB R212, R97, R96 ;  /* 0x0000006061d4723e */ /* 0x000fe400000000ff */
[----:B------:R-:W-:Y:S01]  /*c160*/  F2FP.F16.F32.PACK_AB R214, R101, R100 ;  /* 0x0000006465d6723e */ /* 0x000fe200000000ff */
[----:B------:R-:W-:Y:S01]  /*c170*/  HGMMA.64x128x16.F32 R24, R216, gdesc[UR4].tnspB, R24, gsb0 ;  /* 0x41e00004d8187df0 */ /* 0x000fe20008000818 */
[----:B------:R-:W-:-:S03]  /*c180*/  UIADD3 UR6, UR14, -0x1, URZ ;  /* 0xffffffff0e067890 */ /* 0x000fc6000fffe03f */
[----:B------:R-:W5:Y:S08]  /*c190*/  MUFU.EX2 R140, R140 ;  /* 0x0000008c008c7308 */ /* 0x000f700000000800 */
        /* <DEDUP_REMOVED lines=19> */
[----:B------:R-:W-:Y:S01]  /*c2d0*/  @!P1 SYNCS.ARRIVE.TRANS64.RED.A1T0 RZ, [R141+URZ], RZ ;  /* 0x000000ff8dff99a7 */ /* 0x000fe2000810043f */
[----:B------:R-:W-:Y:S01]  /*c2e0*/  MUFU.EX2 R105, R105 ;  /* 0x0000006900697308 */ /* 0x000fe20000000800 */
[-C--:B------:R-:W-:Y:S01]  /*c2f0*/  FMUL.FTZ R26, R26, R12.reuse ;  /* 0x0000000c1a1a7220 */ /* 0x080fe20000410000 */
[-C--:B------:R-:W-:Y:S01]  /*c300*/  FMUL.FTZ R27, R27, R12.reuse ;  /* 0x0000000c1b1b7220 */ /* 0x080fe20000410000 */
[-C--:B------:R-:W-:Y:S01]  /*c310*/  FMUL.FTZ R30, R30, R12.reuse ;  /* 0x0000000c1e1e7220 */ /* 0x080fe20000410000 */
[-C--:B------:R-:W-:Y:S01]  /*c320*/  FMUL.FTZ R31, R31, R12.reuse ;  /* 0x0000000c1f1f7220 */ /* 0x080fe20000410000 */
[-C--:B------:R-:W-:Y:S01]  /*c330*/  FMUL.FTZ R34, R34, R12.reuse ;  /* 0x0000000c22227220 */ /* 0x080fe20000410000 */
[-C--:B------:R-:W-:Y:S01]  /*c340*/  FMUL.FTZ R35, R35, R12.reuse ;  /* 0x0000000c23237220 */ /* 0x080fe20000410000 */
[----:B------:R2:W-:Y:S01]  /*c350*/  @!P1 SYNCS.ARRIVE.TRANS64.RED.A1T0 RZ, [R122+URZ], RZ ;  /* 0x000000ff7aff99a7 */ /* 0x0005e2000810043f */
[----:B------:R-:W-:Y:S01]  /*c360*/  MUFU.EX2 R102, R102 ;  /* 0x0000006600667308 */ /* 0x000fe20000000800 */
[-C--:B------:R-:W-:Y:S01]  /*c370*/  FMUL.FTZ R38, R38, R12.reuse ;  /* 0x0000000c26267220 */ /* 0x080fe20000410000 */
[-C--:B------:R-:W-:Y:S01]  /*c380*/  FMUL.FTZ R39, R39, R12.reuse ;  /* 0x0000000c27277220 */ /* 0x080fe20000410000 */
[-C--:B------:R-:W-:Y:S01]  /*c390*/  FMUL.FTZ R42, R42, R12.reuse ;  /* 0x0000000c2a2a7220 */ /* 0x080fe20000410000 */
[-C--:B------:R-:W-:Y:S01]  /*c3a0*/  FMUL.FTZ R43, R43, R12.reuse ;  /* 0x0000000c2b2b7220 */ /* 0x080fe20000410000 */
[-C--:B------:R-:W-:Y:S01]  /*c3b0*/  FMUL.FTZ R46, R46, R12.reuse ;  /* 0x0000000c2e2e7220 */ /* 0x080fe20000410000 */
[-C--:B------:R-:W-:Y:S01]  /*c3c0*/  FMUL.FTZ R47, R47, R12.reuse ;  /* 0x0000000c2f2f7220 */ /* 0x080fe20000410000 */
[----:B--2---:R-:W-:Y:S01]  /*c3d0*/  FADD.FTZ R122, R181, R14 ;  /* 0x0000000eb57a7221 */ /* 0x004fe20000010000 */
[----:B------:R-:W-:Y:S01]  /*c3e0*/  FFMA.FTZ R14, R127, UR11, -R93 ;  /* 0x0000000b7f0e7c23 */ /* 0x000fe2000801085d */
[----:B------:R-:W-:Y:S01]  /*c3f0*/  FADD.FTZ R127, R161, R114 ;  /* 0x00000072a17f7221 */ /* 0x000fe20000010000 */
[----:B------:R-:W-:Y:S01]  /*c400*/  MUFU.EX2 R103, R103 ;  /* 0x0000006700677308 */ /* 0x000fe20000000800 */
[----:B0-----:R-:W-:Y:S01]  /*c410*/  FADD.FTZ R122, R117, R122 ;  /* 0x0000007a757a7221 */ /* 0x001fe20000010000 */
[-C--:B------:R-:W-:Y:S01]  /*c420*/  FMUL.FTZ R50, R50, R12.reuse ;  /* 0x0000000c32327220 */ /* 0x080fe20000410000 */
[----:B------:R-:W-:Y:S01]  /*c430*/  FADD.FTZ R118, R184, R127 ;  /* 0x0000007fb8767221 */ /* 0x000fe20000010000 */
[-C--:B------:R-:W-:Y:S01]  /*c440*/  FMUL.FTZ R51, R51, R12.reuse ;  /* 0x0000000c33337220 */ /* 0x080fe20000410000 */
[----:B-1----:R-:W-:Y:S01]  /*c450*/  FADD.FTZ R123, R183, R122 ;  /* 0x0000007ab77b7221 */ /* 0x002fe20000010000 */
[-C--:B------:R-:W-:Y:S01]  /*c460*/  FMUL.FTZ R54, R54, R12.reuse ;  /* 0x0000000c36367220 */ /* 0x080fe20000410000 */
[-C--:B------:R-:W-:Y:S01]  /*c470*/  FMUL.FTZ R55, R55, R12.reuse ;  /* 0x0000000c37377220 */ /* 0x080fe20000410000 */
[----:B------:R-:W0:Y:S01]  /*c480*/  MUFU.EX2 R14, R14 ;  /* 0x0000000e000e7308 */ /* 0x000e220000000800 */
[----:B---3--:R-:W-:Y:S01]  /*c490*/  FADD.FTZ R114, R124, R123 ;  /* 0x0000007b7c727221 */ /* 0x008fe20000010000 */
[-C--:B------:R-:W-:Y:S01]  /*c4a0*/  FMUL.FTZ R58, R58, R12.reuse ;  /* 0x0000000c3a3a7220 */ /* 0x080fe20000410000 */
[-C--:B------:R-:W-:Y:S01]  /*c4b0*/  FMUL.FTZ R59, R59, R12.reuse ;  /* 0x0000000c3b3b7220 */ /* 0x080fe20000410000 */
[-C--:B------:R-:W-:Y:S01]  /*c4c0*/  FMUL.FTZ R62, R62, R12.reuse ;  /* 0x0000000c3e3e7220 */ /* 0x080fe20000410000 */
[----:B----4-:R-:W-:Y:S01]  /*c4d0*/  FADD.FTZ R106, R185, R114 ;  /* 0x00000072b96a7221 */ /* 0x010fe20000010000 */
[----:B------:R-:W-:Y:S01]  /*c4e0*/  FFMA.FTZ R114, R107, UR11, -R93 ;  /* 0x0000000b6b727c23 */ /* 0x000fe2000801085d */
[----:B------:R-:W-:Y:S01]  /*c4f0*/  FADD.FTZ R107, R153, R118 ;  /* 0x00000076996b7221 */ /* 0x000fe20000010000 */
[----:B------:R-:W-:Y:S01]  /*c500*/  MUFU.EX2 R108, R108 ;  /* 0x0000006c006c7308 */ /* 0x000fe20000000800 */
[----:B-----5:R-:W-:Y:S01]  /*c510*/  FADD.FTZ R106, R125, R106 ;  /* 0x0000006a7d6a7221 */ /* 0x020fe20000010000 */
[-C--:B------:R-:W-:Y:S01]  /*c520*/  FMUL.FTZ R63, R63, R12.reuse ;  /* 0x0000000c3f3f7220 */ /* 0x080fe20000410000 */
[----:B------:R-:W-:Y:S01]  /*c530*/  FADD.FTZ R123, R186, R107 ;  /* 0x0000006bba7b7221 */ /* 0x000fe20000010000 */
[--C-:B------:R-:W-:Y:S01]  /*c540*/  FFMA.FTZ R107, R98, UR11, -R93.reuse ;  /* 0x0000000b626b7c23 */ /* 0x100fe2000801085d */
[----:B------:R-:W-:Y:S01]  /*c550*/  FADD.FTZ R127, R187, R106 ;  /* 0x0000006abb7f7221 */ /* 0x000fe20000010000 */
[----:B------:R-:W-:Y:S01]  /*c560*/  FFMA.FTZ R106, R99, UR11, -R93 ;  /* 0x0000000b636a7c23 */ /* 0x000fe2000801085d */
[----:B------:R-:W-:Y:S01]  /*c570*/  FADD.FTZ R123, R152, R123 ;  /* 0x0000007b987b7221 */ /* 0x000fe20000010000 */
[----:B------:R-:W-:Y:S01]  /*c580*/  FFMA.FTZ R99, R90, UR11, -R93 ;  /* 0x0000000b5a637c23 */ /* 0x000fe2000801085d */
[----:B------:R-:W-:Y:S01]  /*c590*/  FADD.FTZ R110, R132, R127 ;  /* 0x0000007f846e7221 */ /* 0x000fe20000010000 */
[----:B------:R1:W2:Y:S01]  /*c5a0*/  MUFU.EX2 R98, R115 ;  /* 0x0000007300627308 */ /* 0x0002a20000000800 */
[----:B------:R-:W-:Y:S01]  /*c5b0*/  FADD.FTZ R123, R188, R123 ;  /* 0x0000007bbc7b7221 */ /* 0x000fe20000010000 */
[----:B------:R-:W-:Y:S01]  /*c5c0*/  FFMA.FTZ R93, R95, UR11, -R93 ;  /* 0x0000000b5f5d7c23 */ /* 0x000fe2000801085d */
[----:B------:R-:W-:Y:S01]  /*c5d0*/  FADD.FTZ R110, R189, R110 ;  /* 0x0000006ebd6e7221 */ /* 0x000fe20000010000 */
[-C--:B------:R-:W-:Y:S01]  /*c5e0*/  FMUL.FTZ R66, R66, R12.reuse ;  /* 0x0000000c42427220 */ /* 0x080fe20000410000 */
[----:B------:R-:W-:Y:S01]  /*c5f0*/  FADD.FTZ R123, R144, R123 ;  /* 0x0000007b907b7221 */ /* 0x000fe20000010000 */
[-C--:B------:R-:W-:Y:S01]  /*c600*/  FMUL.FTZ R67, R67, R12.reuse ;  /* 0x0000000c43437220 */ /* 0x080fe20000410000 */
[----:B------:R-:W-:Y:S01]  /*c610*/  FADD.FTZ R110, R133, R110 ;  /* 0x0000006e856e7221 */ /* 0x000fe20000010000 */
[----:B------:R-:W-:Y:S01]  /*c620*/  MUFU.EX2 R107, R107 ;  /* 0x0000006b006b7308 */ /* 0x000fe20000000800 */
[----:B------:R-:W-:Y:S01]  /*c630*/  FADD.FTZ R90, R190, R123 ;  /* 0x0000007bbe5a7221 */ /* 0x000fe20000010000 */
[-C--:B------:R-:W-:Y:S01]  /*c640*/  FMUL.FTZ R70, R70, R12.reuse ;  /* 0x0000000c46467220 */ /* 0x080fe20000410000 */
[----:B-1----:R-:W-:Y:S01]  /*c650*/  FADD.FTZ R115, R191, R110 ;  /* 0x0000006ebf737221 */ /* 0x002fe20000010000 */
[-C--:B------:R-:W-:Y:S01]  /*c660*/  FMUL.FTZ R71, R71, R12.reuse ;  /* 0x0000000c47477220 */ /* 0x080fe20000410000 */
[----:B------:R-:W-:Y:S01]  /*c670*/  FADD.FTZ R123, R145, R90 ;  /* 0x0000005a917b7221 */ /* 0x000fe20000010000 */
[-C--:B------:R-:W-:Y:S01]  /*c680*/  FMUL.FTZ R74, R74, R12.reuse ;  /* 0x0000000c4a4a7220 */ /* 0x080fe20000410000 */
[----:B------:R-:W-:Y:S01]  /*c690*/  FADD.FTZ R110, R140, R115 ;  /* 0x000000738c6e7221 */ /* 0x000fe20000010000 */
[----:B------:R-:W1:Y:S01]  /*c6a0*/  MUFU.EX2 R90, R119 ;  /* 0x00000077005a7308 */ /* 0x000e620000000800 */
[----:B------:R-:W-:Y:S01]  /*c6b0*/  FADD.FTZ R123, R192, R123 ;  /* 0x0000007bc07b7221 */ /* 0x000fe20000010000 */
[-C--:B------:R-:W-:Y:S01]  /*c6c0*/  FMUL.FTZ R75, R75, R12.reuse ;  /* 0x0000000c4b4b7220 */ /* 0x080fe20000410000 */
        /* <DEDUP_REMOVED lines=8> */
[----:B------:R-:W-:Y:S01]  /*c750*/  FADD.FTZ R20, R195, R20 ;  /* 0x00000014c3147221 */ /* 0x000fe20000010000 */
[-C--:B------:R-:W-:Y:S01]  /*c760*/  FMUL.FTZ R83, R83, R12.reuse ;  /* 0x0000000c53537220 */ /* 0x080fe20000410000 */
[----:B------:R-:W-:Y:S01]  /*c770*/  FADD.FTZ R21, R137, R110 ;  /* 0x0000006e89157221 */ /* 0x000fe20000010000 */
[-C--:B------:R-:W-:Y:S01]  /*c780*/  FMUL.FTZ R86, R86, R12.reuse ;  /* 0x0000000c56567220 */ /* 0x080fe20000410000 */
[----:B------:R-:W-:Y:S01]  /*c790*/  FADD.FTZ R20, R139, R20 ;  /* 0x000000148b147221 */ /* 0x000fe20000010000 */
[----:B------:R3:W4:Y:S01]  /*c7a0*/  MUFU.EX2 R15, R114 ;  /* 0x00000072000f7308 */ /* 0x0007220000000800 */
[----:B------:R-:W-:Y:S01]  /*c7b0*/  FADD.FTZ R110, R196, R21 ;  /* 0x00000015c46e7221 */ /* 0x000fe20000010000 */
[----:B------:R-:W-:Y:S01]  /*c7c0*/  FMUL.FTZ R87, R87, R12 ;  /* 0x0000000c57577220 */ /* 0x000fe20000410000 */
[----:B------:R-:W-:Y:S01]  /*c7d0*/  FADD.FTZ R21, R197, R20 ;  /* 0x00000014c5157221 */ /* 0x000fe20000010000 */
[----:B------:R-:W-:-:S02]  /*c7e0*/  IMAD.U32 R12, RZ, RZ, UR6 ;  /* 0x00000006ff0c7e24 */ /* 0x000fc4000f8e00ff */
[----:B------:R-:W-:Y:S01]  /*c7f0*/  FADD.FTZ R95, R129, R110 ;  /* 0x0000006e815f7221 */ /* 0x000fe20000010000 */
[----:B------:R-:W-:Y:S01]  /*c800*/  F2FP.F16.F32.PACK_AB R218, R10, R92 ;  /* 0x0000005c0ada723e */ /* 0x000fe200000000ff */
        /* <DEDUP_REMOVED lines=9> */
[----:B------:R-:W5:Y:S01]  /*c8a0*/  MUFU.EX2 R20, R111 ;  /* 0x0000006f00147308 */ /* 0x000f620000000800 */
[----:B------:R-:W-:Y:S01]  /*c8b0*/  FADD.FTZ R95, R200, R95 ;  /* 0x0000005fc85f7221 */ /* 0x000fe20000010000 */
[----:B------:R-:W-:Y:S01]  /*c8c0*/  FMUL.FTZ R29, R29, R11 ;  /* 0x0000000b1d1d7220 */ /* 0x000fe20000410000 */
[----:B------:R-:W-:Y:S01]  /*c8d0*/  FADD.FTZ R110, R201, R110 ;  /* 0x0000006ec96e7221 */ /* 0x000fe20000010000 */
[C---:B------:R-:W-:Y:S01]  /*c8e0*/  F2FP.F16.F32.PACK_AB R201, R13.reuse, R201 ;  /* 0x000000c90dc9723e */ /* 0x040fe200000000ff */
[----:B------:R-:W-:Y:S01]  /*c8f0*/  FADD.FTZ R95, R120, R95 ;  /* 0x0000005f785f7221 */ /* 0x000fe20000010000 */
[-C--:B------:R-:W-:Y:S01]  /*c900*/  FMUL.FTZ R32, R32, R11.reuse ;  /* 0x0000000b20207220 */ /* 0x080fe20000410000 */
[----:B------:R-:W-:Y:S01]  /*c910*/  FADD.FTZ R110, R13, R110 ;  /* 0x0000006e0d6e7221 */ /* 0x000fe20000010000 */
[----:B------:R-:W5:Y:S01]  /*c920*/  MUFU.EX2 R109, R109 ;  /* 0x0000006d006d7308 */ /* 0x000f620000000800 */
[----:B---3--:R-:W-:Y:S01]  /*c930*/  FADD.FTZ R114, R202, R95 ;  /* 0x0000005fca727221 */ /* 0x008fe20000010000 */
[----:B------:R-:W-:Y:S01]  /*c940*/  FMUL.FTZ R33, R33, R11 ;  /* 0x0000000b21217220 */ /* 0x000fe20000410000 */
[----:B------:R-:W-:Y:S01]  /*c950*/  FADD.FTZ R21, R203, R110 ;  /* 0x0000006ecb157221 */ /* 0x000fe20000010000 */
[----:B0-----:R-:W-:Y:S01]  /*c960*/  F2FP.F16.F32.PACK_AB R203, R14, R203 ;  /* 0x000000cb0ecb723e */ /* 0x001fe200000000ff */
[----:B------:R-:W-:Y:S01]  /*c970*/  FADD.FTZ R95, R121, R114 ;  /* 0x00000072795f7221 */ /* 0x000fe20000010000 */
[-C--:B------:R-:W-:Y:S01]  /*c980*/  FMUL.FTZ R36, R36, R11.reuse ;  /* 0x0000000b24247220 */ /* 0x080fe20000410000 */
[----:B------:R-:W-:Y:S01]  /*c990*/  FADD.FTZ R110, R14, R21 ;  /* 0x000000150e6e7221 */ /* 0x000fe20000010000 */
[----:B------:R-:W0:Y:S01]  /*c9a0*/  MUFU.EX2 R91, R91 ;  /* 0x0000005b005b7308 */ /* 0x000e220000000800 */
[----:B------:R-:W-:Y:S01]  /*c9b0*/  FADD.FTZ R95, R204, R95 ;  /* 0x0000005fcc5f7221 */ /* 0x000fe20000010000 */
[----:B------:R-:W-:Y:S01]  /*c9c0*/  FMUL.FTZ R37, R37, R11 ;  /* 0x0000000b25257220 */ /* 0x000fe20000410000 */
[----:B------:R-:W-:Y:S01]  /*c9d0*/  FADD.FTZ R21, R205, R110 ;  /* 0x0000006ecd157221 */ /* 0x000fe20000010000 */
[----:B--2---:R-:W-:Y:S01]  /*c9e0*/  F2FP.F16.F32.PACK_AB R205, R98, R205 ;  /* 0x000000cd62cd723e */ /* 0x004fe200000000ff */
[----:B------:R-:W-:Y:S01]  /*c9f0*/  FADD.FTZ R95, R112, R95 ;  /* 0x0000005f705f7221 */ /* 0x000fe20000010000 */
[-C--:B------:R-:W-:Y:S01]  /*ca00*/  FMUL.FTZ R40, R40, R11.reuse ;  /* 0x0000000b28287220 */ /* 0x080fe20000410000 */
[----:B------:R-:W-:Y:S01]  /*ca10*/  FADD.FTZ R110, R98, R21 ;  /* 0x00000015626e7221 */ /* 0x000fe20000010000 */
[----:B------:R-:W2:Y:S01]  /*ca20*/  MUFU.EX2 R219, R94 ;  /* 0x0000005e00db7308 */ /* 0x000ea20000000800 */
[----:B------:R-:W-:Y:S01]  /*ca30*/  FADD.FTZ R114, R206, R95 ;  /* 0x0000005fce727221 */ /* 0x000fe20000010000 */
[----:B------:R-:W-:Y:S01]  /*ca40*/  FMUL.FTZ R41, R41, R11 ;  /* 0x0000000b29297220 */ /* 0x000fe20000410000 */
[----:B------:R-:W-:Y:S01]  /*ca50*/  FADD.FTZ R21, R207, R110 ;  /* 0x0000006ecf157221 */ /* 0x000fe20000010000 */
[----:B-1----:R-:W-:Y:S01]  /*ca60*/  F2FP.F16.F32.PACK_AB R207, R90, R207 ;  /* 0x000000cf5acf723e */ /* 0x002fe200000000ff */
[----:B------:R-:W-:Y:S01]  /*ca70*/  FADD.FTZ R95, R113, R114 ;  /* 0x00000072715f7221 */ /* 0x000fe20000010000 */
[-C--:B------:R-:W-:Y:S01]  /*ca80*/  FMUL.FTZ R44, R44, R11.reuse ;  /* 0x0000000b2c2c7220 */ /* 0x080fe20000410000 */
[----:B------:R-:W-:Y:S01]  /*ca90*/  FADD.FTZ R110, R90, R21 ;  /* 0x000000155a6e7221 */ /* 0x000fe20000010000 */
[----:B------:R-:W1:Y:S01]  /*caa0*/  MUFU.EX2 R93, R93 ;  /* 0x0000005d005d7308 */ /* 0x000e620000000800 */
[----:B------:R-:W-:Y:S01]  /*cab0*/  FADD.FTZ R95, R208, R95 ;  /* 0x0000005fd05f7221 */ /* 0x000fe20000010000 */
[----:B------:R-:W-:Y:S01]  /*cac0*/  FMUL.FTZ R45, R45, R11 ;  /* 0x0000000b2d2d7220 */ /* 0x000fe20000410000 */
[----:B------:R-:W-:Y:S01]  /*cad0*/  FADD.FTZ R110, R209, R110 ;  /* 0x0000006ed16e7221 */ /* 0x000fe20000010000 */
[C---:B----4-:R-:W-:Y:S01]  /*cae0*/  F2FP.F16.F32.PACK_AB R209, R15.reuse, R209 ;  /* 0x000000d10fd1723e */ /* 0x050fe200000000ff */
[----:B------:R-:W-:Y:S01]  /*caf0*/  FADD.FTZ R95, R104, R95 ;  /* 0x0000005f685f7221 */ /* 0x000fe20000010000 */
[-C--:B------:R-:W-:Y:S01]  /*cb00*/  FMUL.FTZ R48, R48, R11.reuse ;  /* 0x0000000b30307220 */ /* 0x080fe20000410000 */
        /* <DEDUP_REMOVED lines=8> */
[----:B-----5:R-:W-:Y:S01]  /*cb90*/  FADD.FTZ R14, R20, R13 ;  /* 0x0000000d140e7221 */ /* 0x020fe20000010000 */
        /* <DEDUP_REMOVED lines=23> */
[----:B0-----:R-:W-:Y:S01]  /*cd10*/  FADD.FTZ R90, R91, R90 ;  /* 0x0000005a5b5a7221 */ /* 0x001fe20000010000 */
[-C--:B------:R-:W-:Y:S01]  /*cd20*/  FMUL.FTZ R81, R81, R11.reuse ;  /* 0x0000000b51517220 */ /* 0x080fe20000410000 */
[----:B------:R-:W-:Y:S01]  /*cd30*/  FADD.FTZ R13, R92, R13 ;  /* 0x0000000d5c0d7221 */ /* 0x000fe20000010000 */
[-C--:B------:R-:W-:Y:S01]  /*cd40*/  FMUL.FTZ R84, R84, R11.reuse ;  /* 0x0000000b54547220 */ /* 0x080fe20000410000 */
[----:B--2---:R-:W-:Y:S01]  /*cd50*/  FADD.FTZ R90, R219, R90 ;  /* 0x0000005adb5a7221 */ /* 0x004fe20000010000 */
[----:B------:R-:W-:Y:S01]  /*cd60*/  FMUL.FTZ R85, R85, R11 ;  /* 0x0000000b55557220 */ /* 0x000fe20000410000 */
[----:B------:R-:W-:Y:S01]  /*cd70*/  FADD.FTZ R14, R10, R13 ;  /* 0x0000000d0a0e7221 */ /* 0x000fe20000010000 */
[----:B------:R-:W-:Y:S01]  /*cd80*/  F2FP.F16.F32.PACK_AB R181, R117, R181 ;  /* 0x000000b575b5723e */ /* 0x000fe200000000ff */
[----:B-1----:R-:W-:Y:S01]  /*cd90*/  FADD.FTZ R13, R93, R90 ;  /* 0x0000005a5d0d7221 */ /* 0x002fe20000010000 */
[----:B------:R-:W-:Y:S01]  /*cda0*/  F2FP.F16.F32.PACK_AB R183, R124, R183 ;  /* 0x000000b77cb7723e */ /* 0x000fe200000000ff */
[----:B------:R-:W-:Y:S01]  /*cdb0*/  IMAD.MOV.U32 R15, RZ, RZ, R16 ;  /* 0x000000ffff0f7224 */ /* 0x000fe200078e0010 */
[----:B------:R-:W-:Y:S01]  /*cdc0*/  F2FP.F16.F32.PACK_AB R184, R153, R184 ;  /* 0x000000b899b8723e */ /* 0x000fe200000000ff */
[----:B------:R-:W-:Y:S01]  /*cdd0*/  IMAD.MOV.U32 R10, RZ, RZ, R89 ;  /* 0x000000ffff0a7224 */ /* 0x000fe200078e0059 */
[----:B------:R-:W-:Y:S01]  /*cde0*/  F2FP.F16.F32.PACK_AB R185, R125, R185 ;  /* 0x000000b97db9723e */ /* 0x000fe200000000ff */
[----:B------:R-:W-:Y:S01]  /*cdf0*/  IMAD.MOV.U32 R11, RZ, RZ, R88 ;  /* 0x000000ffff0b7224 */ /* 0x000fe200078e0058 */
[----:B------:R-:W-:-:S02]  /*ce00*/  F2FP.F16.F32.PACK_AB R186, R152, R186 ;  /* 0x000000ba98ba723e */ /* 0x000fc400000000ff */
[----:B------:R-:W-:Y:S02]  /*ce10*/  F2FP.F16.F32.PACK_AB R187, R132, R187 ;  /* 0x000000bb84bb723e */ /* 0x000fe400000000ff */
[----:B------:R-:W-:Y:S02]  /*ce20*/  F2FP.F16.F32.PACK_AB R188, R144, R188 ;  /* 0x000000bc90bc723e */ /* 0x000fe400000000ff */
[----:B------:R-:W-:Y:S02]  /*ce30*/  F2FP.F16.F32.PACK_AB R189, R133, R189 ;  /* 0x000000bd85bd723e */ /* 0x000fe400000000ff */
[----:B------:R-:W-:Y:S02]  /*ce40*/  F2FP.F16.F32.PACK_AB R190, R145, R190 ;  /* 0x000000be91be723e */ /* 0x000fe400000000ff */
[----:B------:R-:W-:Y:S02]  /*ce50*/  F2FP.F16.F32.PACK_AB R191, R140, R191 ;  /* 0x000000bf8cbf723e */ /* 0x000fe400000000ff */
        /* <DEDUP_REMOVED lines=19> */
[----:B------:R-:W-:Y:S01]  /*cf90*/  F2FP.F16.F32.PACK_AB R219, R93, R219 ;  /* 0x000000db5ddb723e */ /* 0x000fe200000000ff */
[----:B------:R-:W-:Y:S06]  /*cfa0*/  @P2 BRA `(.L_x_189) ;  /* 0xffffffa8004c2947 */ /* 0x000fec000383ffff */
.L_x_180:
[----:B------:R-:W-:Y:S06]  /*cfb0*/  BAR.ARV 0x8, 0x180 ;  /* 0x0206000000007b1d */ /* 0x000fec0000002000 */
[----:B------:R-:W-:Y:S05]  /*cfc0*/  @!P0 BRA `(.L_x_190) ;  /* 0x0000000000048947 */ /* 0x000fea0003800000 */
[----:B------:R-:W-:Y:S01]  /*cfd0*/  BPT.TRAP 0x1 ;  /* 0x000000040000795c */ /* 0x000fe20000300000 */
.L_x_190:
[----:B------:R-:W-:Y:S01]  /*cfe0*/  IMAD R8, R2, 0x8, R0 ;  /* 0x0000000802087824 */ /* 0x000fe200078e0200 */
[----:B------:R-:W-:-:S04]  /*cff0*/  SHF.L.U32 R3, R16, 0x1f, RZ ;  /* 0x0000001f10037819 */ /* 0x000fc800000006ff */
[----:B------:R0:W1:Y:S01]  /*d000*/  SYNCS.PHASECHK.TRANS64.TRYWAIT P2, [R8+URZ+0x34850], R3 ;  /* 0x03485003080075a7 */ /* 0x000062000804017f */
[----:B------:R-:W-:Y:S05]  /*d010*/  @!P0 BRA `(.L_x_191) ;  /* 0x0000000000048947 */ /* 0x000fea0003800000 */
[----:B------:R-:W-:Y:S01]  /*d020*/  BPT.TRAP 0x1 ;  /* 0x000000040000795c */ /* 0x000fe20000300000 */
.L_x_191:
[----:B-1----:R-:W-:Y:S05]  /*d030*/  @P2 BRA `(.L_x_192) ;  /* 0x0000000000082947 */ /* 0x002fea0003800000 */
[----:B------:R-:W1:Y:S02]  /*d040*/  SYNCS.PHASECHK.TRANS64.TRYWAIT P0, [R8+URZ+0x34850], R3 ;  /* 0x03485003080075a7 */ /* 0x000e64000800017f */
[----:B-1----:R-:W-:Y:S05]  /*d050*/  @!P0 BRA `(.L_x_193) ;  /* 0x000000a400948947 */ /* 0x002fea0003800000 */
.L_x_192:
[----:B------:R-:W-:Y:S05]  /*d060*/  WARPSYNC.ALL ;  /* 0x0000000000007948 */ /* 0x000fea0003800000 */
[----:B------:R-:W-:Y:S01]  /*d070*/  VIADD R0, R0, 0x400 ;  /* 0x0000040000007836 */ /* 0x000fe20000000000 */
[----:B------:R-:W2:Y:S01]  /*d080*/  LDL.LU R15, [R1+0x10] ;  /* 0x00001000010f7983 */ /* 0x000ea20000300800 */
[----:B------:R-:W-:Y:S01]  /*d090*/  WARPGROUP.ARRIVE ;  /* 0x00000000000079c5 */ /* 0x000fe20000000000 */
[----:B------:R-:W-:Y:S02]  /*d0a0*/  IMAD.MOV.U32 R7, RZ, RZ, 0x40000040 ;  /* 0x40000040ff077424 */ /* 0x000fe400078e00ff */
[----:B------:R-:W-:Y:S01]  /*d0b0*/  SHF.R.U32.HI R0, RZ, 0x4, R0 ;  /* 0x00000004ff007819 */ /* 0x000fe20000011600 */
[----:B01----:R-:W0:Y:S01]  /*d0c0*/  SHFL.BFLY PT, R3, R14, 0x2, 0x1f ;  /* 0x0c401f000e037f89 */ /* 0x003e2200000e0000 */
[----:B------:R-:W-:-:S02]  /*d0d0*/  @!P1 VIADD R9, R8, 0x34860 ;  /* 0x0003486008099836 */ /* 0x000fc40000000000 */
[----:B------:R-:W-:Y:S01]  /*d0e0*/  LOP3.LUT R0, R0, 0x3fff, RZ, 0xc0, !PT ;  /* 0x00003fff00007812 */ /* 0x000fe200078ec0ff */
[----:B------:R-:W-:Y:S02]  /*d0f0*/  VIADD R10, R2, 0x1 ;  /* 0x00000001020a7836 */ /* 0x000fe40000000000 */
[----:B------:R-:W-:Y:S02]  /*d100*/  @!P1 PRMT R9, RZ, 0x654, R9 ;  /* 0x00000654ff099816 */ /* 0x000fe40000000009 */
[----:B------:R-:W-:Y:S02]  /*d110*/  LOP3.LUT R5, R0, 0x5800000, RZ, 0xfc, !PT ;  /* 0x0580000000057812 */ /* 0x000fe400078efcff */
[----:B------:R-:W1:Y:S01]  /*d120*/  SHFL.BFLY PT, R0, R13, 0x2, 0x1f ;  /* 0x0c401f000d007f89 */ /* 0x000e6200000e0000 */
[----:B------:R-:W-:Y:S02]  /*d130*/  ISETP.NE.AND P2, PT, R10, 0x2, PT ;  /* 0x000000020a00780c */ /* 0x000fe40003f45270 */
[----:B------:R-:W-:-:S02]  /*d140*/  IMAD R4, R2, 0xb00, R5 ;  /* 0x00000b0002047824 */ /* 0x000fc400078e0205 */
[----:B------:R-:W-:Y:S02]  /*d150*/  IMAD.MOV.U32 R5, RZ, RZ, 0x40000040 ;  /* 0x40000040ff057424 */ /* 0x000fe400078e00ff */
[C---:B------:R-:W-:Y:S01]  /*d160*/  VIADD R6, R4.reuse, 0x80 ;  /* 0x0000008004067836 */ /* 0x040fe20000000000 */
[----:B------:R-:W-:Y:S01]  /*d170*/  R2UR UR6, R4 ;  /* 0x00000000040672ca */ /* 0x000fe200000e0000 */
[----:B------:R-:W-:Y:S01]  /*d180*/  IMAD.MOV.U32 R2, RZ, RZ, RZ ;  /* 0x000000ffff027224 */ /* 0x000fe200078e00ff */
[----:B------:R-:W-:Y:S01]  /*d190*/  R2UR UR7, R5 ;  /* 0x00000000050772ca */ /* 0x000fe200000e0000 */
[----:B------:R-:W-:Y:S02]  /*d1a0*/  IMAD.MOV.U32 R5, RZ, RZ, 0x40000040 ;  /* 0x40000040ff057424 */ /* 0x000fe400078e00ff */
[----:B0-----:R-:W-:-:S10]  /*d1b0*/  FADD.FTZ R3, R3, R14 ;  /* 0x0000000e03037221 */ /* 0x001fd40000010000 */
[----:B------:R-:W-:Y:S01]  /*d1c0*/  HGMMA.64x128x16.F32 R24, R176, gdesc[UR4].tnspB, R24, gsb0 ;  /* 0x41e00004b0187df0 */ /* 0x000fe20008000818 */
[----:B------:R-:W-:Y:S01]  /*d1d0*/  R2UR UR6, R6 ;  /* 0x00000000060672ca */ /* 0x000fe200000e0000 */
[----:B------:R-:W-:Y:S01]  /*d1e0*/  VIADD R6, R4, 0x100 ;  /* 0x0000010004067836 */ /* 0x000fe20000000000 */
[----:B------:R-:W-:Y:S01]  /*d1f0*/  R2UR UR7, R7 ;  /* 0x00000000070772ca */ /* 0x000fe200000e0000 */
[----:B------:R-:W-:Y:S01]  /*d200*/  IMAD.MOV.U32 R7, RZ, RZ, 0x40000040 ;  /* 0x40000040ff077424 */ /* 0x000fe200078e00ff */
[----:B------:R-:W-:Y:S02]  /*d210*/  WARPGROUP.DEPBAR.LE gsb0, 0x0 ;  /* 0x00008000000079c5 */ /* 0x000fe40000010000 */
[----:B------:R-:W-:-:S09]  /*d220*/  WARPGROUP.ARRIVE ;  /* 0x00000000000079c5 */ /* 0x000fd20000000000 */
[----:B------:R-:W-:Y:S01]  /*d230*/  HGMMA.64x128x16.F32 R24, R180, gdesc[UR4].tnspB, R24, gsb0 ;  /* 0x41e00004b4187df0 */ /* 0x000fe20008000818 */
[----:B------:R-:W-:Y:S01]  /*d240*/  R2UR UR6, R6 ;  /* 0x00000000060672ca */ /* 0x000fe200000e0000 */
[----:B------:R-:W-:Y:S01]  /*d250*/  VIADD R6, R4, 0x180 ;  /* 0x0000018004067836 */ /* 0x000fe20000000000 */
[----:B------:R-:W-:Y:S01]  /*d260*/  R2UR UR7, R7 ;  /* 0x00000000070772ca */ /* 0x000fe200000e0000 */
[----:B------:R-:W-:Y:S02]  /*d270*/  IMAD.MOV.U32 R7, RZ, RZ, 0x40000040 ;  /* 0x40000040ff077424 */ /* 0x000fe400078e00ff */
[----:B--2---:R-:W-:-:S05]  /*d280*/  VIADD R15, R15, 0x1 ;  /* 0x000000010f0f7836 */ /* 0x004fca0000000000 */
[----:B------:R-:W-:Y:S01]  /*d290*/  STL [R1+0x10], R15 ;  /* 0x0000100f01007387 */ /* 0x000fe20000100800 */
[----:B------:R-:W-:Y:S02]  /*d2a0*/  WARPGROUP.DEPBAR.LE gsb0, 0x0 ;  /* 0x00008000000079c5 */ /* 0x000fe40000010000 */
[----:B------:R-:W-:-:S06]  /*d2b0*/  WARPGROUP.ARRIVE ;  /* 0x00000000000079c5 */ /* 0x000fcc0000000000 */
        /* <DEDUP_REMOVED lines=22> */
[----:B------:R-:W-:Y:S02]  /*d420*/  R2UR UR6, R6 ;  /* 0x00000000060672ca */ /* 0x000fe400000e0000 */
[----:B------:R-:W-:Y:S01]  /*d430*/  R2UR UR7, R7 ;  /* 0x00000000070772ca */ /* 0x000fe200000e0000 */
[----:B------:R-:W-:Y:S01]  /*d440*/  IMAD.MOV.U32 R7, RZ, RZ, 0x40000040 ;  /* 0x40000040ff077424 */ /* 0x000fe200078e00ff */
[----:B------:R-:W-:Y:S01]  /*d450*/  IADD3 R6, R4, 0x380, RZ ;  /* 0x0000038004067810 */ /* 0x000fe20007ffe0ff */
[----:B------:R-:W-:Y:S02]  /*d460*/  WARPGROUP.DEPBAR.LE gsb0, 0x0 ;  /* 0x00008000000079c5 */ /* 0x000fe40000010000 */
[----:B------:R-:W-:-:S08]  /*d470*/  WARPGROUP.ARRIVE ;  /* 0x00000000000079c5 */ /* 0x000fd00000000000 */
        /* <DEDUP_REMOVED lines=9> */
[C---:B------:R-:W-:Y:S01]  /*d510*/  VIADD R6, R4.reuse, 0x480 ;  /* 0x0000048004067836 */ /* 0x040fe20000000000 */
[----:B------:R-:W-:Y:S01]  /*d520*/  R2UR UR7, R7 ;  /* 0x00000000070772ca */ /* 0x000fe200000e0000 */
[----:B------:R-:W-:Y:S02]  /*d530*/  IMAD.MOV.U32 R7, RZ, RZ, 0x40000040 ;  /* 0x40000040ff077424 */ /* 0x000fe400078e00ff */
[----:B------:R-:W-:Y:S01]  /*d540*/  VIADD R4, R4, 0x500 ;  /* 0x0000050004047836 */ /* 0x000fe20000000000 */
[----:B------:R-:W-:Y:S02]  /*d550*/  WARPGROUP.DEPBAR.LE gsb0, 0x0 ;  /* 0x00008000000079c5 */ /* 0x000fe40000010000 */
[----:B------:R-:W-:-:S07]  /*d560*/  WARPGROUP.ARRIVE ;  /* 0x00000000000079c5 */ /* 0x000fce0000000000 */
[----:B------:R-:W-:Y:S01]  /*d570*/  HGMMA.64x128x16.F32 R24, R208, gdesc[UR4].tnspB, R24, gsb0 ;  /* 0x41e00004d0187df0 */ /* 0x000fe20008000818 */
[----:B------:R-:W-:Y:S02]  /*d580*/  R2UR UR6, R6 ;  /* 0x00000000060672ca */ /* 0x000fe400000e0000 */
[----:B------:R-:W-:Y:S01]  /*d590*/  R2UR UR7, R7 ;  /* 0x00000000070772ca */ /* 0x000fe200000e0000 */
[----:B------:R-:W-:Y:S02]  /*d5a0*/  WARPGROUP.DEPBAR.LE gsb0, 0x0 ;  /* 0x00008000000079c5 */ /* 0x000fe40000010000 */
[----:B------:R-:W-:-:S10]  /*d5b0*/  WARPGROUP.ARRIVE ;  /* 0x00000000000079c5 */ /* 0x000fd40000000000 */
[----:B------:R-:W-:Y:S01]  /*d5c0*/  HGMMA.64x128x16.F32 R24, R212, gdesc[UR4].tnspB, R24, gsb0 ;  /* 0x41e00004d4187df0 */ /* 0x000fe20008000818 */
[----:B------:R-:W-:Y:S01]  /*d5d0*/  R2UR UR6, R4 ;  /* 0x00000000040672ca */ /* 0x000fe200000e0000 */
[----:B-1----:R-:W-:Y:S01]  /*d5e0*/  FADD.FTZ R4, R0, R13 ;  /* 0x0000000d00047221 */ /* 0x002fe20000010000 */
[----:B------:R-:W-:Y:S01]  /*d5f0*/  R2UR UR7, R5 ;  /* 0x00000000050772ca */ /* 0x000fe200000e0000 */
[----:B------:R-:W0:Y:S01]  /*d600*/  SHFL.BFLY PT, R0, R3, 0x1, 0x1f ;  /* 0x0c201f0003007f89 */ /* 0x000e2200000e0000 */
[----:B------:R-:W-:-:S03]  /*d610*/  IMAD.U32 R13, RZ, RZ, UR11 ;  /* 0x0000000bff0d7e24 */ /* 0x000fc6000f8e00ff */
[----:B------:R-:W1:Y:S01]  /*d620*/  SHFL.BFLY PT, R5, R4, 0x1, 0x1f ;  /* 0x0c201f0004057f89 */ /* 0x000e6200000e0000 */
[----:B0-----:R-:W-:Y:S01]  /*d630*/  FADD.FTZ R11, R3, R0 ;  /* 0x00000000030b7221 */ /* 0x001fe20000010000 */
[----:B------:R-:W-:Y:S01]  /*d640*/  SEL R3, RZ, 0x1, P2 ;  /* 0x00000001ff037807 */ /* 0x000fe20001000000 */
[----:B------:R-:W-:Y:S02]  /*d650*/  IMAD.MOV.U32 R0, RZ, RZ, -0x800000 ;  /* 0xff800000ff007424 */ /* 0x000fe400078e00ff */
[----:B-1----:R-:W-:Y:S01]  /*d660*/  FADD.FTZ R12, R4, R5 ;  /* 0x00000005040c7221 */ /* 0x002fe20000010000 */
[----:B------:R-:W-:Y:S01]  /*d670*/  FSETP.NE.FTZ.AND P0, PT, R11, RZ, PT ;  /* 0x000000ff0b00720b */ /* 0x000fe20003f15000 */
[----:B------:R-:W-:Y:S01]  /*d680*/  IMAD.MOV.U32 R4, RZ, RZ, RZ ;  /* 0x000000ffff047224 */ /* 0x000fe200078e00ff */
[----:B------:R-:W-:Y:S01]  /*d690*/  LOP3.LUT R16, R16, R3, RZ, 0x3c, !PT ;  /* 0x0000000310107212 */ /* 0x000fe200078e3cff */
[----:B------:R-:W-:Y:S01]  /*d6a0*/  IMAD.U32 R5, RZ, RZ, UR11 ;  /* 0x0000000bff057e24 */ /* 0x000fe2000f8e00ff */
[----:B------:R-:W-:Y:S01]  /*d6b0*/  FSETP.NE.FTZ.AND P3, PT, R12, RZ, PT ;  /* 0x000000ff0c00720b */ /* 0x000fe20003f75000 */
[----:B------:R-:W-:-:S08]  /*d6c0*/  IMAD.MOV.U32 R3, RZ, RZ, -0x800000 ;  /* 0xff800000ff037424 */ /* 0x000fd000078e00ff */
[----:B------:R-:W0:Y:S01]  /*d6d0*/  @P0 MUFU.LG2 R6, R11 ;  /* 0x0000000b00060308 */ /* 0x000e220000000c00 */
[----:B------:R-:W-:-:S03]  /*d6e0*/  @P0 FMUL.FTZ R5, R5, 0.69314718246459960938 ;  /* 0x3f31721805050820 */ /* 0x000fc60000410000 */
[----:B------:R-:W-:-:S04]  /*d6f0*/  @P3 FMUL.FTZ R13, R13, 0.69314718246459960938 ;  /* 0x3f3172180d0d3820 */ /* 0x000fc80000410000 */
        /* <DEDUP_REMOVED lines=10> */
[----:B------:R-:W-:Y:S03]  /*d7a0*/  HGMMA.64x128x16.F32 R24, R216, gdesc[UR4].tnspB, R24, gsb0 ;  /* 0x41e00004d8187df0 */ /* 0x000fe60008000818 */
[----:B------:R-:W-:Y:S02]  /*d7b0*/  WARPGROUP.DEPBAR.LE gsb0, 0x0 ;  /* 0x00008000000079c5 */ /* 0x000fe40000010000 */
[----:B------:R1:W-:Y:S01]  /*d7c0*/  @!P1 SYNCS.ARRIVE.TRANS64.RED.A1T0 RZ, [R9+URZ], RZ ;  /* 0x000000ff09ff99a7 */ /* 0x0003e2000810043f */
        /* <DEDUP_REMOVED lines=64> */
[----:B-1----:R-:W-:-:S07]  /*dbd0*/  SEL R2, R10, RZ, P2 ;  /* 0x000000ff0a027207 */ /* 0x002fce0001000000 */
.L_x_172:
[----:B------:R-:W0:Y:S01]  /*dbe0*/  S2R R5, SR_CgaCtaId ;  /* 0x0000000000057919 */ /* 0x000e220000008800 */
[----:B------:R-:W-:Y:S01]  /*dbf0*/  MOV R18, 0x400 ;  /* 0x0000040000127802 */ /* 0x000fe20000000f00 */
[----:B------:R-:W-:Y:S01]  /*dc00*/  BSSY B0, `(.L_x_194) ;  /* 0x0000342000007945 */ /* 0x000fe20003800000 */
[----:B------:R-:W-:Y:S02]  /*dc10*/  BAR.SYNC.DEFER_BLOCKING 0x5, 0x180 ;  /* 0x0146000000007b1d */ /* 0x000fe40000010000 */
[----:B0-----:R-:W-:-:S05]  /*dc20*/  LEA R18, R5, R18, 0x18 ;  /* 0x0000001205127211 */ /* 0x001fca00078ec0ff */
[----:B------:R-:W0:Y:S02]  /*dc30*/  LDS.128 R4, [R18+0x348d0] ;  /* 0x0348d00012047984 */ /* 0x000e240000000c00 */
[----:B0-----:R-:W-:Y:S02]  /*dc40*/  R2UR UR6, R5 ;  /* 0x00000000050672ca */ /* 0x001fe400000e0000 */
[----:B------:R-:W-:Y:S01]  /*dc50*/  R2UR UR5, R6 ;  /* 0x00000000060572ca */ /* 0x000fe200000e0000 */
[----:B------:R-:W-:Y:S06]  /*dc60*/  BAR.ARV 0x4, 0x180 ;  /* 0x0106000000007b1d */ /* 0x000fec0000002000 */
[----:B------:R-:W-:Y:S08]  /*dc70*/  @P0 BRA `(.L_x_195) ;  /* 0x0000002400540947 */ /* 0x000ff00003800000 */
[----:B------:R-:W2:Y:S01]  /*dc80*/  LDL.LU R10, [R1+0xc] ;  /* 0x00000c00010a7983 */ /* 0x000ea20000300800 */
[----:B------:R-:W-:-:S03]  /*dc90*/  ULDC.64 UR10, c[0x0][0xc00] ;  /* 0x00030000000a7ab9 */ /* 0x000fc60000000a00 */
[----:B------:R-:W3:Y:S04]  /*dca0*/  LDL.LU R9, [R1+0x14] ;  /* 0x0000140001097983 */ /* 0x000ee80000300800 */
[----:B------:R-:W4:Y:S04]  /*dcb0*/  LDL R8, [R1+0x64] ;  /* 0x0000640001087983 */ /* 0x000f280000100800 */
[----:B------:R-:W4:Y:S01]  /*dcc0*/  LDL R104, [R1] ;  /* 0x0000000001687983 */ /* 0x000f220000100800 */
[----:B------:R-:W-:Y:S01]  /*dcd0*/  ULDC.64 UR20, c[0x0][0x208] ;  /* 0x0000820000147ab9 */ /* 0x000fe20000000a00 */
[----:B------:R-:W-:-:S02]  /*dce0*/  R2UR UR17, R220 ;  /* 0x00000000dc1172ca */ /* 0x000fc400000e0000 */
[----:B------:R-:W4:Y:S01]  /*dcf0*/  LDL R106, [R1+0x60] ;  /* 0x00006000016a7983 */ /* 0x000f220000100800 */
[----:B------:R-:W-:Y:S02]  /*dd00*/  R2UR UR15, R221 ;  /* 0x00000000dd0f72ca */ /* 0x000fe400000e0000 */
[----:B------:R-:W-:Y:S01]  /*dd10*/  R2UR UR19, R222 ;  /* 0x00000000de1372ca */ /* 0x000fe200000e0000 */
[----:B------:R-:W-:Y:S01]  /*dd20*/  BAR.SYNC.DEFER_BLOCKING 0x1, 0x100 ;  /* 0x0044000000007b1d */ /* 0x000fe20000010000 */
[----:B--2---:R-:W-:Y:S02]  /*dd30*/  R2UR UR14, R10 ;  /* 0x000000000a0e72ca */ /* 0x004fe400000e0000 */
[----:B---3--:R-:W-:-:S03]  /*dd40*/  R2UR UR13, R9 ;  /* 0x00000000090d72ca */ /* 0x008fc600000e0000 */
[----:B------:R-:W0:Y:S01]  /*dd50*/  S2R R9, SR_SWINHI ;  /* 0x0000000000097919 */ /* 0x000e220000002f00 */
[----:B------:R-:W-:Y:S01]  /*dd60*/  UMOV UR18, 0x9b8 ;  /* 0x000009b800127882 */ /* 0x000fe20000000000 */
[----:B----4-:R-:W-:Y:S02]  /*dd70*/  R2UR UR16, R104 ;  /* 0x00000000681072ca */ /* 0x010fe400000e0000 */
[----:B------:R-:W-:Y:S02]  /*dd80*/  MOV R4, R18 ;  /* 0x0000001200047202 */ /* 0x000fe40000000f00 */
[----:B0-----:R-:W-:-:S03]  /*dd90*/  MOV R5, R9 ;  /* 0x0000000900057202 */ /* 0x001fc60000000f00 */
[----:B------:R-:W-:-:S03]  /*dda0*/  IMAD.WIDE R8, R8, 0x2, R4 ;  /* 0x0000000208087825 */ /* 0x000fc600078e0204 */
[C---:B------:R-:W-:Y:S02]  /*ddb0*/  LOP3.LUT R11, R8.reuse, 0x380, RZ, 0xc0, !PT ;  /* 0x00000380080b7812 */ /* 0x040fe400078ec0ff */
[C---:B------:R-:W-:Y:S02]  /*ddc0*/  IADD3 R19, P6, R8.reuse, 0x20, RZ ;  /* 0x0000002008137810 */ /* 0x040fe40007fde0ff */
[----:B------:R-:W-:Y:S02]  /*ddd0*/  SHF.R.U64 R11, R11, 0x3, RZ ;  /* 0x000000030b0b7819 */ /* 0x000fe400000012ff */
[C---:B------:R-:W-:Y:S02]  /*dde0*/  IADD3 R12, P4, R8.reuse, 0x60, RZ ;  /* 0x00000060080c7810 */ /* 0x040fe40007f9e0ff */
[----:B------:R-:W-:Y:S02]  /*ddf0*/  LOP3.LUT R6, R19, 0x380, RZ, 0xc0, !PT ;  /* 0x0000038013067812 */ /* 0x000fe400078ec0ff */
[----:B------:R-:W-:-:S02]  /*de00*/  IADD3 R35, P5, R8, 0x40, RZ ;  /* 0x0000004008237810 */ /* 0x000fc40007fbe0ff */
[C---:B------:R-:W-:Y:S02]  /*de10*/  IADD3 R99, P3, R8.reuse, 0x4000, RZ ;  /* 0x0000400008637810 */ /* 0x040fe40007f7e0ff */
[C---:B------:R-:W-:Y:S02]  /*de20*/  IADD3 R101, P2, R8.reuse, 0x4020, RZ ;  /* 0x0000402008657810 */ /* 0x040fe40007f5e0ff */
[C---:B------:R-:W-:Y:S02]  /*de30*/  IADD3 R103, P1, R8.reuse, 0x4040, RZ ;  /* 0x0000404008677810 */ /* 0x040fe40007f3e0ff */
[----:B------:R-:W-:Y:S02]  /*de40*/  IADD3 R105, P0, R8, 0x4060, RZ ;  /* 0x0000406008697810 */ /* 0x000fe40007f1e0ff */
[----:B------:R-:W-:Y:S02]  /*de50*/  LOP3.LUT R8, R11, R8, RZ, 0x3c, !PT ;  /* 0x000000080b087212 */ /* 0x000fe400078e3cff */
[----:B------:R-:W-:-:S02]  /*de60*/  LOP3.LUT R11, R12, 0x380, RZ, 0xc0, !PT ;  /* 0x000003800c0b7812 */ /* 0x000fc400078ec0ff */
[----:B------:R-:W-:Y:S02]  /*de70*/  SHF.R.U64 R6, R6, 0x3, RZ ;  /* 0x0000000306067819 */ /* 0x000fe400000012ff */
[----:B------:R-:W-:Y:S02]  /*de80*/  SHF.R.U64 R11, R11, 0x3, RZ ;  /* 0x000000030b0b7819 */ /* 0x000fe400000012ff */
[----:B------:R-:W-:Y:S02]  /*de90*/  LOP3.LUT R32, R6, R19, RZ, 0x3c, !PT ;  /* 0x0000001306207212 */ /* 0x000fe400078e3cff */
[----:B------:R-:W-:Y:S02]  /*dea0*/  LOP3.LUT R14, R99, 0x380, RZ, 0xc0, !PT ;  /* 0x00000380630e7812 */ /* 0x000fe400078ec0ff */
[----:B------:R-:W-:Y:S02]  /*deb0*/  LOP3.LUT R6, R101, 0x380, RZ, 0xc0, !PT ;  /* 0x0000038065067812 */ /* 0x000fe400078ec0ff */
[----:B------:R-:W-:-:S02]  /*dec0*/  LOP3.LUT R10, R35, 0x380, RZ, 0xc0, !PT ;  /* 0x00000380230a7812 */ /* 0x000fc400078ec0ff */
[----:B------:R-:W-:Y:S02]  /*ded0*/  LOP3.LUT R28, R11, R12, RZ, 0x3c, !PT ;  /* 0x0000000c0b1c7212 */ /* 0x000fe400078e3cff */
[----:B------:R-:W-:Y:S02]  /*dee0*/  SHF.R.U64 R14, R14, 0x3, RZ ;  /* 0x000000030e0e7819 */ /* 0x000fe400000012ff */
[----:B------:R-:W-:Y:S02]  /*def0*/  LOP3.LUT R12, R103, 0x380, RZ, 0xc0, !PT ;  /* 0x00000380670c7812 */ /* 0x000fe400078ec0ff */
[----:B------:R-:W-:Y:S02]  /*df00*/  SHF.R.U64 R6, R6, 0x3, RZ ;  /* 0x0000000306067819 */ /* 0x000fe400000012ff */
[----:B------:R-:W-:Y:S02]  /*df10*/  SHF.R.U64 R10, R10, 0x3, RZ ;  /* 0x000000030a0a7819 */ /* 0x000fe400000012ff */
[----:B------:R-:W-:Y:S01]  /*df20*/  LOP3.LUT R34, R105, 0x380, RZ, 0xc0, !PT ;  /* 0x0000038069227812 */ /* 0x000fe200078ec0ff */
[--C-:B------:R-:W-:Y:S01]  /*df30*/  IMAD.X R27, RZ, RZ, R9.reuse, P3 ;  /* 0x000000ffff1b7224 */ /* 0x100fe200018e0609 */
[----:B------:R-:W-:Y:S01]  /*df40*/  LOP3.LUT R26, R14, R99, RZ, 0x3c, !PT ;  /* 0x000000630e1a7212 */ /* 0x000fe200078e3cff */
[--C-:B------:R-:W-:Y:S01]  /*df50*/  IMAD.X R25, RZ, RZ, R9.reuse, P2 ;  /* 0x000000ffff197224 */ /* 0x100fe200010e0609 */
[----:B------:R-:W-:Y:S01]  /*df60*/  SHF.R.U64 R12, R12, 0x3, RZ ;  /* 0x000000030c0c7819 */ /* 0x000fe200000012ff */
[--C-:B------:R-:W-:Y:S01]  /*df70*/  IMAD.X R33, RZ, RZ, R9.reuse, P6 ;  /* 0x000000ffff217224 */ /* 0x100fe200030e0609 */
[----:B------:R-:W-:Y:S01]  /*df80*/  LOP3.LUT R24, R6, R101, RZ, 0x3c, !PT ;  /* 0x0000006506187212 */ /* 0x000fe200078e3cff */
[--C-:B------:R-:W-:Y:S01]  /*df90*/  IMAD.X R31, RZ, RZ, R9.reuse, P5 ;  /* 0x000000ffff1f7224 */ /* 0x100fe200028e0609 */
[----:B------:R-:W-:Y:S01]  /*dfa0*/  LOP3.LUT R30, R10, R35, RZ, 0x3c, !PT ;  /* 0x000000230a1e7212 */ /* 0x000fe200078e3cff */
[--C-:B------:R-:W-:Y:S01]  /*dfb0*/  IMAD.X R29, RZ, RZ, R9.reuse, P4 ;  /* 0x000000ffff1d7224 */ /* 0x100fe200020e0609 */
[----:B------:R-:W-:Y:S01]  /*dfc0*/  SHF.R.U64 R34, R34, 0x3, RZ ;  /* 0x0000000322227819 */ /* 0x000fe200000012ff */
[--C-:B------:R-:W-:Y:S01]  /*dfd0*/  IMAD.X R15, RZ, RZ, R9.reuse, P1 ;  /* 0x000000ffff0f7224 */ /* 0x100fe200008e0609 */
[----:B------:R-:W-:Y:S01]  /*dfe0*/  MOV R19, R8 ;  /* 0x0000000800137202 */ /* 0x000fe20000000f00 */
[----:B------:R-:W-:Y:S01]  /*dff0*/  IMAD.X R13, RZ, RZ, R9, P0 ;  /* 0x000000ffff0d7224 */ /* 0x000fe200000e0609 */
[----:B------:R-:W-:-:S02]  /*e000*/  F2FP.F16.F32.PACK_AB R8, R21, R20 ;  /* 0x000000141508723e */ /* 0x000fc400000000ff */
[----:B------:R-:W-:Y:S02]  /*e010*/  F2FP.F16.F32.PACK_AB R9, R93, R92 ;  /* 0x0000005c5d09723e */ /* 0x000fe400000000ff */
[----:B------:R-:W-:Y:S02]  /*e020*/  F2FP.F16.F32.PACK_AB R10, R89, R88 ;  /* 0x00000058590a723e */ /* 0x000fe400000000ff */
[----:B------:R-:W-:Y:S02]  /*e030*/  F2FP.F16.F32.PACK_AB R11, R95, R94 ;  /* 0x0000005e5f0b723e */ /* 0x000fe400000000ff */
[----:B------:R-:W-:Y:S02]  /*e040*/  LOP3.LUT R14, R12, R103, RZ, 0x3c, !PT ;  /* 0x000000670c0e7212 */ /* 0x000fe400078e3cff */
[----:B------:R-:W-:Y:S02]  /*e050*/  MOV R99, R26 ;  /* 0x0000001a00637202 */ /* 0x000fe40000000f00 */
[----:B------:R-:W-:-:S02]  /*e060*/  MOV R98, R24 ;  /* 0x0000001800627202 */ /* 0x000fc40000000f00 */
[----:B------:R-:W-:Y:S02]  /*e070*/  LOP3.LUT R12, R34, R105, RZ, 0x3c, !PT ;  /* 0x00000069220c7212 */ /* 0x000fe400078e3cff */
[----:B------:R-:W-:Y:S02]  /*e080*/  MOV R102, R32 ;  /* 0x0000002000667202 */ /* 0x000fe40000000f00 */
[----:B------:R-:W-:Y:S02]  /*e090*/  MOV R101, R30 ;  /* 0x0000001e00657202 */ /* 0x000fe40000000f00 */
[----:B------:R-:W-:Y:S02]  /*e0a0*/  MOV R100, R28 ;  /* 0x0000001c00647202 */ /* 0x000fe40000000f00 */
[----:B------:R-:W-:Y:S02]  /*e0b0*/  F2FP.F16.F32.PACK_AB R24, R91, R90 ;  /* 0x0000005a5b18723e */ /* 0x000fe400000000ff */
[----:B------:R-:W-:-:S02]  /*e0c0*/  F2FP.F16.F32.PACK_AB R25, R97, R96 ;  /* 0x000000606119723e */ /* 0x000fc400000000ff */
[----:B------:R-:W-:Y:S02]  /*e0d0*/  F2FP.F16.F32.PACK_AB R26, R37, R36 ;  /* 0x00000024251a723e */ /* 0x000fe400000000ff */
[----:B------:R-:W-:Y:S02]  /*e0e0*/  F2FP.F16.F32.PACK_AB R27, R39, R38 ;  /* 0x00000026271b723e */ /* 0x000fe400000000ff */
[----:B------:R-:W-:Y:S02]  /*e0f0*/  F2FP.F16.F32.PACK_AB R28, R41, R40 ;  /* 0x00000028291c723e */ /* 0x000fe400000000ff */
[----:B------:R-:W-:Y:S02]  /*e100*/  F2FP.F16.F32.PACK_AB R29, R43, R42 ;  /* 0x0000002a2b1d723e */ /* 0x000fe400000000ff */
[----:B------:R-:W-:Y:S02]  /*e110*/  F2FP.F16.F32.PACK_AB R30, R45, R44 ;  /* 0x0000002c2d1e723e */ /* 0x000fe400000000ff */
[----:B------:R-:W-:Y:S01]  /*e120*/  F2FP.F16.F32.PACK_AB R31, R47, R46 ;  /* 0x0000002e2f1f723e */ /* 0x000fe200000000ff */
[----:B------:R0:W-:Y:S01]  /*e130*/  STSM.16.M88.4 [R19], R8 ;  /* 0x0000000813007844 */ /* 0x0001e20000000200 */
[----:B------:R-:W-:-:S02]  /*e140*/  F2FP.F16.F32.PACK_AB R32, R49, R48 ;  /* 0x000000303120723e */ /* 0x000fc400000000ff */
[----:B------:R-:W-:Y:S02]  /*e150*/  F2FP.F16.F32.PACK_AB R33, R51, R50 ;  /* 0x000000323321723e */ /* 0x000fe400000000ff */
[----:B------:R-:W-:Y:S02]  /*e160*/  F2FP.F16.F32.PACK_AB R34, R53, R52 ;  /* 0x000000343522723e */ /* 0x000fe400000000ff */
[----:B------:R-:W-:Y:S01]  /*e170*/  F2FP.F16.F32.PACK_AB R35, R55, R54 ;  /* 0x000000363723723e */ /* 0x000fe200000000ff */
[----:B------:R1:W-:Y:S01]  /*e180*/  STSM.16.M88.4 [R102], R24 ;  /* 0x0000001866007844 */ /* 0x0003e20000000200 */
[----:B------:R-:W-:Y:S02]  /*e190*/  MOV R6, R14 ;  /* 0x0000000e00067202 */ /* 0x000fe40000000f00 */
[----:B------:R-:W-:Y:S01]  /*e1a0*/  F2FP.F16.F32.PACK_AB R14, R69, R68 ;  /* 0x00000044450e723e */ /* 0x000fe200000000ff */
[----:B------:R2:W-:Y:S01]  /*e1b0*/  STSM.16.M88.4 [R101], R28 ;  /* 0x0000001c65007844 */ /* 0x0005e20000000200 */
[----:B------:R-:W-:-:S02]  /*e1c0*/  F2FP.F16.F32.PACK_AB R15, R71, R70 ;  /* 0x00000046470f723e */ /* 0x000fc400000000ff */
[----:B0-----:R-:W-:Y:S02]  /*e1d0*/  MOV R19, R12 ;  /* 0x0000000c00137202 */ /* 0x001fe40000000f00 */
[----:B------:R-:W-:Y:S02]  /*e1e0*/  F2FP.F16.F32.PACK_AB R8, R57, R56 ;  /* 0x000000383908723e */ /* 0x000fe400000000ff */
[----:B------:R-:W-:Y:S02]  /*e1f0*/  F2FP.F16.F32.PACK_AB R9, R59, R58 ;  /* 0x0000003a3b09723e */ /* 0x000fe400000000ff */
[----:B------:R-:W-:Y:S02]  /*e200*/  F2FP.F16.F32.PACK_AB R10, R61, R60 ;  /* 0x0000003c3d0a723e */ /* 0x000fe400000000ff */
[----:B------:R-:W-:Y:S02]  /*e210*/  F2FP.F16.F32.PACK_AB R11, R63, R62 ;  /* 0x0000003e3f0b723e */ /* 0x000fe400000000ff */
[----:B------:R-:W-:-:S02]  /*e220*/  F2FP.F16.F32.PACK_AB R12, R65, R64 ;  /* 0x00000040410c723e */ /* 0x000fc400000000ff */
[----:B------:R-:W-:Y:S02]  /*e230*/  F2FP.F16.F32.PACK_AB R13, R67, R66 ;  /* 0x00000042430d723e */ /* 0x000fe400000000ff */
[----:B-1----:R-:W-:Y:S02]  /*e240*/  F2FP.F16.F32.PACK_AB R24, R73, R72 ;  /* 0x000000484918723e */ /* 0x002fe400000000ff */
[----:B------:R-:W-:Y:S02]  /*e250*/  F2FP.F16.F32.PACK_AB R25, R75, R74 ;  /* 0x0000004a4b19723e */ /* 0x000fe400000000ff */
[----:B------:R-:W-:Y:S02]  /*e260*/  F2FP.F16.F32.PACK_AB R26, R77, R76 ;  /* 0x0000004c4d1a723e */ /* 0x000fe400000000ff */
[----:B------:R-:W-:Y:S01]  /*e270*/  F2FP.F16.F32.PACK_AB R27, R79, R78 ;  /* 0x0000004e4f1b723e */ /* 0x000fe200000000ff */
[----:B------:R0:W-:Y:S01]  /*e280*/  STSM.16.M88.4 [R100], R32 ;  /* 0x0000002064007844 */ /* 0x0001e20000000200 */
[----:B--2---:R-:W-:-:S02]  /*e290*/  F2FP.F16.F32.PACK_AB R28, R81, R80 ;  /* 0x00000050511c723e */ /* 0x004fc400000000ff */
[----:B------:R-:W-:Y:S02]  /*e2a0*/  F2FP.F16.F32.PACK_AB R29, R83, R82 ;  /* 0x00000052531d723e */ /* 0x000fe400000000ff */
[----:B------:R-:W-:Y:S02]  /*e2b0*/  F2FP.F16.F32.PACK_AB R30, R85, R84 ;  /* 0x00000054551e723e */ /* 0x000fe400000000ff */
[----:B------:R-:W-:Y:S01]  /*e2c0*/  F2FP.F16.F32.PACK_AB R31, R87, R86 ;  /* 0x00000056571f723e */ /* 0x000fe200000000ff */
[----:B------:R-:W-:Y:S04]  /*e2d0*/  STSM.16.M88.4 [R99], R8 ;  /* 0x0000000863007844 */ /* 0x000fe80000000200 */
[----:B------:R-:W-:Y:S04]  /*e2e0*/  STSM.16.M88.4 [R98], R12 ;  /* 0x0000000c62007844 */ /* 0x000fe80000000200 */
[----:B------:R-:W-:Y:S04]  /*e2f0*/  STSM.16.M88.4 [R6], R24 ;  /* 0x0000001806007844 */ /* 0x000fe80000000200 */
[----:B------:R1:W-:Y:S01]  /*e300*/  STSM.16.M88.4 [R19], R28 ;  /* 0x0000001c13007844 */ /* 0x0003e20000000200 */
[----:B------:R-:W-:Y:S01]  /*e310*/  USHF.L.U32 UR4, UR14, 0x2, URZ ;  /* 0x000000020e047899 */ /* 0x000fe2000800063f */
[----:B------:R-:W-:Y:S01]  /*e320*/  BAR.SYNC.DEFER_BLOCKING 0x1, 0x100 ;  /* 0x0044000000007b1d */ /* 0x000fe20000010000 */
[----:B------:R-:W-:Y:S01]  /*e330*/  ISETP.NE.U32.AND P0, PT, RZ, UR10, PT ;  /* 0x0000000aff007c0c */ /* 0x000fe2000bf05070 */
[----:B------:R-:W-:-:S02]  /*e340*/  USHF.L.U64.HI UR12, UR14, 0x2, UR13 ;  /* 0x000000020e0c7899 */ /* 0x000fc4000801020d */
[----:B------:R-:W-:Y:S01]  /*e350*/  UIADD3 UR7, UP0, UR4, UR10, URZ ;  /* 0x0000000a04077290 */ /* 0x000fe2000ff1e03f */
[----:B------:R-:W-:-:S03]  /*e360*/  ISETP.NE.AND.EX P0, PT, RZ, UR11, PT, P0 ;  /* 0x0000000bff007c0c */ /* 0x000fc6000bf05300 */
[----:B------:R-:W-:Y:S02]  /*e370*/  UIADD3.X UR8, UR12, UR11, URZ, UP0, !UPT ;  /* 0x0000000b0c087290 */ /* 0x000fe400087fe43f */
[----:B0-----:R-:W-:Y:S01]  /*e380*/  IMAD.U32 R32, RZ, RZ, UR7 ;  /* 0x00000007ff207e24 */ /* 0x001fe2000f8e00ff */
[----:B-1----:R-:W0:Y:S03]  /*e390*/  LDC R19, c[0x0][0xbe8] ;  /* 0x0002fa00ff137b82 */ /* 0x002e260000000800 */
[----:B------:R-:W-:Y:S01]  /*e3a0*/  IMAD.U32 R33, RZ, RZ, UR8 ;  /* 0x00000008ff217e24 */ /* 0x000fe2000f8e00ff */
[----:B------:R-:W-:-:S04]  /*e3b0*/  ULDC.64 UR8, c[0x0][0xc08] ;  /* 0x0003020000087ab9 */ /* 0x000fc80000000a00 */
[----:B------:R-:W2:Y:S01]  /*e3c0*/  @P0 LDG.E R34, desc[UR20][R32.64] ;  /* 0x0000001420220981 */ /* 0x000ea2000c1e1900 */
[----:B------:R-:W-:-:S04]  /*e3d0*/  UISETP.NE.U32.AND UP0, UPT, UR8, URZ, UPT ;  /* 0x0000003f0800728c */ /* 0x000fc8000bf05070 */
[----:B------:R-:W-:Y:S01]  /*e3e0*/  UISETP.NE.AND.EX UP0, UPT, UR9, URZ, UPT, UP0 ;  /* 0x0000003f0900728c */ /* 0x000fe2000bf05300 */
[----:B0-----:R-:W-:-:S10]  /*e3f0*/  ISETP.NE.AND P1, PT, R19, 0x1, PT ;  /* 0x000000011300780c */ /* 0x001fd40003f25270 */
[----:B------:R-:W-:Y:S01]  /*e400*/  @UP0 UIADD3 UR8, UP1, UR4, UR8, URZ ;  /* 0x0000000804080290 */ /* 0x000fe2000ff3e03f */
[----:B------:R-:W-:Y:S02]  /*e410*/  PLOP3.LUT P4, PT, PT, PT, UP0, 0x80, 0x0 ;  /* 0x000000000000781c */ /* 0x000fe40003f8f008 */
[----:B------:R-:W-:Y:S01]  /*e420*/  ULDC UR4, c[0x0][0xa88] ;  /* 0x0002a20000047ab9 */ /* 0x000fe20000000800 */
[----:B------:R-:W-:Y:S01]  /*e430*/  @UP0 UIADD3.X UR9, UR12, UR9, URZ, UP1, !UPT ;  /* 0x000000090c090290 */ /* 0x000fe20008ffe43f */
[----:B------:R-:W-:Y:S01]  /*e440*/  IMAD.U32 R6, RZ, RZ, UR4 ;  /* 0x00000004ff067e24 */ /* 0x000fe2000f8e00ff */
[----:B------:R-:W-:Y:S01]  /*e450*/  UISETP.NE.AND UP0, UPT, UR17, URZ, UPT ;  /* 0x0000003f1100728c */ /* 0x000fe2000bf05270 */
[----:B------:R-:W-:Y:S01]  /*e460*/  ULDC UR4, c[0x0][0xad4] ;  /* 0x0002b50000047ab9 */ /* 0x000fe20000000800 */
[----:B------:R-:W0:Y:S02]  /*e470*/  @P1 LDC R10, c[0x0][0xbec] ;  /* 0x0002fb00ff0a1b82 */ /* 0x000e240000000800 */
[----:B------:R-:W-:-:S04]  /*e480*/  USEL UR4, UR17, UR4, UP0 ;  /* 0x0000000411047287 */ /* 0x000fc80008000000 */
[----:B------:R-:W-:Y:S02]  /*e490*/  UISETP.GT.AND UP1, UPT, UR4, 0x1, UPT ;  /* 0x000000010400788c */ /* 0x000fe4000bf24270 */
[----:B------:R-:W1:Y:S02]  /*e4a0*/  @P1 LDC R13, c[0x0][0xbf0] ;  /* 0x0002fc00ff0d1b82 */ /* 0x000e640000000800 */
[----:B------:R-:W-:Y:S02]  /*e4b0*/  USEL UR18, UR18, 0x978, UP1 ;  /* 0x0000097812127887 */ /* 0x000fe40008800000 */
[----:B------:R-:W-:Y:S01]  /*e4c0*/  UISETP.NE.U32.AND UP0, UPT, UR10, URZ, UPT ;  /* 0x0000003f0a00728c */ /* 0x000fe2000bf05070 */
[----:B------:R-:W-:-:S03]  /*e4d0*/  IMAD.U32 R15, RZ, RZ, UR16 ;  /* 0x00000010ff0f7e24 */ /* 0x000fc6000f8e00ff */
[----:B------:R-:W-:Y:S01]  /*e4e0*/  UISETP.NE.AND.EX UP0, UPT, UR11, URZ, UPT, UP0 ;  /* 0x0000003f0b00728c */ /* 0x000fe2000bf05300 */
[----:B------:R-:W-:Y:S01]  /*e4f0*/  IMAD.U32 R8, RZ, RZ, UR8 ;  /* 0x00000008ff087e24 */ /* 0x000fe2000f8e00ff */
[----:B------:R-:W-:Y:S01]  /*e500*/  UMOV UR4, URZ ;  /* 0x0000003f00047c82 */ /* 0x000fe20008000000 */
[----:B------:R-:W-:Y:S01]  /*e510*/  IMAD.U32 R9, RZ, RZ, UR9 ;  /* 0x00000009ff097e24 */ /* 0x000fe2000f8e00ff */
[----:B------:R-:W-:Y:S01]  /*e520*/  USEL UR7, UR14, URZ, !UP0 ;  /* 0x0000003f0e077287 */ /* 0x000fe2000c000000 */
[----:B------:R-:W-:Y:S01]  /*e530*/  IMAD R15, R15, 0x80, R106 ;  /* 0x000000800f0f7824 */ /* 0x000fe200078e026a */
[----:B------:R-:W-:Y:S01]  /*e540*/  ULDC.64 UR10, c[0x0][UR18+0x220] ;  /* 0x00008800120a7abb */ /* 0x000fe20008000a00 */
[----:B------:R-:W-:Y:S01]  /*e550*/  USEL UR16, UR15, URZ, UP1 ;  /* 0x0000003f0f107287 */ /* 0x000fe20008800000 */
[----:B------:R0:W5:Y:S01]  /*e560*/  @P4 LDG.E R6, desc[UR20][R8.64] ;  /* 0x0000001408064981 */ /* 0x000162000c1e1900 */
[----:B------:R-:W-:Y:S01]  /*e570*/  USEL UR17, UR13, URZ, !UP0 ;  /* 0x0000003f0d117287 */ /* 0x000fe2000c000000 */
[----:B------:R-:W-:Y:S01]  /*e580*/  ULDC.64 UR8, c[0x0][UR18+0x218] ;  /* 0x0000860012087abb */ /* 0x000fe20008000a00 */
[----:B------:R-:W-:Y:S01]  /*e590*/  UIMAD UR11, UR11, UR7, URZ ;  /* 0x000000070b0b72a4 */ /* 0x000fe2000f8e023f */
[----:B------:R-:W-:Y:S01]  /*e5a0*/  ULDC.64 UR12, c[0x0][UR18+0x228] ;  /* 0x00008a00120c7abb */ /* 0x000fe20008000a00 */
[----:B------:R-:W-:Y:S01]  /*e5b0*/  UIMAD.WIDE.U32 UR14, UR8, UR19, URZ ;  /* 0x00000013080e72a5 */ /* 0x000fe2000f8e003f */
[----:B0-----:R-:W-:Y:S01]  /*e5c0*/  @P1 IMAD.HI.U32 R8, R15, R10, RZ ;  /* 0x0000000a0f081227 */ /* 0x001fe200078e00ff */
[----:B------:R-:W-:-:S02]  /*e5d0*/  UIMAD UR19, UR9, UR19, URZ ;  /* 0x00000013091372a4 */ /* 0x000fc4000f8e023f */
[----:B------:R-:W-:Y:S01]  /*e5e0*/  UIMAD.WIDE.U32 UR20, UR12, UR16, URZ ;  /* 0x000000100c1472a5 */ /* 0x000fe2000f8e003f */
[----:B------:R-:W-:Y:S01]  /*e5f0*/  IMAD.MOV.U32 R11, RZ, RZ, R15 ;  /* 0x000000ffff0b7224 */ /* 0x000fe200078e000f */
[----:B------:R-:W-:Y:S01]  /*e600*/  UIMAD.WIDE.U32 UR8, UR10, UR7, URZ ;  /* 0x000000070a0872a5 */ /* 0x000fe2000f8e003f */
[----:B-1----:R-:W-:Y:S01]  /*e610*/  @P1 SHF.R.U32.HI R11, RZ, R13, R8 ;  /* 0x0000000dff0b1219 */ /* 0x002fe20000011608 */
[----:B------:R-:W-:Y:S02]  /*e620*/  UIMAD UR12, UR13, UR16, URZ ;  /* 0x000000100d0c72a4 */ /* 0x000fe4000f8e023f */
[----:B------:R-:W-:Y:S02]  /*e630*/  UIMAD UR11, UR10, UR17, UR11 ;  /* 0x000000110a0b72a4 */ /* 0x000fe4000f8e020b */
[----:B------:R-:W-:Y:S02]  /*e640*/  UIADD3 UR12, UR21, UR12, URZ ;  /* 0x0000000c150c7290 */ /* 0x000fe4000fffe03f */
[----:B------:R-:W-:Y:S01]  /*e650*/  UIADD3 UR10, UR9, UR11, URZ ;  /* 0x0000000b090a7290 */ /* 0x000fe2000fffe03f */
[----:B------:R-:W-:Y:S01]  /*e660*/  IMAD.MOV R10, RZ, RZ, -R11 ;  /* 0x000000ffff0a7224 */ /* 0x000fe200078e0a0b */
[----:B------:R-:W-:Y:S01]  /*e670*/  UIADD3 UR19, UR15, UR19, URZ ;  /* 0x000000130f137290 */ /* 0x000fe2000fffe03f */
[----:B------:R-:W-:-:S02]  /*e680*/  IMAD.U32 R8, RZ, RZ, UR20 ;  /* 0x00000014ff087e24 */ /* 0x000fc4000f8e00ff */
[----:B------:R-:W-:Y:S01]  /*e690*/  IMAD.U32 R9, RZ, RZ, UR21 ;  /* 0x00000015ff097e24 */ /* 0x000fe2000f8e00ff */
[----:B------:R-:W-:Y:S01]  /*e6a0*/  SHF.R.S32.HI R9, RZ, 0x1f, R11 ;  /* 0x0000001fff097819 */ /* 0x000fe2000001140b */
[----:B------:R-:W-:Y:S02]  /*e6b0*/  IMAD R13, R19, R10, R15 ;  /* 0x0000000a130d7224 */ /* 0x000fe400078e020f */
[----:B------:R-:W-:Y:S01]  /*e6c0*/  IMAD.U32 R12, RZ, RZ, UR12 ;  /* 0x0000000cff0c7e24 */ /* 0x000fe2000f8e00ff */
[----:B------:R-:W-:Y:S01]  /*e6d0*/  ULDC.64 UR12, c[0x0][0xba8] ;  /* 0x0002ea00000c7ab9 */ /* 0x000fe20000000a00 */
[----:B------:R-:W-:Y:S01]  /*e6e0*/  @!UP1 ULDC UR12, c[0x0][0xb50] ;  /* 0x0002d400000c9ab9 */ /* 0x000fe20000000800 */
[----:B------:R-:W-:Y:S01]  /*e6f0*/  SHF.R.S32.HI R10, RZ, 0x1f, R13 ;  /* 0x0000001fff0a7819 */ /* 0x000fe2000001140d */
[----:B------:R-:W-:Y:S01]  /*e700*/  @!UP1 ULDC UR13, c[0x0][0xb54] ;  /* 0x0002d500000d9ab9 */ /* 0x000fe20000000800 */
[----:B--2---:R-:W-:-:S13]  /*e710*/  @P0 R2UR UR4, R34 ;  /* 0x00000000220402ca */ /* 0x004fda00000e0000 */
[----:B------:R-:W-:Y:S02]  /*e720*/  UIADD3 UR14, UP0, UP2, UR8, UR14, UR4 ;  /* 0x0000000e080e7290 */ /* 0x000fe4000fa1e004 */
[----:B------:R-:W-:-:S04]  /*e730*/  USHF.R.S32.HI UR11, URZ, 0x1f, UR4 ;  /* 0x0000001f3f0b7899 */ /* 0x000fc80008011404 */
[----:B------:R-:W-:Y:S01]  /*e740*/  UIADD3.X UR10, UR10, UR19, UR11, UP0, UP2 ;  /* 0x000000130a0a7290 */ /* 0x000fe200087e440b */
[----:B------:R-:W-:Y:S01]  /*e750*/  IADD3 R8, P2, P3, R11, UR14, R8 ;  /* 0x0000000e0b087c10 */ /* 0x000fe2000fb5e008 */
[----:B------:R-:W-:Y:S02]  /*e760*/  ULDC.64 UR8, c[0x0][UR18+0x210] ;  /* 0x0000840012087abb */ /* 0x000fe40008000a00 */
[----:B------:R-:W-:Y:S02]  /*e770*/  IMAD R11, R13, UR9, RZ ;  /* 0x000000090d0b7c24 */ /* 0x000fe4000f8e02ff */
[----:B------:R-:W-:Y:S02]  /*e780*/  IADD3.X R9, R9, UR10, R12, P2, P3 ;  /* 0x0000000a09097c10 */ /* 0x000fe400097e640c */
[----:B------:R-:W-:Y:S02]  /*e790*/  IMAD R11, R10, UR8, R11 ;  /* 0x000000080a0b7c24 */ /* 0x000fe4000f8e020b */
[----:B------:R-:W-:-:S04]  /*e7a0*/  IMAD.WIDE.U32 R8, R13, UR8, R8 ;  /* 0x000000080d087c25 */ /* 0x000fc8000f8e0008 */
[----:B------:R-:W-:Y:S01]  /*e7b0*/  IMAD.IADD R9, R9, 0x1, R11 ;  /* 0x0000000109097824 */ /* 0x000fe200078e020b */
[----:B------:R-:W-:-:S04]  /*e7c0*/  LEA R12, P2, R8, UR12, 0x2 ;  /* 0x0000000c080c7c11 */ /* 0x000fc8000f8410ff */
[----:B------:R-:W-:Y:S01]  /*e7d0*/  LEA.HI.X R13, R8, UR13, R9, 0x2, P2 ;  /* 0x0000000d080d7c11 */ /* 0x000fe200090f1409 */
[----:B------:R-:W-:Y:S08]  /*e7e0*/  @P4 BRA `(.L_x_196) ;  /* 0x0000000000144947 */ /* 0x000ff00003800000 */
[----:B------:R-:W-:Y:S05]  /*e7f0*/  @!P0 BRA `(.L_x_196) ;  /* 0x0000000000108947 */ /* 0x000fea0003800000 */
[----:B------:R-:W-:Y:S02]  /*e800*/  ULDC.64 UR8, c[0x0][0x208] ;  /* 0x0000820000087ab9 */ /* 0x000fe40000000a00 */
[----:B------:R-:W2:Y:S04]  /*e810*/  LDG.E R9, desc[UR8][R32.64] ;  /* 0x0000000820097981 */ /* 0x000ea8000c1e1900 */
[----:B-----5:R-:W2:Y:S02]  /*e820*/  LDG.E R6, desc[UR8][R32.64+0x4] ;  /* 0x0000040820067981 */ /* 0x020ea4000c1e1900 */
[----:B--2---:R-:W-:-:S07]  /*e830*/  IMAD.IADD R6, R6, 0x1, -R9 ;  /* 0x0000000106067824 */ /* 0x004fce00078e0a09 */
.L_x_196:
[----:B------:R-:W2:Y:S01]  /*e840*/  LDL R24, [R1+0x5c] ;  /* 0x00005c0001187983 */ /* 0x000ea20000100800 */
[----:B------:R-:W0:Y:S01]  /*e850*/  S2R R10, SR_TID.X ;  /* 0x00000000000a7919 */ /* 0x000e220000002100 */
[----:B------:R-:W-:Y:S02]  /*e860*/  R2UR UR8, R104 ;  /* 0x00000000680872ca */ /* 0x000fe400000e0000 */
[----:B------:R-:W-:Y:S04]  /*e870*/  SHFL.IDX PT, R8, R12, RZ, 0x1c1f ;  /* 0x001c1fff0c087589 */ /* 0x000fe800000e0000 */
[----:B------:R-:W1:Y:S01]  /*e880*/  SHFL.IDX PT, R9, R13, RZ, 0x1c1f ;  /* 0x001c1fff0d097589 */ /* 0x000e6200000e0000 */
[----:B0-----:R-:W-:-:S05]  /*e890*/  VIADD R25, R10, 0xffffff80 ;  /* 0xffffff800a197836 */ /* 0x001fca0000000000 */
[----:B------:R-:W-:-:S04]  /*e8a0*/  SHF.R.S32.HI R14, RZ, 0x1f, R25 ;  /* 0x0000001fff0e7819 */ /* 0x000fc80000011419 */
[----:B------:R-:W-:-:S04]  /*e8b0*/  LEA.HI R14, R14, R25, RZ, 0x7 ;  /* 0x000000190e0e7211 */ /* 0x000fc800078f38ff */
[----:B------:R-:W-:Y:S01]  /*e8c0*/  LOP3.LUT R14, R14, 0xffffff80, RZ, 0xc0, !PT ;  /* 0xffffff800e0e7812 */ /* 0x000fe200078ec0ff */
[----:B------:R-:W-:Y:S04]  /*e8d0*/  SHFL.IDX PT, R10, R12, 0x1, 0x1c1f ;  /* 0x003c1f000c0a7f89 */ /* 0x000fe800000e0000 */
[----:B------:R-:W-:Y:S02]  /*e8e0*/  IMAD.IADD R14, R25, 0x1, -R14 ;  /* 0x00000001190e7824 */ /* 0x000fe400078e0a0e */
[----:B------:R-:W-:Y:S01]  /*e8f0*/  IMAD.U32 R25, RZ, RZ, UR8 ;  /* 0x00000008ff197e24 */ /* 0x000fe2000f8e00ff */
[----:B------:R-:W0:Y:S01]  /*e900*/  SHFL.IDX PT, R11, R13, 0x1, 0x1c1f ;  /* 0x003c1f000d0b7f89 */ /* 0x000e2200000e0000 */
[----:B-----5:R-:W-:Y:S01]  /*e910*/  IMAD R6, R6, R19, RZ ;  /* 0x0000001306067224 */ /* 0x020fe200078e02ff */
[----:B------:R-:W-:Y:S01]  /*e920*/  LOP3.LUT P0, RZ, R14, 0x3, RZ, 0xc0, !PT ;  /* 0x000000030eff7812 */ /* 0x000fe2000780c0ff */
[----:B------:R-:W-:Y:S01]  /*e930*/  ULDC.64 UR8, c[0x0][0x208] ;  /* 0x0000820000087ab9 */ /* 0x000fe20000000a00 */
[----:B--2---:R-:W-:-:S04]  /*e940*/  IMAD R25, R25, 0x80, R24 ;  /* 0x0000008019197824 */ /* 0x004fc800078e0218 */
[C---:B------:R-:W-:Y:S01]  /*e950*/  VIADD R27, R25.reuse, 0x8 ;  /* 0x00000008191b7836 */ /* 0x040fe20000000000 */
[----:B------:R-:W-:-:S04]  /*e960*/  ISETP.GE.OR P2, PT, R25, R6, P0 ;  /* 0x000000061900720c */ /* 0x000fc80000746670 */
[----:B------:R-:W-:-:S09]  /*e970*/  ISETP.GE.OR P0, PT, R27, R6, P0 ;  /* 0x000000061b00720c */ /* 0x000fd20000706670 */
[----:B-1----:R1:W-:Y:S04]  /*e980*/  @!P2 ST.E desc[UR8][R8.64], R3 ;  /* 0x000000030800a985 */ /* 0x0023e8000c101908 */
[----:B0-----:R1:W-:Y:S01]  /*e990*/  @!P0 ST.E desc[UR8][R10.64], R0 ;  /* 0x000000000a008985 */ /* 0x0013e2000c101908 */
[----:B------:R-:W-:-:S13]  /*e9a0*/  PLOP3.LUT P0, PT, PT, PT, UP1, 0x80, 0x0 ;  /* 0x000000000000781c */ /* 0x000fda0003f0f018 */
[----:B-1----:R-:W-:Y:S05]  /*e9b0*/  @P0 BRA `(.L_x_197) ;  /* 0x0000000800cc0947 */ /* 0x002fea0003800000 */
[----:B------:R-:W0:Y:S01]  /*e9c0*/  S2R R14, SR_TID.X ;  /* 0x00000000000e7919 */ /* 0x000e220000002100 */
[----:B------:R-:W1:Y:S01]  /*e9d0*/  @P1 LDC R20, c[0x0][0xbec] ;  /* 0x0002fb00ff141b82 */ /* 0x000e620000000800 */
[----:B------:R-:W-:Y:S01]  /*e9e0*/  ULDC.64 UR8, c[0x0][0x208] ;  /* 0x0000820000087ab9 */ /* 0x000fe20000000a00 */
[----:B------:R-:W-:Y:S01]  /*e9f0*/  R2UR UR14, R104 ;  /* 0x00000000680e72ca */ /* 0x000fe200000e0000 */
[----:B------:R-:W-:Y:S01]  /*ea00*/  ULDC.64 UR12, c[0x0][0xaa0] ;  /* 0x0002a800000c7ab9 */ /* 0x000fe20000000a00 */
[----:B------:R-:W-:Y:S01]  /*ea10*/  R2UR UR15, R222 ;  /* 0x00000000de0f72ca */ /* 0x000fe200000e0000 */
[----:B0-----:R-:W-:-:S05]  /*ea20*/  VIADD R14, R14, 0xffffff80 ;  /* 0xffffff800e0e7836 */ /* 0x001fca0000000000 */
[----:B------:R-:W-:-:S04]  /*ea30*/  SHF.R.S32.HI R98, RZ, 0x1f, R14 ;  /* 0x0000001fff627819 */ /* 0x000fc8000001140e */
[----:B------:R-:W-:-:S04]  /*ea40*/  LEA.HI R98, R98, R14, RZ, 0x3 ;  /* 0x0000000e62627211 */ /* 0x000fc800078f18ff */
[----:B------:R-:W-:-:S05]  /*ea50*/  SHF.R.S32.HI R98, RZ, 0x3, R98 ;  /* 0x00000003ff627819 */ /* 0x000fca0000011462 */
[----:B------:R-:W-:-:S04]  /*ea60*/  IMAD R3, R98, 0x40, R17 ;  /* 0x0000004062037824 */ /* 0x000fc800078e0211 */
[----:B------:R-:W-:-:S03]  /*ea70*/  IMAD.WIDE R4, R3, 0x2, R4 ;  /* 0x0000000203047825 */ /* 0x000fc600078e0204 */
[C---:B------:R-:W-:Y:S02]  /*ea80*/  IADD3 R13, P6, R4.reuse, 0x1000, RZ ;  /* 0x00001000040d7810 */ /* 0x040fe40007fde0ff */
[C---:B------:R-:W-:Y:S02]  /*ea90*/  IADD3 R25, P5, R4.reuse, 0x2000, RZ ;  /* 0x0000200004197810 */ /* 0x040fe40007fbe0ff */
[----:B------:R-:W-:Y:S02]  /*eaa0*/  LOP3.LUT R12, R13, 0x380, RZ, 0xc0, !PT ;  /* 0x000003800d0c7812 */ /* 0x000fe400078ec0ff */
[----:B------:R-:W-:Y:S02]  /*eab0*/  IADD3 R29, P4, R4, 0x3000, RZ ;  /* 0x00003000041d7810 */ /* 0x000fe40007f9e0ff */
[----:B------:R-:W-:Y:S02]  /*eac0*/  SHF.R.U64 R12, R12, 0x3, RZ ;  /* 0x000000030c0c7819 */ /* 0x000fe400000012ff */
[----:B------:R-:W-:-:S02]  /*ead0*/  IADD3 R33, P3, R4, 0x4000, RZ ;  /* 0x0000400004217810 */ /* 0x000fc40007f7e0ff */
[C---:B------:R-:W-:Y:S02]  /*eae0*/  IADD3 R37, P2, R4.reuse, 0x5000, RZ ;  /* 0x0000500004257810 */ /* 0x040fe40007f5e0ff */
[C---:B------:R-:W-:Y:S02]  /*eaf0*/  IADD3 R41, P0, R4.reuse, 0x6000, RZ ;  /* 0x0000600004297810 */ /* 0x040fe40007f1e0ff */
[----:B------:R-:W-:Y:S02]  /*eb00*/  LOP3.LUT R9, R4, 0x380, RZ, 0xc0, !PT ;  /* 0x0000038004097812 */ /* 0x000fe400078ec0ff */
[----:B------:R-:W-:Y:S02]  /*eb10*/  LOP3.LUT R12, R12, R13, RZ, 0x3c, !PT ;  /* 0x0000000d0c0c7212 */ /* 0x000fe400078e3cff */
[----:B------:R-:W-:Y:S02]  /*eb20*/  IADD3.X R13, RZ, R5, RZ, P6, !PT ;  /* 0x00000005ff0d7210 */ /* 0x000fe400037fe4ff */
[----:B------:R-:W-:-:S02]  /*eb30*/  LOP3.LUT R24, R25, 0x380, RZ, 0xc0, !PT ;  /* 0x0000038019187812 */ /* 0x000fc400078ec0ff */
[----:B------:R-:W-:Y:S02]  /*eb40*/  LOP3.LUT R28, R29, 0x380, RZ, 0xc0, !PT ;  /* 0x000003801d1c7812 */ /* 0x000fe400078ec0ff */
[----:B------:R-:W-:Y:S01]  /*eb50*/  LOP3.LUT R32, R33, 0x380, RZ, 0xc0, !PT ;  /* 0x0000038021207812 */ /* 0x000fe200078ec0ff */
[----:B------:R-:W-:Y:S01]  /*eb60*/  UIMAD UR10, UR11, UR12, URZ ;  /* 0x0000000c0b0a72a4 */ /* 0x000fe2000f8e023f */
[----:B------:R-:W-:Y:S01]  /*eb70*/  LOP3.LUT R36, R37, 0x380, RZ, 0xc0, !PT ;  /* 0x0000038025247812 */ /* 0x000fe200078ec0ff */
[----:B------:R-:W5:Y:S01]  /*eb80*/  LD.E.128 R12, desc[UR8][R12.64] ;  /* 0x000000080c0c7980 */ /* 0x000f62000c101d00 */
[----:B------:R-:W-:Y:S02]  /*eb90*/  LOP3.LUT R40, R41, 0x380, RZ, 0xc0, !PT ;  /* 0x0000038029287812 */ /* 0x000fe400078ec0ff */
[----:B------:R-:W-:Y:S02]  /*eba0*/  IADD3 R3, P6, R4, 0x7000, RZ ;  /* 0x0000700004037810 */ /* 0x000fe40007fde0ff */
[----:B------:R-:W-:-:S02]  /*ebb0*/  SHF.R.U64 R9, R9, 0x3, RZ ;  /* 0x0000000309097819 */ /* 0x000fc400000012ff */
[----:B------:R-:W-:Y:S01]  /*ebc0*/  SHF.R.U64 R24, R24, 0x3, RZ ;  /* 0x0000000318187819 */ /* 0x000fe200000012ff */
[----:B------:R-:W-:Y:S01]  /*ebd0*/  IMAD.X R45, RZ, RZ, R5, P6 ;  /* 0x000000ffff2d7224 */ /* 0x000fe200030e0605 */
[----:B------:R-:W-:Y:S02]  /*ebe0*/  SHF.R.U64 R28, R28, 0x3, RZ ;  /* 0x000000031c1c7819 */ /* 0x000fe400000012ff */
[----:B------:R-:W-:Y:S02]  /*ebf0*/  SHF.R.U64 R32, R32, 0x3, RZ ;  /* 0x0000000320207819 */ /* 0x000fe400000012ff */
[----:B------:R-:W-:Y:S02]  /*ec00*/  SHF.R.U64 R36, R36, 0x3, RZ ;  /* 0x0000000324247819 */ /* 0x000fe400000012ff */
[----:B------:R-:W-:Y:S02]  /*ec10*/  SHF.R.U64 R40, R40, 0x3, RZ ;  /* 0x0000000328287819 */ /* 0x000fe400000012ff */
[----:B------:R-:W-:-:S02]  /*ec20*/  LOP3.LUT R0, R3, 0x380, RZ, 0xc0, !PT ;  /* 0x0000038003007812 */ /* 0x000fc400078ec0ff */
[----:B------:R-:W-:Y:S02]  /*ec30*/  LOP3.LUT R4, R9, R4, RZ, 0x3c, !PT ;  /* 0x0000000409047212 */ /* 0x000fe400078e3cff */
[----:B------:R-:W-:Y:S01]  /*ec40*/  LOP3.LUT R24, R24, R25, RZ, 0x3c, !PT ;  /* 0x0000001918187212 */ /* 0x000fe200078e3cff */
[--C-:B------:R-:W-:Y:S01]  /*ec50*/  IMAD.X R25, RZ, RZ, R5.reuse, P5 ;  /* 0x000000ffff197224 */ /* 0x100fe200028e0605 */
[----:B------:R-:W-:Y:S01]  /*ec60*/  LOP3.LUT R28, R28, R29, RZ, 0x3c, !PT ;  /* 0x0000001d1c1c7212 */ /* 0x000fe200078e3cff */
[--C-:B------:R-:W-:Y:S01]  /*ec70*/  IMAD.X R29, RZ, RZ, R5.reuse, P4 ;  /* 0x000000ffff1d7224 */ /* 0x100fe200020e0605 */
[----:B------:R-:W-:Y:S01]  /*ec80*/  LOP3.LUT R32, R32, R33, RZ, 0x3c, !PT ;  /* 0x0000002120207212 */ /* 0x000fe200078e3cff */
[--C-:B------:R-:W-:Y:S01]  /*ec90*/  IMAD.X R33, RZ, RZ, R5.reuse, P3 ;  /* 0x000000ffff217224 */ /* 0x100fe200018e0605 */
[----:B------:R-:W-:Y:S01]  /*eca0*/  LOP3.LUT R36, R36, R37, RZ, 0x3c, !PT ;  /* 0x0000002524247212 */ /* 0x000fe200078e3cff */
[--C-:B------:R-:W-:Y:S01]  /*ecb0*/  IMAD.X R37, RZ, RZ, R5.reuse, P2 ;  /* 0x000000ffff257224 */ /* 0x100fe200010e0605 */
[----:B------:R-:W-:Y:S01]  /*ecc0*/  LOP3.LUT R40, R40, R41, RZ, 0x3c, !PT ;  /* 0x0000002928287212 */ /* 0x000fe200078e3cff */
[----:B------:R-:W-:Y:S01]  /*ecd0*/  IMAD.X R41, RZ, RZ, R5, P0 ;  /* 0x000000ffff297224 */ /* 0x000fe200000e0605 */
[----:B------:R-:W-:Y:S01]  /*ece0*/  SHF.R.U64 R0, R0, 0x3, RZ ;  /* 0x0000000300007819 */ /* 0x000fe200000012ff */
[----:B------:R0:W5:Y:S03]  /*ecf0*/  LD.E.128 R8, desc[UR8][R4.64] ;  /* 0x0000000804087980 */ /* 0x000166000c101d00 */
[----:B------:R-:W-:Y:S01]  /*ed00*/  LOP3.LUT R44, R0, R3, RZ, 0x3c, !PT ;  /* 0x00000003002c7212 */ /* 0x000fe200078e3cff */
[----:B------:R-:W5:Y:S01]  /*ed10*/  LD.E.128 R24, desc[UR8][R24.64] ;  /* 0x0000000818187980 */ /* 0x000f62000c101d00 */
[----:B------:R-:W-:-:S03]  /*ed20*/  UIMAD UR10, UR4, UR13, UR10 ;  /* 0x0000000d040a72a4 */ /* 0x000fc6000f8e020a */
[----:B------:R-:W5:Y:S01]  /*ed30*/  LD.E.128 R28, desc[UR8][R28.64] ;  /* 0x000000081c1c7980 */ /* 0x000f62000c101d00 */
[----:B0-----:R-:W0:Y:S03]  /*ed40*/  @P1 LDC R5, c[0x0][0xbf0] ;  /* 0x0002fc00ff051b82 */ /* 0x001e260000000800 */
[----:B------:R-:W5:Y:S01]  /*ed50*/  LD.E.128 R32, desc[UR8][R32.64] ;  /* 0x0000000820207980 */ /* 0x000f62000c101d00 */
[----:B------:R-:W-:-:S03]  /*ed60*/  IMAD R0, R23, 0x20, R98 ;  /* 0x0000002017007824 */ /* 0x000fc600078e0262 */
[----:B------:R-:W5:Y:S01]  /*ed70*/  LD.E.128 R36, desc[UR8][R36.64] ;  /* 0x0000000824247980 */ /* 0x000f62000c101d00 */
[----:B------:R-:W-:-:S03]  /*ed80*/  IMAD.U32 R21, RZ, RZ, UR14 ;  /* 0x0000000eff157e24 */ /* 0x000fc6000f8e00ff */
[----:B------:R-:W5:Y:S04]  /*ed90*/  LD.E.128 R40, desc[UR8][R40.64] ;  /* 0x0000000828287980 */ /* 0x000f68000c101d00 */
[----:B------:R-:W5:Y:S01]  /*eda0*/  LD.E.128 R44, desc[UR8][R44.64] ;  /* 0x000000082c2c7980 */ /* 0x000f62000c101d00 */
[----:B------:R-:W-:Y:S01]  /*edb0*/  UIMAD.WIDE.U32 UR8, UR4, UR12, URZ ;  /* 0x0000000c040872a5 */ /* 0x000fe2000f8e003f */
[----:B------:R-:W-:Y:S01]  /*edc0*/  IMAD R21, R21, 0x80, R0 ;  /* 0x0000008015157824 */ /* 0x000fe200078e0200 */
[----:B------:R-:W-:Y:S01]  /*edd0*/  USHF.R.S32.HI UR4, URZ, 0x1f, UR7 ;  /* 0x0000001f3f047899 */ /* 0x000fe20008011407 */
[----:B------:R-:W-:Y:S01]  /*ede0*/  @!PT LDS RZ, [RZ] ;  /* 0x00000000fffff984 */ /* 0x000fe20000000800 */
[----:B------:R-:W-:Y:S01]  /*edf0*/  @!PT LDS RZ, [RZ] ;  /* 0x00000000fffff984 */ /* 0x000fe20000000800 */
[----:B------:R-:W-:Y:S01]  /*ee00*/  @!PT LDS RZ, [RZ] ;  /* 0x00000000fffff984 */ /* 0x000fe20000000800 */
[----:B------:R-:W-:Y:S01]  /*ee10*/  @!PT LDS RZ, [RZ] ;  /* 0x00000000fffff984 */ /* 0x000fe20000000800 */
[----:B------:R2:W-:Y:S06]  /*ee20*/  MEMBAR.ALL.CTA ;  /* 0x0000000000007992 */ /* 0x0005ec0000008000 */
[----:B--2---:R-:W2:Y:S01]  /*ee30*/  FENCE.VIEW.ASYNC.S ;  /* 0x00000000000073c6 */ /* 0x004ea20000000000 */
[----:B------:R-:W-:Y:S01]  /*ee40*/  UIADD3 UR9, UR9, UR10, URZ ;  /* 0x0000000a09097290 */ /* 0x000fe2000fffe03f */
[----:B------:R-:W-:-:S02]  /*ee50*/  ULDC.64 UR12, c[0x0][0xaf0] ;  /* 0x0002bc00000c7ab9 */ /* 0x000fc40000000a00 */
[----:B------:R-:W-:Y:S02]  /*ee60*/  ULDC.64 UR10, c[0x0][0xae8] ;  /* 0x0002ba00000a7ab9 */ /* 0x000fe40000000a00 */
[----:B------:R-:W-:Y:S01]  /*ee70*/  UIMAD.WIDE.U32 UR8, UR15, UR10, UR8 ;  /* 0x0000000a0f0872a5 */ /* 0x000fe2000f8e0008 */
[----:B-1----:R-:W-:Y:S01]  /*ee80*/  @P1 IMAD.HI.U32 R0, R21, R20, RZ ;  /* 0x0000001415001227 */ /* 0x002fe200078e00ff */
[----:B------:R-:W-:Y:S02]  /*ee90*/  UIMAD UR4, UR4, UR12, URZ ;  /* 0x0000000c040472a4 */ /* 0x000fe4000f8e023f */
[----:B------:R-:W-:Y:S01]  /*eea0*/  UIMAD UR9, UR15, UR11, UR9 ;  /* 0x0000000b0f0972a4 */ /* 0x000fe2000f8e0209 */
[----:B------:R-:W-:Y:S01]  /*eeb0*/  IMAD.MOV.U32 R3, RZ, RZ, R21 ;  /* 0x000000ffff037224 */ /* 0x000fe200078e0015 */
[----:B0-----:R-:W-:Y:S01]  /*eec0*/  @P1 SHF.R.U32.HI R3, RZ, R5, R0 ;  /* 0x00000005ff031219 */ /* 0x001fe20000011600 */
[----:B------:R-:W-:Y:S02]  /*eed0*/  UIMAD UR4, UR7, UR13, UR4 ;  /* 0x0000000d070472a4 */ /* 0x000fe4000f8e0204 */
[----:B------:R-:W-:Y:S01]  /*eee0*/  UIMAD.WIDE.U32 UR8, UR7, UR12, UR8 ;  /* 0x0000000c070872a5 */ /* 0x000fe2000f8e0008 */
[--C-:B------:R-:W-:Y:S01]  /*eef0*/  SHF.R.S32.HI R0, RZ, 0x1f, R3.reuse ;  /* 0x0000001fff007819 */ /* 0x100fe20000011403 */
[----:B------:R-:W-:Y:S01]  /*ef00*/  IMAD.MOV R20, RZ, RZ, -R3 ;  /* 0x000000ffff147224 */ /* 0x000fe200078e0a03 */
[----:B------:R-:W-:Y:S01]  /*ef10*/  ULDC.64 UR10, c[0x0][0xae0] ;  /* 0x0002b800000a7ab9 */ /* 0x000fe20000000a00 */
[----:B------:R-:W-:-:S02]  /*ef20*/  UIADD3 UR4, UR9, UR4, URZ ;  /* 0x0000000409047290 */ /* 0x000fc4000fffe03f */
[----:B------:R-:W-:Y:S02]  /*ef30*/  IMAD R0, R0, UR10, RZ ;  /* 0x0000000a00007c24 */ /* 0x000fe4000f8e02ff */
[----:B------:R-:W-:Y:S02]  /*ef40*/  IMAD R19, R19, R20, R21 ;  /* 0x0000001413137224 */ /* 0x000fe400078e0215 */
[----:B------:R-:W-:Y:S02]  /*ef50*/  IMAD.U32 R5, RZ, RZ, UR9 ;  /* 0x00000009ff057e24 */ /* 0x000fe4000f8e00ff */
[----:B------:R-:W-:Y:S01]  /*ef60*/  IMAD.U32 R4, RZ, RZ, UR8 ;  /* 0x00000008ff047e24 */ /* 0x000fe2000f8e00ff */
[----:B------:R-:W-:Y:S01]  /*ef70*/  ULDC.64 UR8, c[0x0][0xad8] ;  /* 0x0002b60000087ab9 */ /* 0x000fe20000000a00 */
[----:B------:R-:W-:Y:S02]  /*ef80*/  IMAD.U32 R5, RZ, RZ, UR4 ;  /* 0x00000004ff057e24 */ /* 0x000fe4000f8e00ff */
[C---:B------:R-:W-:Y:S01]  /*ef90*/  IMAD R21, R3.reuse, UR11, R0 ;  /* 0x0000000b03157c24 */ /* 0x040fe2000f8e0200 */
[----:B------:R-:W-:Y:S01]  /*efa0*/  SHF.R.S32.HI R0, RZ, 0x1f, R19 ;  /* 0x0000001fff007819 */ /* 0x000fe20000011413 */
[----:B------:R-:W-:-:S04]  /*efb0*/  IMAD.WIDE.U32 R4, R3, UR10, R4 ;  /* 0x0000000a03047c25 */ /* 0x000fc8000f8e0004 */
[----:B------:R-:W-:Y:S02]  /*efc0*/  IMAD.U32 R49, RZ, RZ, UR14 ;  /* 0x0000000eff317e24 */ /* 0x000fe4000f8e00ff */
[----:B------:R-:W-:Y:S02]  /*efd0*/  IMAD.IADD R5, R5, 0x1, R21 ;  /* 0x0000000105057824 */ /* 0x000fe400078e0215 */
[----:B------:R-:W-:Y:S02]  /*efe0*/  IMAD R0, R0, UR8, RZ ;  /* 0x0000000800007c24 */ /* 0x000fe4000f8e02ff */
[----:B------:R-:W-:Y:S02]  /*eff0*/  IMAD R49, R49, 0x80, R98 ;  /* 0x0000008031317824 */ /* 0x000fe400078e0262 */
[C---:B------:R-:W-:Y:S02]  /*f000*/  IMAD R21, R19.reuse, UR9, R0 ;  /* 0x0000000913157c24 */ /* 0x040fe4000f8e0200 */
[----:B------:R-:W-:Y:S01]  /*f010*/  IMAD.WIDE.U32 R4, R19, UR8, R4 ;  /* 0x0000000813047c25 */ /* 0x000fe2000f8e0004 */
[----:B------:R-:W-:Y:S01]  /*f020*/  ISETP.GE.AND P2, PT, R49, R6, PT ;  /* 0x000000063100720c */ /* 0x000fe20003f46270 */
[----:B------:R-:W-:-:S02]  /*f030*/  ULDC.64 UR8, c[0x0][0xa80] ;  /* 0x0002a00000087ab9 */ /* 0x000fc40000000a00 */
[----:B------:R-:W-:Y:S02]  /*f040*/  VIADD R3, R49, 0x20 ;  /* 0x0000002031037836 */ /* 0x000fe40000000000 */
[----:B------:R-:W-:Y:S01]  /*f050*/  VIADD R18, R18, 0x34820 ;  /* 0x0003482012127836 */ /* 0x000fe20000000000 */
[C---:B------:R-:W-:Y:S01]  /*f060*/  LEA R0, P3, R4.reuse, UR8, 0x1 ;  /* 0x0000000804007c11 */ /* 0x040fe2000f8608ff */
[----:B------:R-:W-:Y:S01]  /*f070*/  IMAD.IADD R5, R5, 0x1, R21 ;  /* 0x0000000105057824 */ /* 0x000fe200078e0215 */
[-C--:B------:R-:W-:Y:S01]  /*f080*/  ISETP.GE.AND P0, PT, R3, R6.reuse, PT ;  /* 0x000000060300720c */ /* 0x080fe20003f06270 */
[----:B------:R-:W-:Y:S01]  /*f090*/  VIADD R3, R49, 0x40 ;  /* 0x0000004031037836 */ /* 0x000fe20000000000 */
[----:B------:R-:W-:Y:S02]  /*f0a0*/  PRMT R18, RZ, 0x654, R18 ;  /* 0x00000654ff127816 */ /* 0x000fe40000000012 */
[----:B------:R-:W-:Y:S01]  /*f0b0*/  LEA.HI.X R20, R4, UR9, R5, 0x1, P3 ;  /* 0x0000000904147c11 */ /* 0x000fe200098f0c05 */
[----:B------:R-:W-:Y:S01]  /*f0c0*/  BSSY B1, `(.L_x_198) ;  /* 0x0000012000017945 */ /* 0x000fe20003800000 */
[----:B------:R-:W-:Y:S01]  /*f0d0*/  ISETP.GE.AND P1, PT, R3, R6, PT ;  /* 0x000000060300720c */ /* 0x000fe20003f26270 */
[----:B--2---:R0:W-:Y:S02]  /*f0e0*/  SYNCS.ARRIVE.TRANS64.RED.A1T0 RZ, [R18+URZ], RZ ;  /* 0x000000ff12ff79a7 */ /* 0x0041e4000810043f */
[----:B------:R1:W2:Y:S01]  /*f0f0*/  SHFL.IDX PT, R3, R20, RZ, 0x181f ;  /* 0x00181fff14037589 */ /* 0x0002a200000e0000 */
[----:B------:R-:W-:-:S02]  /*f100*/  SHF.R.S32.HI R48, RZ, 0x1f, R22 ;  /* 0x0000001fff307819 */ /* 0x000fc40000011416 */
[----:B------:R-:W-:Y:S01]  /*f110*/  SHF.R.S32.HI R50, RZ, 0x1f, R17 ;  /* 0x0000001fff327819 */ /* 0x000fe20000011411 */
[----:B0-----:R1:W0:Y:S01]  /*f120*/  SHFL.IDX PT, R18, R0, RZ, 0x181f ;  /* 0x00181fff00127589 */ /* 0x00122200000e0000 */
[----:B------:R-:W-:Y:S05]  /*f130*/  @P2 BRA `(.L_x_199) ;  /* 0x0000000000282947 */ /* 0x000fea0003800000 */
[----:B------:R-:W-:Y:S01]  /*f140*/  ULDC UR4, c[0x0][0xac8] ;  /* 0x0002b20000047ab9 */ /* 0x000fe20000000800 */
[----:B------:R-:W-:Y:S01]  /*f150*/  ULDC.64 UR8, c[0x0][0x208] ;  /* 0x0000820000087ab9 */ /* 0x000fe20000000a00 */
[----:B------:R-:W-:Y:S02]  /*f160*/  ISETP.GE.AND P2, PT, R17, UR4, PT ;  /* 0x0000000411007c0c */ /* 0x000fe4000bf46270 */
[----:B------:R-:W-:-:S11]  /*f170*/  ISETP.GE.AND P3, PT, R22, UR4, PT ;  /* 0x0000000416007c0c */ /* 0x000fd6000bf66270 */
[CC--:B0-----:R-:W-:Y:S02]  /*f180*/  @!P2 LEA R4, P4, R17.reuse, R18.reuse, 0x1 ;  /* 0x000000121104a211 */ /* 0x0c1fe400078808ff */
[C---:B------:R-:W-:Y:S02]  /*f190*/  @!P3 LEA R18, P5, R22.reuse, R18, 0x1 ;  /* 0x000000121612b211 */ /* 0x040fe400078a08ff */
[-C--:B--2---:R-:W-:Y:S02]  /*f1a0*/  @!P2 LEA.HI.X R5, R17, R3.reuse, R50, 0x1, P4 ;  /* 0x000000031105a211 */ /* 0x084fe400020f0c32 */
[----:B------:R-:W-:-:S03]  /*f1b0*/  @!P3 LEA.HI.X R19, R22, R3, R48, 0x1, P5 ;  /* 0x000000031613b211 */ /* 0x000fc600028f0c30 */
[----:B-----5:R3:W-:Y:S04]  /*f1c0*/  @!P2 ST.E.128 desc[UR8][R4.64], R8 ;  /* 0x000000080400a985 */ /* 0x0207e8000c101d08 */
[----:B------:R3:W-:Y:S02]  /*f1d0*/  @!P3 ST.E.128 desc[UR8][R18.64], R32 ;  /* 0x000000201200b985 */ /* 0x0007e4000c101d08 */
.L_x_199:
[----:B------:R-:W-:Y:S05]  /*f1e0*/  BSYNC B1 ;  /* 0x0000000000017941 */ /* 0x000fea0003800000 */
.L_x_198:
[----:B--2---:R2:W4:Y:S01]  /*f1f0*/  SHFL.IDX PT, R3, R20, 0x1, 0x181f ;  /* 0x00381f0014037f89 */ /* 0x00452200000e0000 */
[----:B------:R-:W-:Y:S03]  /*f200*/  BSSY B1, `(.L_x_200) ;  /* 0x000000d000017945 */ /* 0x000fe60003800000 */
[----:B---3-5:R2:W3:Y:S01]  /*f210*/  SHFL.IDX PT, R8, R0, 0x1, 0x181f ;  /* 0x00381f0000087f89 */ /* 0x0284e200000e0000 */
[----:B------:R-:W-:Y:S05]  /*f220*/  @P0 BRA `(.L_x_201) ;  /* 0x0000000000280947 */ /* 0x000fea0003800000 */
[----:B------:R-:W-:Y:S01]  /*f230*/  ULDC UR4, c[0x0][0xac8] ;  /* 0x0002b20000047ab9 */ /* 0x000fe20000000800 */
[----:B------:R-:W-:Y:S01]  /*f240*/  ULDC.64 UR8, c[0x0][0x208] ;  /* 0x0000820000087ab9 */ /* 0x000fe20000000a00 */
[----:B------:R-:W-:Y:S02]  /*f250*/  ISETP.GE.AND P3, PT, R17, UR4, PT ;  /* 0x0000000411007c0c */ /* 0x000fe4000bf66270 */
[----:B------:R-:W-:-:S11]  /*f260*/  ISETP.GE.AND P4, PT, R22, UR4, PT ;  /* 0x0000000416007c0c */ /* 0x000fd6000bf86270 */
[CC--:B---3--:R-:W-:Y:S02]  /*f270*/  @!P3 LEA R4, P0, R17.reuse, R8.reuse, 0x1 ;  /* 0x000000081104b211 */ /* 0x0c8fe400078008ff */
[C---:B------:R-:W-:Y:S02]  /*f280*/  @!P4 LEA R8, P2, R22.reuse, R8, 0x1 ;  /* 0x000000081608c211 */ /* 0x040fe400078408ff */
[-C--:B----4-:R-:W-:Y:S02]  /*f290*/  @!P3 LEA.HI.X R5, R17, R3.reuse, R50, 0x1, P0 ;  /* 0x000000031105b211 */ /* 0x090fe400000f0c32 */
[----:B------:R-:W-:-:S03]  /*f2a0*/  @!P4 LEA.HI.X R9, R22, R3, R48, 0x1, P2 ;  /* 0x000000031609c211 */ /* 0x000fc600010f0c30 */
[----:B------:R3:W-:Y:S04]  /*f2b0*/  @!P3 ST.E.128 desc[UR8][R4.64], R12 ;  /* 0x0000000c0400b985 */ /* 0x0007e8000c101d08 */
[----:B------:R3:W-:Y:S02]  /*f2c0*/  @!P4 ST.E.128 desc[UR8][R8.64], R36 ;  /* 0x000000240800c985 */ /* 0x0007e4000c101d08 */
.L_x_201:
[----:B------:R-:W-:Y:S05]  /*f2d0*/  BSYNC B1 ;  /* 0x0000000000017941 */ /* 0x000fea0003800000 */
.L_x_200:
[----:B----4-:R4:W0:Y:S01]  /*f2e0*/  SHFL.IDX PT, R3, R20, 0x2, 0x181f ;  /* 0x00581f0014037f89 */ /* 0x01082200000e0000 */
[----:B------:R-:W-:Y:S03]  /*f2f0*/  BSSY B1, `(.L_x_202) ;  /* 0x000000d000017945 */ /* 0x000fe60003800000 */
[----:B---3--:R4:W3:Y:S01]  /*f300*/  SHFL.IDX PT, R8, R0, 0x2, 0x181f ;  /* 0x00581f0000087f89 */ /* 0x0088e200000e0000 */
[----:B------:R-:W-:Y:S05]  /*f310*/  @P1 BRA `(.L_x_203) ;  /* 0x0000000000281947 */ /* 0x000fea0003800000 */
[----:B------:R-:W-:Y:S01]  /*f320*/  ULDC UR4, c[0x0][0xac8] ;  /* 0x0002b20000047ab9 */ /* 0x000fe20000000800 */
[----:B------:R-:W-:Y:S01]  /*f330*/  ULDC.64 UR8, c[0x0][0x208] ;  /* 0x0000820000087ab9 */ /* 0x000fe20000000a00 */
[----:B------:R-:W-:Y:S02]  /*f340*/  ISETP.GE.AND P2, PT, R17, UR4, PT ;  /* 0x0000000411007c0c */ /* 0x000fe4000bf46270 */
[----:B------:R-:W-:-:S11]  /*f350*/  ISETP.GE.AND P3, PT, R22, UR4, PT ;  /* 0x0000000416007c0c */ /* 0x000fd6000bf66270 */
[CC--:B---3--:R-:W-:Y:S02]  /*f360*/  @!P2 LEA R4, P0, R17.reuse, R8.reuse, 0x1 ;  /* 0x000000081104a211 */ /* 0x0c8fe400078008ff */
[C---:B------:R-:W-:Y:S02]  /*f370*/  @!P3 LEA R8, P1, R22.reuse, R8, 0x1 ;  /* 0x000000081608b211 */ /* 0x040fe400078208ff */
[-C--:B0-----:R-:W-:Y:S02]  /*f380*/  @!P2 LEA.HI.X R5, R17, R3.reuse, R50, 0x1, P0 ;  /* 0x000000031105a211 */ /* 0x081fe400000f0c32 */
[----:B------:R-:W-:-:S03]  /*f390*/  @!P3 LEA.HI.X R9, R22, R3, R48, 0x1, P1 ;  /* 0x000000031609b211 */ /* 0x000fc600008f0c30 */
[----:B------:R0:W-:Y:S04]  /*f3a0*/  @!P2 ST.E.128 desc[UR8][R4.64], R24 ;  /* 0x000000180400a985 */ /* 0x0001e8000c101d08 */
[----:B------:R0:W-:Y:S02]  /*f3b0*/  @!P3 ST.E.128 desc[UR8][R8.64], R40 ;  /* 0x000000280800b985 */ /* 0x0001e4000c101d08 */
.L_x_203:
[----:B------:R-:W-:Y:S05]  /*f3c0*/  BSYNC B1 ;  /* 0x0000000000017941 */ /* 0x000fea0003800000 */
.L_x_202:
[----:B0-----:R-:W-:Y:S01]  /*f3d0*/  VIADD R3, R49, 0x60 ;  /* 0x0000006031037836 */ /* 0x001fe20000000000 */
[----:B-12-4-:R-:W4:Y:S04]  /*f3e0*/  SHFL.IDX PT, R20, R20, 0x3, 0x181f ;  /* 0x00781f0014147f89 */ /* 0x016f2800000e0000 */
[----:B------:R-:W-:Y:S01]  /*f3f0*/  ISETP.GE.AND P0, PT, R3, R6, PT ;  /* 0x000000060300720c */ /* 0x000fe20003f06270 */
[----:B------:R-:W0:-:S12]  /*f400*/  SHFL.IDX PT, R0, R0, 0x3, 0x181f ;  /* 0x00781f0000007f89 */ /* 0x000e1800000e0000 */
[----:B------:R-:W-:Y:S05]  /*f410*/  @P0 BRA `(.L_x_204) ;  /* 0x0000001c00000947 */ /* 0x000fea0003800000 */
[----:B------:R-:W-:Y:S01]  /*f420*/  ULDC UR4, c[0x0][0xac8] ;  /* 0x0002b20000047ab9 */ /* 0x000fe20000000800 */
[----:B------:R-:W-:Y:S01]  /*f430*/  ULDC.64 UR8, c[0x0][0x208] ;  /* 0x0000820000087ab9 */ /* 0x000fe20000000a00 */
[----:B------:R-:W-:-:S13]  /*f440*/  ISETP.GE.AND P1, PT, R17, UR4, PT ;  /* 0x0000000411007c0c */ /* 0x000fda000bf26270 */
[----:B0-----:R-:W-:-:S04]  /*f450*/  @!P1 LEA R4, P0, R17, R0, 0x1 ;  /* 0x0000000011049211 */ /* 0x001fc800078008ff */
[----:B----4-:R-:W-:Y:S02]  /*f460*/  @!P1 LEA.HI.X R5, R17, R20, R50, 0x1, P0 ;  /* 0x0000001411059211 */ /* 0x010fe400000f0c32 */
[----:B------:R-:W-:-:S03]  /*f470*/  ISETP.GE.AND P0, PT, R22, UR4, PT ;  /* 0x0000000416007c0c */ /* 0x000fc6000bf06270 */
[----:B------:R0:W-:Y:S10]  /*f480*/  @!P1 ST.E.128 desc[UR8][R4.64], R28 ;  /* 0x0000001c04009985 */ /* 0x0001f4000c101d08 */
[----:B------:R-:W-:Y:S05]  /*f490*/  @P0 BRA `(.L_x_204) ;  /* 0x0000001800e00947 */ /* 0x000fea0003800000 */
[----:B0-----:R-:W-:Y:S01]  /*f4a0*/  LEA R4, P0, R22, R0, 0x1 ;  /* 0x0000000016047211 */ /* 0x001fe200078008ff */
[----:B------:R-:W-:-:S03]  /*f4b0*/  ULDC.64 UR8, c[0x0][0x208] ;  /* 0x0000820000087ab9 */ /* 0x000fc60000000a00 */
[----:B------:R-:W-:-:S05]  /*f4c0*/  LEA.HI.X R5, R22, R20, R48, 0x1, P0 ;  /* 0x0000001416057211 */ /* 0x000fca00000f0c30 */
[----:B------:R0:W-:Y:S01]  /*f4d0*/  ST.E.128 desc[UR8][R4.64], R44 ;  /* 0x0000002c04007985 */ /* 0x0001e2000c101d08 */
[----:B------:R-:W-:Y:S05]  /*f4e0*/  BRA `(.L_x_204) ;  /* 0x0000001800cc7947 */ /* 0x000fea0003800000 */
.L_x_197:
[----:B------:R0:W5:Y:S01]  /*f4f0*/  LDL R103, [R1+0x4] ;  /* 0x0000040001677983 */ /* 0x0001620000100800 */
[----:B------:R-:W-:Y:S01]  /*f500*/  ULDC.64 UR12, c[0x0][0xb08] ;  /* 0x0002c200000c7ab9 */ /* 0x000fe20000000a00 */
[----:B------:R-:W-:Y:S01]  /*f510*/  R2UR UR15, R222 ;  /* 0x00000000de0f72ca */ /* 0x000fe200000e0000 */
[----:B------:R-:W-:Y:S01]  /*f520*/  UIMAD UR10, UR11, UR12, URZ ;  /* 0x0000000c0b0a72a4 */ /* 0x000fe2000f8e023f */
[----:B------:R-:W1:Y:S01]  /*f530*/  @P1 LDC R0, c[0x0][0xbec] ;  /* 0x0002fb00ff001b82 */ /* 0x000e620000000800 */
[----:B------:R-:W-:Y:S01]  /*f540*/  UIMAD.WIDE.U32 UR8, UR4, UR12, URZ ;  /* 0x0000000c040872a5 */ /* 0x000fe2000f8e003f */
[----:B------:R-:W-:Y:S01]  /*f550*/  R2UR UR14, R221 ;  /* 0x00000000dd0e72ca */ /* 0x000fe200000e0000 */
[----:B------:R-:W-:Y:S01]  /*f560*/  UIMAD UR10, UR4, UR13, UR10 ;  /* 0x0000000d040a72a4 */ /* 0x000fe2000f8e020a */
[----:B------:R-:W-:Y:S01]  /*f570*/  IMAD.MOV.U32 R3, RZ, RZ, R15 ;  /* 0x000000ffff037224 */ /* 0x000fe200078e000f */
[----:B------:R-:W-:Y:S01]  /*f580*/  USHF.R.S32.HI UR4, URZ, 0x1f, UR7 ;  /* 0x0000001f3f047899 */ /* 0x000fe20008011407 */
[----:B------:R-:W-:Y:S01]  /*f590*/  ISETP.GE.AND P0, PT, R25, R6, PT ;  /* 0x000000061900720c */ /* 0x000fe20003f06270 */
[----:B------:R-:W-:Y:S01]  /*f5a0*/  UIADD3 UR9, UR9, UR10, URZ ;  /* 0x0000000a09097290 */ /* 0x000fe2000fffe03f */
[----:B------:R-:W2:Y:S01]  /*f5b0*/  @P1 LDC R5, c[0x0][0xbf0] ;  /* 0x0002fc00ff051b82 */ /* 0x000ea20000000800 */
[----:B------:R-:W-:Y:S01]  /*f5c0*/  VIADD R18, R18, 0x34820 ;  /* 0x0003482012127836 */ /* 0x000fe20000000000 */
[----:B------:R-:W-:Y:S01]  /*f5d0*/  ULDC.64 UR10, c[0x0][0xb38] ;  /* 0x0002ce00000a7ab9 */ /* 0x000fe20000000a00 */
[----:B------:R-:W-:Y:S01]  /*f5e0*/  BSSY B1, `(.L_x_205) ;  /* 0x0000076000017945 */ /* 0x000fe20003800000 */
[----:B------:R-:W-:Y:S01]  /*f5f0*/  UIMAD.WIDE.U32 UR8, UR15, UR10, UR8 ;  /* 0x0000000a0f0872a5 */ /* 0x000fe2000f8e0008 */
[----:B------:R-:W-:-:S02]  /*f600*/  SHF.R.S32.HI R24, RZ, 0x1f, R223 ;  /* 0x0000001fff187819 */ /* 0x000fc400000114df */
[----:B------:R-:W-:Y:S01]  /*f610*/  PRMT R18, RZ, 0x654, R18 ;  /* 0x00000654ff127816 */ /* 0x000fe20000000012 */
[----:B------:R-:W-:Y:S01]  /*f620*/  UIMAD UR9, UR15, UR11, UR9 ;  /* 0x0000000b0f0972a4 */ /* 0x000fe2000f8e0209 */
[----:B------:R-:W-:Y:S02]  /*f630*/  SHF.R.S32.HI R26, RZ, 0x1f, R224 ;  /* 0x0000001fff1a7819 */ /* 0x000fe400000114e0 */
[----:B------:R-:W-:Y:S01]  /*f640*/  ULDC.64 UR10, c[0x0][0xb40] ;  /* 0x0002d000000a7ab9 */ /* 0x000fe20000000a00 */
[----:B------:R0:W-:Y:S01]  /*f650*/  SYNCS.ARRIVE.TRANS64.RED.A1T0 RZ, [R18+URZ], RZ ;  /* 0x000000ff12ff79a7 */ /* 0x0001e2000810043f */
[----:B------:R-:W-:Y:S01]  /*f660*/  UIMAD UR4, UR4, UR10, URZ ;  /* 0x0000000a040472a4 */ /* 0x000fe2000f8e023f */
[----:B------:R-:W-:Y:S01]  /*f670*/  SHF.R.S32.HI R28, RZ, 0x1f, R225 ;  /* 0x0000001fff1c7819 */ /* 0x000fe200000114e1 */
[----:B------:R-:W-:Y:S01]  /*f680*/  UIMAD.WIDE.U32 UR8, UR7, UR10, UR8 ;  /* 0x0000000a070872a5 */ /* 0x000fe2000f8e0008 */
[----:B-1----:R-:W-:Y:S01]  /*f690*/  @P1 IMAD.HI.U32 R0, R15, R0, RZ ;  /* 0x000000000f001227 */ /* 0x002fe200078e00ff */
[----:B------:R-:W-:Y:S01]  /*f6a0*/  UIMAD UR4, UR7, UR11, UR4 ;  /* 0x0000000b070472a4 */ /* 0x000fe2000f8e0204 */
[----:B------:R-:W-:-:S02]  /*f6b0*/  SHF.R.S32.HI R29, RZ, 0x1f, R226 ;  /* 0x0000001fff1d7819 */ /* 0x000fc400000114e2 */
[----:B------:R-:W-:Y:S01]  /*f6c0*/  ULDC.64 UR10, c[0x0][0xb48] ;  /* 0x0002d200000a7ab9 */ /* 0x000fe20000000a00 */
[----:B------:R-:W-:Y:S01]  /*f6d0*/  UIADD3 UR9, UR9, UR4, URZ ;  /* 0x0000000409097290 */ /* 0x000fe2000fffe03f */
[----:B------:R-:W-:Y:S02]  /*f6e0*/  SHF.R.S32.HI R30, RZ, 0x1f, R227 ;  /* 0x0000001fff1e7819 */ /* 0x000fe400000114e3 */
[----:B--2---:R-:W-:Y:S01]  /*f6f0*/  @P1 SHF.R.U32.HI R3, RZ, R5, R0 ;  /* 0x00000005ff031219 */ /* 0x004fe20000011600 */
[----:B------:R-:W-:Y:S01]  /*f700*/  UIMAD.WIDE.U32 UR8, UR14, UR10, UR8 ;  /* 0x0000000a0e0872a5 */ /* 0x000fe2000f8e0008 */
[----:B------:R-:W-:Y:S02]  /*f710*/  SHF.R.S32.HI R31, RZ, 0x1f, R228 ;  /* 0x0000001fff1f7819 */ /* 0x000fe400000114e4 */
[--C-:B------:R-:W-:Y:S01]  /*f720*/  SHF.R.S32.HI R0, RZ, 0x1f, R3.reuse ;  /* 0x0000001fff007819 */ /* 0x100fe20000011403 */
[----:B------:R-:W-:Y:S01]  /*f730*/  IMAD.MOV R4, RZ, RZ, -R3 ;  /* 0x000000ffff047224 */ /* 0x000fe200078e0a03 */
[----:B------:R-:W-:-:S02]  /*f740*/  UIMAD UR4, UR14, UR11, UR9 ;  /* 0x0000000b0e0472a4 */ /* 0x000fc4000f8e0209 */
[----:B------:R-:W-:Y:S01]  /*f750*/  IMAD.U32 R5, RZ, RZ, UR9 ;  /* 0x00000009ff057e24 */ /* 0x000fe2000f8e00ff */
[----:B------:R-:W-:Y:S01]  /*f760*/  SHF.R.S32.HI R32, RZ, 0x1f, R229 ;  /* 0x0000001fff207819 */ /* 0x000fe200000114e5 */
[----:B------:R-:W-:Y:S01]  /*f770*/  ULDC.64 UR10, c[0x0][0xb30] ;  /* 0x0002cc00000a7ab9 */ /* 0x000fe20000000a00 */
[----:B------:R-:W-:Y:S01]  /*f780*/  IMAD R19, R19, R4, R15 ;  /* 0x0000000413137224 */ /* 0x000fe200078e020f */
[----:B------:R-:W-:Y:S01]  /*f790*/  SHF.R.S32.HI R33, RZ, 0x1f, R230 ;  /* 0x0000001fff217819 */ /* 0x000fe200000114e6 */
[----:B------:R-:W-:Y:S01]  /*f7a0*/  IMAD R0, R0, UR10, RZ ;  /* 0x0000000a00007c24 */ /* 0x000fe2000f8e02ff */
[----:B------:R-:W-:Y:S01]  /*f7b0*/  SHF.R.S32.HI R34, RZ, 0x1f, R231 ;  /* 0x0000001fff227819 */ /* 0x000fe200000114e7 */
[----:B------:R-:W-:Y:S01]  /*f7c0*/  IMAD.U32 R4, RZ, RZ, UR8 ;  /* 0x00000008ff047e24 */ /* 0x000fe2000f8e00ff */
[----:B------:R-:W-:Y:S01]  /*f7d0*/  ULDC.64 UR8, c[0x0][0xb28] ;  /* 0x0002ca0000087ab9 */ /* 0x000fe20000000a00 */
[----:B------:R-:W-:Y:S01]  /*f7e0*/  IMAD.U32 R5, RZ, RZ, UR4 ;  /* 0x00000004ff057e24 */ /* 0x000fe2000f8e00ff */
[----:B------:R-:W-:Y:S01]  /*f7f0*/  SHF.R.S32.HI R35, RZ, 0x1f, R232 ;  /* 0x0000001fff237819 */ /* 0x000fe200000114e8 */
[C---:B------:R-:W-:Y:S01]  /*f800*/  IMAD R9, R3.reuse, UR11, R0 ;  /* 0x0000000b03097c24 */ /* 0x040fe2000f8e0200 */
[----:B------:R-:W-:Y:S01]  /*f810*/  SHF.R.S32.HI R0, RZ, 0x1f, R19 ;  /* 0x0000001fff007819 */ /* 0x000fe20000011413 */
[----:B------:R-:W-:Y:S01]  /*f820*/  IMAD.WIDE.U32 R4, R3, UR10, R4 ;  /* 0x0000000a03047c25 */ /* 0x000fe2000f8e0004 */
[----:B------:R-:W-:-:S02]  /*f830*/  SHF.R.S32.HI R98, RZ, 0x1f, R233 ;  /* 0x0000001fff627819 */ /* 0x000fc400000114e9 */
[----:B------:R-:W-:Y:S01]  /*f840*/  SHF.R.S32.HI R99, RZ, 0x1f, R234 ;  /* 0x0000001fff637819 */ /* 0x000fe200000114ea */
[----:B------:R-:W-:Y:S01]  /*f850*/  IMAD R0, R0, UR8, RZ ;  /* 0x0000000800007c24 */ /* 0x000fe2000f8e02ff */
[----:B------:R-:W-:Y:S01]  /*f860*/  SHF.R.S32.HI R100, RZ, 0x1f, R235 ;  /* 0x0000001fff647819 */ /* 0x000fe200000114eb */
[----:B------:R-:W-:Y:S01]  /*f870*/  IMAD.IADD R5, R5, 0x1, R9 ;  /* 0x0000000105057824 */ /* 0x000fe200078e0209 */
[----:B------:R-:W-:Y:S01]  /*f880*/  SHF.R.S32.HI R101, RZ, 0x1f, R236 ;  /* 0x0000001fff657819 */ /* 0x000fe200000114ec */
[C---:B------:R-:W-:Y:S01]  /*f890*/  IMAD R3, R19.reuse, UR9, R0 ;  /* 0x0000000913037c24 */ /* 0x040fe2000f8e0200 */
[----:B------:R-:W-:Y:S01]  /*f8a0*/  SHF.R.S32.HI R102, RZ, 0x1f, R237 ;  /* 0x0000001fff667819 */ /* 0x000fe200000114ed */
[----:B------:R-:W-:Y:S01]  /*f8b0*/  IMAD.WIDE.U32 R4, R19, UR8, R4 ;  /* 0x0000000813047c25 */ /* 0x000fe2000f8e0004 */
[----:B------:R-:W-:-:S03]  /*f8c0*/  ULDC.64 UR8, c[0x0][0xb00] ;  /* 0x0002c00000087ab9 */ /* 0x000fc60000000a00 */
[----:B------:R-:W-:Y:S01]  /*f8d0*/  IMAD.IADD R3, R5, 0x1, R3 ;  /* 0x0000000105037824 */ /* 0x000fe200078e0203 */
[----:B------:R-:W-:-:S04]  /*f8e0*/  LEA R0, P1, R4, UR8, 0x2 ;  /* 0x0000000804007c11 */ /* 0x000fc8000f8210ff */
[----:B------:R-:W-:Y:S01]  /*f8f0*/  LEA.HI.X R3, R4, UR9, R3, 0x2, P1 ;  /* 0x0000000904037c11 */ /* 0x000fe200088f1403 */
[----:B------:R0:W1:Y:S04]  /*f900*/  SHFL.IDX PT, R8, R0, RZ, 0x1c1f ;  /* 0x001c1fff00087589 */ /* 0x00006800000e0000 */
[----:B------:R0:W2:Y:S01]  /*f910*/  SHFL.IDX PT, R9, R3, RZ, 0x1c1f ;  /* 0x001c1fff03097589 */ /* 0x0000a200000e0000 */
[----:B------:R-:W-:Y:S05]  /*f920*/  @P0 BRA `(.L_x_206) ;  /* 0x0000000400040947 */ /* 0x000fea0003800000 */
[----:B------:R-:W-:Y:S01]  /*f930*/  ULDC UR4, c[0x0][0xac8] ;  /* 0x0002b20000047ab9 */ /* 0x000fe20000000800 */
[----:B------:R-:W-:Y:S01]  /*f940*/  ULDC.64 UR8, c[0x0][0x208] ;  /* 0x0000820000087ab9 */ /* 0x000fe20000000a00 */
[----:B-----5:R-:W-:Y:S02]  /*f950*/  ISETP.GE.AND P3, PT, R103, UR4, PT ;  /* 0x0000000467007c0c */ /* 0x020fe4000bf66270 */
[----:B------:R-:W-:Y:S02]  /*f960*/  ISETP.GE.AND P2, PT, R237, UR4, PT ;  /* 0x00000004ed007c0c */ /* 0x000fe4000bf46270 */
[----:B------:R-:W-:Y:S02]  /*f970*/  ISETP.GE.AND P1, PT, R236, UR4, PT ;  /* 0x00000004ec007c0c */ /* 0x000fe4000bf26270 */
[----:B------:R-:W-:Y:S02]  /*f980*/  ISETP.GE.AND P0, PT, R235, UR4, PT ;  /* 0x00000004eb007c0c */ /* 0x000fe4000bf06270 */
[----:B------:R-:W-:-:S05]  /*f990*/  ISETP.GE.AND P4, PT, R233, UR4, PT ;  /* 0x00000004e9007c0c */ /* 0x000fca000bf86270 */
[----:B-12---:R-:W-:Y:S02]  /*f9a0*/  @!P3 IMAD.WIDE R4, R103, 0x4, R8 ;  /* 0x000000046704b825 */ /* 0x006fe400078e0208 */
[CC--:B------:R-:W-:Y:S02]  /*f9b0*/  @!P2 LEA R10, P6, R237.reuse, R8.reuse, 0x2 ;  /* 0x00000008ed0aa211 */ /* 0x0c0fe400078c10ff */
[-C--:B------:R-:W-:Y:S01]  /*f9c0*/  @!P1 LEA R12, P5, R236, R8.reuse, 0x2 ;  /* 0x00000008ec0c9211 */ /* 0x080fe200078a10ff */
[----:B------:R1:W-:Y:S01]  /*f9d0*/  @!P3 ST.E.64 desc[UR8][R4.64], R20 ;  /* 0x000000140400b985 */ /* 0x0003e2000c101b08 */
[----:B------:R-:W-:Y:S02]  /*f9e0*/  ISETP.GE.AND P3, PT, R234, UR4, PT ;  /* 0x00000004ea007c0c */ /* 0x000fe4000bf66270 */
[----:B------:R-:W-:Y:S02]  /*f9f0*/  @!P2 LEA.HI.X R11, R237, R9, R102, 0x2, P6 ;  /* 0x00000009ed0ba211 */ /* 0x000fe400030f1466 */
[----:B------:R-:W-:-:S02]  /*fa00*/  @!P0 LEA R14, P6, R235, R8, 0x2 ;  /* 0x00000008eb0e8211 */ /* 0x000fc400078c10ff */
[-C--:B------:R-:W-:Y:S01]  /*fa10*/  @!P1 LEA.HI.X R13, R236, R9.reuse, R101, 0x2, P5 ;  /* 0x00000009ec0d9211 */ /* 0x080fe200028f1465 */
[----:B------:R2:W-:Y:S01]  /*fa20*/  @!P2 ST.E.64 desc[UR8][R10.64], R88 ;  /* 0x000000580a00a985 */ /* 0x0005e2000c101b08 */
[----:B------:R-:W-:Y:S02]  /*fa30*/  ISETP.GE.AND P5, PT, R232, UR4, PT ;  /* 0x00000004e8007c0c */ /* 0x000fe4000bfa6270 */
[----:B------:R-:W-:Y:S01]  /*fa40*/  @!P0 LEA.HI.X R15, R235, R9, R100, 0x2, P6 ;  /* 0x00000009eb0f8211 */ /* 0x000fe200030f1464 */
[----:B------:R3:W-:Y:S01]  /*fa50*/  @!P1 ST.E.64 desc[UR8][R12.64], R90 ;  /* 0x0000005a0c009985 */ /* 0x0007e2000c101b08 */
[----:B------:R-:W-:Y:S02]  /*fa60*/  ISETP.GE.AND P2, PT, R231, UR4, PT ;  /* 0x00000004e7007c0c */ /* 0x000fe4000bf46270 */
[-C--:B-1----:R-:W-:Y:S01]  /*fa70*/  @!P3 LEA R4, P6, R234, R8.reuse, 0x2 ;  /* 0x00000008ea04b211 */ /* 0x082fe200078c10ff */
[----:B------:R1:W-:Y:S01]  /*fa80*/  @!P0 ST.E.64 desc[UR8][R14.64], R36 ;  /* 0x000000240e008985 */ /* 0x0003e2000c101b08 */
[----:B0-----:R-:W-:-:S02]  /*fa90*/  @!P4 LEA R18, P0, R233, R8, 0x2 ;  /* 0x00000008e912c211 */ /* 0x001fc400078010ff */
[----:B------:R-:W-:Y:S02]  /*faa0*/  ISETP.GE.AND P1, PT, R230, UR4, PT ;  /* 0x00000004e6007c0c */ /* 0x000fe4000bf26270 */
[-C--:B------:R-:W-:Y:S02]  /*fab0*/  @!P4 LEA.HI.X R19, R233, R9.reuse, R98, 0x2, P0 ;  /* 0x00000009e913c211 */ /* 0x080fe400000f1462 */
[----:B------:R-:W-:Y:S02]  /*fac0*/  @!P3 LEA.HI.X R5, R234, R9, R99, 0x2, P6 ;  /* 0x00000009ea05b211 */ /* 0x000fe400030f1463 */
[----:B------:R-:W-:Y:S02]  /*fad0*/  ISETP.GE.AND P0, PT, R229, UR4, PT ;  /* 0x00000004e5007c0c */ /* 0x000fe4000bf06270 */
[----:B------:R-:W-:Y:S01]  /*fae0*/  @!P5 LEA R20, P6, R232, R8, 0x2 ;  /* 0x00000008e814d211 */ /* 0x000fe200078c10ff */
[----:B------:R0:W-:Y:S01]  /*faf0*/  @!P3 ST.E.64 desc[UR8][R4.64], R40 ;  /* 0x000000280400b985 */ /* 0x0001e2000c101b08 */
[----:B------:R-:W-:-:S02]  /*fb00*/  ISETP.GE.AND P3, PT, R228, UR4, PT ;  /* 0x00000004e4007c0c */ /* 0x000fc4000bf66270 */
[----:B------:R-:W-:Y:S01]  /*fb10*/  @!P5 LEA.HI.X R21, R232, R9, R35, 0x2, P6 ;  /* 0x00000009e815d211 */ /* 0x000fe200030f1423 */
[----:B------:R4:W-:Y:S01]  /*fb20*/  @!P4 ST.E.64 desc[UR8][R18.64], R44 ;  /* 0x0000002c1200c985 */ /* 0x0009e2000c101b08 */
[----:B--2---:R-:W-:-:S03]  /*fb30*/  @!P2 LEA R10, P4, R231, R8, 0x2 ;  /* 0x00000008e70aa211 */ /* 0x004fc600078810ff */
[----:B------:R-:W-:Y:S01]  /*fb40*/  @!P5 ST.E.64 desc[UR8][R20.64], R48 ;  /* 0x000000301400d985 */ /* 0x000fe2000c101b08 */
[CC--:B---3--:R-:W-:Y:S02]  /*fb50*/  @!P1 LEA R12, P5, R230.reuse, R8.reuse, 0x2 ;  /* 0x00000008e60c9211 */ /* 0x0c8fe400078a10ff */
[-C--:B------:R-:W-:Y:S02]  /*fb60*/  @!P2 LEA.HI.X R11, R231, R9.reuse, R34, 0x2, P4 ;  /* 0x00000009e70ba211 */ /* 0x080fe400020f1422 */
[----:B-1----:R-:W-:Y:S02]  /*fb70*/  @!P0 LEA R14, P6, R229, R8, 0x2 ;  /* 0x00000008e50e8211 */ /* 0x002fe400078c10ff */
[----:B------:R-:W-:Y:S01]  /*fb80*/  ISETP.GE.AND P4, PT, R227, UR4, PT ;  /* 0x00000004e3007c0c */ /* 0x000fe2000bf86270 */
[----:B------:R1:W-:Y:S01]  /*fb90*/  @!P2 ST.E.64 desc[UR8][R10.64], R52 ;  /* 0x000000340a00a985 */ /* 0x0003e2000c101b08 */
[-C--:B------:R-:W-:Y:S02]  /*fba0*/  @!P1 LEA.HI.X R13, R230, R9.reuse, R33, 0x2, P5 ;  /* 0x00000009e60d9211 */ /* 0x080fe400028f1421 */
[----:B------:R-:W-:-:S02]  /*fbb0*/  @!P0 LEA.HI.X R15, R229, R9, R32, 0x2, P6 ;  /* 0x00000009e50f8211 */ /* 0x000fc400030f1420 */
[----:B------:R-:W-:Y:S01]  /*fbc0*/  ISETP.GE.AND P2, PT, R226, UR4, PT ;  /* 0x00000004e2007c0c */ /* 0x000fe2000bf46270 */
[----:B------:R2:W-:Y:S01]  /*fbd0*/  @!P1 ST.E.64 desc[UR8][R12.64], R56 ;  /* 0x000000380c009985 */ /* 0x0005e2000c101b08 */
[----:B0-----:R-:W-:Y:S02]  /*fbe0*/  @!P3 LEA R4, P5, R228, R8, 0x2 ;  /* 0x00000008e404b211 */ /* 0x001fe400078a10ff */
[----:B------:R-:W-:Y:S01]  /*fbf0*/  ISETP.GE.AND P1, PT, R225, UR4, PT ;  /* 0x00000004e1007c0c */ /* 0x000fe2000bf26270 */
[----:B------:R0:W-:Y:S01]  /*fc00*/  @!P0 ST.E.64 desc[UR8][R14.64], R60 ;  /* 0x0000003c0e008985 */ /* 0x0001e2000c101b08 */
[----:B------:R-:W-:Y:S02]  /*fc10*/  ISETP.GE.AND P0, PT, R224, UR4, PT ;  /* 0x00000004e0007c0c */ /* 0x000fe4000bf06270 */
[----:B------:R-:W-:Y:S02]  /*fc20*/  @!P3 LEA.HI.X R5, R228, R9, R31, 0x2, P5 ;  /* 0x00000009e405b211 */ /* 0x000fe400028f141f */
[----:B------:R-:W-:-:S02]  /*fc30*/  ISETP.GE.AND P5, PT, R223, UR4, PT ;  /* 0x00000004df007c0c */ /* 0x000fc4000bfa6270 */
[CC--:B----4-:R-:W-:Y:S01]  /*fc40*/  @!P4 LEA R18, P6, R227.reuse, R8.reuse, 0x2 ;  /* 0x00000008e312c211 */ /* 0x0d0fe200078c10ff */
[----:B------:R3:W-:Y:S01]  /*fc50*/  @!P3 ST.E.64 desc[UR8][R4.64], R64 ;  /* 0x000000400400b985 */ /* 0x0007e2000c101b08 */
[CC--:B-1----:R-:W-:Y:S02]  /*fc60*/  @!P2 LEA R10, P3, R226.reuse, R8.reuse, 0x2 ;  /* 0x00000008e20aa211 */ /* 0x0c2fe400078610ff */
[-C--:B------:R-:W-:Y:S02]  /*fc70*/  @!P4 LEA.HI.X R19, R227, R9.reuse, R30, 0x2, P6 ;  /* 0x00000009e313c211 */ /* 0x080fe400030f141e */
[-C--:B--2---:R-:W-:Y:S02]  /*fc80*/  @!P1 LEA R12, P6, R225, R8.reuse, 0x2 ;  /* 0x00000008e10c9211 */ /* 0x084fe400078c10ff */
[----:B------:R-:W-:Y:S01]  /*fc90*/  @!P2 LEA.HI.X R11, R226, R9, R29, 0x2, P3 ;  /* 0x00000009e20ba211 */ /* 0x000fe200018f141d */
[----:B------:R3:W-:Y:S01]  /*fca0*/  @!P4 ST.E.64 desc[UR8][R18.64], R68 ;  /* 0x000000441200c985 */ /* 0x0007e2000c101b08 */
[----:B0-----:R-:W-:-:S02]  /*fcb0*/  @!P0 LEA R14, P4, R224, R8, 0x2 ;  /* 0x00000008e00e8211 */ /* 0x001fc400078810ff */
[----:B------:R-:W-:Y:S01]  /*fcc0*/  @!P5 LEA R8, P3, R223, R8, 0x2 ;  /* 0x00000008df08d211 */ /* 0x000fe200078610ff */
[----:B------:R3:W-:Y:S01]  /*fcd0*/  @!P2 ST.E.64 desc[UR8][R10.64], R72 ;  /* 0x000000480a00a985 */ /* 0x0007e2000c101b08 */
[-C--:B------:R-:W-:Y:S02]  /*fce0*/  @!P1 LEA.HI.X R13, R225, R9.reuse, R28, 0x2, P6 ;  /* 0x00000009e10d9211 */ /* 0x080fe400030f141c */
[-C--:B------:R-:W-:Y:S02]  /*fcf0*/  @!P0 LEA.HI.X R15, R224, R9.reuse, R26, 0x2, P4 ;  /* 0x00000009e00f8211 */ /* 0x080fe400020f141a */
[----:B------:R-:W-:Y:S01]  /*fd00*/  @!P5 LEA.HI.X R9, R223, R9, R24, 0x2, P3 ;  /* 0x00000009df09d211 */ /* 0x000fe200018f1418 */
[----:B------:R3:W-:Y:S04]  /*fd10*/  @!P1 ST.E.64 desc[UR8][R12.64], R76 ;  /* 0x0000004c0c009985 */ /* 0x0007e8000c101b08 */
[----:B------:R3:W-:Y:S04]  /*fd20*/  @!P0 ST.E.64 desc[UR8][R14.64], R80 ;  /* 0x000000500e008985 */ /* 0x0007e8000c101b08 */
[----:B------:R3:W-:Y:S02]  /*fd30*/  @!P5 ST.E.64 desc[UR8][R8.64], R84 ;  /* 0x000000540800d985 */ /* 0x0007e4000c101b08 */
.L_x_206:
[----:B------:R-:W-:Y:S05]  /*fd40*/  BSYNC B1 ;  /* 0x0000000000017941 */ /* 0x000fea0003800000 */
.L_x_205:
[----:B------:R-:W-:Y:S01]  /*fd50*/  ISETP.GE.AND P0, PT, R27, R6, PT ;  /* 0x000000061b00720c */ /* 0x000fe20003f06270 */
[----:B--23--:R2:W3:Y:S04]  /*fd60*/  SHFL.IDX PT, R9, R3, 0x1, 0x1c1f ;  /* 0x003c1f0003097f89 */ /* 0x00c4e800000e0000 */
[----:B-1----:R2:W1:Y:S08]  /*fd70*/  SHFL.IDX PT, R8, R0, 0x1, 0x1c1f ;  /* 0x003c1f0000087f89 */ /* 0x00247000000e0000 */
[----:B--2---:R-:W-:Y:S05]  /*fd80*/  @P0 BRA `(.L_x_204) ;  /* 0x0000001000a40947 */ /* 0x004fea0003800000 */
[----:B------:R-:W-:Y:S01]  /*fd90*/  ULDC UR4, c[0x0][0xac8] ;  /* 0x0002b20000047ab9 */ /* 0x000fe20000000800 */
[----:B------:R-:W-:Y:S01]  /*fda0*/  ULDC.64 UR8, c[0x0][0x208] ;  /* 0x0000820000087ab9 */ /* 0x000fe20000000a00 */
[----:B------:R-:W-:Y:S02]  /*fdb0*/  ISETP.GE.AND P1, PT, R237, UR4, PT ;  /* 0x00000004ed007c0c */ /* 0x000fe4000bf26270 */
[----:B------:R-:W-:Y:S02]  /*fdc0*/  ISETP.GE.AND P0, PT, R236, UR4, PT ;  /* 0x00000004ec007c0c */ /* 0x000fe4000bf06270 */
[----:B-----5:R-:W-:Y:S02]  /*fdd0*/  ISETP.GE.AND P2, PT, R103, UR4, PT ;  /* 0x0000000467007c0c */ /* 0x020fe4000bf46270 */
[----:B------:R-:W-:Y:S02]  /*fde0*/  ISETP.GE.AND P4, PT, R234, UR4, PT ;  /* 0x00000004ea007c0c */ /* 0x000fe4000bf86270 */
[----:B------:R-:W-:-:S05]  /*fdf0*/  ISETP.GE.AND P3, PT, R235, UR4, PT ;  /* 0x00000004eb007c0c */ /* 0x000fca000bf66270 */
[CC--:B-1----:R-:W-:Y:S02]  /*fe00*/  @!P1 LEA R10, P5, R237.reuse, R8.reuse, 0x2 ;  /* 0x00000008ed0a9211 */ /* 0x0c2fe400078a10ff */
[CC--:B------:R-:W-:Y:S02]  /*fe10*/  @!P0 LEA R12, P6, R236.reuse, R8.reuse, 0x2 ;  /* 0x00000008ec0c8211 */ /* 0x0c0fe400078c10ff */
[-C--:B---3--:R-:W-:Y:S01]  /*fe20*/  @!P1 LEA.HI.X R11, R237, R9.reuse, R102, 0x2, P5 ;  /* 0x00000009ed0b9211 */ /* 0x088fe200028f1466 */
[----:B------:R-:W-:Y:S01]  /*fe30*/  @!P2 IMAD.WIDE R4, R103, 0x4, R8 ;  /* 0x000000046704a825 */ /* 0x000fe200078e0208 */
[----:B------:R-:W-:Y:S02]  /*fe40*/  ISETP.GE.AND P5, PT, R233, UR4, PT ;  /* 0x00000004e9007c0c */ /* 0x000fe4000bfa6270 */
[----:B------:R-:W-:Y:S02]  /*fe50*/  @!P0 LEA.HI.X R13, R236, R9, R101, 0x2, P6 ;  /* 0x00000009ec0d8211 */ /* 0x000fe400030f1465 */
[----:B------:R1:W-:Y:S01]  /*fe60*/  @!P2 ST.E.64 desc[UR8][R4.64], R92 ;  /* 0x0000005c0400a985 */ /* 0x0003e2000c101b08 */
[----:B0-----:R-:W-:-:S02]  /*fe70*/  @!P4 LEA R18, P2, R234, R8, 0x2 ;  /* 0x00000008ea12c211 */ /* 0x001fc400078410ff */
[----:B------:R-:W-:Y:S01]  /*fe80*/  @!P3 LEA R14, P6, R235, R8, 0x2 ;  /* 0x00000008eb0eb211 */ /* 0x000fe200078c10ff */
[----:B------:R-:W-:Y:S01]  /*fe90*/  @!P1 ST.E.64 desc[UR8][R10.64], R94 ;  /* 0x0000005e0a009985 */ /* 0x000fe2000c101b08 */
[----:B------:R-:W-:Y:S02]  /*fea0*/  ISETP.GE.AND P1, PT, R231, UR4, PT ;  /* 0x00000004e7007c0c */ /* 0x000fe4000bf26270 */
[-C--:B------:R-:W-:Y:S01]  /*feb0*/  @!P4 LEA.HI.X R19, R234, R9.reuse, R99, 0x2, P2 ;  /* 0x00000009ea13c211 */ /* 0x080fe200010f1463 */
[----:B------:R0:W-:Y:S01]  /*fec0*/  @!P0 ST.E.64 desc[UR8][R12.64], R96 ;  /* 0x000000600c008985 */ /* 0x0001e2000c101b08 */
[----:B------:R-:W-:Y:S02]  /*fed0*/  ISETP.GE.AND P0, PT, R232, UR4, PT ;  /* 0x00000004e8007c0c */ /* 0x000fe4000bf06270 */
[----:B------:R-:W-:Y:S02]  /*fee0*/  ISETP.GE.AND P2, PT, R230, UR4, PT ;  /* 0x00000004e6007c0c */ /* 0x000fe4000bf46270 */
[----:B------:R-:W-:-:S02]  /*fef0*/  @!P3 LEA.HI.X R15, R235, R9, R100, 0x2, P6 ;  /* 0x00000009eb0fb211 */ /* 0x000fc400030f1464 */
[----:B------:R-:W-:-:S03]  /*ff00*/  @!P5 LEA R20, P6, R233, R8, 0x2 ;  /* 0x00000008e914d211 */ /* 0x000fc600078c10ff */
[----:B------:R2:W-:Y:S01]  /*ff10*/  @!P3 ST.E.64 desc[UR8][R14.64], R38 ;  /* 0x000000260e00b985 */ /* 0x0005e2000c101b08 */
[-C--:B------:R-:W-:Y:S02]  /*ff20*/  @!P5 LEA.HI.X R21, R233, R9.reuse, R98, 0x2, P6 ;  /* 0x00000009e915d211 */ /* 0x080fe400030f1462 */
[----:B------:R-:W-:Y:S01]  /*ff30*/  ISETP.GE.AND P3, PT, R229, UR4, PT ;  /* 0x00000004e5007c0c */ /* 0x000fe2000bf66270 */
[----:B------:R3:W-:Y:S01]  /*ff40*/  @!P4 ST.E.64 desc[UR8][R18.64], R42 ;  /* 0x0000002a1200c985 */ /* 0x0007e2000c101b08 */
[-C--:B-1----:R-:W-:Y:S02]  /*ff50*/  @!P0 LEA R4, P4, R232, R8.reuse, 0x2 ;  /* 0x00000008e8048211 */ /* 0x082fe400078810ff */
[-C--:B0-----:R-:W-:Y:S01]  /*ff60*/  @!P2 LEA R12, P6, R230, R8.reuse, 0x2 ;  /* 0x00000008e60ca211 */ /* 0x081fe200078c10ff */
[----:B------:R-:W-:Y:S01]  /*ff70*/  @!P5 ST.E.64 desc[UR8][R20.64], R46 ;  /* 0x0000002e1400d985 */ /* 0x000fe2000c101b08 */
[----:B------:R-:W-:Y:S02]  /*ff80*/  @!P1 LEA R10, P5, R231, R8, 0x2 ;  /* 0x00000008e70a9211 */ /* 0x000fe400078a10ff */
[----:B------:R-:W-:-:S02]  /*ff90*/  @!P0 LEA.HI.X R5, R232, R9, R35, 0x2, P4 ;  /* 0x00000009e8058211 */ /* 0x000fc400020f1423 */
[----:B------:R-:W-:Y:S02]  /*ffa0*/  ISETP.GE.AND P4, PT, R228, UR4, PT ;  /* 0x00000004e4007c0c */ /* 0x000fe4000bf86270 */
[-C--:B------:R-:W-:Y:S01]  /*ffb0*/  @!P1 LEA.HI.X R11, R231, R9.reuse, R34, 0x2, P5 ;  /* 0x00000009e70b9211 */ /* 0x080fe200028f1422 */
[----:B------:R-:W-:Y:S01]  /*ffc0*/  @!P0 ST.E.64 desc[UR8][R4.64], R50 ;  /* 0x0000003204008985 */ /* 0x000fe2000c101b08 */
[----:B------:R-:W-:Y:S02]  /*ffd0*/  @!P2 LEA.HI.X R13, R230, R9, R33, 0x2, P6 ;  /* 0x00000009e60da211 */ /* 0x000fe400030f1421 */
[----:B------:R-:W-:Y:S01]  /*ffe0*/  ISETP.GE.AND P0, PT, R225, UR4, PT ;  /* 0x00000004e1007c0c */ /* 0x000fe2000bf06270 */
[----:B------:R0:W-:Y:S01]  /*fff0*/  @!P1 ST.E.64 desc[UR8][R10.64], R54 ;  /* 0x000000360a009985 */ /* 0x0001e2000c101b08 */
[----:B------:R-:W-:Y:S02]  /*10000*/  ISETP.GE.AND P1, PT, R226, UR4, PT ;  /* 0x00000004e2007c0c */ /* 0x000fe4000bf26270 */
[----:B--2---:R-:W-:Y:S01]  /*10010*/  @!P3 LEA R14, P5, R229, R8, 0x2 ;  /* 0x00000008e50eb211 */ /* 0x004fe200078a10ff */
[----:B------:R1:W-:Y:S01]  /*10020*/  @!P2 ST.E.64 desc[UR8][R12.64], R58 ;  /* 0x0000003a0c00a985 */ /* 0x0003e2000c101b08 */
[----:B------:R-:W-:-:S02]  /*10030*/  ISETP.GE.AND P2, PT, R227, UR4, PT ;  /* 0x00000004e3007c0c */ /* 0x000fc4000bf46270 */
[CC--:B---3--:R-:W-:Y:S02]  /*10040*/  @!P4 LEA R18, P6, R228.reuse, R8.reuse, 0x2 ;  /* 0x00000008e412c211 */ /* 0x0c8fe400078c10ff */
[-C--:B------:R-:W-:Y:S02]  /*10050*/  @!P3 LEA.HI.X R15, R229, R9.reuse, R32, 0x2, P5 ;  /* 0x00000009e50fb211 */ /* 0x080fe400028f1420 */
[----:B------:R-:W-:Y:S02]  /*10060*/  @!P4 LEA.HI.X R19, R228, R9, R31, 0x2, P6 ;  /* 0x00000009e413c211 */ /* 0x000fe400030f141f */
[----:B------:R-:W-:Y:S01]  /*10070*/  ISETP.GE.AND P5, PT, R224, UR4, PT ;  /* 0x00000004e0007c0c */ /* 0x000fe2000bfa6270 */
[----:B------:R2:W-:Y:S01]  /*10080*/  @!P3 ST.E.64 desc[UR8][R14.64], R62 ;  /* 0x0000003e0e00b985 */ /* 0x0005e2000c101b08 */
[----:B0-----:R-:W-:-:S03]  /*10090*/  @!P1 LEA R10, P6, R226, R8, 0x2 ;  /* 0x00000008e20a9211 */ /* 0x001fc600078c10ff */
[-C--:B------:R-:W-:Y:S01]  /*100a0*/  @!P2 LEA R4, P3, R227, R8.reuse, 0x2 ;  /* 0x00000008e304a211 */ /* 0x080fe200078610ff */
[----:B------:R2:W-:Y:S01]  /*100b0*/  @!P4 ST.E.64 desc[UR8][R18.64], R66 ;  /* 0x000000421200c985 */ /* 0x0005e2000c101b08 */
[-C--:B-1----:R-:W-:Y:S02]  /*100c0*/  @!P0 LEA R12, P4, R225, R8.reuse, 0x2 ;  /* 0x00000008e10c8211 */ /* 0x082fe400078810ff */
[-C--:B------:R-:W-:Y:S02]  /*100d0*/  @!P2 LEA.HI.X R5, R227, R9.reuse, R30, 0x2, P3 ;  /* 0x00000009e305a211 */ /* 0x080fe400018f141e */
[-C--:B------:R-:W-:Y:S02]  /*100e0*/  @!P1 LEA.HI.X R11, R226, R9.reuse, R29, 0x2, P6 ;  /* 0x00000009e20b9211 */ /* 0x080fe400030f141d */
[----:B------:R-:W-:Y:S01]  /*100f0*/  @!P0 LEA.HI.X R13, R225, R9, R28, 0x2, P4 ;  /* 0x00000009e10d8211 */ /* 0x000fe200020f141c */
[----:B------:R2:W-:Y:S01]  /*10100*/  @!P2 ST.E.64 desc[UR8][R4.64], R70 ;  /* 0x000000460400a985 */ /* 0x0005e2000c101b08 */
[----:B------:R-:W-:-:S03]  /*10110*/  @!P5 LEA R20, P3, R224, R8, 0x2 ;  /* 0x00000008e014d211 */ /* 0x000fc600078610ff */
[----:B------:R2:W-:Y:S01]  /*10120*/  @!P1 ST.E.64 desc[UR8][R10.64], R74 ;  /* 0x0000004a0a009985 */ /* 0x0005e2000c101b08 */
[----:B------:R-:W-:-:S03]  /*10130*/  @!P5 LEA.HI.X R21, R224, R9, R26, 0x2, P3 ;  /* 0x00000009e015d211 */ /* 0x000fc600018f141a */
[----:B------:R2:W-:Y:S01]  /*10140*/  @!P0 ST.E.64 desc[UR8][R12.64], R78 ;  /* 0x0000004e0c008985 */ /* 0x0005e2000c101b08 */
[----:B------:R-:W-:-:S03]  /*10150*/  ISETP.GE.AND P0, PT, R223, UR4, PT ;  /* 0x00000004df007c0c */ /* 0x000fc6000bf06270 */
[----:B------:R2:W-:Y:S10]  /*10160*/  @!P5 ST.E.64 desc[UR8][R20.64], R82 ;  /* 0x000000521400d985 */ /* 0x0005f4000c101b08 */
[----:B------:R-:W-:Y:S05]  /*10170*/  @P0 BRA `(.L_x_204) ;  /* 0x0000000c00a80947 */ /* 0x000fea0003800000 */
[----:B--2---:R-:W-:Y:S01]  /*10180*/  LEA R4, P0, R223, R8, 0x2 ;  /* 0x00000008df047211 */ /* 0x004fe200078010ff */
[----:B------:R-:W-:-:S03]  /*10190*/  ULDC.64 UR8, c[0x0][0x208] ;  /* 0x0000820000087ab9 */ /* 0x000fc60000000a00 */
[----:B------:R-:W-:-:S05]  /*101a0*/  LEA.HI.X R5, R223, R9, R24, 0x2, P0 ;  /* 0x00000009df057211 */ /* 0x000fca00000f1418 */
[----:B------:R0:W-:Y:S01]  /*101b0*/  ST.E.64 desc[UR8][R4.64], R86 ;  /* 0x0000005604007985 */ /* 0x0001e2000c101b08 */
[----:B------:R-:W-:Y:S05]  /*101c0*/  BRA `(.L_x_204) ;  /* 0x0000000c00947947 */ /* 0x000fea0003800000 */
.L_x_195:
[----:B------:R-:W2:Y:S01]  /*101d0*/  LDL R10, [R1+0xc] ;  /* 0x00000c00010a7983 */ /* 0x000ea20000100800 */
[----:B------:R-:W-:Y:S01]  /*101e0*/  ULDC.64 UR8, c[0x0][0xc00] ;  /* 0x0003000000087ab9 */ /* 0x000fe20000000a00 */
[----:B------:R-:W-:Y:S01]  /*101f0*/  ULDC.64 UR10, c[0x0][0x208] ;  /* 0x00008200000a7ab9 */ /* 0x000fe20000000a00 */
[----:B------:R-:W-:Y:S01]  /*10200*/  UISETP.NE.U32.AND UP0, UPT, UR8, URZ, UPT ;  /* 0x0000003f0800728c */ /* 0x000fe2000bf05070 */
[----:B------:R-:W-:-:S03]  /*10210*/  R2UR UR7, R220 ;  /* 0x00000000dc0772ca */ /* 0x000fc600000e0000 */
[----:B------:R-:W-:-:S03]  /*10220*/  UISETP.NE.AND.EX UP0, UPT, UR9, URZ, UPT, UP0 ;  /* 0x0000003f0900728c */ /* 0x000fc6000bf05300 */
[----:B------:R-:W-:-:S03]  /*10230*/  ULDC.64 UR8, c[0x0][0xc00] ;  /* 0x0003000000087ab9 */ /* 0x000fc60000000a00 */
[----:B------:R-:W-:Y:S02]  /*10240*/  PLOP3.LUT P1, PT, PT, PT, UP0, 0x80, 0x0 ;  /* 0x000000000000781c */ /* 0x000fe40003f2f008 */
[----:B--2---:R-:W-:-:S13]  /*10250*/  R2UR UR4, R10 ;  /* 0x000000000a0472ca */ /* 0x004fda00000e0000 */
[----:B------:R-:W-:-:S06]  /*10260*/  UIMAD.WIDE UR8, UR4, 0x4, UR8 ;  /* 0x00000004040878a5 */ /* 0x000fcc000f8e0208 */
[----:B------:R-:W-:Y:S02]  /*10270*/  IMAD.U32 R4, RZ, RZ, UR8 ;  /* 0x00000008ff047e24 */ /* 0x000fe4000f8e00ff */
[----:B------:R-:W-:Y:S01]  /*10280*/  IMAD.U32 R5, RZ, RZ, UR9 ;  /* 0x00000009ff057e24 */ /* 0x000fe2000f8e00ff */
[----:B------:R-:W-:-:S04]  /*10290*/  ULDC.64 UR8, c[0x0][0xc08] ;  /* 0x0003020000087ab9 */ /* 0x000fc80000000a00 */
[----:B------:R-:W2:Y:S01]  /*102a0*/  @P1 LDG.E R3, desc[UR10][R4.64] ;  /* 0x0000000a04031981 */ /* 0x000ea2000c1e1900 */
[----:B------:R-:W-:Y:S01]  /*102b0*/  UISETP.NE.U32.AND UP1, UPT, UR8, URZ, UPT ;  /* 0x0000003f0800728c */ /* 0x000fe2000bf25070 */
[----:B------:R-:W0:Y:S03]  /*102c0*/  S2R R6, SR_TID.X ;  /* 0x0000000000067919 */ /* 0x000e260000002100 */
[----:B------:R-:W-:-:S06]  /*102d0*/  UISETP.NE.AND.EX UP1, UPT, UR9, URZ, UPT, UP1 ;  /* 0x0000003f0900728c */ /* 0x000fcc000bf25310 */
[----:B------:R-:W-:-:S05]  /*102e0*/  PLOP3.LUT P2, PT, PT, PT, UP1, 0x80, 0x0 ;  /* 0x000000000000781c */ /* 0x000fca0003f4f018 */
[----:B------:R-:W-:Y:S02]  /*102f0*/  @UP1 ULDC.64 UR8, c[0x0][0xc08] ;  /* 0x0003020000081ab9 */ /* 0x000fe40000000a00 */
[----:B------:R-:W-:-:S03]  /*10300*/  @UP1 UIMAD.WIDE UR8, UR4, 0x4, UR8 ;  /* 0x00000004040818a5 */ /* 0x000fc6000f8e0208 */
[----:B------:R-:W-:Y:S02]  /*10310*/  ULDC UR4, c[0x0][0xa88] ;  /* 0x0002a20000047ab9 */ /* 0x000fe40000000800 */
[----:B------:R-:W-:Y:S01]  /*10320*/  IMAD.U32 R0, RZ, RZ, UR4 ;  /* 0x00000004ff007e24 */ /* 0x000fe2000f8e00ff */
[----:B------:R-:W-:Y:S01]  /*10330*/  UMOV UR4, URZ ;  /* 0x0000003f00047c82 */ /* 0x000fe20008000000 */
[----:B------:R-:W-:Y:S01]  /*10340*/  UISETP.NE.AND UP1, UPT, UR7, URZ, UPT ;  /* 0x0000003f0700728c */ /* 0x000fe2000bf25270 */
[----:B------:R-:W-:Y:S02]  /*10350*/  IMAD.U32 R8, RZ, RZ, UR8 ;  /* 0x00000008ff087e24 */ /* 0x000fe4000f8e00ff */
[----:B------:R-:W-:-:S05]  /*10360*/  IMAD.U32 R9, RZ, RZ, UR9 ;  /* 0x00000009ff097e24 */ /* 0x000fca000f8e00ff */
[----:B------:R1:W5:Y:S01]  /*10370*/  @P2 LDG.E R0, desc[UR10][R8.64] ;  /* 0x0000000a08002981 */ /* 0x000362000c1e1900 */
[----:B0-----:R-:W-:Y:S02]  /*10380*/  VIADD R12, R6, 0xffffff80 ;  /* 0xffffff80060c7836 */ /* 0x001fe40000000000 */
[----:B------:R-:W-:Y:S02]  /*10390*/  @!UP1 ULDC UR7, c[0x0][0xad4] ;  /* 0x0002b50000079ab9 */ /* 0x000fe40000000800 */
[----:B------:R-:W-:Y:S01]  /*103a0*/  IMAD.U32 R220, RZ, RZ, UR7 ;  /* 0x00000007ffdc7e24 */ /* 0x000fe2000f8e00ff */
[----:B------:R-:W-:Y:S02]  /*103b0*/  ISETP.GT.AND P0, PT, R12, 0x7f, PT ;  /* 0x0000007f0c00780c */ /* 0x000fe40003f04270 */
[----:B--2---:R-:W-:-:S13]  /*103c0*/  @P1 R2UR UR4, R3 ;  /* 0x00000000030412ca */ /* 0x004fda00000e0000 */
[----:B------:R-:W-:Y:S01]  /*103d0*/  USHF.R.S32.HI UR19, URZ, 0x1f, UR4 ;  /* 0x0000001f3f137899 */ /* 0x000fe20008011404 */
[----:B-1----:R-:W-:Y:S11]  /*103e0*/  @P2 BRA `(.L_x_207) ;  /* 0x0000000000142947 */ /* 0x002ff60003800000 */
[----:B------:R-:W-:Y:S05]  /*103f0*/  @!P1 BRA `(.L_x_207) ;  /* 0x0000000000109947 */ /* 0x000fea0003800000 */
[----:B------:R-:W-:Y:S02]  /*10400*/  ULDC.64 UR8, c[0x0][0x208] ;  /* 0x0000820000087ab9 */ /* 0x000fe40000000a00 */
[----:B------:R-:W2:Y:S04]  /*10410*/  LDG.E R3, desc[UR8][R4.64] ;  /* 0x0000000804037981 */ /* 0x000ea8000c1e1900 */
[----:B-----5:R-:W2:Y:S02]  /*10420*/  LDG.E R0, desc[UR8][R4.64+0x4] ;  /* 0x0000040804007981 */ /* 0x020ea4000c1e1900 */
[----:B--2---:R-:W-:-:S07]  /*10430*/  IMAD.IADD R0, R0, 0x1, -R3 ;  /* 0x0000000100007824 */ /* 0x004fce00078e0a03 */
.L_x_207:
[----:B------:R-:W2:Y:S01]  /*10440*/  LDL.LU R3, [R1+0x14] ;  /* 0x0000140001037983 */ /* 0x000ea20000300800 */
[----:B------:R-:W-:Y:S01]  /*10450*/  R2UR UR7, R10 ;  /* 0x000000000a0772ca */ /* 0x000fe200000e0000 */
[----:B------:R-:W-:-:S12]  /*10460*/  BSSY B1, `(.L_x_208) ;  /* 0x0000040000017945 */ /* 0x000fd80003800000 */
[----:B------:R-:W-:Y:S01]  /*10470*/  USEL UR7, UR7, URZ, !UP0 ;  /* 0x0000003f07077287 */ /* 0x000fe2000c000000 */
[----:B--2---:R-:W-:-:S13]  /*10480*/  R2UR UR8, R3 ;  /* 0x00000000030872ca */ /* 0x004fda00000e0000 */
[----:B------:R-:W-:Y:S01]  /*10490*/  USEL UR20, UR8, URZ, !UP0 ;  /* 0x0000003f08147287 */ /* 0x000fe2000c000000 */
[----:B------:R-:W-:Y:S11]  /*104a0*/  @P0 BRA `(.L_x_209) ;  /* 0x0000000000ec0947 */ /* 0x000ff60003800000 */
[----:B------:R-:W2:Y:S01]  /*104b0*/  LDL R3, [R1] ;  /* 0x0000000001037983 */ /* 0x000ea20000100800 */
[----:B------:R-:W0:Y:S02]  /*104c0*/  LDC R11, c[0x0][0xbe8] ;  /* 0x0002fa00ff0b7b82 */ /* 0x000e240000000800 */
[----:B0----5:R-:W-:Y:S01]  /*104d0*/  IMAD R4, R0, R11, RZ ;  /* 0x0000000b00047224 */ /* 0x021fe200078e02ff */
[----:B--2---:R-:W-:-:S13]  /*104e0*/  R2UR UR8, R3 ;  /* 0x00000000030872ca */ /* 0x004fda00000e0000 */
[----:B------:R-:W-:-:S04]  /*104f0*/  IMAD.U32 R3, RZ, RZ, UR8 ;  /* 0x00000008ff037e24 */ /* 0x000fc8000f8e00ff */
[----:B------:R-:W-:-:S04]  /*10500*/  IMAD R3, R3, 0x80, R6 ;  /* 0x0000008003037824 */ /* 0x000fc800078e0206 */
[----:B------:R-:W-:-:S05]  /*10510*/  VIADD R6, R3, 0xffffff80 ;  /* 0xffffff8003067836 */ /* 0x000fca0000000000 */
[----:B------:R-:W-:-:S13]  /*10520*/  ISETP.GE.AND P0, PT, R6, R4, PT ;  /* 0x000000040600720c */ /* 0x000fda0003f06270 */
[----:B------:R-:W-:Y:S05]  /*10530*/  @P0 BRA `(.L_x_209) ;  /* 0x0000000000c80947 */ /* 0x000fea0003800000 */
[----:B------:R-:W-:Y:S01]  /*10540*/  ISETP.NE.AND P0, PT, R11, 0x1, PT ;  /* 0x000000010b00780c */ /* 0x000fe20003f05270 */
[----:B------:R-:W-:Y:S01]  /*10550*/  UMOV UR17, 0x9b8 ;  /* 0x000009b800117882 */ /* 0x000fe20000000000 */
[----:B------:R-:W-:Y:S01]  /*10560*/  R2UR UR9, R220 ;  /* 0x00000000dc0972ca */ /* 0x000fe200000e0000 */
[----:B------:R-:W-:Y:S01]  /*10570*/  ULDC.64 UR24, c[0x0][0x208] ;  /* 0x0000820000187ab9 */ /* 0x000fe20000000a00 */
[----:B------:R-:W-:Y:S02]  /*10580*/  R2UR UR8, R221 ;  /* 0x00000000dd0872ca */ /* 0x000fe400000e0000 */
[----:B------:R-:W-:-:S07]  /*10590*/  R2UR UR18, R222 ;  /* 0x00000000de1272ca */ /* 0x000fce00000e0000 */
[----:B------:R-:W0:Y:S02]  /*105a0*/  @P0 LDC R3, c[0x0][0xbec] ;  /* 0x0002fb00ff030b82 */ /* 0x000e240000000800 */
[----:B------:R-:W-:-:S04]  /*105b0*/  UISETP.GT.AND UP0, UPT, UR9, 0x1, UPT ;  /* 0x000000010900788c */ /* 0x000fc8000bf04270 */
[----:B------:R-:W-:Y:S02]  /*105c0*/  USEL UR17, UR17, 0x978, UP0 ;  /* 0x0000097811117887 */ /* 0x000fe40008000000 */
[----:B------:R-:W1:Y:S01]  /*105d0*/  @P0 LDC R5, c[0x0][0xbf0] ;  /* 0x0002fc00ff050b82 */ /* 0x000e620000000800 */
[----:B------:R-:W-:-:S09]  /*105e0*/  USEL UR16, UR8, URZ, UP0 ;  /* 0x0000003f08107287 */ /* 0x000fd20008000000 */
[----:B------:R-:W-:Y:S01]  /*105f0*/  ULDC.64 UR10, c[0x0][UR17+0x220] ;  /* 0x00008800110a7abb */ /* 0x000fe20008000a00 */
[----:B------:R-:W-:Y:S01]  /*10600*/  ULDC.64 UR8, c[0x0][UR17+0x218] ;  /* 0x0000860011087abb */ /* 0x000fe20008000a00 */
[----:B------:R-:W-:Y:S01]  /*10610*/  ULDC.64 UR12, c[0x0][UR17+0x228] ;  /* 0x00008a00110c7abb */ /* 0x000fe20008000a00 */
[----:B------:R-:W-:Y:S02]  /*10620*/  UIMAD UR11, UR11, UR7, URZ ;  /* 0x000000070b0b72a4 */ /* 0x000fe4000f8e023f */
[----:B------:R-:W-:Y:S01]  /*10630*/  UIMAD.WIDE.U32 UR14, UR8, UR18, URZ ;  /* 0x00000012080e72a5 */ /* 0x000fe2000f8e003f */
[----:B0-----:R-:W-:Y:S01]  /*10640*/  @P0 IMAD.HI.U32 R4, R6, R3, RZ ;  /* 0x0000000306040227 */ /* 0x001fe200078e00ff */
[----:B------:R-:W-:Y:S02]  /*10650*/  UIMAD.WIDE.U32 UR22, UR12, UR16, URZ ;  /* 0x000000100c1672a5 */ /* 0x000fe4000f8e003f */
[----:B------:R-:W-:Y:S01]  /*10660*/  UIMAD UR18, UR9, UR18, URZ ;  /* 0x00000012091272a4 */ /* 0x000fe2000f8e023f */
[----:B------:R-:W-:Y:S01]  /*10670*/  IMAD.MOV.U32 R3, RZ, RZ, R6 ;  /* 0x000000ffff037224 */ /* 0x000fe200078e0006 */
[----:B------:R-:W-:-:S02]  /*10680*/  UIMAD UR12, UR13, UR16, URZ ;  /* 0x000000100d0c72a4 */ /* 0x000fc4000f8e023f */
[----:B------:R-:W-:Y:S01]  /*10690*/  UIMAD.WIDE.U32 UR8, UR10, UR7, URZ ;  /* 0x000000070a0872a5 */ /* 0x000fe2000f8e003f */
[----:B-1----:R-:W-:Y:S01]  /*106a0*/  @P0 SHF.R.U32.HI R3, RZ, R5, R4 ;  /* 0x00000005ff030219 */ /* 0x002fe20000011604 */
[----:B------:R-:W-:Y:S01]  /*106b0*/  UIMAD UR11, UR10, UR20, UR11 ;  /* 0x000000140a0b72a4 */ /* 0x000fe2000f8e020b */
[----:B------:R-:W-:Y:S01]  /*106c0*/  IMAD.U32 R4, RZ, RZ, UR22 ;  /* 0x00000016ff047e24 */ /* 0x000fe2000f8e00ff */
[----:B------:R-:W-:Y:S02]  /*106d0*/  UIADD3 UR12, UR23, UR12, URZ ;  /* 0x0000000c170c7290 */ /* 0x000fe4000fffe03f */
[----:B------:R-:W-:Y:S01]  /*106e0*/  MOV R5, UR23 ;  /* 0x0000001700057c02 */ /* 0x000fe20008000f00 */
[----:B------:R-:W-:Y:S01]  /*106f0*/  UIADD3 UR18, UR15, UR18, URZ ;  /* 0x000000120f127290 */ /* 0x000fe2000fffe03f */
[--C-:B------:R-:W-:Y:S01]  /*10700*/  IMAD.MOV R9, RZ, RZ, -R3.reuse ;  /* 0x000000ffff097224 */ /* 0x100fe200078e0a03 */
[----:B------:R-:W-:Y:S01]  /*10710*/  UIADD3 UR14, UP1, UP2, UR8, UR14, UR4 ;  /* 0x0000000e080e7290 */ /* 0x000fe2000fa3e004 */
[----:B------:R-:W-:Y:S01]  /*10720*/  SHF.R.S32.HI R5, RZ, 0x1f, R3 ;  /* 0x0000001fff057819 */ /* 0x000fe20000011403 */
[----:B------:R-:W-:Y:S01]  /*10730*/  UIADD3 UR10, UR9, UR11, URZ ;  /* 0x0000000b090a7290 */ /* 0x000fe2000fffe03f */
[----:B------:R-:W-:-:S02]  /*10740*/  IMAD R9, R11, R9, R6 ;  /* 0x000000090b097224 */ /* 0x000fc400078e0206 */
[----:B------:R-:W-:Y:S01]  /*10750*/  IMAD.U32 R8, RZ, RZ, UR12 ;  /* 0x0000000cff087e24 */ /* 0x000fe2000f8e00ff */
[----:B------:R-:W-:Y:S01]  /*10760*/  UIADD3.X UR10, UR10, UR18, UR19, UP1, UP2 ;  /* 0x000000120a0a7290 */ /* 0x000fe20008fe4413 */
[----:B------:R-:W-:Y:S01]  /*10770*/  IADD3 R4, P0, P1, R3, UR14, R4 ;  /* 0x0000000e03047c10 */ /* 0x000fe2000f91e004 */
[----:B------:R-:W-:Y:S01]  /*10780*/  ULDC.64 UR8, c[0x0][UR17+0x210] ;  /* 0x0000840011087abb */ /* 0x000fe20008000a00 */
[----:B------:R-:W-:Y:S01]  /*10790*/  SHF.R.S32.HI R3, RZ, 0x1f, R9 ;  /* 0x0000001fff037819 */ /* 0x000fe20000011409 */
[----:B------:R-:W-:Y:S02]  /*107a0*/  IMAD R6, R9, UR9, RZ ;  /* 0x0000000909067c24 */ /* 0x000fe4000f8e02ff */
[----:B------:R-:W-:Y:S01]  /*107b0*/  IADD3.X R5, R5, UR10, R8, P0, P1 ;  /* 0x0000000a05057c10 */ /* 0x000fe200087e2408 */
[----:B------:R-:W-:Y:S01]  /*107c0*/  ULDC.64 UR10, c[0x0][0xba8] ;  /* 0x0002ea00000a7ab9 */ /* 0x000fe20000000a00 */
[----:B------:R-:W-:Y:S01]  /*107d0*/  IMAD R3, R3, UR8, R6 ;  /* 0x0000000803037c24 */ /* 0x000fe2000f8e0206 */
[----:B------:R-:W-:Y:S01]  /*107e0*/  @!UP0 ULDC UR10, c[0x0][0xb50] ;  /* 0x0002d400000a8ab9 */ /* 0x000fe20000000800 */
[----:B------:R-:W-:Y:S01]  /*107f0*/  @!UP0 ULDC UR11, c[0x0][0xb54] ;  /* 0x0002d500000b8ab9 */ /* 0x000fe20000000800 */
[----:B------:R-:W-:-:S04]  /*10800*/  IMAD.WIDE.U32 R4, R9, UR8, R4 ;  /* 0x0000000809047c25 */ /* 0x000fc8000f8e0004 */
[----:B------:R-:W-:Y:S01]  /*10810*/  IMAD.IADD R3, R5, 0x1, R3 ;  /* 0x0000000105037824 */ /* 0x000fe200078e0203 */
[----:B------:R-:W-:-:S04]  /*10820*/  LEA R8, P0, R4, UR10, 0x2 ;  /* 0x0000000a04087c11 */ /* 0x000fc8000f8010ff */
[----:B------:R-:W-:Y:S01]  /*10830*/  LEA.HI.X R9, R4, UR11, R3, 0x2, P0 ;  /* 0x0000000b04097c11 */ /* 0x000fe200080f1403 */
[----:B------:R-:W-:-:S05]  /*10840*/  IMAD.MOV.U32 R3, RZ, RZ, -0x800000 ;  /* 0xff800000ff037424 */ /* 0x000fca00078e00ff */
[----:B------:R0:W-:Y:S03]  /*10850*/  STG.E desc[UR24][R8.64], R3 ;  /* 0x0000000308007986 */ /* 0x0001e6000c101918 */
.L_x_209:
[----:B------:R-:W-:Y:S05]  /*10860*/  BSYNC B1 ;  /* 0x0000000000017941 */ /* 0x000fea0003800000 */
.L_x_208:
[----:B------:R-:W-:-:S13]  /*10870*/  R2UR UR8, R220 ;  /* 0x00000000dc0872ca */ /* 0x000fda00000e0000 */
[----:B------:R-:W-:-:S06]  /*10880*/  UISETP.GT.AND UP0, UPT, UR8, 0x1, UPT ;  /* 0x000000010800788c */ /* 0x000fcc000bf04270 */
[----:B------:R-:W-:-:S13]  /*10890*/  PLOP3.LUT P0, PT, PT, PT, UP0, 0x80, 0x0 ;  /* 0x000000000000781c */ /* 0x000fda0003f0f008 */
[----:B------:R-:W-:Y:S05]  /*108a0*/  @P0 BRA `(.L_x_204) ;  /* 0x0000000400dc0947 */ /* 0x000fea0003800000 */
[----:B0-----:R-:W2:Y:S01]  /*108b0*/  LDL.LU R3, [R1] ;  /* 0x0000000001037983 */ /* 0x001ea20000300800 */
[----:B------:R-:W0:Y:S01]  /*108c0*/  LDC R13, c[0x0][0xbe8] ;  /* 0x0002fa00ff0d7b82 */ /* 0x000e220000000800 */
[----:B------:R-:W-:Y:S01]  /*108d0*/  ULDC.64 UR12, c[0x0][0xaa0] ;  /* 0x0002a800000c7ab9 */ /* 0x000fe20000000a00 */
[----:B------:R-:W-:Y:S01]  /*108e0*/  SHF.R.S32.HI R10, RZ, 0x1f, R12 ;  /* 0x0000001fff0a7819 */ /* 0x000fe2000001140c */
[----:B------:R-:W-:Y:S01]  /*108f0*/  UIMAD UR10, UR19, UR12, URZ ;  /* 0x0000000c130a72a4 */ /* 0x000fe2000f8e023f */
[----:B------:R-:W-:Y:S01]  /*10900*/  R2UR UR15, R222 ;  /* 0x00000000de0f72ca */ /* 0x000fe200000e0000 */
[----:B------:R-:W-:Y:S01]  /*10910*/  UIMAD.WIDE.U32 UR8, UR4, UR12, URZ ;  /* 0x0000000c040872a5 */ /* 0x000fe2000f8e003f */
[----:B------:R-:W-:Y:S01]  /*10920*/  LEA.HI R10, R10, R12, RZ, 0x3 ;  /* 0x0000000c0a0a7211 */ /* 0x000fe200078f18ff */
[----:B------:R-:W-:Y:S01]  /*10930*/  UIMAD UR10, UR4, UR13, UR10 ;  /* 0x0000000d040a72a4 */ /* 0x000fe2000f8e020a */
[----:B------:R-:W-:Y:S01]  /*10940*/  BSSY B1, `(.L_x_210) ;  /* 0x0000040000017945 */ /* 0x000fe20003800000 */
[----:B------:R-:W-:-:S02]  /*10950*/  SHF.R.S32.HI R12, RZ, 0x1f, R22 ;  /* 0x0000001fff0c7819 */ /* 0x000fc40000011416 */
[----:B------:R-:W-:Y:S01]  /*10960*/  SHF.R.S32.HI R10, RZ, 0x3, R10 ;  /* 0x00000003ff0a7819 */ /* 0x000fe2000001140a */
[----:B------:R-:W-:Y:S01]  /*10970*/  UIADD3 UR9, UR9, UR10, URZ ;  /* 0x0000000a09097290 */ /* 0x000fe2000fffe03f */
[----:B------:R-:W-:Y:S02]  /*10980*/  SHF.R.S32.HI R14, RZ, 0x1f, R17 ;  /* 0x0000001fff0e7819 */ /* 0x000fe40000011411 */
[----:B------:R-:W-:Y:S02]  /*10990*/  ULDC.64 UR10, c[0x0][0xae8] ;  /* 0x0002ba00000a7ab9 */ /* 0x000fe40000000a00 */
[----:B------:R-:W-:-:S04]  /*109a0*/  UIMAD.WIDE.U32 UR8, UR15, UR10, UR8 ;  /* 0x0000000a0f0872a5 */ /* 0x000fc8000f8e0008 */
[----:B------:R-:W-:Y:S01]  /*109b0*/  UIMAD UR9, UR15, UR11, UR9 ;  /* 0x0000000b0f0972a4 */ /* 0x000fe2000f8e0209 */
[----:B0-----:R-:W-:Y:S02]  /*109c0*/  ISETP.NE.AND P0, PT, R13, 0x1, PT ;  /* 0x000000010d00780c */ /* 0x001fe40003f05270 */
[----:B------:R-:W-:Y:S02]  /*109d0*/  ULDC.64 UR10, c[0x0][0xaf0] ;  /* 0x0002bc00000a7ab9 */ /* 0x000fe40000000a00 */
[----:B------:R-:W-:Y:S02]  /*109e0*/  UIMAD UR4, UR20, UR10, URZ ;  /* 0x0000000a140472a4 */ /* 0x000fe4000f8e023f */
[----:B------:R-:W-:Y:S02]  /*109f0*/  UIMAD.WIDE.U32 UR8, UR7, UR10, UR8 ;  /* 0x0000000a070872a5 */ /* 0x000fe4000f8e0008 */
[----:B------:R-:W-:-:S03]  /*10a00*/  UIMAD UR4, UR7, UR11, UR4 ;  /* 0x0000000b070472a4 */ /* 0x000fc6000f8e0204 */
[----:B------:R-:W-:Y:S01]  /*10a10*/  ULDC.64 UR10, c[0x0][0xae0] ;  /* 0x0002b800000a7ab9 */ /* 0x000fe20000000a00 */
[----:B------:R-:W-:Y:S01]  /*10a20*/  UIADD3 UR4, UR9, UR4, URZ ;  /* 0x0000000409047290 */ /* 0x000fe2000fffe03f */
[----:B------:R-:W0:Y:S08]  /*10a30*/  @P0 LDC R5, c[0x0][0xbec] ;  /* 0x0002fb00ff050b82 */ /* 0x000e300000000800 */
[----:B------:R-:W1:Y:S01]  /*10a40*/  @P0 LDC R9, c[0x0][0xbf0] ;  /* 0x0002fc00ff090b82 */ /* 0x000e620000000800 */
[----:B--2---:R-:W-:Y:S01]  /*10a50*/  R2UR UR14, R3 ;  /* 0x00000000030e72ca */ /* 0x004fe200000e0000 */
[----:B------:R-:W-:-:S12]  /*10a60*/  IMAD R3, R23, 0x20, R10 ;  /* 0x0000002017037824 */ /* 0x000fd800078e020a */
[----:B------:R-:W-:-:S04]  /*10a70*/  IMAD.U32 R8, RZ, RZ, UR14 ;  /* 0x0000000eff087e24 */ /* 0x000fc8000f8e00ff */
[----:B------:R-:W-:-:S04]  /*10a80*/  IMAD R8, R8, 0x80, R3 ;  /* 0x0000008008087824 */ /* 0x000fc800078e0203 */
[----:B0-----:R-:W-:-:S04]  /*10a90*/  @P0 IMAD.HI.U32 R4, R8, R5, RZ ;  /* 0x0000000508040227 */ /* 0x001fc800078e00ff */
[----:B------:R-:W-:Y:S01]  /*10aa0*/  IMAD.MOV.U32 R3, RZ, RZ, R8 ;  /* 0x000000ffff037224 */ /* 0x000fe200078e0008 */
[----:B-1----:R-:W-:Y:S01]  /*10ab0*/  @P0 SHF.R.U32.HI R3, RZ, R9, R4 ;  /* 0x00000009ff030219 */ /* 0x002fe20000011604 */
[----:B------:R-:W-:Y:S02]  /*10ac0*/  IMAD.U32 R5, RZ, RZ, UR9 ;  /* 0x00000009ff057e24 */ /* 0x000fe4000f8e00ff */
[----:B------:R-:W-:Y:S01]  /*10ad0*/  IMAD.U32 R5, RZ, RZ, UR4 ;  /* 0x00000004ff057e24 */ /* 0x000fe2000f8e00ff */
[--C-:B------:R-:W-:Y:S01]  /*10ae0*/  SHF.R.S32.HI R4, RZ, 0x1f, R3.reuse ;  /* 0x0000001fff047819 */ /* 0x100fe20000011403 */
[----:B------:R-:W-:-:S04]  /*10af0*/  IMAD.MOV R9, RZ, RZ, -R3 ;  /* 0x000000ffff097224 */ /* 0x000fc800078e0a03 */
[----:B------:R-:W-:Y:S02]  /*10b00*/  IMAD R6, R4, UR10, RZ ;  /* 0x0000000a04067c24 */ /* 0x000fe4000f8e02ff */
[----:B------:R-:W-:Y:S01]  /*10b10*/  IMAD.U32 R4, RZ, RZ, UR8 ;  /* 0x00000008ff047e24 */ /* 0x000fe2000f8e00ff */
[----:B------:R-:W-:Y:S01]  /*10b20*/  ULDC.64 UR8, c[0x0][0xad8] ;  /* 0x0002b60000087ab9 */ /* 0x000fe20000000a00 */
[----:B------:R-:W-:Y:S02]  /*10b30*/  IMAD R9, R13, R9, R8 ;  /* 0x000000090d097224 */ /* 0x000fe400078e0208 */
[C---:B------:R-:W-:Y:S02]  /*10b40*/  IMAD R11, R3.reuse, UR11, R6 ;  /* 0x0000000b030b7c24 */ /* 0x040fe4000f8e0206 */
[----:B------:R-:W-:Y:S01]  /*10b50*/  IMAD.WIDE.U32 R4, R3, UR10, R4 ;  /* 0x0000000a03047c25 */ /* 0x000fe2000f8e0004 */
[----:B------:R-:W-:-:S03]  /*10b60*/  SHF.R.S32.HI R3, RZ, 0x1f, R9 ;  /* 0x0000001fff037819 */ /* 0x000fc60000011409 */
[----:B------:R-:W-:Y:S02]  /*10b70*/  IMAD.U32 R8, RZ, RZ, UR14 ;  /* 0x0000000eff087e24 */ /* 0x000fe4000f8e00ff */
[----:B------:R-:W-:Y:S02]  /*10b80*/  IMAD.IADD R5, R5, 0x1, R11 ;  /* 0x0000000105057824 */ /* 0x000fe400078e020b */
[----:B------:R-:W-:Y:S02]  /*10b90*/  IMAD R6, R3, UR8, RZ ;  /* 0x0000000803067c24 */ /* 0x000fe4000f8e02ff */
[----:B------:R-:W-:Y:S02]  /*10ba0*/  IMAD R8, R8, 0x80, R10 ;  /* 0x0000008008087824 */ /* 0x000fe400078e020a */
[----:B-----5:R-:W-:Y:S02]  /*10bb0*/  IMAD R13, R0, R13, RZ ;  /* 0x0000000d000d7224 */ /* 0x020fe400078e02ff */
[----:B------:R-:W-:-:S02]  /*10bc0*/  IMAD R3, R9, UR9, R6 ;  /* 0x0000000909037c24 */ /* 0x000fc4000f8e0206 */
[----:B------:R-:W-:Y:S01]  /*10bd0*/  IMAD.WIDE.U32 R4, R9, UR8, R4 ;  /* 0x0000000809047c25 */ /* 0x000fe2000f8e0004 */
[C---:B------:R-:W-:Y:S01]  /*10be0*/  ISETP.GE.AND P2, PT, R8.reuse, R13, PT ;  /* 0x0000000d0800720c */ /* 0x040fe20003f46270 */
[----:B------:R-:W-:Y:S02]  /*10bf0*/  ULDC.64 UR8, c[0x0][0xa80] ;  /* 0x0002a00000087ab9 */ /* 0x000fe40000000a00 */
[----:B------:R-:W-:Y:S01]  /*10c00*/  VIADD R0, R8, 0x20 ;  /* 0x0000002008007836 */ /* 0x000fe20000000000 */
[----:B------:R-:W-:Y:S01]  /*10c10*/  LEA R6, P3, R4, UR8, 0x1 ;  /* 0x0000000804067c11 */ /* 0x000fe2000f8608ff */
[----:B------:R-:W-:-:S03]  /*10c20*/  IMAD.IADD R3, R5, 0x1, R3 ;  /* 0x0000000105037824 */ /* 0x000fc600078e0203 */
[-C--:B------:R-:W-:Y:S01]  /*10c30*/  ISETP.GE.AND P1, PT, R0, R13.reuse, PT ;  /* 0x0000000d0000720c */ /* 0x080fe20003f26270 */
[----:B------:R-:W-:Y:S01]  /*10c40*/  VIADD R0, R8, 0x40 ;  /* 0x0000004008007836 */ /* 0x000fe20000000000 */
[----:B------:R-:W-:Y:S02]  /*10c50*/  LEA.HI.X R3, R4, UR9, R3, 0x1, P3 ;  /* 0x0000000904037c11 */ /* 0x000fe400098f0c03 */
[----:B------:R0:W1:Y:S02]  /*10c60*/  SHFL.IDX PT, R4, R6, RZ, 0x181f ;  /* 0x00181fff06047589 */ /* 0x00006400000e0000 */
[----:B------:R-:W-:Y:S02]  /*10c70*/  ISETP.GE.AND P0, PT, R0, R13, PT ;  /* 0x0000000d0000720c */ /* 0x000fe40003f06270 */
[----:B------:R0:W2:Y:S01]  /*10c80*/  SHFL.IDX PT, R0, R3, RZ, 0x181f ;  /* 0x00181fff03007589 */ /* 0x0000a200000e0000 */
[----:B------:R-:W-:Y:S10]  /*10c90*/  @P2 BRA `(.L_x_211) ;  /* 0x0000000000282947 */ /* 0x000ff40003800000 */
[----:B------:R-:W-:Y:S01]  /*10ca0*/  ULDC UR4, c[0x0][0xac8] ;  /* 0x0002b20000047ab9 */ /* 0x000fe20000000800 */
[----:B------:R-:W-:Y:S01]  /*10cb0*/  ULDC.64 UR8, c[0x0][0x208] ;  /* 0x0000820000087ab9 */ /* 0x000fe20000000a00 */
[----:B------:R-:W-:Y:S02]  /*10cc0*/  ISETP.GE.AND P4, PT, R17, UR4, PT ;  /* 0x0000000411007c0c */ /* 0x000fe4000bf86270 */
[----:B------:R-:W-:-:S11]  /*10cd0*/  ISETP.GE.AND P5, PT, R22, UR4, PT ;  /* 0x0000000416007c0c */ /* 0x000fd6000bfa6270 */
[CC--:B-1----:R-:W-:Y:S02]  /*10ce0*/  @!P4 LEA R10, P2, R17.reuse, R4.reuse, 0x1 ;  /* 0x00000004110ac211 */ /* 0x0c2fe400078408ff */
[C---:B------:R-:W-:Y:S02]  /*10cf0*/  @!P5 LEA R4, P3, R22.reuse, R4, 0x1 ;  /* 0x000000041604d211 */ /* 0x040fe400078608ff */
[-C--:B--2---:R-:W-:Y:S02]  /*10d00*/  @!P4 LEA.HI.X R11, R17, R0.reuse, R14, 0x1, P2 ;  /* 0x00000000110bc211 */ /* 0x084fe400010f0c0e */
[----:B------:R-:W-:-:S03]  /*10d10*/  @!P5 LEA.HI.X R5, R22, R0, R12, 0x1, P3 ;  /* 0x000000001605d211 */ /* 0x000fc600018f0c0c */
[----:B------:R3:W-:Y:S04]  /*10d20*/  @!P4 ST.E.128 desc[UR8][R10.64], RZ ;  /* 0x000000ff0a00c985 */ /* 0x0007e8000c101d08 */
[----:B------:R3:W-:Y:S02]  /*10d30*/  @!P5 ST.E.128 desc[UR8][R4.64], RZ ;  /* 0x000000ff0400d985 */ /* 0x0007e4000c101d08 */
.L_x_211:
[----:B------:R-:W-:Y:S05]  /*10d40*/  BSYNC B1 ;  /* 0x0000000000017941 */ /* 0x000fea0003800000 */
.L_x_210:
[----:B--2---:R2:W4:Y:S01]  /*10d50*/  SHFL.IDX PT, R0, R3, 0x1, 0x181f ;  /* 0x00381f0003007f89 */ /* 0x00452200000e0000 */
[----:B------:R-:W-:Y:S03]  /*10d60*/  BSSY B1, `(.L_x_212) ;  /* 0x000000d000017945 */ /* 0x000fe60003800000 */
[----:B-1-3--:R2:W1:Y:S01]  /*10d70*/  SHFL.IDX PT, R4, R6, 0x1, 0x181f ;  /* 0x00381f0006047f89 */ /* 0x00a46200000e0000 */
[----:B------:R-:W-:Y:S05]  /*10d80*/  @P1 BRA `(.L_x_213) ;  /* 0x0000000000281947 */ /* 0x000fea0003800000 */
[----:B------:R-:W-:Y:S01]  /*10d90*/  ULDC UR4, c[0x0][0xac8] ;  /* 0x0002b20000047ab9 */ /* 0x000fe20000000800 */
[----:B------:R-:W-:Y:S01]  /*10da0*/  ULDC.64 UR8, c[0x0][0x208] ;  /* 0x0000820000087ab9 */ /* 0x000fe20000000a00 */
[----:B------:R-:W-:Y:S02]  /*10db0*/  ISETP.GE.AND P3, PT, R17, UR4, PT ;  /* 0x0000000411007c0c */ /* 0x000fe4000bf66270 */
[----:B------:R-:W-:-:S11]  /*10dc0*/  ISETP.GE.AND P4, PT, R22, UR4, PT ;  /* 0x0000000416007c0c */ /* 0x000fd6000bf86270 */
[CC--:B-1----:R-:W-:Y:S02]  /*10dd0*/  @!P3 LEA R10, P1, R17.reuse, R4.reuse, 0x1 ;  /* 0x00000004110ab211 */ /* 0x0c2fe400078208ff */
[C---:B------:R-:W-:Y:S02]  /*10de0*/  @!P4 LEA R4, P2, R22.reuse, R4, 0x1 ;  /* 0x000000041604c211 */ /* 0x040fe400078408ff */
[-C--:B----4-:R-:W-:Y:S02]  /*10df0*/  @!P3 LEA.HI.X R11, R17, R0.reuse, R14, 0x1, P1 ;  /* 0x00000000110bb211 */ /* 0x090fe400008f0c0e */
[----:B------:R-:W-:-:S03]  /*10e00*/  @!P4 LEA.HI.X R5, R22, R0, R12, 0x1, P2 ;  /* 0x000000001605c211 */ /* 0x000fc600010f0c0c */
[----:B------:R3:W-:Y:S04]  /*10e10*/  @!P3 ST.E.128 desc[UR8][R10.64], RZ ;  /* 0x000000ff0a00b985 */ /* 0x0007e8000c101d08 */
[----:B------:R3:W-:Y:S02]  /*10e20*/  @!P4 ST.E.128 desc[UR8][R4.64], RZ ;  /* 0x000000ff0400c985 */ /* 0x0007e4000c101d08 */
.L_x_213:
[----:B------:R-:W-:Y:S05]  /*10e30*/  BSYNC B1 ;  /* 0x0000000000017941 */ /* 0x000fea0003800000 */
.L_x_212:
[----:B----4-:R4:W0:Y:S01]  /*10e40*/  SHFL.IDX PT, R0, R3, 0x2, 0x181f ;  /* 0x00581f0003007f89 */ /* 0x01082200000e0000 */
        /* <DEDUP_REMOVED lines=9> */
[-C--:B0-----:R-:W-:Y:S02]  /*10ee0*/  @!P2 LEA.HI.X R11, R17, R0.reuse, R14, 0x1, P0 ;  /* 0x00000000110ba211 */ /* 0x081fe400000f0c0e */
[----:B------:R-:W-:-:S03]  /*10ef0*/  @!P3 LEA.HI.X R5, R22, R0, R12, 0x1, P1 ;  /* 0x000000001605b211 */ /* 0x000fc600008f0c0c */
[----:B------:R3:W-:Y:S04]  /*10f00*/  @!P2 ST.E.128 desc[UR8][R10.64], RZ ;  /* 0x000000ff0a00a985 */ /* 0x0007e8000c101d08 */
[----:B------:R3:W-:Y:S02]  /*10f10*/  @!P3 ST.E.128 desc[UR8][R4.64], RZ ;  /* 0x000000ff0400b985 */ /* 0x0007e4000c101d08 */
.L_x_215:
[----:B------:R-:W-:Y:S05]  /*10f20*/  BSYNC B1 ;  /* 0x0000000000017941 */ /* 0x000fea0003800000 */
.L_x_214:
[----:B0-----:R-:W-:Y:S01]  /*10f30*/  VIADD R0, R8, 0x60 ;  /* 0x0000006008007836 */ /* 0x001fe20000000000 */
[----:B--2-4-:R-:W2:Y:S04]  /*10f40*/  SHFL.IDX PT, R3, R3, 0x3, 0x181f ;  /* 0x00781f0003037f89 */ /* 0x014ea800000e0000 */
[----:B------:R-:W-:Y:S01]  /*10f50*/  ISETP.GE.AND P0, PT, R0, R13, PT ;  /* 0x0000000d0000720c */ /* 0x000fe20003f06270 */
[----:B-1-3--:R1:W3:-:S12]  /*10f60*/  SHFL.IDX PT, R4, R6, 0x3, 0x181f ;  /* 0x00781f0006047f89 */ /* 0x00a2d800000e0000 */
[----:B-1----:R-:W-:Y:S05]  /*10f70*/  @P0 BRA `(.L_x_204) ;  /* 0x0000000000280947 */ /* 0x002fea0003800000 */
[----:B------:R-:W-:Y:S01]  /*10f80*/  ULDC UR4, c[0x0][0xac8] ;  /* 0x0002b20000047ab9 */ /* 0x000fe20000000800 */
[----:B------:R-:W-:Y:S01]  /*10f90*/  ULDC.64 UR8, c[0x0][0x208] ;  /* 0x0000820000087ab9 */ /* 0x000fe20000000a00 */
[----:B------:R-:W-:Y:S02]  /*10fa0*/  ISETP.GE.AND P2, PT, R17, UR4, PT ;  /* 0x0000000411007c0c */ /* 0x000fe4000bf46270 */
[----:B------:R-:W-:-:S11]  /*10fb0*/  ISETP.GE.AND P3, PT, R22, UR4, PT ;  /* 0x0000000416007c0c */ /* 0x000fd6000bf66270 */
[CC--:B---3--:R-:W-:Y:S02]  /*10fc0*/  @!P2 LEA R8, P0, R17.reuse, R4.reuse, 0x1 ;  /* 0x000000041108a211 */ /* 0x0c8fe400078008ff */
[C---:B------:R-:W-:Y:S02]  /*10fd0*/  @!P3 LEA R4, P1, R22.reuse, R4, 0x1 ;  /* 0x000000041604b211 */ /* 0x040fe400078208ff */
[-C--:B--2---:R-:W-:Y:S02]  /*10fe0*/  @!P2 LEA.HI.X R9, R17, R3.reuse, R14, 0x1, P0 ;  /* 0x000000031109a211 */ /* 0x084fe400000f0c0e */
[----:B------:R-:W-:-:S03]  /*10ff0*/  @!P3 LEA.HI.X R5, R22, R3, R12, 0x1, P1 ;  /* 0x000000031605b211 */ /* 0x000fc600008f0c0c */
[----:B------:R1:W-:Y:S04]  /*11000*/  @!P2 ST.E.128 desc[UR8][R8.64], RZ ;  /* 0x000000ff0800a985 */ /* 0x0003e8000c101d08 */
[----:B------:R1:W-:Y:S02]  /*11010*/  @!P3 ST.E.128 desc[UR8][R4.64], RZ ;  /* 0x000000ff0400b985 */ /* 0x0003e4000c101d08 */
.L_x_204:
[----:B------:R-:W-:Y:S05]  /*11020*/  BSYNC B0 ;  /* 0x0000000000007941 */ /* 0x000fea0003800000 */
.L_x_194:
[----:B------:R-:W-:Y:S02]  /*11030*/  ULDC UR4, c[0x0][0xc3c] ;  /* 0x00030f0000047ab9 */ /* 0x000fe40000000800 */
[----:B------:R-:W-:-:S13]  /*11040*/  ISETP.GE.AND P0, PT, R7, UR4, PT ;  /* 0x0000000407007c0c */ /* 0x000fda000bf06270 */
[----:B------:R-:W-:Y:S05]  /*11050*/  @!P0 BRA `(.L_x_216) ;  /* 0xffffff00000c8947 */ /* 0x000fea000383ffff */
[----:B------:R-:W-:Y:S05]  /*11060*/  EXIT ;  /* 0x000000000000794d */ /* 0x000fea0003800000 */
.L_x_168:
[----:B------:R-:W-:-:S08]  /*11070*/  NOP ;  /* 0x0000000000007918 */ /* 0x000fd00000000000 */
[----:B0-----:R-:W0:-:S00]  /*11080*/  USETMAXREG.DEALLOC.CTAPOOL 0x18 ;  /* 0x00000018000079c8 */ /* 0x001e0000080e0500 */
[----:B0-----:R-:W-:Y:S01]  /*11090*/  LOP3.LUT R0, R0, 0x3, RZ, 0xc0, !PT ;  /* 0x0000000300007812 */ /* 0x001fe200078ec0ff */
[----:B------:R-:W-:-:S05]  /*110a0*/  IMAD.MOV.U32 R6, RZ, RZ, RZ ;  /* 0x000000ffff067224 */ /* 0x000fca00078e00ff */
[----:B------:R-:W0:Y:S02]  /*110b0*/  SHFL.IDX PT, R0, R0, RZ, 0x1f ;  /* 0x00001fff00007589 */ /* 0x000e2400000e0000 */
[----:B0-----:R-:W-:-:S04]  /*110c0*/  ISETP.NE.AND P0, PT, R0, RZ, PT ;  /* 0x000000ff0000720c */ /* 0x001fc80003f05270 */
[----:B------:R-:W-:-:S05]  /*110d0*/  P2R R0, PR, RZ, 0x1 ;  /* 0x00000001ff007803 */ /* 0x000fca0000000000 */
[----:B------:R0:W-:Y:S04]  /*110e0*/  STL [R1+0x64], R0 ;  /* 0x0000640001007387 */ /* 0x0001e80000100800 */
[----:B------:R-:W-:Y:S05]  /*110f0*/  @!P0 BRA `(.L_x_217) ;  /* 0x0000000000248947 */ /* 0x000fea0003800000 */
[----:B------:R-:W1:Y:S08]  /*11100*/  S2UR UR5, SR_CgaCtaId ;  /* 0x00000000000579c3 */ /* 0x000e700000008800 */
[----:B------:R-:W-:Y:S06]  /*11110*/  BAR.SYNC.DEFER_BLOCKING 0x5, 0x180 ;  /* 0x0146000000007b1d */ /* 0x000fec0000010000 */
[----:B------:R-:W-:-:S02]  /*11120*/  UMOV UR4, 0x400 ;  /* 0x0000040000047882 */ /* 0x000fc40000000000 */
[----:B-1----:R-:W-:-:S09]  /*11130*/  ULEA UR4, UR5, UR4, 0x18 ;  /* 0x0000000405047291 */ /* 0x002fd2000f8ec03f */
[----:B------:R-:W1:Y:S04]  /*11140*/  LDS.128 R4, [UR4+0x348d0] ;  /* 0x0348d004ff047984 */ /* 0x000e680008000c00 */
[----:B-1----:R2:W-:Y:S04]  /*11150*/  STL.64 [R1], R4 ;  /* 0x0000000401007387 */ /* 0x0025e80000100a00 */
[----:B------:R2:W-:Y:S01]  /*11160*/  STL.64 [R1+0x8], R6 ;  /* 0x0000080601007387 */ /* 0x0005e20000100a00 */
[----:B------:R-:W-:Y:S06]  /*11170*/  BAR.ARV 0x4, 0x180 ;  /* 0x0106000000007b1d */ /* 0x000fec0000002000 */
[----:B------:R-:W-:Y:S05]  /*11180*/  BRA `(.L_x_218) ;  /* 0x0000000800b07947 */ /* 0x000fea0003800000 */
.L_x_217:
[----:B0-----:R-:W0:Y:S01]  /*11190*/  S2R R0, SR_TID.X ;  /* 0x0000000000007919 */ /* 0x001e220000002100 */
[----:B------:R-:W-:Y:S01]  /*111a0*/  ULDC UR4, c[0x0][0xc3c] ;  /* 0x00030f0000047ab9 */ /* 0x000fe20000000800 */
[----:B------:R-:W-:Y:S01]  /*111b0*/  ULDC.64 UR6, c[0x0][0x208] ;  /* 0x0000820000067ab9 */ /* 0x000fe20000000a00 */
[----:B------:R-:W-:Y:S01]  /*111c0*/  IMAD.MOV.U32 R9, RZ, RZ, RZ ;  /* 0x000000ffff097224 */ /* 0x000fe200078e00ff */
[----:B------:R-:W-:Y:S01]  /*111d0*/  ULDC UR5, c[0x0][0xc38] ;  /* 0x00030e0000057ab9 */ /* 0x000fe20000000800 */
[----:B0-----:R-:W-:-:S04]  /*111e0*/  LOP3.LUT R0, R0, 0x1f, RZ, 0xc0, !PT ;  /* 0x0000001f00007812 */ /* 0x001fc800078ec0ff */
[----:B------:R-:W-:-:S04]  /*111f0*/  ISETP.NE.AND P0, PT, R0, 0x1f, PT ;  /* 0x0000001f0000780c */ /* 0x000fc80003f05270 */
[----:B------:R-:W-:-:S13]  /*11200*/  ISETP.GE.OR P1, PT, R0, UR4, !P0 ;  /* 0x0000000400007c0c */ /* 0x000fda000c726670 */
[----:B------:R-:W0:Y:S08]  /*11210*/  @!P1 LDC.64 R2, c[0x0][0xc80] ;  /* 0x00032000ff029b82 */ /* 0x000e300000000a00 */
[----:B------:R-:W1:Y:S01]  /*11220*/  @!P1 LDC.64 R4, c[0x0][0xc78] ;  /* 0x00031e00ff049b82 */ /* 0x000e620000000a00 */
[----:B0-----:R-:W-:-:S05]  /*11230*/  @!P1 IMAD.WIDE.U32 R2, R0, 0x4, R2 ;  /* 0x0000000400029825 */ /* 0x001fca00078e0002 */
[----:B------:R1:W2:Y:S02]  /*11240*/  @!P1 LDG.E R6, desc[UR6][R2.64] ;  /* 0x0000000602069981 */ /* 0x0002a4000c1e1900 */
[----:B-1----:R-:W-:-:S05]  /*11250*/  @!P1 IMAD.WIDE.U32 R2, R0, 0x4, R4 ;  /* 0x0000000400029825 */ /* 0x002fca00078e0004 */
[----:B------:R-:W2:Y:S01]  /*11260*/  @!P1 LDG.E R9, desc[UR6][R2.64] ;  /* 0x0000000602099981 */ /* 0x000ea2000c1e1900 */
[C---:B------:R-:W-:Y:S01]  /*11270*/  ISETP.NE.AND P1, PT, R0.reuse, RZ, PT ;  /* 0x000000ff0000720c */ /* 0x040fe20003f25270 */
[----:B------:R-:W0:Y:S01]  /*11280*/  S2UR UR6, SR_CTAID.X ;  /* 0x00000000000679c3 */ /* 0x000e220000002500 */
[C---:B------:R-:W-:Y:S01]  /*11290*/  ISETP.GE.U32.AND P2, PT, R0.reuse, 0x2, PT ;  /* 0x000000020000780c */ /* 0x040fe20003f46070 */
[----:B------:R-:W-:Y:S01]  /*112a0*/  UMOV UR4, URZ ;  /* 0x0000003f00047c82 */ /* 0x000fe20008000000 */
[C---:B------:R-:W-:Y:S02]  /*112b0*/  ISETP.GE.U32.AND P3, PT, R0.reuse, 0x4, PT ;  /* 0x000000040000780c */ /* 0x040fe40003f66070 */
[C---:B------:R-:W-:Y:S02]  /*112c0*/  ISETP.GE.U32.AND P4, PT, R0.reuse, 0x8, PT ;  /* 0x000000080000780c */ /* 0x040fe40003f86070 */
[----:B------:R-:W-:Y:S01]  /*112d0*/  ISETP.GE.U32.AND P5, PT, R0, 0x10, PT ;  /* 0x000000100000780c */ /* 0x000fe20003fa6070 */
[----:B--2---:R-:W-:-:S05]  /*112e0*/  IMAD R4, R6, R9, RZ ;  /* 0x0000000906047224 */ /* 0x004fca00078e02ff */
[----:B------:R-:W1:Y:S02]  /*112f0*/  SHFL.UP PT, R5, R4, 0x1, RZ ;  /* 0x0420000004057989 */ /* 0x000e6400000e00ff */
[----:B-1----:R-:W-:-:S05]  /*11300*/  SEL R5, R5, RZ, P1 ;  /* 0x000000ff05057207 */ /* 0x002fca0000800000 */
[----:B------:R-:W-:-:S05]  /*11310*/  IMAD.IADD R5, R4, 0x1, R5 ;  /* 0x0000000104057824 */ /* 0x000fca00078e0205 */
        /* <DEDUP_REMOVED lines=12> */
[----:B------:R-:W1:Y:S02]  /*113e0*/  SHFL.IDX PT, R4, R2, 0x1f, 0x1f ;  /* 0x03e01f0002047f89 */ /* 0x000e6400000e0000 */
[----:B-1----:R-:W-:-:S04]  /*113f0*/  IMAD R7, R4, UR5, RZ ;  /* 0x0000000504077c24 */ /* 0x002fc8000f8e02ff */
[----:B------:R-:W-:Y:S01]  /*11400*/  IMAD.MOV.U32 R4, RZ, RZ, R7 ;  /* 0x000000ffff047224 */ /* 0x000fe200078e0007 */
[----:B0-----:R-:W-:-:S13]  /*11410*/  ISETP.GT.AND P6, PT, R7, UR6, PT ;  /* 0x0000000607007c0c */ /* 0x001fda000bfc4270 */
[----:B------:R-:W-:Y:S05]  /*11420*/  @P6 BRA `(.L_x_219) ;  /* 0x0000000000a86947 */ /* 0x000fea0003800000 */
[----:B------:R-:W-:Y:S01]  /*11430*/  IMAD.MOV.U32 R7, RZ, RZ, R4 ;  /* 0x000000ffff077224 */ /* 0x000fe200078e0004 */
[----:B------:R-:W-:Y:S01]  /*11440*/  UMOV UR4, URZ ;  /* 0x0000003f00047c82 */ /* 0x000fe20008000000 */
[----:B------:R-:W-:-:S05]  /*11450*/  ULDC UR5, c[0x0][0xc38] ;  /* 0x00030e0000057ab9 */ /* 0x000fca0000000800 */
.L_x_221:
[----:B------:R-:W0:Y:S01]  /*11460*/  LDC R2, c[0x0][0xc3c] ;  /* 0x00030f00ff027b82 */ /* 0x000e220000000800 */
[----:B------:R-:W-:Y:S01]  /*11470*/  ULDC UR7, c[0x0][0xc3c] ;  /* 0x00030f0000077ab9 */ /* 0x000fe20000000800 */
[----:B------:R-:W-:Y:S01]  /*11480*/  UIADD3 UR4, UR4, 0x1f, URZ ;  /* 0x0000001f04047890 */ /* 0x000fe2000fffe03f */
[----:B------:R-:W-:-:S05]  /*11490*/  IMAD.U32 R3, RZ, RZ, UR7 ;  /* 0x00000007ff037e24 */ /* 0x000fca000f8e00ff */
[----:B------:R1:W-:Y:S01]  /*114a0*/  STL [R1+0xc], R3 ;  /* 0x00000c0301007387 */ /* 0x0003e20000100800 */
[----:B0-----:R-:W-:-:S13]  /*114b0*/  ISETP.LE.AND P6, PT, R2, UR4, PT ;  /* 0x0000000402007c0c */ /* 0x001fda000bfc3270 */
[----:B-1----:R-:W-:Y:S05]  /*114c0*/  @P6 BRA `(.L_x_220) ;  /* 0x0000000400a86947 */ /* 0x002fea0003800000 */
[----:B------:R-:W-:Y:S01]  /*114d0*/  VIADD R9, R0, UR4 ;  /* 0x0000000400097c36 */ /* 0x000fe20008000000 */
[----:B------:R-:W-:Y:S01]  /*114e0*/  ULDC.64 UR8, c[0x0][0x208] ;  /* 0x0000820000087ab9 */ /* 0x000fe20000000a00 */
[----:B------:R-:W-:-:S03]  /*114f0*/  IMAD.MOV.U32 R6, RZ, RZ, RZ ;  /* 0x000000ffff067224 */ /* 0x000fc600078e00ff */
[----:B------:R-:W-:-:S13]  /*11500*/  ISETP.GE.OR P6, PT, R9, R2, !P0 ;  /* 0x000000020900720c */ /* 0x000fda00047c6670 */
[----:B------:R-:W0:Y:S08]  /*11510*/  @!P6 LDC.64 R2, c[0x0][0xc80] ;  /* 0x00032000ff02eb82 */ /* 0x000e300000000a00 */
[----:B------:R-:W1:Y:S01]  /*11520*/  @!P6 LDC.64 R4, c[0x0][0xc78] ;  /* 0x00031e00ff04eb82 */ /* 0x000e620000000a00 */
[----:B0-----:R-:W-:-:S05]  /*11530*/  @!P6 IMAD.WIDE R2, R9, 0x4, R2 ;  /* 0x000000040902e825 */ /* 0x001fca00078e0202 */
[----:B------:R1:W2:Y:S02]  /*11540*/  @!P6 LDG.E R6, desc[UR8][R2.64] ;  /* 0x000000080206e981 */ /* 0x0002a4000c1e1900 */
[----:B-1----:R-:W-:-:S04]  /*11550*/  @!P6 IMAD.WIDE R2, R9, 0x4, R4 ;  /* 0x000000040902e825 */ /* 0x002fc800078e0204 */
[----:B------:R-:W-:-:S06]  /*11560*/  IMAD.MOV.U32 R9, RZ, RZ, RZ ;  /* 0x000000ffff097224 */ /* 0x000fcc00078e00ff */
[----:B------:R-:W2:Y:S02]  /*11570*/  @!P6 LDG.E R9, desc[UR8][R2.64] ;  /* 0x000000080209e981 */ /* 0x000ea4000c1e1900 */
[----:B--2---:R-:W-:-:S05]  /*11580*/  IMAD R11, R6, R9, RZ ;  /* 0x00000009060b7224 */ /* 0x004fca00078e02ff */
[----:B------:R-:W0:Y:S02]  /*11590*/  SHFL.UP PT, R4, R11, 0x1, RZ ;  /* 0x042000000b047989 */ /* 0x000e2400000e00ff */
[----:B0-----:R-:W-:-:S05]  /*115a0*/  SEL R4, R4, RZ, P1 ;  /* 0x000000ff04047207 */ /* 0x001fca0000800000 */
[----:B------:R-:W-:-:S05]  /*115b0*/  IMAD.IADD R4, R11, 0x1, R4 ;  /* 0x000000010b047824 */ /* 0x000fca00078e0204 */
        /* <DEDUP_REMOVED lines=12> */
[----:B------:R-:W0:Y:S02]  /*11680*/  SHFL.IDX PT, R4, R2, 0x1f, 0x1f ;  /* 0x03e01f0002047f89 */ /* 0x000e2400000e0000 */
[----:B0-----:R-:W-:-:S04]  /*11690*/  IMAD R4, R4, UR5, RZ ;  /* 0x0000000504047c24 */ /* 0x001fc8000f8e02ff */
[----:B------:R-:W-:-:S05]  /*116a0*/  IMAD.IADD R7, R4, 0x1, R7 ;  /* 0x0000000104077824 */ /* 0x000fca00078e0207 */
[----:B------:R-:W-:-:S13]  /*116b0*/  ISETP.GT.AND P6, PT, R7, UR6, PT ;  /* 0x0000000607007c0c */ /* 0x000fda000bfc4270 */
[----:B------:R-:W-:Y:S05]  /*116c0*/  @!P6 BRA `(.L_x_221) ;  /* 0xfffffffc0064e947 */ /* 0x000fea000383ffff */
.L_x_219:
[----:B------:R-:W-:Y:S02]  /*116d0*/  IMAD.IADD R11, R7, 0x1, -R4 ;  /* 0x00000001070b7824 */ /* 0x000fe400078e0a04 */
[----:B------:R-:W-:Y:S02]  /*116e0*/  IMAD.MOV.U32 R12, RZ, RZ, RZ ;  /* 0x000000ffff0c7224 */ /* 0x000fe400078e00ff */
[----:B------:R-:W-:-:S05]  /*116f0*/  IMAD R3, R2, UR5, R11 ;  /* 0x0000000502037c24 */ /* 0x000fca000f8e020b */
[----:B------:R-:W-:-:S13]  /*11700*/  ISETP.GT.AND P0, PT, R3, UR6, PT ;  /* 0x0000000603007c0c */ /* 0x000fda000bf04270 */
[----:B------:R-:W-:-:S04]  /*11710*/  VOTE.ANY R10, PT, !P0 ;  /* 0x00000000000a7806 */ /* 0x000fc800040e0100 */
[----:B------:R-:W0:Y:S01]  /*11720*/  POPC R5, R10 ;  /* 0x0000000a00057309 */ /* 0x000e220000000000 */
[----:B------:R-:W-:Y:S01]  /*11730*/  ISETP.NE.AND P0, PT, R10, RZ, PT ;  /* 0x000000ff0a00720c */ /* 0x000fe20003f05270 */
[----:B0-----:R-:W0:Y:S04]  /*11740*/  SHFL.IDX PT, R6, R6, R5, 0x1f ;  /* 0x00001f0506067589 */ /* 0x001e2800000e0000 */
[----:B------:R-:W1:Y:S01]  /*11750*/  SHFL.IDX PT, R8, R9, R5, 0x1f ;  /* 0x00001f0509087589 */ /* 0x000e6200000e0000 */
[----:B0-----:R-:W-:-:S04]  /*11760*/  IABS R4, R6 ;  /* 0x0000000600047213 */ /* 0x001fc80000000000 */
[----:B------:R-:W0:Y:S01]  /*11770*/  I2F.RP R13, R4 ;  /* 0x00000004000d7306 */ /* 0x000e220000209400 */
[----:B-1----:R-:W-:-:S07]  /*11780*/  IABS R7, R8 ;  /* 0x0000000800077213 */ /* 0x002fce0000000000 */
[----:B------:R-:W-:Y:S08]  /*11790*/  I2F.RP R10, R7 ;  /* 0x00000007000a7306 */ /* 0x000ff00000209400 */
[----:B0-----:R-:W0:Y:S02]  /*117a0*/  MUFU.RCP R13, R13 ;  /* 0x0000000d000d7308 */ /* 0x001e240000001000 */
[----:B0-----:R-:W-:-:S06]  /*117b0*/  VIADD R3, R13, 0xffffffe ;  /* 0x0ffffffe0d037836 */ /* 0x001fcc0000000000 */
[----:B------:R-:W0:Y:S02]  /*117c0*/  F2I.FTZ.U32.TRUNC.NTZ R3, R3 ;  /* 0x0000000300037305 */ /* 0x000e24000021f000 */
[----:B0-----:R-:W-:Y:S01]  /*117d0*/  IMAD.MOV R15, RZ, RZ, -R3 ;  /* 0x000000ffff0f7224 */ /* 0x001fe200078e0a03 */
[----:B------:R-:W-:Y:S06]  /*117e0*/  @!P0 BRA `(.L_x_222) ;  /* 0x0000000000088947 */ /* 0x000fec0003800000 */
[----:B------:R-:W-:-:S05]  /*117f0*/  VIADD R9, R5, 0xffffffff ;  /* 0xffffffff05097836 */ /* 0x000fca0000000000 */
[----:B------:R0:W1:Y:S02]  /*11800*/  SHFL.IDX PT, R12, R2, R9, 0x1f ;  /* 0x00001f09020c7589 */ /* 0x00006400000e0000 */
.L_x_222:
[----:B-1----:R-:W-:Y:S01]  /*11810*/  IMAD R11, R12, UR5, R11 ;  /* 0x000000050c0b7c24 */ /* 0x002fe2000f8e020b */
[----:B------:R-:W1:Y:S01]  /*11820*/  MUFU.RCP R10, R10 ;  /* 0x0000000a000a7308 */ /* 0x000e620000001000 */
[----:B0-----:R-:W-:Y:S02]  /*11830*/  IMAD R9, R15, R4, RZ ;  /* 0x000000040f097224 */ /* 0x001fe400078e02ff */
[----:B------:R-:W-:Y:S01]  /*11840*/  IMAD.MOV.U32 R2, RZ, RZ, RZ ;  /* 0x000000ffff027224 */ /* 0x000fe200078e00ff */
[----:B------:R0:W-:Y:S03]  /*11850*/  STL [R1], R11 ;  /* 0x0000000b01007387 */ /* 0x0001e60000100800 */
[----:B------:R-:W-:Y:S01]  /*11860*/  IMAD.HI.U32 R2, R3, R9, R2 ;  /* 0x0000000903027227 */ /* 0x000fe200078e0002 */
[----:B------:R-:W-:Y:S02]  /*11870*/  IADD3 R9, -R11, UR6, RZ ;  /* 0x000000060b097c10 */ /* 0x000fe4000fffe1ff */
[----:B------:R-:W-:-:S02]  /*11880*/  IABS R3, R6 ;  /* 0x0000000600037213 */ /* 0x000fc40000000000 */
[----:B------:R-:W-:-:S03]  /*11890*/  IABS R13, R9 ;  /* 0x00000009000d7213 */ /* 0x000fc60000000000 */
[----:B------:R-:W-:Y:S02]  /*118a0*/  IMAD.MOV R12, RZ, RZ, -R3 ;  /* 0x000000ffff0c7224 */ /* 0x000fe400078e0a03 */
[----:B0-----:R-:W-:Y:S01]  /*118b0*/  IMAD.HI.U32 R11, R2, R13, RZ ;  /* 0x0000000d020b7227 */ /* 0x001fe200078e00ff */
[----:B-1----:R-:W-:-:S03]  /*118c0*/  IADD3 R3, R10, 0xffffffe, RZ ;  /* 0x0ffffffe0a037810 */ /* 0x002fc60007ffe0ff */
[----:B------:R-:W-:-:S03]  /*118d0*/  IMAD R13, R11, R12, R13 ;  /* 0x0000000c0b0d7224 */ /* 0x000fc600078e020d */
[----:B------:R-:W0:Y:S02]  /*118e0*/  F2I.FTZ.U32.TRUNC.NTZ R3, R3 ;  /* 0x0000000300037305 */ /* 0x000e24000021f000 */
[----:B------:R-:W-:-:S13]  /*118f0*/  ISETP.GT.U32.AND P1, PT, R4, R13, PT ;  /* 0x0000000d0400720c */ /* 0x000fda0003f24070 */
[----:B------:R-:W-:Y:S02]  /*11900*/  @!P1 IMAD.IADD R13, R13, 0x1, -R4 ;  /* 0x000000010d0d9824 */ /* 0x000fe400078e0a04 */
[----:B0-----:R-:W-:Y:S02]  /*11910*/  IMAD.MOV R2, RZ, RZ, -R3 ;  /* 0x000000ffff027224 */ /* 0x001fe400078e0a03 */
[----:B------:R-:W-:Y:S01]  /*11920*/  @!P1 VIADD R11, R11, 0x1 ;  /* 0x000000010b0b9836 */ /* 0x000fe20000000000 */
[----:B------:R-:W-:Y:S01]  /*11930*/  ISETP.GE.U32.AND P0, PT, R13, R4, PT ;  /* 0x000000040d00720c */ /* 0x000fe20003f06070 */
[----:B------:R-:W-:Y:S01]  /*11940*/  IMAD R13, R2, R7, RZ ;  /* 0x00000007020d7224 */ /* 0x000fe200078e02ff */
[----:B------:R-:W-:Y:S01]  /*11950*/  ISETP.NE.AND P1, PT, R6, RZ, PT ;  /* 0x000000ff0600720c */ /* 0x000fe20003f25270 */
[----:B------:R-:W-:-:S04]  /*11960*/  IMAD.MOV.U32 R2, RZ, RZ, RZ ;  /* 0x000000ffff027224 */ /* 0x000fc800078e00ff */
[----:B------:R-:W-:Y:S01]  /*11970*/  IMAD.HI.U32 R4, R3, R13, R2 ;  /* 0x0000000d03047227 */ /* 0x000fe200078e0002 */
[----:B------:R-:W-:-:S04]  /*11980*/  LOP3.LUT R2, R9, R6, RZ, 0x3c, !PT ;  /* 0x0000000609027212 */ /* 0x000fc800078e3cff */
[----:B------:R-:W-:Y:S01]  /*11990*/  ISETP.GE.AND P2, PT, R2, RZ, PT ;  /* 0x000000ff0200720c */ /* 0x000fe20003f46270 */
[----:B------:R-:W-:Y:S01]  /*119a0*/  @P0 VIADD R11, R11, 0x1 ;  /* 0x000000010b0b0836 */ /* 0x000fe20000000000 */
[----:B------:R-:W-:-:S05]  /*119b0*/  IABS R2, R8 ;  /* 0x0000000800027213 */ /* 0x000fca0000000000 */
[----:B------:R-:W-:-:S06]  /*119c0*/  IMAD.MOV R2, RZ, RZ, -R2 ;  /* 0x000000ffff027224 */ /* 0x000fcc00078e0a02 */
[----:B------:R-:W-:Y:S01]  /*119d0*/  @!P2 IMAD.MOV R11, RZ, RZ, -R11 ;  /* 0x000000ffff0ba224 */ /* 0x000fe200078e0a0b */
[----:B------:R-:W-:-:S04]  /*119e0*/  @!P1 LOP3.LUT R11, RZ, R6, RZ, 0x33, !PT ;  /* 0x00000006ff0b9212 */ /* 0x000fc800078e33ff */
[-C--:B------:R-:W-:Y:S01]  /*119f0*/  IABS R3, R11.reuse ;  /* 0x0000000b00037213 */ /* 0x080fe20000000000 */
[----:B------:R-:W-:-:S04]  /*11a00*/  IMAD R6, R6, R11, RZ ;  /* 0x0000000b06067224 */ /* 0x000fc800078e02ff */
[----:B------:R-:W-:-:S04]  /*11a10*/  IMAD.HI.U32 R4, R4, R3, RZ ;  /* 0x0000000304047227 */ /* 0x000fc800078e00ff */
[----:B------:R-:W-:Y:S02]  /*11a20*/  IMAD R2, R4, R2, R3 ;  /* 0x0000000204027224 */ /* 0x000fe400078e0203 */
[----:B------:R-:W-:-:S03]  /*11a30*/  IMAD.IADD R6, R9, 0x1, -R6 ;  /* 0x0000000109067824 */ /* 0x000fc600078e0a06 */
[----:B------:R-:W-:Y:S02]  /*11a40*/  ISETP.GT.U32.AND P1, PT, R7, R2, PT ;  /* 0x000000020700720c */ /* 0x000fe40003f24070 */
[----:B------:R1:W-:Y:S11]  /*11a50*/  STL [R1+0x4], R6 ;  /* 0x0000040601007387 */ /* 0x0003f60000100800 */
[----:B------:R-:W-:-:S02]  /*11a60*/  @!P1 IMAD.IADD R2, R2, 0x1, -R7 ;  /* 0x0000000102029824 */ /* 0x000fc400078e0a07 */
[----:B------:R-:W-:Y:S01]  /*11a70*/  @!P1 VIADD R4, R4, 0x1 ;  /* 0x0000000104049836 */ /* 0x000fe20000000000 */
[----:B------:R-:W-:Y:S02]  /*11a80*/  ISETP.NE.AND P1, PT, R8, RZ, PT ;  /* 0x000000ff0800720c */ /* 0x000fe40003f25270 */
[----:B------:R-:W-:Y:S02]  /*11a90*/  ISETP.GE.U32.AND P0, PT, R2, R7, PT ;  /* 0x000000070200720c */ /* 0x000fe40003f06070 */
[----:B------:R-:W-:-:S04]  /*11aa0*/  LOP3.LUT R2, R11, R8, RZ, 0x3c, !PT ;  /* 0x000000080b027212 */ /* 0x000fc800078e3cff */
[----:B------:R-:W-:-:S07]  /*11ab0*/  ISETP.GE.AND P2, PT, R2, RZ, PT ;  /* 0x000000ff0200720c */ /* 0x000fce0003f46270 */
[----:B------:R-:W-:-:S06]  /*11ac0*/  @P0 VIADD R4, R4, 0x1 ;  /* 0x0000000104040836 */ /* 0x000fcc0000000000 */
[----:B------:R-:W-:Y:S01]  /*11ad0*/  @!P2 IMAD.MOV R4, RZ, RZ, -R4 ;  /* 0x000000ffff04a224 */ /* 0x000fe200078e0a04 */
[----:B------:R-:W-:-:S05]  /*11ae0*/  @!P1 LOP3.LUT R4, RZ, R8, RZ, 0x33, !PT ;  /* 0x00000008ff049212 */ /* 0x000fca00078e33ff */
[--C-:B------:R-:W-:Y:S02]  /*11af0*/  IMAD.MOV R2, RZ, RZ, -R4.reuse ;  /* 0x000000ffff027224 */ /* 0x100fe400078e0a04 */
[C---:B------:R-:W-:Y:S02]  /*11b00*/  IMAD R4, R8.reuse, 0x1000000, R4 ;  /* 0x0100000008047824 */ /* 0x040fe400078e0204 */
[----:B------:R-:W-:Y:S02]  /*11b10*/  IMAD R11, R8, R2, R11 ;  /* 0x00000002080b7224 */ /* 0x000fe400078e020b */
[----:B------:R-:W-:Y:S02]  /*11b20*/  VIADD R2, R5, UR4 ;  /* 0x0000000405027c36 */ /* 0x000fe40008000000 */
[----:B------:R-:W-:-:S03]  /*11b30*/  IMAD R3, R11, 0x10000, R4 ;  /* 0x000100000b037824 */ /* 0x000fc600078e0204 */
[----:B------:R1:W-:Y:S04]  /*11b40*/  STL [R1+0xc], R2 ;  /* 0x00000c0201007387 */ /* 0x0003e80000100800 */
[----:B------:R1:W-:Y:S01]  /*11b50*/  STL [R1+0x8], R3 ;  /* 0x0000080301007387 */ /* 0x0003e20000100800 */
[----:B------:R-:W-:Y:S05]  /*11b60*/  BRA `(.L_x_223) ;  /* 0x0000000000107947 */ /* 0x000fea0003800000 */
.L_x_220:
[----:B------:R-:W-:Y:S01]  /*11b70*/  IMAD.U32 R2, RZ, RZ, UR6 ;  /* 0x00000006ff027e24 */ /* 0x000fe2000f8e00ff */
[----:B------:R0:W-:Y:S04]  /*11b80*/  STL [R1+0x4], RZ ;  /* 0x000004ff01007387 */ /* 0x0001e80000100800 */
[----:B------:R0:W-:Y:S04]  /*11b90*/  STL [R1+0x8], RZ ;  /* 0x000008ff01007387 */ /* 0x0001e80000100800 */
[----:B------:R0:W-:Y:S02]  /*11ba0*/  STL [R1], R2 ;  /* 0x0000000201007387 */ /* 0x0001e40000100800 */
.L_x_223:
[----:B------:R-:W2:Y:S04]  /*11bb0*/  LDL R4, [R1] ;  /* 0x0000000001047983 */ /* 0x000ea80000100800 */
[----:B------:R-:W2:Y:S04]  /*11bc0*/  LDL R5, [R1+0x4] ;  /* 0x0000040001057983 */ /* 0x000ea80000100800 */
[----:B-1----:R-:W2:Y:S04]  /*11bd0*/  LDL R6, [R1+0x8] ;  /* 0x0000080001067983 */ /* 0x002ea80000100800 */
[----:B------:R-:W2:Y:S01]  /*11be0*/  LDL R7, [R1+0xc] ;  /* 0x00000c0001077983 */ /* 0x000ea20000100800 */
[----:B------:R-:W-:-:S13]  /*11bf0*/  ISETP.NE.AND P0, PT, R0, RZ, PT ;  /* 0x000000ff0000720c */ /* 0x000fda0003f05270 */
[----:B------:R-:W1:Y:S01]  /*11c00*/  @!P0 S2R R3, SR_CgaCtaId ;  /* 0x0000000000038919 */ /* 0x000e620000008800 */
[----:B------:R-:W-:-:S04]  /*11c10*/  @!P0 MOV R0, 0x400 ;  /* 0x0000040000008802 */ /* 0x000fc80000000f00 */
[----:B-1----:R-:W-:-:S05]  /*11c20*/  @!P0 LEA R0, R3, R0, 0x18 ;  /* 0x0000000003008211 */ /* 0x002fca00078ec0ff */
[----:B--2---:R1:W-:Y:S01]  /*11c30*/  @!P0 STS.128 [R0+0x348d0], R4 ;  /* 0x0348d00400008388 */ /* 0x0043e20000000c00 */
[----:B------:R-:W-:Y:S06]  /*11c40*/  BAR.ARV 0x5, 0x180 ;  /* 0x0146000000007b1d */ /* 0x000fec0000002000 */
.L_x_218:
[----:B01----:R-:W3:Y:S01]  /*11c50*/  LDL R0, [R1+0xc] ;  /* 0x00000c0001007983 */ /* 0x003ee20000100800 */
[----:B------:R-:W-:Y:S01]  /*11c60*/  ULDC UR4, c[0x0][0xc3c] ;  /* 0x00030f0000047ab9 */ /* 0x000fe20000000800 */
[----:B------:R-:W-:Y:S02]  /*11c70*/  IMAD.MOV.U32 R19, RZ, RZ, RZ ;  /* 0x000000ffff137224 */ /* 0x000fe400078e00ff */
[----:B------:R0:W-:Y:S01]  /*11c80*/  STL [R1+0x48], RZ ;  /* 0x000048ff01007387 */ /* 0x0001e20000100800 */
[----:B---3--:R-:W-:Y:S01]  /*11c90*/  ISETP.GE.AND P0, PT, R0, UR4, PT ;  /* 0x0000000400007c0c */ /* 0x008fe2000bf06270 */
[----:B------:R-:W-:-:S05]  /*11ca0*/  IMAD.MOV.U32 R0, RZ, RZ, 0x1 ;  /* 0x00000001ff007424 */ /* 0x000fca00078e00ff */
[----:B------:R0:W-:Y:S07]  /*11cb0*/  STL [R1+0x14], R0 ;  /* 0x0000140001007387 */ /* 0x0001ee0000100800 */
[----:B------:R-:W-:Y:S05]  /*11cc0*/  @P0 BRA `(.L_x_224) ;  /* 0x0000005400300947 */ /* 0x000fea0003800000 */
[----:B--2---:R-:W1:Y:S01]  /*11cd0*/  S2R R5, SR_TID.X ;  /* 0x0000000000057919 */ /* 0x004e620000002100 */
[----:B------:R-:W2:Y:S01]  /*11ce0*/  S2UR UR5, SR_CgaCtaId ;  /* 0x00000000000579c3 */ /* 0x000ea20000008800 */
[----:B------:R-:W-:Y:S01]  /*11cf0*/  UMOV UR4, 0x400 ;  /* 0x0000040000047882 */ /* 0x000fe20000000000 */
[----:B------:R-:W-:Y:S01]  /*11d00*/  BSSY B8, `(.L_x_224) ;  /* 0x0000548000087945 */ /* 0x000fe20003800000 */
[----:B------:R-:W-:Y:S01]  /*11d10*/  IMAD.MOV.U32 R19, RZ, RZ, RZ ;  /* 0x000000ffff137224 */ /* 0x000fe200078e00ff */
[----:B------:R-:W-:Y:S01]  /*11d20*/  ULDC UR38, c[0x0][0xc] ;  /* 0x0000030000267ab9 */ /* 0x000fe20000000800 */
[----:B------:R-:W-:Y:S01]  /*11d30*/  ULDC.64 UR36, c[0x0][0x198] ;  /* 0x0000660000247ab9 */ /* 0x000fe20000000a00 */
[----:B--2---:R-:W-:-:S06]  /*11d40*/  ULEA UR4, UR5, UR4, 0x18 ;  /* 0x0000000405047291 */ /* 0x004fcc000f8ec03f */
[----:B------:R-:W-:Y:S01]  /*11d50*/  IMAD.U32 R18, RZ, RZ, UR4 ;  /* 0x00000004ff127e24 */ /* 0x000fe2000f8e00ff */
[C---:B-1----:R-:W-:Y:S01]  /*11d60*/  LOP3.LUT R4, R5.reuse, 0x7f, RZ, 0xc0, !PT ;  /* 0x0000007f05047812 */ /* 0x042fe200078ec0ff */
[----:B0-----:R-:W-:-:S05]  /*11d70*/  IMAD.SHL.U32 R0, R5, 0x8, RZ ;  /* 0x0000000805007824 */ /* 0x001fca00078e00ff */
[C---:B------:R-:W-:Y:S02]  /*11d80*/  LOP3.LUT R2, R0.reuse, 0x1f8, RZ, 0xc0, !PT ;  /* 0x000001f800027812 */ /* 0x040fe400078ec0ff */
[----:B------:R-:W-:Y:S02]  /*11d90*/  LOP3.LUT R0, R0, 0x38, RZ, 0xc0, !PT ;  /* 0x0000003800007812 */ /* 0x000fe400078ec0ff */
[----:B------:R-:W-:Y:S01]  /*11da0*/  LOP3.LUT R3, R2, 0x38, R5, 0x78, !PT ;  /* 0x0000003802037812 */ /* 0x000fe200078e7805 */
[----:B------:R-:W-:Y:S01]  /*11db0*/  IMAD.SHL.U32 R2, R4, 0x8, RZ ;  /* 0x0000000804027824 */ /* 0x000fe200078e00ff */
[----:B------:R-:W-:Y:S02]  /*11dc0*/  SHF.R.U32.HI R4, RZ, 0x3, R4 ;  /* 0x00000003ff047819 */ /* 0x000fe40000011604 */
[----:B------:R-:W-:Y:S02]  /*11dd0*/  LOP3.LUT R0, R0, 0x40, RZ, 0xfc, !PT ;  /* 0x0000004000007812 */ /* 0x000fe400078efcff */
[----:B------:R-:W-:Y:S01]  /*11de0*/  LOP3.LUT R3, R3, 0x200, R2, 0xf8, !PT ;  /* 0x0000020003037812 */ /* 0x000fe200078ef802 */
[----:B------:R-:W-:-:S04]  /*11df0*/  IMAD.SHL.U32 R2, R5, 0x10, RZ ;  /* 0x0000001005027824 */ /* 0x000fc800078e00ff */
[----:B------:R-:W-:Y:S01]  /*11e00*/  IMAD R3, R3, 0x2, R18 ;  /* 0x0000000203037824 */ /* 0x000fe200078e0212 */
[----:B------:R-:W-:Y:S01]  /*11e10*/  LOP3.LUT R4, R4, 0x70, R2, 0xf8, !PT ;  /* 0x0000007004047812 */ /* 0x000fe200078ef802 */
[----:B------:R-:W-:-:S03]  /*11e20*/  IMAD.MOV.U32 R2, RZ, RZ, 0x1 ;  /* 0x00000001ff027424 */ /* 0x000fc600078e00ff */
[----:B------:R0:W-:Y:S04]  /*11e30*/  STL [R1+0x28], R3 ;  /* 0x0000280301007387 */ /* 0x0001e80000100800 */
[----:B------:R0:W-:Y:S04]  /*11e40*/  STL [R1+0x14], R2 ;  /* 0x0000140201007387 */ /* 0x0001e80000100800 */
[----:B------:R0:W-:Y:S02]  /*11e50*/  STL [R1+0x48], RZ ;  /* 0x000048ff01007387 */ /* 0x0001e40000100800 */
.L_x_323:
[----:B--2---:R-:W2:Y:S01]  /*11e60*/  LDL R0, [R1+0xc] ;  /* 0x00000c0001007983 */ /* 0x004ea20000100800 */
[----:B0-----:R-:W2:Y:S01]  /*11e70*/  LDC.64 R2, c[0x0][0xc88] ;  /* 0x00032200ff027b82 */ /* 0x001ea20000000a00 */
[----:B------:R-:W-:Y:S01]  /*11e80*/  ULDC.64 UR4, c[0x0][0x208] ;  /* 0x0000820000047ab9 */ /* 0x000fe20000000a00 */
[----:B--2---:R-:W-:-:S05]  /*11e90*/  IMAD.WIDE R2, R0, 0x4, R2 ;  /* 0x0000000400027825 */ /* 0x004fca00078e0202 */
[----:B------:R-:W2:Y:S01]  /*11ea0*/  LDG.E R10, desc[UR4][R2.64] ;  /* 0x00000004020a7981 */ /* 0x000ea2000c1e1900 */
[----:B------:R-:W-:Y:S05]  /*11eb0*/  YIELD ;  /* 0x0000000000007946 */ /* 0x000fea0003800000 */
[----:B------:R-:W-:Y:S01]  /*11ec0*/  ULDC.64 UR4, c[0x0][0xa28] ;  /* 0x00028a0000047ab9 */ /* 0x000fe20000000a00 */
[----:B------:R-:W-:Y:S01]  /*11ed0*/  IMAD.MOV.U32 R0, RZ, RZ, RZ ;  /* 0x000000ffff007224 */ /* 0x000fe200078e00ff */
[----:B------:R-:W-:Y:S01]  /*11ee0*/  ISETP.NE.U32.AND P0, PT, RZ, UR4, PT ;  /* 0x00000004ff007c0c */ /* 0x000fe2000bf05070 */
[----:B------:R-:W-:Y:S01]  /*11ef0*/  ULDC.64 UR10, c[0x0][0x208] ;  /* 0x00008200000a7ab9 */ /* 0x000fe20000000a00 */
[----:B-1----:R-:W-:Y:S01]  /*11f00*/  IMAD.MOV.U32 R6, RZ, RZ, RZ ;  /* 0x000000ffff067224 */ /* 0x002fe200078e00ff */
[----:B------:R-:W-:Y:S01]  /*11f10*/  ULDC.64 UR6, c[0x0][0xa18] ;  /* 0x0002860000067ab9 */ /* 0x000fe20000000a00 */
[----:B------:R-:W-:Y:S01]  /*11f20*/  ISETP.NE.AND.EX P0, PT, RZ, UR5, PT, P0 ;  /* 0x00000005ff007c0c */ /* 0x000fe2000bf05300 */
[----:B------:R-:W-:Y:S01]  /*11f30*/  ULDC.64 UR8, c[0x0][0xa08] ;  /* 0x0002820000087ab9 */ /* 0x000fe20000000a00 */
[----:B--2---:R-:W-:Y:S01]  /*11f40*/  SHF.R.S32.HI R4, RZ, 0x1f, R10 ;  /* 0x0000001fff047819 */ /* 0x004fe2000001140a */
[----:B------:R-:W-:-:S10]  /*11f50*/  IMAD.SHL.U32 R17, R10, 0x4, RZ ;  /* 0x000000040a117824 */ /* 0x000fd400078e00ff */
[C---:B------:R-:W-:Y:S01]  /*11f60*/  @P0 LEA R2, P1, R10.reuse, UR4, 0x2 ;  /* 0x000000040a020c11 */ /* 0x040fe2000f8210ff */
[----:B------:R-:W-:Y:S03]  /*11f70*/  STL [R1+0x2c], R10 ;  /* 0x00002c0a01007387 */ /* 0x000fe60000100800 */
[C-C-:B------:R-:W-:Y:S01]  /*11f80*/  @P0 LEA.HI.X R3, R10.reuse, UR5, R4.reuse, 0x2, P1 ;  /* 0x000000050a030c11 */ /* 0x140fe200088f1404 */
[----:B------:R-:W-:Y:S01]  /*11f90*/  ULDC.64 UR4, c[0x0][0xa00] ;  /* 0x0002800000047ab9 */ /* 0x000fe20000000a00 */
[----:B------:R-:W-:Y:S01]  /*11fa0*/  SHF.L.U64.HI R9, R10, 0x2, R4 ;  /* 0x000000020a097819 */ /* 0x000fe20000010204 */
[----:B------:R0:W-:Y:S01]  /*11fb0*/  STL [R1+0x3c], R4 ;  /* 0x00003c0401007387 */ /* 0x0001e20000100800 */
[----:B------:R-:W-:-:S03]  /*11fc0*/  ISETP.NE.U32.AND P1, PT, RZ, UR4, PT ;  /* 0x00000004ff007c0c */ /* 0x000fc6000bf25070 */
[----:B------:R1:W5:Y:S01]  /*11fd0*/  @P0 LDG.E R0, desc[UR10][R2.64] ;  /* 0x0000000a02000981 */ /* 0x000362000c1e1900 */
[----:B------:R-:W-:Y:S01]  /*11fe0*/  ISETP.NE.AND.EX P1, PT, RZ, UR5, PT, P1 ;  /* 0x00000005ff007c0c */ /* 0x000fe2000bf25310 */
[----:B------:R-:W-:Y:S01]  /*11ff0*/  IMAD.MOV.U32 R8, RZ, RZ, RZ ;  /* 0x000000ffff087224 */ /* 0x000fe200078e00ff */
[----:B------:R-:W-:Y:S01]  /*12000*/  ISETP.NE.U32.AND P2, PT, RZ, UR6, PT ;  /* 0x00000006ff007c0c */ /* 0x000fe2000bf45070 */
[----:B------:R-:W-:Y:S01]  /*12010*/  STL [R1+0x1c], R9 ;  /* 0x00001c0901007387 */ /* 0x000fe20000100800 */
[----:B------:R-:W-:Y:S02]  /*12020*/  ISETP.NE.U32.AND P0, PT, RZ, UR8, PT ;  /* 0x00000008ff007c0c */ /* 0x000fe4000bf05070 */
[C---:B0-----:R-:W-:Y:S02]  /*12030*/  IADD3 R4, P4, R17.reuse, UR8, RZ ;  /* 0x0000000811047c10 */ /* 0x041fe4000ff9e0ff */
[----:B-1----:R-:W-:Y:S02]  /*12040*/  IADD3 R2, P3, R17, UR4, RZ ;  /* 0x0000000411027c10 */ /* 0x002fe4000ff7e0ff */
[----:B------:R-:W-:-:S02]  /*12050*/  ISETP.NE.AND.EX P2, PT, RZ, UR7, PT, P2 ;  /* 0x00000007ff007c0c */ /* 0x000fc4000bf45320 */
[C---:B------:R-:W-:Y:S02]  /*12060*/  IADD3.X R3, R9.reuse, UR5, RZ, P3, !PT ;  /* 0x0000000509037c10 */ /* 0x040fe40009ffe4ff */
[----:B------:R-:W-:Y:S02]  /*12070*/  ISETP.NE.AND.EX P0, PT, RZ, UR9, PT, P0 ;  /* 0x00000009ff007c0c */ /* 0x000fe4000bf05300 */
[----:B------:R-:W-:Y:S01]  /*12080*/  IADD3.X R5, R9, UR9, RZ, P4, !PT ;  /* 0x0000000909057c10 */ /* 0x000fe2000a7fe4ff */
[----:B------:R-:W2:Y:S01]  /*12090*/  @P1 LDG.E R6, desc[UR10][R2.64] ;  /* 0x0000000a02061981 */ /* 0x000ea2000c1e1900 */
[----:B------:R-:W-:Y:S02]  /*120a0*/  ULDC UR4, c[0x0][0x288] ;  /* 0x0000a20000047ab9 */ /* 0x000fe40000000800 */
[----:B------:R-:W-:Y:S01]  /*120b0*/  IMAD.U32 R11, RZ, RZ, UR4 ;  /* 0x00000004ff0b7e24 */ /* 0x000fe2000f8e00ff */
[----:B------:R-:W-:-:S06]  /*120c0*/  ULDC.64 UR4, c[0x0][0x418] ;  /* 0x0001060000047ab9 */ /* 0x000fcc0000000a00 */
[----:B------:R-:W5:Y:S04]  /*120d0*/  @P0 LDG.E R8, desc[UR10][R4.64] ;  /* 0x0000000a04080981 */ /* 0x000f68000c1e1900 */
[----:B--2---:R0:W-:Y:S02]  /*120e0*/  STL [R1+0x34], R6 ;  /* 0x0000340601007387 */ /* 0x0041e40000100800 */
[----:B0-----:R-:W-:-:S04]  /*120f0*/  @P2 IADD3 R6, P3, R17, UR6, RZ ;  /* 0x0000000611062c10 */ /* 0x001fc8000ff7e0ff */
[----:B------:R-:W-:-:S05]  /*12100*/  @P2 IADD3.X R7, R9, UR7, RZ, P3, !PT ;  /* 0x0000000709072c10 */ /* 0x000fca0009ffe4ff */
[----:B------:R0:W2:Y:S01]  /*12110*/  @P2 LDG.E R11, desc[UR10][R6.64] ;  /* 0x0000000a060b2981 */ /* 0x0000a2000c1e1900 */
[----:B------:R-:W-:-:S03]  /*12120*/  UISETP.NE.U32.AND UP0, UPT, UR4, URZ, UPT ;  /* 0x0000003f0400728c */ /* 0x000fc6000bf05070 */
[----:B------:R-:W-:Y:S01]  /*12130*/  ULDC UR4, c[0x0][0x424] ;  /* 0x0001090000047ab9 */ /* 0x000fe20000000800 */
[----:B------:R-:W-:-:S03]  /*12140*/  UISETP.NE.AND.EX UP0, UPT, UR5, URZ, UPT, UP0 ;  /* 0x0000003f0500728c */ /* 0x000fc6000bf05300 */
[----:B------:R-:W-:Y:S01]  /*12150*/  ULDC UR5, c[0x0][0x2f0] ;  /* 0x0000bc0000057ab9 */ /* 0x000fe20000000800 */
[----:B------:R-:W-:-:S04]  /*12160*/  USEL UR4, UR4, 0x1, UP0 ;  /* 0x0000000104047887 */ /* 0x000fc80008000000 */
[----:B------:R-:W-:-:S06]  /*12170*/  UIMAD UR4, UR4, UR5, URZ ;  /* 0x00000005040472a4 */ /* 0x000fcc000f8e023f */
[----:B0-----:R-:W-:Y:S01]  /*12180*/  IMAD.U32 R6, RZ, RZ, UR4 ;  /* 0x00000004ff067e24 */ /* 0x001fe2000f8e00ff */
[----:B--2---:R0:W-:Y:S01]  /*12190*/  STL [R1+0x44], R11 ;  /* 0x0000440b01007387 */ /* 0x0041e20000100800 */
[----:B------:R-:W-:Y:S05]  /*121a0*/  @P2 BRA `(.L_x_225) ;  /* 0x0000000000182947 */ /* 0x000fea0003800000 */
[----:B------:R-:W-:Y:S05]  /*121b0*/  @!P1 BRA `(.L_x_225) ;  /* 0x0000000000149947 */ /* 0x000fea0003800000 */
[----:B------:R-:W-:Y:S02]  /*121c0*/  ULDC.64 UR4, c[0x0][0x208] ;  /* 0x0000820000047ab9 */ /* 0x000fe40000000a00 */
[----:B------:R-:W2:Y:S04]  /*121d0*/  LDG.E R7, desc[UR4][R2.64] ;  /* 0x0000000402077981 */ /* 0x000ea8000c1e1900 */
[----:B------:R-:W2:Y:S02]  /*121e0*/  LDG.E R2, desc[UR4][R2.64+0x4] ;  /* 0x0000040402027981 */ /* 0x000ea4000c1e1900 */
[----:B--2---:R-:W-:-:S05]  /*121f0*/  IMAD.IADD R2, R2, 0x1, -R7 ;  /* 0x0000000102027824 */ /* 0x004fca00078e0a07 */
[----:B------:R1:W-:Y:S02]  /*12200*/  STL [R1+0x44], R2 ;  /* 0x0000440201007387 */ /* 0x0003e40000100800 */
.L_x_225:
[----:B------:R-:W1:Y:S01]  /*12210*/  LDL.LU R7, [R1+0x8] ;  /* 0x0000080001077983 */ /* 0x000e620000300800 */
[----:B------:R-:W-:Y:S02]  /*12220*/  ULDC.64 UR4, c[0x0][0xa20] ;  /* 0x0002880000047ab9 */ /* 0x000fe40000000a00 */
[----:B------:R-:W-:-:S04]  /*12230*/  ISETP.NE.U32.AND P1, PT, RZ, UR4, PT ;  /* 0x00000004ff007c0c */ /* 0x000fc8000bf25070 */
[----:B------:R-:W-:Y:S02]  /*12240*/  ISETP.NE.AND.EX P1, PT, RZ, UR5, PT, P1 ;  /* 0x00000005ff007c0c */ /* 0x000fe4000bf25310 */
[C---:B-1----:R-:W-:Y:S02]  /*12250*/  LOP3.LUT R2, R7.reuse, 0xff000000, RZ, 0xc0, !PT ;  /* 0xff00000007027812 */ /* 0x042fe400078ec0ff */
[C---:B------:R-:W-:Y:S02]  /*12260*/  LOP3.LUT R3, R7.reuse, 0xff0000, RZ, 0xc0, !PT ;  /* 0x00ff000007037812 */ /* 0x040fe400078ec0ff */
[----:B------:R-:W-:Y:S02]  /*12270*/  SHF.R.U32.HI R2, RZ, 0x8, R2 ;  /* 0x00000008ff027819 */ /* 0x000fe40000011602 */
[----:B------:R-:W-:Y:S01]  /*12280*/  LOP3.LUT R16, R7, 0xffff, RZ, 0xc0, !PT ;  /* 0x0000ffff07107812 */ /* 0x000fe200078ec0ff */
[----:B-----5:R-:W-:Y:S01]  /*12290*/  IMAD.IADD R7, R8, 0x1, R0 ;  /* 0x0000000108077824 */ /* 0x020fe200078e0200 */
[----:B------:R-:W-:Y:S01]  /*122a0*/  LEA.HI R2, R3, R2, RZ, 0x10 ;  /* 0x0000000203027211 */ /* 0x000fe200078f80ff */
[----:B------:R-:W-:-:S05]  /*122b0*/  IMAD.MOV.U32 R3, RZ, RZ, R10 ;  /* 0x000000ffff037224 */ /* 0x000fca00078e000a */
[----:B------:R1:W-:Y:S04]  /*122c0*/  STL [R1+0x10], R3 ;  /* 0x0000100301007387 */ /* 0x0003e80000100800 */
[----:B------:R1:W-:Y:S01]  /*122d0*/  STL [R1+0x18], R7 ;  /* 0x0000180701007387 */ /* 0x0003e20000100800 */
[----:B------:R-:W-:Y:S05]  /*122e0*/  @!P1 BRA `(.L_x_226) ;  /* 0x0000000000149947 */ /* 0x000fea0003800000 */
[----:B------:R-:W-:Y:S01]  /*122f0*/  IADD3 R6, P0, R17, UR4, RZ ;  /* 0x0000000411067c10 */ /* 0x000fe2000ff1e0ff */
[----:B------:R-:W-:-:S03]  /*12300*/  ULDC.64 UR6, c[0x0][0x208] ;  /* 0x0000820000067ab9 */ /* 0x000fc60000000a00 */
[----:B-1----:R-:W-:-:S05]  /*12310*/  IADD3.X R7, R9, UR5, RZ, P0, !PT ;  /* 0x0000000509077c10 */ /* 0x002fca00087fe4ff */
[----:B------:R2:W5:Y:S01]  /*12320*/  LDG.E R6, desc[UR6][R6.64] ;  /* 0x0000000606067981 */ /* 0x000562000c1e1900 */
[----:B------:R-:W-:Y:S05]  /*12330*/  BRA `(.L_x_227) ;  /* 0x0000000000147947 */ /* 0x000fea0003800000 */
.L_x_226:
[----:B------:R-:W-:Y:S05]  /*12340*/  @!P0 BRA `(.L_x_227) ;  /* 0x0000000000108947 */ /* 0x000fea0003800000 */
[----:B------:R-:W-:Y:S02]  /*12350*/  ULDC.64 UR4, c[0x0][0x208] ;  /* 0x0000820000047ab9 */ /* 0x000fe40000000a00 */
[----:B------:R-:W2:Y:S04]  /*12360*/  LDG.E R6, desc[UR4][R4.64] ;  /* 0x0000000404067981 */ /* 0x000ea8000c1e1900 */
[----:B------:R-:W2:Y:S02]  /*12370*/  LDG.E R4, desc[UR4][R4.64+0x4] ;  /* 0x0000040404047981 */ /* 0x000ea4000c1e1900 */
[----:B--2---:R-:W-:-:S07]  /*12380*/  IMAD.IADD R6, R4, 0x1, -R6 ;  /* 0x0000000104067824 */ /* 0x004fce00078e0a06 */
.L_x_227:
[----:B-----5:R-:W-:Y:S01]  /*12390*/  IMAD.IADD R6, R6, 0x1, -R0 ;  /* 0x0000000106067824 */ /* 0x020fe200078e0a00 */
[----:B------:R-:W-:Y:S01]  /*123a0*/  LOP3.LUT R9, R2, 0xff, RZ, 0xc0, !PT ;  /* 0x000000ff02097812 */ /* 0x000fe200078ec0ff */
[----:B------:R-:W-:Y:S01]  /*123b0*/  IMAD.MOV.U32 R4, RZ, RZ, RZ ;  /* 0x000000ffff047224 */ /* 0x000fe200078e00ff */
[----:B------:R-:W-:Y:S01]  /*123c0*/  BSSY B0, `(.L_x_228) ;  /* 0x000002a000007945 */ /* 0x000fe20003800000 */
[C---:B------:R-:W-:Y:S01]  /*123d0*/  VIADD R0, R6.reuse, 0xaf ;  /* 0x000000af06007836 */ /* 0x040fe20000000000 */
[----:B------:R-:W-:Y:S01]  /*123e0*/  ISETP.GE.AND P0, PT, R6, 0x1, PT ;  /* 0x000000010600780c */ /* 0x000fe20003f06270 */
[----:B------:R-:W-:Y:S01]  /*123f0*/  IMAD.MOV.U32 R10, RZ, RZ, R4 ;  /* 0x000000ffff0a7224 */ /* 0x000fe200078e0004 */
[----:B------:R3:W-:Y:S01]  /*12400*/  STL [R1+0x38], R4 ;  /* 0x0000380401007387 */ /* 0x0007e20000100800 */
[----:B------:R-:W-:-:S05]  /*12410*/  IMAD.HI R0, R0, 0x2e8ba2e9, RZ ;  /* 0x2e8ba2e900007827 */ /* 0x000fca00078e02ff */
[----:B-1----:R-:W-:-:S04]  /*12420*/  SHF.R.U32.HI R3, RZ, 0x1f, R0 ;  /* 0x0000001fff037819 */ /* 0x002fc80000011600 */
[----:B------:R-:W-:-:S05]  /*12430*/  LEA.HI.SX32 R8, R0, R3, 0x1b ;  /* 0x0000000300087211 */ /* 0x000fca00078fdaff */
[----:B------:R3:W-:Y:S04]  /*12440*/  STL [R1+0x40], R8 ;  /* 0x0000400801007387 */ /* 0x0007e80000100800 */
[----:B------:R3:W-:Y:S01]  /*12450*/  STL [R1+0x58], R9 ;  /* 0x0000580901007387 */ /* 0x0007e20000100800 */
[----:B------:R-:W-:Y:S05]  /*12460*/  @!P0 BRA `(.L_x_229) ;  /* 0x00000000007c8947 */ /* 0x000fea0003800000 */
[----:B------:R-:W-:-:S04]  /*12470*/  SHF.R.U32.HI R0, RZ, 0x10, R2 ;  /* 0x00000010ff007819 */ /* 0x000fc80000011602 */
[----:B------:R-:W-:-:S13]  /*12480*/  ISETP.NE.AND P0, PT, R0, RZ, PT ;  /* 0x000000ff0000720c */ /* 0x000fda0003f05270 */
[----:B------:R-:W3:Y:S02]  /*12490*/  @!P0 LDC R0, c[0x0][0x9f0] ;  /* 0x00027c00ff008b82 */ /* 0x000ee40000000800 */
[----:B---3--:R-:W-:-:S04]  /*124a0*/  IABS R4, R0 ;  /* 0x0000000000047213 */ /* 0x008fc80000000000 */
[----:B------:R-:W1:Y:S08]  /*124b0*/  I2F.RP R2, R4 ;  /* 0x0000000400027306 */ /* 0x000e700000209400 */
[----:B-1----:R-:W1:Y:S02]  /*124c0*/  MUFU.RCP R2, R2 ;  /* 0x0000000200027308 */ /* 0x002e640000001000 */
[----:B-1----:R-:W-:-:S06]  /*124d0*/  VIADD R2, R2, 0xffffffe ;  /* 0x0ffffffe02027836 */ /* 0x002fcc0000000000 */
[----:B------:R-:W1:Y:S02]  /*124e0*/  F2I.FTZ.U32.TRUNC.NTZ R3, R2 ;  /* 0x0000000200037305 */ /* 0x000e64000021f000 */
[----:B-1----:R-:W-:-:S04]  /*124f0*/  IMAD.MOV R2, RZ, RZ, -R3 ;  /* 0x000000ffff027224 */ /* 0x002fc800078e0a03 */
[----:B------:R-:W-:Y:S02]  /*12500*/  IMAD R5, R2, R4, RZ ;  /* 0x0000000402057224 */ /* 0x000fe400078e02ff */
[----:B------:R-:W-:-:S04]  /*12510*/  IMAD.MOV.U32 R2, RZ, RZ, RZ ;  /* 0x000000ffff027224 */ /* 0x000fc800078e00ff */
[----:B--2---:R-:W-:Y:S01]  /*12520*/  IMAD.HI.U32 R7, R3, R5, R2 ;  /* 0x0000000503077227 */ /* 0x004fe200078e0002 */
[----:B------:R-:W-:Y:S02]  /*12530*/  IABS R2, R0 ;  /* 0x0000000000027213 */ /* 0x000fe40000000000 */
[----:B------:R-:W-:-:S03]  /*12540*/  IADD3 R3, R0, -0x1, R8 ;  /* 0xffffffff00037810 */ /* 0x000fc60007ffe008 */
[----:B------:R-:W-:Y:S01]  /*12550*/  IMAD.MOV R2, RZ, RZ, -R2 ;  /* 0x000000ffff027224 */ /* 0x000fe200078e0a02 */
[----:B------:R-:W-:Y:S02]  /*12560*/  IABS R5, R3 ;  /* 0x0000000300057213 */ /* 0x000fe40000000000 */
[----:B------:R-:W-:Y:S02]  /*12570*/  LOP3.LUT R3, R3, R0, RZ, 0x3c, !PT ;  /* 0x0000000003037212 */ /* 0x000fe400078e3cff */
[----:B------:R-:W-:Y:S01]  /*12580*/  MOV R6, R2 ;  /* 0x0000000200067202 */ /* 0x000fe20000000f00 */
[----:B------:R-:W-:Y:S01]  /*12590*/  IMAD.HI.U32 R2, R7, R5, RZ ;  /* 0x0000000507027227 */ /* 0x000fe200078e00ff */
[----:B------:R-:W-:-:S03]  /*125a0*/  ISETP.GE.AND P2, PT, R3, RZ, PT ;  /* 0x000000ff0300720c */ /* 0x000fc60003f46270 */
[----:B------:R-:W-:-:S05]  /*125b0*/  IMAD R5, R2, R6, R5 ;  /* 0x0000000602057224 */ /* 0x000fca00078e0205 */
[----:B------:R-:W-:-:S13]  /*125c0*/  ISETP.GT.U32.AND P1, PT, R4, R5, PT ;  /* 0x000000050400720c */ /* 0x000fda0003f24070 */
[----:B------:R-:W-:Y:S02]  /*125d0*/  @!P1 IMAD.IADD R5, R5, 0x1, -R4 ;  /* 0x0000000105059824 */ /* 0x000fe400078e0a04 */
[----:B------:R-:W-:Y:S01]  /*125e0*/  @!P1 VIADD R2, R2, 0x1 ;  /* 0x0000000102029836 */ /* 0x000fe20000000000 */
[----:B------:R-:W-:Y:S02]  /*125f0*/  ISETP.NE.AND P1, PT, R0, RZ, PT ;  /* 0x000000ff0000720c */ /* 0x000fe40003f25270 */
[----:B------:R-:W-:-:S13]  /*12600*/  ISETP.GE.U32.AND P0, PT, R5, R4, PT ;  /* 0x000000040500720c */ /* 0x000fda0003f06070 */
[----:B------:R-:W-:-:S04]  /*12610*/  @P0 VIADD R2, R2, 0x1 ;  /* 0x0000000102020836 */ /* 0x000fc80000000000 */
[----:B------:R-:W-:Y:S01]  /*12620*/  @!P2 IMAD.MOV R2, RZ, RZ, -R2 ;  /* 0x000000ffff02a224 */ /* 0x000fe200078e0a02 */
[----:B------:R-:W-:-:S05]  /*12630*/  @!P1 LOP3.LUT R2, RZ, R0, RZ, 0x33, !PT ;  /* 0x00000000ff029212 */ /* 0x000fca00078e33ff */
[----:B------:R-:W-:-:S05]  /*12640*/  IMAD.MOV.U32 R10, RZ, RZ, R2 ;  /* 0x000000ffff0a7224 */ /* 0x000fca00078e0002 */
[----:B------:R1:W-:Y:S02]  /*12650*/  STL [R1+0x38], R10 ;  /* 0x0000380a01007387 */ /* 0x0003e40000100800 */
.L_x_229:
[----:B------:R-:W-:Y:S05]  /*12660*/  BSYNC B0 ;  /* 0x0000000000007941 */ /* 0x000fea0003800000 */
.L_x_228:
[----:B------:R-:W-:Y:S01]  /*12670*/  IMAD.MOV.U32 R0, RZ, RZ, R10 ;  /* 0x000000ffff007224 */ /* 0x000fe200078e000a */
[----:B------:R-:W-:Y:S03]  /*12680*/  BSSY B7, `(.L_x_230) ;  /* 0x00003d3000077945 */ /* 0x000fe60003800000 */
[----:B------:R-:W-:-:S05]  /*12690*/  IMAD R2, R9, R0, RZ ;  /* 0x0000000009027224 */ /* 0x000fca00078e02ff */
[----:B------:R-:W-:Y:S01]  /*126a0*/  VIADDMNMX R0, R2, R0, R8, PT ;  /* 0x0000000002007246 */ /* 0x000fe20003800108 */
[----:B------:R4:W-:Y:S03]  /*126b0*/  STL [R1+0x24], R2 ;  /* 0x0000240201007387 */ /* 0x0009e60000100800 */
[----:B------:R-:W-:Y:S01]  /*126c0*/  ISETP.GT.AND P0, PT, R0, R2, PT ;  /* 0x000000020000720c */ /* 0x000fe20003f04270 */
[----:B------:R4:W-:-:S12]  /*126d0*/  STL [R1+0x30], R0 ;  /* 0x0000300001007387 */ /* 0x0009d80000100800 */
[----:B----4-:R-:W-:Y:S05]  /*126e0*/  @P0 BRA `(.L_x_231) ;  /* 0x00000000004c0947 */ /* 0x010fea0003800000 */
[----:B------:R-:W4:Y:S02]  /*126f0*/  S2R R0, SR_TID.X ;  /* 0x0000000000007919 */ /* 0x000f240000002100 */
[----:B----4-:R-:W-:-:S04]  /*12700*/  LOP3.LUT R0, R0, 0x7f, RZ, 0xc0, !PT ;  /* 0x0000007f00007812 */ /* 0x010fc800078ec0ff */
[----:B------:R-:W-:-:S13]  /*12710*/  ISETP.NE.AND P0, PT, R0, RZ, PT ;  /* 0x000000ff0000720c */ /* 0x000fda0003f05270 */
[----:B------:R-:W-:Y:S05]  /*12720*/  @P0 BRA `(.L_x_232) ;  /* 0x0000003c00200947 */ /* 0x000fea0003800000 */
[----:B------:R-:W4:Y:S01]  /*12730*/  S2R R5, SR_LANEID ;  /* 0x0000000000057919 */ /* 0x000f220000000000 */
[----:B------:R-:W-:Y:S01]  /*12740*/  VOTEU.ANY UR4, UPT, PT ;  /* 0x0000000000047886 */ /* 0x000fe200038e0100 */
[----:B------:R-:W5:Y:S01]  /*12750*/  LDC.64 R2, c[0x0][0xc60] ;  /* 0x00031800ff027b82 */ /* 0x000f620000000a00 */
[----:B------:R-:W4:Y:S01]  /*12760*/  FLO.U32 R0, UR4 ;  /* 0x0000000400007d00 */ /* 0x000f2200080e0000 */
[----:B------:R-:W-:Y:S01]  /*12770*/  ULDC.64 UR6, c[0x0][0x208] ;  /* 0x0000820000067ab9 */ /* 0x000fe20000000a00 */
[----:B----4-:R-:W-:-:S06]  /*12780*/  ISETP.EQ.U32.AND P0, PT, R0, R5, PT ;  /* 0x000000050000720c */ /* 0x010fcc0003f02070 */
[----:B------:R-:W5:Y:S07]  /*12790*/  POPC R5, UR4 ;  /* 0x0000000400057d09 */ /* 0x000f6e0008000000 */
[----:B-----5:R-:W4:Y:S01]  /*127a0*/  @P0 ATOMG.E.ADD.STRONG.GPU PT, R3, desc[UR6][R2.64], R5 ;  /* 0x00000005020309a8 */ /* 0x020f2200081ee1c6 */
[----:B---3--:R-:W3:Y:S02]  /*127b0*/  S2R R4, SR_LTMASK ;  /* 0x0000000000047919 */ /* 0x008ee40000003900 */
[----:B---3--:R-:W-:-:S04]  /*127c0*/  LOP3.LUT R4, R4, UR4, RZ, 0xc0, !PT ;  /* 0x0000000404047c12 */ /* 0x008fc8000f8ec0ff */
[----:B--2---:R-:W2:Y:S01]  /*127d0*/  POPC R7, R4 ;  /* 0x0000000400077309 */ /* 0x004ea20000000000 */
[----:B----4-:R-:W2:Y:S02]  /*127e0*/  SHFL.IDX PT, R0, R3, R0, 0x1f ;  /* 0x00001f0003007589 */ /* 0x010ea400000e0000 */
[----:B--2---:R-:W-:-:S05]  /*127f0*/  IADD3 R0, R0, UR38, R7 ;  /* 0x0000002600007c10 */ /* 0x004fca000fffe007 */
[----:B------:R4:W-:Y:S01]  /*12800*/  STL [R1], R0 ;  /* 0x0000000001007387 */ /* 0x0009e20000100800 */
[----:B------:R-:W-:Y:S05]  /*12810*/  BRA `(.L_x_232) ;  /* 0x0000003800e47947 */ /* 0x000fea0003800000 */
.L_x_231:
[----:B------:R-:W-:Y:S01]  /*12820*/  VIADD R0, R18, 0x1e400 ;  /* 0x0001e40012007836 */ /* 0x000fe20000000000 */
[----:B------:R-:W-:Y:S04]  /*12830*/  BSSY B6, `(.L_x_233) ;  /* 0x0000013000067945 */ /* 0x000fe80003800000 */
[----:B------:R-:W-:-:S13]  /*12840*/  LOP3.LUT P0, RZ, R0, 0x3ff, RZ, 0xc0, !PT ;  /* 0x000003ff00ff7812 */ /* 0x000fda000780c0ff */
[----:B------:R-:W-:Y:S05]  /*12850*/  @!P0 BRA `(.L_x_234) ;  /* 0x0000000000408947 */ /* 0x000fea0003800000 */
[----:B------:R-:W-:Y:S01]  /*12860*/  MOV R2, 0x0 ;  /* 0x0000000000027802 */ /* 0x000fe20000000f00 */
[----:B------:R-:W-:Y:S01]  /*12870*/  ULDC.64 UR6, c[0x4][0xa0] ;  /* 0x0100280000067ab9 */ /* 0x000fe20000000a00 */
[----:B------:R-:W-:Y:S01]  /*12880*/  ULDC.64 UR8, c[0x4][0xa8] ;  /* 0x01002a0000087ab9 */ /* 0x000fe20000000a00 */
[----:B------:R-:W-:Y:S01]  /*12890*/  ULDC.64 UR4, c[0x4][0x28] ;  /* 0x01000a0000047ab9 */ /* 0x000fe20000000a00 */
[----:B---3--:R-:W-:Y:S02]  /*128a0*/  IMAD.U32 R4, RZ, RZ, UR6 ;  /* 0x00000006ff047e24 */ /* 0x008fe4000f8e00ff */
[----:B------:R-:W3:Y:S01]  /*128b0*/  LDC.64 R2, c[0x4][R2] ;  /* 0x0100000002027b82 */ /* 0x000ee20000000a00 */
[----:B------:R-:W-:Y:S02]  /*128c0*/  IMAD.U32 R5, RZ, RZ, UR7 ;  /* 0x00000007ff057e24 */ /* 0x000fe4000f8e00ff */
[----:B------:R-:W-:Y:S02]  /*128d0*/  IMAD.U32 R6, RZ, RZ, UR8 ;  /* 0x00000008ff067e24 */ /* 0x000fe4000f8e00ff */
[----:B--2---:R-:W-:-:S02]  /*128e0*/  IMAD.U32 R7, RZ, RZ, UR9 ;  /* 0x00000009ff077e24 */ /* 0x004fc4000f8e00ff */
[----:B-1----:R-:W-:Y:S02]  /*128f0*/  IMAD.U32 R10, RZ, RZ, UR4 ;  /* 0x00000004ff0a7e24 */ /* 0x002fe4000f8e00ff */
[----:B0-----:R-:W-:Y:S02]  /*12900*/  IMAD.U32 R11, RZ, RZ, UR5 ;  /* 0x00000005ff0b7e24 */ /* 0x001fe4000f8e00ff */
[----:B------:R-:W-:Y:S02]  /*12910*/  IMAD.MOV.U32 R8, RZ, RZ, 0x70 ;  /* 0x00000070ff087424 */ /* 0x000fe400078e00ff */
[----:B------:R-:W-:Y:S02]  /*12920*/  IMAD.MOV.U32 R12, RZ, RZ, 0x1 ;  /* 0x00000001ff0c7424 */ /* 0x000fe400078e00ff */
[----:B------:R-:W-:-:S07]  /*12930*/  IMAD.MOV.U32 R13, RZ, RZ, RZ ;  /* 0x000000ffff0d7224 */ /* 0x000fce00078e00ff */
[----:B------:R-:W-:-:S07]  /*12940*/  LEPC R20, `(.L_x_234) ;  /* 0x000000001014794e */ /* 0x000fce0000000000 */
[----:B---3--:R-:W-:Y:S05]  /*12950*/  CALL.ABS.NOINC R2 ;  /* 0x0000000002007343 */ /* 0x008fea0003c00000 */
.L_x_234:
[----:B------:R-:W-:Y:S05]  /*12960*/  BSYNC B6 ;  /* 0x0000000000067941 */ /* 0x000fea0003800000 */
.L_x_233:
        /* <DEDUP_REMOVED lines=8> */
[----:B------:R4:W4:Y:S01]  /*129f0*/  LDC.64 R2, c[0x4][R0] ;  /* 0x0100000000027b82 */ /* 0x0009220000000a00 */
[----:B---3--:R-:W-:Y:S02]  /*12a00*/  IMAD.U32 R4, RZ, RZ, UR6 ;  /* 0x00000006ff047e24 */ /* 0x008fe4000f8e00ff */
        /* <DEDUP_REMOVED lines=9> */
[----:B----4-:R-:W-:Y:S05]  /*12aa0*/  CALL.ABS.NOINC R2 ;  /* 0x0000000002007343 */ /* 0x010fea0003c00000 */
.L_x_237:
[----:B------:R-:W-:Y:S01]  /*12ab0*/  MOV R2, 0x0 ;  /* 0x0000000000027802 */ /* 0x000fe20000000f00 */
[----:B------:R-:W-:Y:S01]  /*12ac0*/  ULDC.64 UR6, c[0x4][0xa0] ;  /* 0x0100280000067ab9 */ /* 0x000fe20000000a00 */
[----:B------:R-:W-:Y:S01]  /*12ad0*/  ULDC.64 UR8, c[0x4][0xa8] ;  /* 0x01002a0000087ab9 */ /* 0x000fe20000000a00 */
[----:B------:R-:W-:Y:S01]  /*12ae0*/  ULDC.64 UR4, c[0x4][0x38] ;  /* 0x01000e0000047ab9 */ /* 0x000fe20000000a00 */
[----:B------:R-:W-:Y:S02]  /*12af0*/  IMAD.U32 R4, RZ, RZ, UR6 ;  /* 0x00000006ff047e24 */ /* 0x000fe4000f8e00ff */
[----:B------:R-:W0:Y:S01]  /*12b00*/  LDC.64 R2, c[0x4][R2] ;  /* 0x0100000002027b82 */ /* 0x000e220000000a00 */
[----:B------:R-:W-:Y:S02]  /*12b10*/  IMAD.U32 R5, RZ, RZ, UR7 ;  /* 0x00000007ff057e24 */ /* 0x000fe4000f8e00ff */
[----:B------:R-:W-:Y:S02]  /*12b20*/  IMAD.U32 R6, RZ, RZ, UR8 ;  /* 0x00000008ff067e24 */ /* 0x000fe4000f8e00ff */
[----:B------:R-:W-:-:S02]  /*12b30*/  IMAD.U32 R7, RZ, RZ, UR9 ;  /* 0x00000009ff077e24 */ /* 0x000fc4000f8e00ff */
[----:B------:R-:W-:Y:S02]  /*12b40*/  IMAD.U32 R10, RZ, RZ, UR4 ;  /* 0x00000004ff0a7e24 */ /* 0x000fe4000f8e00ff */
[----:B------:R-:W-:Y:S02]  /*12b50*/  IMAD.U32 R11, RZ, RZ, UR5 ;  /* 0x00000005ff0b7e24 */ /* 0x000fe4000f8e00ff */
[----:B------:R-:W-:Y:S02]  /*12b60*/  IMAD.MOV.U32 R8, RZ, RZ, 0x70 ;  /* 0x00000070ff087424 */ /* 0x000fe400078e00ff */
[----:B------:R-:W-:Y:S02]  /*12b70*/  IMAD.MOV.U32 R12, RZ, RZ, 0x1 ;  /* 0x00000001ff0c7424 */ /* 0x000fe400078e00ff */
[----:B------:R-:W-:-:S07]  /*12b80*/  IMAD.MOV.U32 R13, RZ, RZ, RZ ;  /* 0x000000ffff0d7224 */ /* 0x000fce00078e00ff */
[----:B------:R-:W-:-:S07]  /*12b90*/  LEPC R20, `(.L_x_236) ;  /* 0x000000001014794e */ /* 0x000fce0000000000 */
[----:B0-----:R-:W-:Y:S05]  /*12ba0*/  CALL.ABS.NOINC R2 ;  /* 0x0000000002007343 */ /* 0x001fea0003c00000 */
.L_x_236:
[----:B------:R-:W-:Y:S05]  /*12bb0*/  BSYNC B6 ;  /* 0x0000000000067941 */ /* 0x000fea0003800000 */
.L_x_235:
[----:B---3--:R-:W3:Y:S01]  /*12bc0*/  LDL.LU R4, [R1+0x1c] ;  /* 0x00001c0001047983 */ /* 0x008ee20000300800 */
[----:B------:R-:W-:-:S03]  /*12bd0*/  ULDC.64 UR4, c[0x0][0x9f8] ;  /* 0x00027e0000047ab9 */ /* 0x000fc60000000a00 */
[----:B--2---:R-:W2:Y:S01]  /*12be0*/  LDL R7, [R1+0x10] ;  /* 0x0000100001077983 */ /* 0x004ea20000100800 */
[----:B------:R-:W-:Y:S01]  /*12bf0*/  ISETP.NE.U32.AND P0, PT, RZ, UR4, PT ;  /* 0x00000004ff007c0c */ /* 0x000fe2000bf05070 */
[----:B------:R-:W-:Y:S02]  /*12c00*/  ULDC.64 UR6, c[0x0][0x208] ;  /* 0x0000820000067ab9 */ /* 0x000fe40000000a00 */
[----:B------:R-:W4:Y:S01]  /*12c10*/  LDL R0, [R1+0x30] ;  /* 0x0000300001007983 */ /* 0x000f220000100800 */
[----:B------:R-:W-:-:S13]  /*12c20*/  ISETP.NE.AND.EX P0, PT, RZ, UR5, PT, P0 ;  /* 0x00000005ff007c0c */ /* 0x000fda000bf05300 */
[----:B------:R-:W-:-:S04]  /*12c30*/  @P0 IADD3 R2, P1, R17, UR4, RZ ;  /* 0x0000000411020c10 */ /* 0x000fc8000ff3e0ff */
[----:B---3--:R-:W-:Y:S01]  /*12c40*/  @P0 IADD3.X R3, R4, UR5, RZ, P1, !PT ;  /* 0x0000000504030c10 */ /* 0x008fe20008ffe4ff */
[----:B------:R-:W-:-:S04]  /*12c50*/  ULDC.64 UR4, c[0x0][0xa08] ;  /* 0x0002820000047ab9 */ /* 0x000fc80000000a00 */
[----:B--2---:R2:W3:Y:S02]  /*12c60*/  @P0 LDG.E R7, desc[UR6][R2.64] ;  /* 0x0000000602070981 */ /* 0x0044e4000c1e1900 */
[----:B--2---:R-:W2:Y:S01]  /*12c70*/  LDC.64 R2, c[0x0][0x418] ;  /* 0x00010600ff027b82 */ /* 0x004ea20000000a00 */
[----:B----4-:R-:W-:Y:S01]  /*12c80*/  VIADD R0, R0, 0xffffffff ;  /* 0xffffffff00007836 */ /* 0x010fe20000000000 */
[----:B---3--:R-:W-:Y:S01]  /*12c90*/  SHF.R.S32.HI R8, RZ, 0x1f, R7 ;  /* 0x0000001fff087819 */ /* 0x008fe20000011407 */
[----:B------:R3:W-:Y:S04]  /*12ca0*/  @P0 STL [R1+0x10], R7 ;  /* 0x0000100701000387 */ /* 0x0007e80000100800 */
[----:B------:R3:W-:Y:S01]  /*12cb0*/  STL [R1+0x1c], R8 ;  /* 0x00001c0801007387 */ /* 0x0007e20000100800 */
[----:B--2---:R-:W-:Y:S01]  /*12cc0*/  LOP3.LUT P0, RZ, R2, UR4, RZ, 0xfc, !PT ;  /* 0x0000000402ff7c12 */ /* 0x004fe2000f80fcff */
[----:B------:R-:W-:-:S03]  /*12cd0*/  UMOV UR4, 0xffffffff ;  /* 0xffffffff00047882 */ /* 0x000fc60000000000 */
[----:B------:R-:W-:-:S04]  /*12ce0*/  LOP3.LUT P0, RZ, R3, UR5, RZ, 0xfc, P0 ;  /* 0x0000000503ff7c12 */ /* 0x000fc8000800fcff */
[----:B------:R-:W-:Y:S01]  /*12cf0*/  SEL R17, R7, RZ, !P0 ;  /* 0x000000ff07117207 */ /* 0x000fe20004000000 */
[----:B---3--:R-:W-:Y:S08]  /*12d00*/  BRA.DIV UR4, `(.L_x_238) ;  /* 0x0000004a047c7947 */ /* 0x008ff0000b800000 */
[----:B------:R-:W2:Y:S02]  /*12d10*/  S2R R4, SR_TID.X ;  /* 0x0000000000047919 */ /* 0x000ea40000002100 */
[----:B--2---:R-:W-:-:S04]  /*12d20*/  SHF.R.U32.HI R4, RZ, 0x5, R4 ;  /* 0x00000005ff047819 */ /* 0x004fc80000011604 */
[----:B------:R-:W-:-:S05]  /*12d30*/  LOP3.LUT R4, R4, 0x3, RZ, 0xc0, !PT ;  /* 0x0000000304047812 */ /* 0x000fca00078ec0ff */
[----:B------:R2:W3:Y:S02]  /*12d40*/  SHFL.IDX PT, R14, R4, RZ, 0x1f ;  /* 0x00001fff040e7589 */ /* 0x0004e400000e0000 */
.L_x_339:
[----:B------:R-:W-:Y:S01]  /*12d50*/  PLOP3.LUT P1, PT, PT, PT, PT, 0x8, 0x0 ;  /* 0x000000000000781c */ /* 0x000fe20003f2e170 */
[----:B------:R4:W-:Y:S01]  /*12d60*/  STL [R1+0x8], R0 ;  /* 0x0000080001007387 */ /* 0x0009e20000100800 */
[----:B---3--:R-:W-:Y:S02]  /*12d70*/  ISETP.NE.AND P0, PT, R14, RZ, PT ;  /* 0x000000ff0e00720c */ /* 0x008fe40003f05270 */
[----:B--2---:R-:W-:-:S05]  /*12d80*/  P2R R4, PR, RZ, 0x2 ;  /* 0x00000002ff047803 */ /* 0x004fca0000000000 */
[----:B------:R4:W-:Y:S06]  /*12d90*/  STL [R1+0x20], R4 ;  /* 0x0000200401007387 */ /* 0x0009ec0000100800 */
[----:B------:R-:W-:Y:S05]  /*12da0*/  @P0 BRA `(.L_x_239) ;  /* 0x00000004001c0947 */ /* 0x000fea0003800000 */
[----:B------:R-:W-:-:S03]  /*12db0*/  UMOV UR4, 0xffffffff ;  /* 0xffffffff00047882 */ /* 0x000fc60000000000 */
[----:B------:R-:W-:Y:S05]  /*12dc0*/  BRA.DIV UR4, `(.L_x_240) ;  /* 0x0000004a04807947 */ /* 0x000fea000b800000 */
[----:B------:R-:W-:-:S13]  /*12dd0*/  ELECT P6, URZ, PT ;  /* 0x00000000003f782f */ /* 0x000fda00038c0000 */
.L_x_342:
[----:B------:R-:W-:Y:S05]  /*12de0*/  @!P6 BRA `(.L_x_239) ;  /* 0x00000004000ce947 */ /* 0x000fea0003800000 */
[----:B------:R-:W-:-:S04]  /*12df0*/  ISETP.NE.U32.AND P0, PT, R2, RZ, PT ;  /* 0x000000ff0200720c */ /* 0x000fc80003f05070 */
[----:B------:R-:W-:-:S13]  /*12e00*/  ISETP.NE.AND.EX P0, PT, R3, RZ, PT, P0 ;  /* 0x000000ff0300720c */ /* 0x000fda0003f05300 */
[----:B------:R-:W-:Y:S05]  /*12e10*/  @!P0 BRA `(.L_x_241) ;  /* 0x0000000000548947 */ /* 0x000fea0003800000 */
[----:B------:R-:W2:Y:S01]  /*12e20*/  LDC R6, c[0x0][0x43c] ;  /* 0x00010f00ff067b82 */ /* 0x000ea20000000800 */
[----:B------:R-:W-:Y:S01]  /*12e30*/  IMAD.MOV.U32 R9, RZ, RZ, R0 ;  /* 0x000000ffff097224 */ /* 0x000fe200078e0000 */
[----:B------:R-:W-:Y:S01]  /*12e40*/  ULDC.64 UR4, c[0x0][0x428] ;  /* 0x00010a0000047ab9 */ /* 0x000fe20000000a00 */
[----:B------:R-:W-:Y:S02]  /*12e50*/  ULDC.64 UR6, c[0x0][0x208] ;  /* 0x0000820000067ab9 */ /* 0x000fe40000000a00 */
[----:B----4-:R-:W-:Y:S01]  /*12e60*/  IMAD.MOV.U32 R0, RZ, RZ, R9 ;  /* 0x000000ffff007224 */ /* 0x010fe200078e0009 */
[----:B--2---:R-:W-:-:S13]  /*12e70*/  ISETP.NE.AND P0, PT, R6, 0x1, PT ;  /* 0x000000010600780c */ /* 0x004fda0003f05270 */
[----:B------:R-:W2:Y:S02]  /*12e80*/  @P0 LDC.64 R4, c[0x0][0x440] ;  /* 0x00011000ff040b82 */ /* 0x000ea40000000a00 */
[----:B--2---:R-:W-:-:S05]  /*12e90*/  @P0 IMAD.HI.U32 R4, R9, R4, RZ ;  /* 0x0000000409040227 */ /* 0x004fca00078e00ff */
[----:B------:R-:W-:-:S04]  /*12ea0*/  @P0 SHF.R.U32.HI R0, RZ, R5, R4 ;  /* 0x00000005ff000219 */ /* 0x000fc80000011604 */
[--C-:B------:R-:W-:Y:S01]  /*12eb0*/  SHF.R.S32.HI R5, RZ, 0x1f, R0.reuse ;  /* 0x0000001fff057819 */ /* 0x100fe20000011400 */
[----:B------:R-:W-:-:S04]  /*12ec0*/  IMAD.MOV R4, RZ, RZ, -R0 ;  /* 0x000000ffff047224 */ /* 0x000fc800078e0a00 */
[----:B------:R-:W-:Y:S02]  /*12ed0*/  IMAD R9, R6, R4, R9 ;  /* 0x0000000406097224 */ /* 0x000fe400078e0209 */
[----:B------:R-:W-:Y:S02]  /*12ee0*/  IMAD R6, R8, UR4, RZ ;  /* 0x0000000408067c24 */ /* 0x000fe4000f8e02ff */
[----:B------:R-:W-:Y:S01]  /*12ef0*/  IMAD.MOV.U32 R4, RZ, RZ, R0 ;  /* 0x000000ffff047224 */ /* 0x000fe200078e0000 */
[----:B------:R2:W-:Y:S01]  /*12f00*/  STL [R1+0x8], R9 ;  /* 0x0000080901007387 */ /* 0x0005e20000100800 */
[C---:B------:R-:W-:Y:S02]  /*12f10*/  IMAD R0, R7.reuse, UR5, R6 ;  /* 0x0000000507007c24 */ /* 0x040fe4000f8e0206 */
[----:B------:R-:W-:-:S04]  /*12f20*/  IMAD.WIDE.U32 R4, R7, UR4, R4 ;  /* 0x0000000407047c25 */ /* 0x000fc8000f8e0004 */
[----:B------:R-:W-:Y:S01]  /*12f30*/  IMAD.IADD R0, R5, 0x1, R0 ;  /* 0x0000000105007824 */ /* 0x000fe200078e0200 */
[----:B------:R-:W-:-:S04]  /*12f40*/  LEA R2, P0, R4, R2, 0x2 ;  /* 0x0000000204027211 */ /* 0x000fc800078010ff */
[----:B------:R-:W-:-:S05]  /*12f50*/  LEA.HI.X R3, R4, R3, R0, 0x2, P0 ;  /* 0x0000000304037211 */ /* 0x000fca00000f1400 */
[----:B------:R2:W5:Y:S04]  /*12f60*/  LDG.E R17, desc[UR6][R2.64] ;  /* 0x0000000602117981 */ /* 0x000568000c1e1900 */
.L_x_241:
[----:B--2---:R-:W2:Y:S01]  /*12f70*/  LDL R2, [R1+0x14] ;  /* 0x0000140001027983 */ /* 0x004ea20000100800 */
[----:B----4-:R-:W-:Y:S01]  /*12f80*/  IMAD R0, R19, 0x8, R18 ;  /* 0x0000000813007824 */ /* 0x010fe200078e0212 */
[----:B--2---:R-:W-:-:S04]  /*12f90*/  SHF.L.U32 R2, R2, 0x1f, RZ ;  /* 0x0000001f02027819 */ /* 0x004fc800000006ff */
[----:B------:R-:W2:Y:S02]  /*12fa0*/  SYNCS.PHASECHK.TRANS64.TRYWAIT P0, [R0+URZ+0x34840], R2 ;  /* 0x03484002000075a7 */ /* 0x000ea4000800017f */
[----:B--2---:R-:W-:Y:S05]  /*12fb0*/  @!P0 BRA `(.L_x_242) ;  /* 0x0000004800248947 */ /* 0x004fea0003800000 */
.L_x_343:
[----:B------:R-:W3:Y:S02]  /*12fc0*/  S2R R3, SR_TID.X ;  /* 0x0000000000037919 */ /* 0x000ee40000002100 */
[----:B---3--:R-:W-:-:S04]  /*12fd0*/  LOP3.LUT R3, R3, 0x7f, RZ, 0xc0, !PT ;  /* 0x0000007f03037812 */ /* 0x008fc800078ec0ff */
[----:B------:R-:W-:-:S13]  /*12fe0*/  ISETP.NE.AND P0, PT, R3, RZ, PT ;  /* 0x000000ff0300720c */ /* 0x000fda0003f05270 */
[----:B------:R-:W-:Y:S05]  /*12ff0*/  @P0 BRA `(.L_x_243) ;  /* 0x00000000001c0947 */ /* 0x000fea0003800000 */
[----:B------:R-:W3:Y:S01]  /*13000*/  S2R R3, SR_TID.X ;  /* 0x0000000000037919 */ /* 0x000ee20000002100 */
[----:B--2---:R-:W-:-:S04]  /*13010*/  IMAD.MOV.U32 R2, RZ, RZ, 0xb000 ;  /* 0x0000b000ff027424 */ /* 0x004fc800078e00ff */
[----:B------:R4:W-:Y:S01]  /*13020*/  SYNCS.ARRIVE.TRANS64 RZ, [R0+URZ+0x34830], R2 ;  /* 0x0348300200ff79a7 */ /* 0x0009e2000800003f */
[----:B---3--:R-:W-:-:S04]  /*13030*/  LOP3.LUT R3, R3, 0x1f, RZ, 0xc0, !PT ;  /* 0x0000001f03037812 */ /* 0x008fc800078ec0ff */
[----:B------:R-:W-:-:S13]  /*13040*/  ISETP.NE.AND P0, PT, R3, RZ, PT ;  /* 0x000000ff0300720c */ /* 0x000fda0003f05270 */
[----:B----4-:R-:W-:Y:S05]  /*13050*/  @!P0 BRA `(.L_x_243) ;  /* 0x0000000000048947 */ /* 0x010fea0003800000 */
[----:B------:R-:W-:Y:S01]  /*13060*/  BPT.TRAP 0x1 ;  /* 0x000000040000795c */ /* 0x000fe20000300000 */
.L_x_243:
[----:B------:R-:W3:Y:S04]  /*13070*/  LDL R3, [R1+0x8] ;  /* 0x0000080001037983 */ /* 0x000ee80000100800 */
[----:B--2---:R-:W2:Y:S01]  /*13080*/  LDL R2, [R1+0x18] ;  /* 0x0000180001027983 */ /* 0x004ea20000100800 */
[----:B------:R-:W-:Y:S01]  /*13090*/  R2UR UR9, R0 ;  /* 0x00000000000972ca */ /* 0x000fe200000e0000 */
[----:B------:R-:W-:Y:S01]  /*130a0*/  IMAD R0, R19, 0xb000, R18 ;  /* 0x0000b00013007824 */ /* 0x000fe200078e0212 */
[----:B------:R-:W-:Y:S01]  /*130b0*/  UIADD3 UR4, UP0, UR36, 0x370, URZ ;  /* 0x0000037024047890 */ /* 0x000fe2000ff1e03f */
[----:B------:R-:W-:Y:S01]  /*130c0*/  R2UR UR12, R16 ;  /* 0x00000000100c72ca */ /* 0x000fe200000e0000 */
[----:B------:R-:W-:Y:S01]  /*130d0*/  UMOV UR10, URZ ;  /* 0x0000003f000a7c82 */ /* 0x000fe20008000000 */
[----:B-----5:R-:W-:Y:S01]  /*130e0*/  R2UR UR13, R17 ;  /* 0x00000000110d72ca */ /* 0x020fe200000e0000 */
[----:B------:R-:W-:Y:S01]  /*130f0*/  UMOV UR7, 0x14f00000 ;  /* 0x14f0000000077882 */ /* 0x000fe20000000000 */
[----:B------:R-:W-:Y:S01]  /*13100*/  R2UR UR6, R0 ;  /* 0x00000000000672ca */ /* 0x000fe200000e0000 */
[----:B------:R-:W-:Y:S01]  /*13110*/  UMOV UR15, 0x40 ;  /* 0x00000040000f7882 */ /* 0x000fe20000000000 */
[----:B------:R-:W-:-:S04]  /*13120*/  PLOP3.LUT P0, PT, PT, PT, PT, 0x80, 0x0 ;  /* 0x000000000000781c */ /* 0x000fc80003f0f070 */
[----:B------:R-:W-:Y:S01]  /*13130*/  UIADD3 UR9, UR9, 0x34830, URZ ;  /* 0x0003483009097890 */ /* 0x000fe2000fffe03f */
[----:B------:R-:W-:-:S05]  /*13140*/  P2R R0, PR, RZ, 0x1 ;  /* 0x00000001ff007803 */ /* 0x000fca0000000000 */
[----:B------:R4:W-:Y:S01]  /*13150*/  STL [R1+0x20], R0 ;  /* 0x0000200001007387 */ /* 0x0009e20000100800 */
[----:B------:R-:W-:Y:S02]  /*13160*/  UIADD3 UR8, UR6, 0x1e400, URZ ;  /* 0x0001e40006087890 */ /* 0x000fe4000fffe03f */
[----:B------:R-:W-:-:S03]  /*13170*/  UIADD3 UR14, UR6, 0x23c00, URZ ;  /* 0x00023c00060e7890 */ /* 0x000fc6000fffe03f */
[----:B------:R-:W-:Y:S01]  /*13180*/  UMOV UR6, 0x0 ;  /* 0x0000000000067882 */ /* 0x000fe20000000000 */
[----:B---3--:R-:W-:Y:S02]  /*13190*/  R2UR UR11, R3 ;  /* 0x00000000030b72ca */ /* 0x008fe400000e0000 */
[----:B--2---:R-:W-:-:S13]  /*131a0*/  R2UR UR5, R2 ;  /* 0x00000000020572ca */ /* 0x004fda00000e0000 */
[----:B------:R-:W-:Y:S02]  /*131b0*/  UIMAD UR11, UR11, 0xb0, UR5 ;  /* 0x000000b00b0b78a4 */ /* 0x000fe4000f8e0205 */
[----:B------:R-:W-:-:S09]  /*131c0*/  UIADD3.X UR5, URZ, UR37, URZ, UP0, !UPT ;  /* 0x000000253f057290 */ /* 0x000fd200087fe43f */
[----:B------:R2:W-:Y:S02]  /*131d0*/  UTMALDG.4D [UR8], [UR4], desc[UR6] ;  /* 0x00000608040075b4 */ /* 0x0005e40008019000 */
[----:B--2---:R-:W-:Y:S01]  /*131e0*/  UMOV UR8, UR14 ;  /* 0x0000000e00087c82 */ /* 0x004fe20008000000 */
[----:B------:R-:W-:Y:S02]  /*131f0*/  UMOV UR10, UR15 ;  /* 0x0000000f000a7c82 */ /* 0x000fe40008000000 */
[----:B------:R4:W-:Y:S02]  /*13200*/  UTMALDG.4D [UR8], [UR4], desc[UR6] ;  /* 0x00000608040075b4 */ /* 0x0009e40008019000 */
[----:B----4-:R-:W-:Y:S01]  /*13210*/  NOP ;  /* 0x0000000000007918 */ /* 0x010fe20000000000 */
.L_x_239:
[----:B------:R-:W2:Y:S04]  /*13220*/  LDL.LU R3, [R1+0x34] ;  /* 0x0000340001037983 */ /* 0x000ea80000300800 */
[----:B------:R-:W3:Y:S04]  /*13230*/  LDL.LU R5, [R1+0x2c] ;  /* 0x00002c0001057983 */ /* 0x000ee80000300800 */
[----:B----4-:R-:W4:Y:S01]  /*13240*/  LDL.LU R4, [R1+0x3c] ;  /* 0x00003c0001047983 */ /* 0x010f220000300800 */
[----:B------:R-:W-:Y:S05]  /*13250*/  WARPSYNC.ALL ;  /* 0x0000000000007948 */ /* 0x000fea0003800000 */
[----:B------:R-:W-:Y:S01]  /*13260*/  ULDC.64 UR4, c[0x0][0x298] ;  /* 0x0000a60000047ab9 */ /* 0x000fe20000000a00 */
[----:B------:R-:W-:Y:S01]  /*13270*/  ULDC.64 UR6, c[0x0][0xa00] ;  /* 0x0002800000067ab9 */ /* 0x000fe20000000a00 */
[----:B------:R-:W-:Y:S01]  /*13280*/  VIADD R2, R18, 0x16400 ;  /* 0x0001640012027836 */ /* 0x000fe20000000000 */
[----:B------:R-:W-:Y:S01]  /*13290*/  BAR.SYNC.DEFER_BLOCKING 0x8, 0x180 ;  /* 0x0206000000007b1d */ /* 0x000fe20000010000 */
[----:B------:R-:W-:-:S03]  /*132a0*/  ISETP.NE.U32.AND P0, PT, RZ, UR6, PT ;  /* 0x00000006ff007c0c */ /* 0x000fc6000bf05070 */
[----:B------:R-:W-:Y:S02]  /*132b0*/  LOP3.LUT P1, RZ, R2, 0x3ff, RZ, 0xc0, !PT ;  /* 0x000003ff02ff7812 */ /* 0x000fe4000782c0ff */
[----:B------:R-:W-:Y:S01]  /*132c0*/  ISETP.NE.AND.EX P0, PT, RZ, UR7, PT, P0 ;  /* 0x00000007ff007c0c */ /* 0x000fe2000bf05300 */
[----:B------:R-:W-:Y:S01]  /*132d0*/  BSSY B6, `(.L_x_244) ;  /* 0x000001d000067945 */ /* 0x000fe20003800000 */
[----:B--2---:R-:W-:Y:S02]  /*132e0*/  SHF.R.S32.HI R0, RZ, 0x1f, R3 ;  /* 0x0000001fff007819 */ /* 0x004fe40000011403 */
[----:B---3--:R-:W-:-:S03]  /*132f0*/  SEL R5, R5, RZ, !P0 ;  /* 0x000000ff05057207 */ /* 0x008fc60004000000 */
[----:B------:R-:W-:Y:S01]  /*13300*/  IMAD R0, R0, UR4, RZ ;  /* 0x0000000400007c24 */ /* 0x000fe2000f8e02ff */
[----:B----4-:R-:W-:-:S03]  /*13310*/  SEL R4, R4, RZ, !P0 ;  /* 0x000000ff04047207 */ /* 0x010fc60004000000 */
[C---:B------:R-:W-:Y:S02]  /*13320*/  IMAD R0, R3.reuse, UR5, R0 ;  /* 0x0000000503007c24 */ /* 0x040fe4000f8e0200 */
[----:B------:R-:W-:-:S05]  /*13330*/  IMAD.WIDE.U32 R2, R3, UR4, RZ ;  /* 0x0000000403027c25 */ /* 0x000fca000f8e00ff */
[----:B------:R-:W-:Y:S01]  /*13340*/  IADD3 R0, R3, R0, RZ ;  /* 0x0000000003007210 */ /* 0x000fe20007ffe0ff */
[----:B------:R2:W-:Y:S04]  /*13350*/  STL.64 [R1+0x50], R2 ;  /* 0x0000500201007387 */ /* 0x0005e80000100a00 */
[----:B------:R2:W-:Y:S04]  /*13360*/  STL [R1+0x2c], R5 ;  /* 0x00002c0501007387 */ /* 0x0005e80000100800 */
[----:B------:R2:W-:Y:S04]  /*13370*/  STL [R1+0x3c], R4 ;  /* 0x00003c0401007387 */ /* 0x0005e80000100800 */
[----:B------:R2:W-:Y:S01]  /*13380*/  STL [R1+0x34], R0 ;  /* 0x0000340001007387 */ /* 0x0005e20000100800 */
[----:B------:R-:W-:Y:S05]  /*13390*/  @!P1 BRA `(.L_x_245) ;  /* 0x0000000000409947 */ /* 0x000fea0003800000 */
[----:B--2---:R-:W-:Y:S01]  /*133a0*/  MOV R2, 0x0 ;  /* 0x0000000000027802 */ /* 0x004fe20000000f00 */
[----:B------:R-:W-:Y:S01]  /*133b0*/  ULDC.64 UR6, c[0x4][0xa0] ;  /* 0x0100280000067ab9 */ /* 0x000fe20000000a00 */
[----:B------:R-:W-:Y:S01]  /*133c0*/  ULDC.64 UR8, c[0x4][0xa8] ;  /* 0x01002a0000087ab9 */ /* 0x000fe20000000a00 */
[----:B------:R-:W-:Y:S01]  /*133d0*/  ULDC.64 UR4, c[0x4][0x20] ;  /* 0x0100080000047ab9 */ /* 0x000fe20000000a00 */
[----:B------:R-:W-:Y:S02]  /*133e0*/  IMAD.U32 R4, RZ, RZ, UR6 ;  /* 0x00000006ff047e24 */ /* 0x000fe4000f8e00ff */
[----:B------:R-:W2:Y:S01]  /*133f0*/  LDC.64 R2, c[0x4][R2] ;  /* 0x0100000002027b82 */ /* 0x000ea20000000a00 */
[----:B------:R-:W-:Y:S02]  /*13400*/  IMAD.U32 R5, RZ, RZ, UR7 ;  /* 0x00000007ff057e24 */ /* 0x000fe4000f8e00ff */
[----:B------:R-:W-:Y:S02]  /*13410*/  IMAD.U32 R6, RZ, RZ, UR8 ;  /* 0x00000008ff067e24 */ /* 0x000fe4000f8e00ff */
[----:B------:R-:W-:-:S02]  /*13420*/  IMAD.U32 R7, RZ, RZ, UR9 ;  /* 0x00000009ff077e24 */ /* 0x000fc4000f8e00ff */
[----:B-1----:R-:W-:Y:S02]  /*13430*/  IMAD.U32 R10, RZ, RZ, UR4 ;  /* 0x00000004ff0a7e24 */ /* 0x002fe4000f8e00ff */
[----:B0-----:R-:W-:Y:S02]  /*13440*/  IMAD.U32 R11, RZ, RZ, UR5 ;  /* 0x00000005ff0b7e24 */ /* 0x001fe4000f8e00ff */
[----:B------:R-:W-:Y:S02]  /*13450*/  IMAD.MOV.U32 R8, RZ, RZ, 0x70 ;  /* 0x00000070ff087424 */ /* 0x000fe400078e00ff */
[----:B------:R-:W-:Y:S02]  /*13460*/  IMAD.MOV.U32 R12, RZ, RZ, 0x1 ;  /* 0x00000001ff0c7424 */ /* 0x000fe400078e00ff */
[----:B------:R-:W-:-:S07]  /*13470*/  IMAD.MOV.U32 R13, RZ, RZ, RZ ;  /* 0x000000ffff0d7224 */ /* 0x000fce00078e00ff */
[----:B------:R-:W-:-:S07]  /*13480*/  LEPC R20, `(.L_x_245) ;  /* 0x000000001014794e */ /* 0x000fce0000000000 */
[----:B--2---:R-:W-:Y:S05]  /*13490*/  CALL.ABS.NOINC R2 ;  /* 0x0000000002007343 */ /* 0x004fea0003c00000 */
.L_x_245:
[----:B------:R-:W-:Y:S05]  /*134a0*/  BSYNC B6 ;  /* 0x0000000000067941 */ /* 0x000fea0003800000 */
.L_x_244:
[----:B--2---:R-:W2:Y:S01]  /*134b0*/  LDL.LU R0, [R1+0x3c] ;  /* 0x00003c0001007983 */ /* 0x004ea20000300800 */
[----:B------:R-:W3:Y:S01]  /*134c0*/  LDC R8, c[0x0][0x448] ;  /* 0x00011200ff087b82 */ /* 0x000ee20000000800 */
[----:B------:R-:W-:Y:S01]  /*134d0*/  ULDC.64 UR4, c[0x0][0x2d8] ;  /* 0x0000b60000047ab9 */ /* 0x000fe20000000a00 */
[----:B------:R-:W-:Y:S01]  /*134e0*/  ULDC.64 UR6, c[0x0][0x280] ;  /* 0x0000a00000067ab9 */ /* 0x000fe20000000a00 */
[----:B------:R-:W4:Y:S04]  /*134f0*/  LDL.LU R4, [R1+0x34] ;  /* 0x0000340001047983 */ /* 0x000f280000300800 */
[----:B------:R-:W4:Y:S04]  /*13500*/  LDL.LU.64 R2, [R1+0x50] ;  /* 0x0000500001027983 */ /* 0x000f280000300a00 */
[----:B------:R-:W2:Y:S04]  /*13510*/  LDL.LU R6, [R1+0x2c] ;  /* 0x00002c0001067983 */ /* 0x000ea80000300800 */
[----:B------:R-:W2:Y:S01]  /*13520*/  LDL.LU R5, [R1+0x4] ;  /* 0x0000040001057983 */ /* 0x000ea20000300800 */
[----:B---3--:R-:W-:Y:S01]  /*13530*/  ISETP.NE.AND P0, PT, R8, 0x1, PT ;  /* 0x000000010800780c */ /* 0x008fe20003f05270 */
[----:B------:R-:W3:-:S12]  /*13540*/  S2R R9, SR_TID.X ;  /* 0x0000000000097919 */ /* 0x000ed80000002100 */
[----:B------:R-:W0:Y:S01]  /*13550*/  @P0 LDC R7, c[0x0][0x450] ;  /* 0x00011400ff070b82 */ /* 0x000e220000000800 */
[----:B---3--:R-:W-:-:S05]  /*13560*/  IMAD.SHL.U32 R9, R9, 0x8, RZ ;  /* 0x0000000809097824 */ /* 0x008fca00078e00ff */
[----:B------:R-:W-:-:S04]  /*13570*/  LOP3.LUT R9, R9, 0x38, RZ, 0xc0, !PT ;  /* 0x0000003809097812 */ /* 0x000fc800078ec0ff */
[----:B------:R-:W-:Y:S01]  /*13580*/  LOP3.LUT R9, R9, 0x40, RZ, 0xfc, !PT ;  /* 0x0000004009097812 */ /* 0x000fe200078efcff */
[----:B----4-:R-:W-:Y:S02]  /*13590*/  IMAD.MOV.U32 R3, RZ, RZ, R4 ;  /* 0x000000ffff037224 */ /* 0x010fe400078e0004 */
[----:B------:R-:W3:Y:S01]  /*135a0*/  S2R R4, SR_TID.X ;  /* 0x0000000000047919 */ /* 0x000ee20000002100 */
[----:B------:R-:W-:-:S04]  /*135b0*/  IMAD.WIDE.U32 R2, R16, UR4, R2 ;  /* 0x0000000410027c25 */ /* 0x000fc8000f8e0002 */
[----:B------:R-:W-:Y:S01]  /*135c0*/  IMAD R3, R16, UR5, R3 ;  /* 0x0000000510037c24 */ /* 0x000fe2000f8e0203 */
[----:B------:R-:W-:Y:S02]  /*135d0*/  ULDC.64 UR4, c[0x0][0x2e0] ;  /* 0x0000b80000047ab9 */ /* 0x000fe40000000a00 */
[----:B--2---:R-:W-:Y:S02]  /*135e0*/  IMAD R0, R0, UR4, RZ ;  /* 0x0000000400007c24 */ /* 0x004fe4000f8e02ff */
[----:B------:R-:W-:-:S04]  /*135f0*/  IMAD.WIDE.U32 R2, R6, UR4, R2 ;  /* 0x0000000406027c25 */ /* 0x000fc8000f8e0002 */
[----:B------:R-:W-:Y:S01]  /*13600*/  IMAD R0, R6, UR5, R0 ;  /* 0x0000000506007c24 */ /* 0x000fe2000f8e0200 */
[----:B------:R-:W-:Y:S01]  /*13610*/  ULDC.64 UR4, c[0x0][0x2d0] ;  /* 0x0000b40000047ab9 */ /* 0x000fe20000000a00 */
[C---:B---3--:R-:W-:Y:S01]  /*13620*/  LOP3.LUT R6, R4.reuse, 0x7f, RZ, 0xc0, !PT ;  /* 0x0000007f04067812 */ /* 0x048fe200078ec0ff */
[----:B------:R-:W-:-:S03]  /*13630*/  IMAD.SHL.U32 R4, R4, 0x10, RZ ;  /* 0x0000001004047824 */ /* 0x000fc600078e00ff */
[----:B------:R-:W-:-:S04]  /*13640*/  SHF.R.U32.HI R6, RZ, 0x3, R6 ;  /* 0x00000003ff067819 */ /* 0x000fc80000011606 */
[----:B------:R-:W-:Y:S02]  /*13650*/  LOP3.LUT R4, R6, 0x70, R4, 0xf8, !PT ;  /* 0x0000007006047812 */ /* 0x000fe400078ef804 */
[----:B------:R-:W2:Y:S01]  /*13660*/  @P0 LDC R6, c[0x0][0x44c] ;  /* 0x00011300ff060b82 */ /* 0x000ea20000000800 */
[----:B------:R-:W-:Y:S02]  /*13670*/  IMAD.SHL.U32 R5, R5, 0x80, RZ ;  /* 0x0000008005057824 */ /* 0x000fe400078e00ff */
[----:B------:R-:W-:-:S03]  /*13680*/  IMAD.IADD R3, R3, 0x1, R0 ;  /* 0x0000000103037824 */ /* 0x000fc600078e0200 */
[----:B------:R-:W-:-:S05]  /*13690*/  LOP3.LUT R0, R4, R5, RZ, 0xfc, !PT ;  /* 0x0000000504007212 */ /* 0x000fca00078efcff */
[----:B------:R-:W-:Y:S02]  /*136a0*/  IMAD.MOV.U32 R4, RZ, RZ, R0 ;  /* 0x000000ffff047224 */ /* 0x000fe400078e0000 */
[----:B--2---:R-:W-:-:S05]  /*136b0*/  @P0 IMAD.HI.U32 R6, R0, R6, RZ ;  /* 0x0000000600060227 */ /* 0x004fca00078e00ff */
[----:B0-----:R-:W-:-:S05]  /*136c0*/  @P0 SHF.R.U32.HI R4, RZ, R7, R6 ;  /* 0x00000007ff040219 */ /* 0x001fca0000011606 */
[----:B------:R-:W-:-:S04]  /*136d0*/  IMAD.MOV R6, RZ, RZ, -R4 ;  /* 0x000000ffff067224 */ /* 0x000fc800078e0a04 */
[----:B------:R-:W-:Y:S01]  /*136e0*/  IMAD R0, R8, R6, R0 ;  /* 0x0000000608007224 */ /* 0x000fe200078e0200 */
[----:B------:R-:W-:Y:S01]  /*136f0*/  SHF.R.S32.HI R6, RZ, 0x1f, R4 ;  /* 0x0000001fff067819 */ /* 0x000fe20000011404 */
[----:B------:R-:W-:-:S04]  /*13700*/  IMAD.WIDE.U32 R2, R4, UR4, R2 ;  /* 0x0000000404027c25 */ /* 0x000fc8000f8e0002 */
[----:B------:R-:W-:-:S04]  /*13710*/  IMAD R6, R6, UR4, RZ ;  /* 0x0000000406067c24 */ /* 0x000fc8000f8e02ff */
[----:B------:R-:W-:Y:S01]  /*13720*/  IMAD R4, R4, UR5, R6 ;  /* 0x0000000504047c24 */ /* 0x000fe2000f8e0206 */
[----:B------:R-:W-:-:S03]  /*13730*/  ULDC.64 UR4, c[0x0][0x2c8] ;  /* 0x0000b20000047ab9 */ /* 0x000fc60000000a00 */
[----:B------:R-:W-:Y:S01]  /*13740*/  IMAD.IADD R3, R3, 0x1, R4 ;  /* 0x0000000103037824 */ /* 0x000fe200078e0204 */
[----:B------:R-:W-:Y:S01]  /*13750*/  SHF.R.S32.HI R4, RZ, 0x1f, R0 ;  /* 0x0000001fff047819 */ /* 0x000fe20000011400 */
[----:B------:R-:W-:-:S04]  /*13760*/  IMAD.WIDE.U32 R2, R0, UR4, R2 ;  /* 0x0000000400027c25 */ /* 0x000fc8000f8e0002 */
[----:B------:R-:W-:Y:S01]  /*13770*/  IMAD R4, R4, UR4, RZ ;  /* 0x0000000404047c24 */ /* 0x000fe2000f8e02ff */
[----:B------:R-:W-:Y:S02]  /*13780*/  ULDC UR4, c[0x0][0x2b8] ;  /* 0x0000ae0000047ab9 */ /* 0x000fe40000000800 */
[----:B------:R-:W-:Y:S02]  /*13790*/  ISETP.GE.AND P1, PT, R9, UR4, PT ;  /* 0x0000000409007c0c */ /* 0x000fe4000bf26270 */
[----:B------:R0:W5:Y:S01]  /*137a0*/  LDL R9, [R1+0x28] ;  /* 0x0000280001097983 */ /* 0x0001620000100800 */
[----:B------:R-:W1:Y:S01]  /*137b0*/  S2R R7, SR_TID.X ;  /* 0x0000000000077919 */ /* 0x000e620000002100 */
[----:B------:R-:W-:Y:S01]  /*137c0*/  IMAD R0, R0, UR5, R4 ;  /* 0x0000000500007c24 */ /* 0x000fe2000f8e0204 */
[----:B------:R-:W-:-:S03]  /*137d0*/  LEA R4, P2, R2, UR6, 0x1 ;  /* 0x0000000602047c11 */ /* 0x000fc6000f8408ff */
[----:B------:R-:W-:-:S05]  /*137e0*/  IMAD.IADD R0, R3, 0x1, R0 ;  /* 0x0000000103007824 */ /* 0x000fca00078e0200 */
[----:B------:R-:W-:Y:S01]  /*137f0*/  LEA.HI.X R3, R2, UR7, R0, 0x1, P2 ;  /* 0x0000000702037c11 */ /* 0x000fe200090f0c00 */
[----:B-1----:R-:W-:-:S05]  /*13800*/  IMAD.SHL.U32 R10, R7, 0x8, RZ ;  /* 0x00000008070a7824 */ /* 0x002fca00078e00ff */
[----:B------:R-:W-:-:S04]  /*13810*/  LOP3.LUT R10, R10, 0x38, RZ, 0xc0, !PT ;  /* 0x000000380a0a7812 */ /* 0x000fc800078ec0ff */
[----:B------:R-:W-:Y:S01]  /*13820*/  ISETP.GE.AND P0, PT, R10, UR4, PT ;  /* 0x000000040a007c0c */ /* 0x000fe2000bf06270 */
[----:B------:R-:W-:-:S03]  /*13830*/  UMOV UR4, 0xffffffff ;  /* 0xffffffff00047882 */ /* 0x000fc60000000000 */
[----:B0-----:R-:W-:Y:S09]  /*13840*/  BRA.DIV UR4, `(.L_x_246) ;  /* 0x0000004204147947 */ /* 0x001ff2000b800000 */
[----:B------:R-:W0:Y:S02]  /*13850*/  S2R R6, SR_TID.X ;  /* 0x0000000000067919 */ /* 0x000e240000002100 */
[----:B0-----:R-:W-:-:S04]  /*13860*/  LOP3.LUT R6, R6, 0x7f, RZ, 0xc0, !PT ;  /* 0x0000007f06067812 */ /* 0x001fc800078ec0ff */
[----:B------:R-:W-:Y:S02]  /*13870*/  SHF.R.U32.HI R7, RZ, 0x3, R6 ;  /* 0x00000003ff077819 */ /* 0x000fe40000011606 */
[----:B------:R-:W2:Y:S01]  /*13880*/  LDL.LU R6, [R1+0x44] ;  /* 0x0000440001067983 */ /* 0x000ea20000300800 */
[----:B------:R-:W-:Y:S02]  /*13890*/  ULDC.64 UR4, c[0x0][0x208] ;  /* 0x0000820000047ab9 */ /* 0x000fe40000000a00 */
[----:B------:R-:W-:Y:S02]  /*138a0*/  IMAD.IADD R0, R7, 0x1, R5 ;  /* 0x0000000107007824 */ /* 0x000fe400078e0205 */
[----:B------:R-:W0:Y:S02]  /*138b0*/  SHFL.IDX PT, R7, R4, RZ, 0x181f ;  /* 0x00181fff04077589 */ /* 0x000e2400000e0000 */
[----:B------:R-:W-:Y:S02]  /*138c0*/  VIADD R5, R0, 0x10 ;  /* 0x0000001000057836 */ /* 0x000fe40000000000 */
[----:B--2---:R-:W-:-:S02]  /*138d0*/  IMAD R2, R6, R8, RZ ;  /* 0x0000000806027224 */ /* 0x004fc400078e02ff */
[----:B------:R-:W1:Y:S03]  /*138e0*/  SHFL.IDX PT, R6, R3, RZ, 0x181f ;  /* 0x00181fff03067589 */ /* 0x000e6600000e0000 */
[-C--:B------:R-:W-:Y:S01]  /*138f0*/  ISETP.GE.AND P4, PT, R0, R2.reuse, PT ;  /* 0x000000020000720c */ /* 0x080fe20003f86270 */
[----:B------:R-:W-:Y:S01]  /*13900*/  SHFL.IDX PT, R8, R3, 0x1, 0x181f ;  /* 0x00381f0003087f89 */ /* 0x000fe200000e0000 */
[----:B------:R-:W-:-:S03]  /*13910*/  ISETP.GE.AND P2, PT, R5, R2, PT ;  /* 0x000000020500720c */ /* 0x000fc60003f46270 */
[----:B------:R-:W2:Y:S08]  /*13920*/  SHFL.IDX PT, R5, R4, 0x1, 0x181f ;  /* 0x00381f0004057f89 */ /* 0x000eb000000e0000 */
[----:B0-----:R-:W-:-:S05]  /*13930*/  @!P4 LEA R7, P3, R10, R7, 0x1 ;  /* 0x000000070a07c211 */ /* 0x001fca00078608ff */
[----:B-1----:R-:W-:-:S05]  /*13940*/  @!P4 IMAD.X R6, RZ, RZ, R6, P3 ;  /* 0x000000ffff06c224 */ /* 0x002fca00018e0606 */
[----:B------:R-:W-:-:S04]  /*13950*/  @!P4 LOP3.LUT R7, R7, R6, RZ, 0x3c, !PT ;  /* 0x000000060707c212 */ /* 0x000fc800078e3cff */
[----:B------:R-:W-:-:S04]  /*13960*/  @!P4 LOP3.LUT R6, R7, R6, RZ, 0x3c, !PT ;  /* 0x000000060706c212 */ /* 0x000fc800078e3cff */
[----:B------:R-:W-:-:S05]  /*13970*/  @!P4 LOP3.LUT R7, R7, R6, RZ, 0x3c, !PT ;  /* 0x000000060707c212 */ /* 0x000fca00078e3cff */
[----:B-----5:R-:W-:Y:S04]  /*13980*/  @!P4 LDGSTS.E.BYPASS.LTC128B.128 [R9+0x16400], desc[UR4][R6.64], !P0 ;  /* 0x164000000609cfae */ /* 0x020fe8000c101d44 */
[----:B------:R2:W-:Y:S02]  /*13990*/  @!P4 LDGSTS.E.BYPASS.LTC128B.128 [R9+0x1a400], desc[UR4][R6.64+0x80], !P1 ;  /* 0x1a4000800609cfae */ /* 0x0005e4000c901d44 */
[----:B--2---:R-:W-:Y:S01]  /*139a0*/  @!P2 LEA R7, P3, R10, R5, 0x1 ;  /* 0x000000050a07a211 */ /* 0x004fe200078608ff */
[----:B------:R-:W-:-:S04]  /*139b0*/  VIADD R5, R0, 0x20 ;  /* 0x0000002000057836 */ /* 0x000fc80000000000 */
[----:B------:R-:W-:-:S05]  /*139c0*/  @!P2 IMAD.X R6, RZ, RZ, R8, P3 ;  /* 0x000000ffff06a224 */ /* 0x000fca00018e0608 */
[----:B------:R-:W-:-:S04]  /*139d0*/  @!P2 LOP3.LUT R7, R7, R6, RZ, 0x3c, !PT ;  /* 0x000000060707a212 */ /* 0x000fc800078e3cff */
[----:B------:R-:W-:-:S04]  /*139e0*/  @!P2 LOP3.LUT R6, R7, R6, RZ, 0x3c, !PT ;  /* 0x000000060706a212 */ /* 0x000fc800078e3cff */
[----:B------:R-:W-:-:S05]  /*139f0*/  @!P2 LOP3.LUT R7, R7, R6, RZ, 0x3c, !PT ;  /* 0x000000060707a212 */ /* 0x000fca00078e3cff */
[----:B------:R-:W-:Y:S04]  /*13a00*/  @!P2 LDGSTS.E.BYPASS.LTC128B.128 [R9+0x16c00], desc[UR4][R6.64], !P0 ;  /* 0x16c000000609afae */ /* 0x000fe8000c101d44 */
[----:B------:R0:W-:Y:S01]  /*13a10*/  @!P2 LDGSTS.E.BYPASS.LTC128B.128 [R9+0x1ac00], desc[UR4][R6.64+0x80], !P1 ;  /* 0x1ac000800609afae */ /* 0x0001e2000c901d44 */
[----:B------:R-:W-:-:S03]  /*13a20*/  ISETP.GE.AND P2, PT, R5, R2, PT ;  /* 0x000000020500720c */ /* 0x000fc60003f46270 */
[----:B------:R-:W1:Y:S04]  /*13a30*/  SHFL.IDX PT, R5, R4, 0x2, 0x181f ;  /* 0x00581f0004057f89 */ /* 0x000e6800000e0000 */
[----:B0-----:R-:W0:Y:S06]  /*13a40*/  SHFL.IDX PT, R6, R3, 0x2, 0x181f ;  /* 0x00581f0003067f89 */ /* 0x001e2c00000e0000 */
[----:B-1----:R-:W-:-:S05]  /*13a50*/  @!P2 LEA R5, P3, R10, R5, 0x1 ;  /* 0x000000050a05a211 */ /* 0x002fca00078608ff */
[----:B0-----:R-:W-:-:S04]  /*13a60*/  @!P2 IMAD.X R6, RZ, RZ, R6, P3 ;  /* 0x000000ffff06a224 */ /* 0x001fc800018e0606 */
[----:B------:R-:W-:Y:S02]  /*13a70*/  @!P2 IMAD.MOV.U32 R7, RZ, RZ, R6 ;  /* 0x000000ffff07a224 */ /* 0x000fe400078e0006 */
[----:B------:R-:W-:Y:S02]  /*13a80*/  @!P2 IMAD.MOV.U32 R6, RZ, RZ, R5 ;  /* 0x000000ffff06a224 */ /* 0x000fe400078e0005 */
[----:B------:R-:W-:-:S03]  /*13a90*/  VIADD R5, R0, 0x30 ;  /* 0x0000003000057836 */ /* 0x000fc60000000000 */
        /* <DEDUP_REMOVED lines=39> */
[----:B------:R0:W1:Y:S04]  /*13d10*/  SHFL.IDX PT, R5, R3, 0x7, 0x181f ;  /* 0x00f81f0003057f89 */ /* 0x00006800000e0000 */
[----:B------:R0:W-:Y:S04]  /*13d20*/  @!P2 LDGSTS.E.BYPASS.LTC128B.128 [R9+0x19400], desc[UR4][R6.64], !P0 ;  /* 0x194000000609afae */ /* 0x0001e8000c101d44 */
[----:B------:R0:W-:Y:S04]  /*13d30*/  @!P2 LDGSTS.E.BYPASS.LTC128B.128 [R9+0x1d400], desc[UR4][R6.64+0x80], !P1 ;  /* 0x1d4000800609afae */ /* 0x0001e8000c901d44 */
[----:B------:R0:W2:Y:S02]  /*13d40*/  SHFL.IDX PT, R3, R4, 0x7, 0x181f ;  /* 0x00f81f0004037f89 */ /* 0x0000a400000e0000 */
.L_x_360:
[----:B------:R-:W-:Y:S01]  /*13d50*/  VIADD R0, R0, 0x70 ;  /* 0x0000007000007836 */ /* 0x000fe20000000000 */
[----:B------:R-:W-:Y:S04]  /*13d60*/  BSSY B0, `(.L_x_247) ;  /* 0x000000b000007945 */ /* 0x000fe80003800000 */
[----:B------:R-:W-:-:S13]  /*13d70*/  ISETP.GE.AND P2, PT, R0, R2, PT ;  /* 0x000000020000720c */ /* 0x000fda0003f46270 */
[----:B------:R-:W-:Y:S05]  /*13d80*/  @P2 BRA `(.L_x_248) ;  /* 0x0000000000202947 */ /* 0x000fea0003800000 */
[----:B--2---:R-:W-:Y:S01]  /*13d90*/  LEA R2, P2, R10, R3, 0x1 ;  /* 0x000000030a027211 */ /* 0x004fe200078408ff */
[----:B------:R-:W-:-:S03]  /*13da0*/  ULDC.64 UR4, c[0x0][0x208] ;  /* 0x0000820000047ab9 */ /* 0x000fc60000000a00 */
[----:B01----:R-:W-:-:S05]  /*13db0*/  IADD3.X R3, RZ, R5, RZ, P2, !PT ;  /* 0x00000005ff037210 */ /* 0x003fca00017fe4ff */
[----:B------:R-:W-:Y:S01]  /*13dc0*/  @!PT LDS RZ, [RZ] ;  /* 0x00000000fffff984 */ /* 0x000fe20000000800 */
[----:B------:R-:W-:Y:S01]  /*13dd0*/  @!PT LDS RZ, [RZ] ;  /* 0x00000000fffff984 */ /* 0x000fe20000000800 */
[----:B------:R-:W-:Y:S01]  /*13de0*/  @!PT LDS RZ, [RZ] ;  /* 0x00000000fffff984 */ /* 0x000fe20000000800 */
[----:B------:R3:W-:Y:S04]  /*13df0*/  LDGSTS.E.BYPASS.LTC128B.128 [R9+0x19c00], desc[UR4][R2.64], !P0 ;  /* 0x19c0000002097fae */ /* 0x0007e8000c101d44 */
[----:B------:R3:W-:Y:S02]  /*13e00*/  LDGSTS.E.BYPASS.LTC128B.128 [R9+0x1dc00], desc[UR4][R2.64+0x80], !P1 ;  /* 0x1dc0008002097fae */ /* 0x0007e4000c901d44 */
.L_x_248:
[----:B------:R-:W-:Y:S05]  /*13e10*/  BSYNC B0 ;  /* 0x0000000000007941 */ /* 0x000fea0003800000 */
.L_x_247:
[----:B------:R-:W-:Y:S01]  /*13e20*/  NOP ;  /* 0x0000000000007918 */ /* 0x000fe20000000000 */
[----:B------:R-:W-:Y:S01]  /*13e30*/  PLOP3.LUT P0, PT, PT, PT, PT, 0x80, 0x0 ;  /* 0x000000000000781c */ /* 0x000fe20003f0f070 */
[----:B0-----:R-:W-:-:S12]  /*13e40*/  VIADD R6, R18, 0x34800 ;  /* 0x0003480012067836 */ /* 0x001fd80000000000 */
.L_x_249:
[----:B------:R-:W-:Y:S02]  /*13e50*/  PLOP3.LUT P1, PT, P1, P0, PT, 0xa2, 0x0 ;  /* 0x000000000000781c */ /* 0x000fe40000f21472 */
[----:B------:R-:W-:-:S08]  /*13e60*/  @P0 R2UR P1, UR4, R18 ;  /* 0x00000000120402ca */ /* 0x000fd00000020000 */
[----:B------:R-:W-:-:S05]  /*13e70*/  @P0 PLOP3.LUT P0, PT, P1, PT, PT, 0x80, 0x0 ;  /* 0x000000000000081c */ /* 0x000fca0000f0f070 */
[----:B------:R-:W-:Y:S01]  /*13e80*/  @!P1 SYNCS.ARRIVE.TRANS64.RED.A0T1 RZ, [UR4+0x34800], RZ ;  /* 0x034800ffffff99a7 */ /* 0x000fe20008200404 */
[----:B------:R-:W-:Y:S07]  /*13e90*/  @!P1 ARRIVES.LDGSTSBAR.64.TRANSCNT [UR4+0x34800] ;  /* 0x03480000ff0099b0 */ /* 0x000fee0008000a84 */
[----:B------:R-:W-:Y:S05]  /*13ea0*/  @P0 BRA.U.ANY `(.L_x_249) ;  /* 0xfffffffd00e80947 */ /* 0x000fea000393ffff */
[----:B---3--:R-:W3:Y:S02]  /*13eb0*/  LDL.LU R2, [R1+0x48] ;  /* 0x0000480001027983 */ /* 0x008ee40000300800 */
[----:B---3--:R-:W-:-:S05]  /*13ec0*/  VIADD R2, R2, 0x1 ;  /* 0x0000000102027836 */ /* 0x008fca0000000000 */
[----:B------:R0:W-:Y:S01]  /*13ed0*/  STL [R1+0x48], R2 ;  /* 0x0000480201007387 */ /* 0x0001e20000100800 */
[----:B------:R-:W-:-:S04]  /*13ee0*/  LEA.HI R0, R2, R2, RZ, 0x1 ;  /* 0x0000000202007211 */ /* 0x000fc800078f08ff */
[----:B------:R-:W-:-:S05]  /*13ef0*/  LOP3.LUT R0, R0, 0xfffffffe, RZ, 0xc0, !PT ;  /* 0xfffffffe00007812 */ /* 0x000fca00078ec0ff */
[----:B------:R-:W-:-:S05]  /*13f00*/  IMAD.IADD R0, R2, 0x1, -R0 ;  /* 0x0000000102007824 */ /* 0x000fca00078e0a00 */
[----:B------:R-:W-:Y:S01]  /*13f10*/  SHF.L.U32 R0, R0, 0x1f, RZ ;  /* 0x0000001f00007819 */ /* 0x000fe200000006ff */
[----:B------:R-:W-:Y:S01]  /*13f20*/  NOP ;  /* 0x0000000000007918 */ /* 0x000fe20000000000 */
[----:B------:R0:W-:Y:S01]  /*13f30*/  SYNCS.ARRIVE.TRANS64.A1T0 RZ, [R18+URZ+0x34800], RZ ;  /* 0x034800ff12ff79a7 */ /* 0x0001e2000810003f */
[----:B------:R-:W-:Y:S01]  /*13f40*/  BSSY B0, `(.L_x_250) ;  /* 0x0000003000007945 */ /* 0x000fe20003800000 */
[----:B------:R-:W3:Y:S03]  /*13f50*/  SYNCS.PHASECHK.TRANS64.TRYWAIT P0, [R18+URZ+0x34820], R0 ;  /* 0x03482000120075a7 */ /* 0x000ee6000800017f */
[----:B0--3--:R-:W-:Y:S05]  /*13f60*/  @!P0 BRA `(.L_x_251) ;  /* 0x0000004400208947 */ /* 0x009fea0003800000 */
.L_x_361:
[----:B------:R-:W-:Y:S05]  /*13f70*/  BSYNC B0 ;  /* 0x0000000000007941 */ /* 0x000fea0003800000 */
.L_x_250:
[----:B------:R-:W0:Y:S04]  /*13f80*/  LDL R2, [R1+0x30] ;  /* 0x0000300001027983 */ /* 0x000e280000100800 */
[----:B--2---:R-:W2:Y:S01]  /*13f90*/  LDL R3, [R1+0x24] ;  /* 0x0000240001037983 */ /* 0x004ea20000100800 */
[----:B------:R-:W-:Y:S01]  /*13fa0*/  BSSY B0, `(.L_x_252) ;  /* 0x00001e9000007945 */ /* 0x000fe20003800000 */
[----:B0-----:R-:W-:-:S05]  /*13fb0*/  VIADD R0, R2, 0xfffffffe ;  /* 0xfffffffe02007836 */ /* 0x001fca0000000000 */
[----:B--2---:R-:W-:-:S13]  /*13fc0*/  ISETP.GE.AND P0, PT, R0, R3, PT ;  /* 0x000000030000720c */ /* 0x004fda0003f06270 */
[----:B------:R-:W-:Y:S05]  /*13fd0*/  @!P0 BRA `(.L_x_253) ;  /* 0x0000001c00948947 */ /* 0x000fea0003800000 */
[----:B------:R-:W2:Y:S04]  /*13fe0*/  LDL.LU R2, [R1+0x58] ;  /* 0x0000580001027983 */ /* 0x000ea80000300800 */
[----:B-1----:R-:W3:Y:S04]  /*13ff0*/  LDL.LU R5, [R1+0x38] ;  /* 0x0000380001057983 */ /* 0x002ee80000300800 */
[----:B------:R-:W4:Y:S01]  /*14000*/  LDL.LU R4, [R1+0x40] ;  /* 0x0000400001047983 */ /* 0x000f220000300800 */
[----:B------:R-:W-:Y:S01]  /*14010*/  LOP3.LUT R10, RZ, R3, RZ, 0x33, !PT ;  /* 0x00000003ff0a7212 */ /* 0x000fe200078e33ff */
[----:B------:R-:W-:Y:S01]  /*14020*/  BSSY B2, `(.L_x_254) ;  /* 0x00000a7000027945 */ /* 0x000fe20003800000 */
[----:B--2---:R-:W-:-:S04]  /*14030*/  VIADD R2, R2, 0x1 ;  /* 0x0000000102027836 */ /* 0x004fc80000000000 */
[----:B---3--:R-:W-:-:S05]  /*14040*/  IMAD R2, R2, R5, RZ ;  /* 0x0000000502027224 */ /* 0x008fca00078e02ff */
[----:B----4-:R-:W-:-:S05]  /*14050*/  VIMNMX R7, R4, R2, PT ;  /* 0x0000000204077248 */ /* 0x010fca0003fe0100 */
[----:B------:R-:W-:-:S05]  /*14060*/  IMAD.MOV R2, RZ, RZ, -R7 ;  /* 0x000000ffff027224 */ /* 0x000fca00078e0a07 */
[----:B------:R-:W-:-:S05]  /*14070*/  VIADDMNMX R10, R2, 0x1, R10, !PT ;  /* 0x00000001020a7846 */ /* 0x000fca000780010a */
[----:B------:R-:W-:-:S05]  /*14080*/  IMAD.IADD R2, R7, 0x1, R10 ;  /* 0x0000000107027824 */ /* 0x000fca00078e020a */
[----:B------:R-:W-:-:S04]  /*14090*/  LOP3.LUT R2, R2, 0x1, RZ, 0xc0, !PT ;  /* 0x0000000102027812 */ /* 0x000fc800078ec0ff */
[----:B------:R-:W-:-:S13]  /*140a0*/  ISETP.NE.U32.AND P0, PT, R2, 0x1, PT ;  /* 0x000000010200780c */ /* 0x000fda0003f05070 */
[----:B------:R-:W-:Y:S05]  /*140b0*/  @P0 BRA `(.L_x_255) ;  /* 0x0000000800740947 */ /* 0x000fea0003800000 */
[----:B------:R-:W2:Y:S04]  /*140c0*/  LDL R4, [R1+0x20] ;  /* 0x0000200001047983 */ /* 0x000ea80000100800 */
[----:B------:R-:W3:Y:S01]  /*140d0*/  LDL R3, [R1+0x14] ;  /* 0x0000140001037983 */ /* 0x000ee20000100800 */
[----:B------:R-:W-:Y:S01]  /*140e0*/  VIADD R8, R19, 0x1 ;  /* 0x0000000113087836 */ /* 0x000fe20000000000 */
[----:B------:R-:W-:Y:S04]  /*140f0*/  BSSY B1, `(.L_x_256) ;  /* 0x0000095000017945 */ /* 0x000fe80003800000 */
[----:B------:R-:W-:-:S04]  /*14100*/  ISETP.NE.AND P0, PT, R8, 0x2, PT ;  /* 0x000000020800780c */ /* 0x000fc80003f05270 */
[----:B------:R-:W-:Y:S02]  /*14110*/  SEL R11, RZ, 0x1, P0 ;  /* 0x00000001ff0b7807 */ /* 0x000fe40000000000 */
[----:B------:R-:W-:Y:S02]  /*14120*/  SEL R8, R8, RZ, P0 ;  /* 0x000000ff08087207 */ /* 0x000fe40000000000 */
[----:B--2---:R-:W-:Y:S02]  /*14130*/  ISETP.NE.AND P1, PT, R4, RZ, PT ;  /* 0x000000ff0400720c */ /* 0x004fe40003f25270 */
[----:B---3--:R-:W-:-:S11]  /*14140*/  LOP3.LUT R11, R3, R11, RZ, 0x3c, !PT ;  /* 0x0000000b030b7212 */ /* 0x008fd600078e3cff */
[----:B------:R-:W-:Y:S05]  /*14150*/  @!P1 BRA `(.L_x_257) ;  /* 0x0000000800389947 */ /* 0x000fea0003800000 */
[----:B------:R-:W-:Y:S01]  /*14160*/  ULDC.64 UR4, c[0x0][0x418] ;  /* 0x0001060000047ab9 */ /* 0x000fe20000000a00 */
[----:B------:R-:W-:Y:S01]  /*14170*/  IMAD.MOV.U32 R4, RZ, RZ, R17 ;  /* 0x000000ffff047224 */ /* 0x000fe200078e0011 */
[----:B------:R-:W-:-:S04]  /*14180*/  ISETP.NE.U32.AND P0, PT, RZ, UR4, PT ;  /* 0x00000004ff007c0c */ /* 0x000fc8000bf05070 */
[----:B------:R-:W-:-:S13]  /*14190*/  ISETP.NE.AND.EX P0, PT, RZ, UR5, PT, P0 ;  /* 0x00000005ff007c0c */ /* 0x000fda000bf05300 */
[----:B------:R-:W-:Y:S05]  /*141a0*/  @!P0 BRA `(.L_x_258) ;  /* 0x0000000000508947 */ /* 0x000fea0003800000 */
[----:B------:R-:W2:Y:S01]  /*141b0*/  LDL R12, [R1+0x1c] ;  /* 0x00001c00010c7983 */ /* 0x000ea20000100800 */
[----:B------:R-:W0:Y:S01]  /*141c0*/  LDC R5, c[0x0][0x43c] ;  /* 0x00010f00ff057b82 */ /* 0x000e220000000800 */
[----:B------:R-:W-:Y:S02]  /*141d0*/  ULDC.64 UR6, c[0x0][0x428] ;  /* 0x00010a0000067ab9 */ /* 0x000fe40000000a00 */
[----:B------:R-:W3:Y:S01]  /*141e0*/  LDL R9, [R1+0x10] ;  /* 0x0000100001097983 */ /* 0x000ee20000100800 */
        /* <DEDUP_REMOVED lines=9> */
[----:B--2---:R-:W-:-:S04]  /*14280*/  IMAD R4, R12, UR6, RZ ;  /* 0x000000060c047c24 */ /* 0x004fc8000f8e02ff */
[C---:B---3--:R-:W-:Y:S02]  /*14290*/  IMAD R4, R9.reuse, UR7, R4 ;  /* 0x0000000709047c24 */ /* 0x048fe4000f8e0204 */
[----:B------:R-:W-:-:S04]  /*142a0*/  IMAD.WIDE.U32 R2, R9, UR6, R2 ;  /* 0x0000000609027c25 */ /* 0x000fc8000f8e0002 */
[----:B------:R-:W-:Y:S01]  /*142b0*/  IMAD.IADD R3, R4, 0x1, R3 ;  /* 0x0000000104037824 */ /* 0x000fe200078e0203 */
[----:B------:R-:W-:-:S04]  /*142c0*/  LEA R4, P0, R2, UR4, 0x2 ;  /* 0x0000000402047c11 */ /* 0x000fc8000f8010ff */
[----:B------:R-:W-:-:S05]  /*142d0*/  LEA.HI.X R5, R2, UR5, R3, 0x2, P0 ;  /* 0x0000000502057c11 */ /* 0x000fca00080f1403 */
[----:B------:R0:W5:Y:S04]  /*142e0*/  LDG.E R4, desc[UR8][R4.64] ;  /* 0x0000000804047981 */ /* 0x000168000c1e1900 */
.L_x_258:
[----:B------:R-:W-:Y:S01]  /*142f0*/  IMAD R3, R8, 0x8, R18 ;  /* 0x0000000808037824 */ /* 0x000fe200078e0212 */
[----:B------:R-:W-:Y:S01]  /*14300*/  SHF.L.U32 R2, R11, 0x1f, RZ ;  /* 0x0000001f0b027819 */ /* 0x000fe200000006ff */
[----:B------:R-:W-:Y:S03]  /*14310*/  BSSY B3, `(.L_x_259) ;  /* 0x0000003000037945 */ /* 0x000fe60003800000 */
[----:B------:R-:W1:Y:S02]  /*14320*/  SYNCS.PHASECHK.TRANS64.TRYWAIT P0, [R3+URZ+0x34840], R2 ;  /* 0x03484002030075a7 */ /* 0x000e64000800017f */
[----:B-1----:R-:W-:Y:S05]  /*14330*/  @!P0 BRA `(.L_x_260) ;  /* 0x0000004000408947 */ /* 0x002fea0003800000 */
.L_x_362:
[----:B------:R-:W-:Y:S05]  /*14340*/  BSYNC B3 ;  /* 0x0000000000037941 */ /* 0x000fea0003800000 */
.L_x_259:
[----:B0-----:R-:W0:Y:S01]  /*14350*/  S2R R5, SR_TID.X ;  /* 0x0000000000057919 */ /* 0x001e220000002100 */
[----:B------:R-:W-:Y:S01]  /*14360*/  BSSY B3, `(.L_x_261) ;  /* 0x000000b000037945 */ /* 0x000fe20003800000 */
[----:B0-----:R-:W-:-:S04]  /*14370*/  LOP3.LUT R5, R5, 0x7f, RZ, 0xc0, !PT ;  /* 0x0000007f05057812 */ /* 0x001fc800078ec0ff */
[----:B------:R-:W-:-:S13]  /*14380*/  ISETP.NE.AND P1, PT, R5, RZ, PT ;  /* 0x000000ff0500720c */ /* 0x000fda0003f25270 */
[----:B------:R-:W-:Y:S05]  /*14390*/  @P1 BRA `(.L_x_262) ;  /* 0x00000000001c1947 */ /* 0x000fea0003800000 */
[----:B------:R-:W0:Y:S01]  /*143a0*/  S2R R5, SR_TID.X ;  /* 0x0000000000057919 */ /* 0x000e220000002100 */
[----:B-1----:R-:W-:-:S04]  /*143b0*/  IMAD.MOV.U32 R2, RZ, RZ, 0xb000 ;  /* 0x0000b000ff027424 */ /* 0x002fc800078e00ff */
[----:B------:R2:W-:Y:S01]  /*143c0*/  SYNCS.ARRIVE.TRANS64 RZ, [R3+URZ+0x34830], R2 ;  /* 0x0348300203ff79a7 */ /* 0x0005e2000800003f */
[----:B0-----:R-:W-:-:S04]  /*143d0*/  LOP3.LUT R5, R5, 0x1f, RZ, 0xc0, !PT ;  /* 0x0000001f05057812 */ /* 0x001fc800078ec0ff */
[----:B------:R-:W-:-:S13]  /*143e0*/  ISETP.NE.AND P0, PT, R5, RZ, PT ;  /* 0x000000ff0500720c */ /* 0x000fda0003f05270 */
[----:B--2---:R-:W-:Y:S05]  /*143f0*/  @!P0 BRA `(.L_x_262) ;  /* 0x0000000000048947 */ /* 0x004fea0003800000 */
[----:B------:R-:W-:Y:S01]  /*14400*/  BPT.TRAP 0x1 ;  /* 0x000000040000795c */ /* 0x000fe20000300000 */
.L_x_262:
[----:B------:R-:W-:Y:S05]  /*14410*/  BSYNC B3 ;  /* 0x0000000000037941 */ /* 0x000fea0003800000 */
.L_x_261:
[----:B-1----:R-:W2:Y:S01]  /*14420*/  LDL R2, [R1+0x18] ;  /* 0x0000180001027983 */ /* 0x002ea20000100800 */
[----:B------:R-:W-:Y:S01]  /*14430*/  IMAD.MOV.U32 R14, RZ, RZ, RZ ;  /* 0x000000ffff0e7224 */ /* 0x000fe200078e00ff */
[----:B------:R-:W-:Y:S01]  /*14440*/  UIADD3 UR4, UP0, UR36, 0x370, URZ ;  /* 0x0000037024047890 */ /* 0x000fe2000ff1e03f */
[----:B------:R-:W-:Y:S01]  /*14450*/  IMAD R9, R8, 0xb000, R18 ;  /* 0x0000b00008097824 */ /* 0x000fe200078e0212 */
[----:B------:R-:W-:Y:S01]  /*14460*/  PLOP3.LUT P0, PT, PT, PT, PT, 0x80, 0x0 ;  /* 0x000000000000781c */ /* 0x000fe20003f0f070 */
[----:B------:R-:W-:Y:S01]  /*14470*/  VIADD R3, R3, 0x34830 ;  /* 0x0003483003037836 */ /* 0x000fe20000000000 */
[----:B------:R-:W-:Y:S01]  /*14480*/  R2UR UR10, R14 ;  /* 0x000000000e0a72ca */ /* 0x000fe200000e0000 */
[----:B------:R-:W-:Y:S01]  /*14490*/  VIADD R5, R9, 0x1e400 ;  /* 0x0001e40009057836 */ /* 0x000fe20000000000 */
[----:B------:R-:W-:Y:S01]  /*144a0*/  UIADD3.X UR5, URZ, UR37, URZ, UP0, !UPT ;  /* 0x000000253f057290 */ /* 0x000fe200087fe43f */
[----:B------:R-:W-:Y:S01]  /*144b0*/  UMOV UR6, 0x0 ;  /* 0x0000000000067882 */ /* 0x000fe20000000000 */
[----:B------:R-:W-:Y:S01]  /*144c0*/  UMOV UR7, 0x14f00000 ;  /* 0x14f0000000077882 */ /* 0x000fe20000000000 */
[----:B--2---:R-:W-:-:S10]  /*144d0*/  IMAD R2, R0, 0xb0, R2 ;  /* 0x000000b000027824 */ /* 0x004fd400078e0202 */
.L_x_263:
[----:B------:R-:W-:-:S13]  /*144e0*/  @P0 ELECT P2, URZ, PT ;  /* 0x00000000003f082f */ /* 0x000fda0003840000 */
[----:B-----5:R-:W-:Y:S02]  /*144f0*/  @P2 R2UR UR13, R4 ;  /* 0x00000000040d22ca */ /* 0x020fe400000e0000 */
[----:B------:R-:W-:Y:S02]  /*14500*/  @P2 R2UR UR12, R16 ;  /* 0x00000000100c22ca */ /* 0x000fe400000e0000 */
[----:B------:R-:W-:Y:S02]  /*14510*/  @P2 R2UR UR11, R2 ;  /* 0x00000000020b22ca */ /* 0x000fe400000e0000 */
[----:B------:R-:W-:Y:S02]  /*14520*/  @P2 R2UR UR9, R3 ;  /* 0x00000000030922ca */ /* 0x000fe400000e0000 */
[----:B------:R-:W-:Y:S02]  /*14530*/  @P2 R2UR UR8, R5 ;  /* 0x00000000050822ca */ /* 0x000fe400000e0000 */
[----:B------:R-:W-:-:S02]  /*14540*/  @P2 PLOP3.LUT P0, PT, P2, PT, PT, 0x8, 0x0 ;  /* 0x000000000000281c */ /* 0x000fc4000170e170 */
[----:B------:R-:W-:-:S09]  /*14550*/  PLOP3.LUT P2, PT, PT, PT, PT, 0x8, 0x0 ;  /* 0x000000000000781c */ /* 0x000fd20003f4e170 */
[----:B------:R0:W-:Y:S02]  /*14560*/  UTMALDG.4D [UR8], [UR4], desc[UR6] ;  /* 0x00000608040075b4 */ /* 0x0001e40008019000 */
[----:B0-----:R-:W-:Y:S05]  /*14570*/  @P0 BRA.U.ANY `(.L_x_263) ;  /* 0xfffffffd00d80947 */ /* 0x001fea000393ffff */
[----:B------:R-:W-:Y:S01]  /*14580*/  IMAD.MOV.U32 R15, RZ, RZ, 0x40 ;  /* 0x00000040ff0f7424 */ /* 0x000fe200078e00ff */
[----:B------:R-:W-:Y:S01]  /*14590*/  PLOP3.LUT P0, PT, PT, PT, PT, 0x80, 0x0 ;  /* 0x000000000000781c */ /* 0x000fe20003f0f070 */
[----:B------:R-:W-:Y:S01]  /*145a0*/  VIADD R5, R9, 0x23c00 ;  /* 0x00023c0009057836 */ /* 0x000fe20000000000 */
[----:B------:R-:W-:Y:S01]  /*145b0*/  UMOV UR6, 0x0 ;  /* 0x0000000000067882 */ /* 0x000fe20000000000 */
[----:B------:R-:W-:Y:S01]  /*145c0*/  UMOV UR7, 0x14f00000 ;  /* 0x14f0000000077882 */ /* 0x000fe20000000000 */
[----:B------:R-:W-:-:S15]  /*145d0*/  R2UR UR10, R15 ;  /* 0x000000000f0a72ca */ /* 0x000fde00000e0000 */
.L_x_264:
[----:B------:R-:W-:-:S13]  /*145e0*/  @P0 ELECT P2, URZ, PT ;  /* 0x00000000003f082f */ /* 0x000fda0003840000 */
[----:B------:R-:W-:Y:S02]  /*145f0*/  @P2 R2UR UR13, R4 ;  /* 0x00000000040d22ca */ /* 0x000fe400000e0000 */
        /* <DEDUP_REMOVED lines=8> */
[----:B------:R-:W2:Y:S01]  /*14680*/  LDL.LU R9, [R1+0x14] ;  /* 0x0000140001097983 */ /* 0x000ea20000300800 */
[----:B------:R-:W-:Y:S01]  /*14690*/  IMAD R3, R19, 0x8, R6 ;  /* 0x0000000813037824 */ /* 0x000fe200078e0206 */
[----:B------:R-:W-:Y:S01]  /*146a0*/  BSSY B3, `(.L_x_265) ;  /* 0x0000004000037945 */ /* 0x000fe20003800000 */
[----:B--2---:R-:W-:-:S04]  /*146b0*/  SHF.L.U32 R2, R9, 0x1f, RZ ;  /* 0x0000001f09027819 */ /* 0x004fc800000006ff */
[----:B------:R-:W0:Y:S02]  /*146c0*/  SYNCS.PHASECHK.TRANS64.TRYWAIT P0, [R3+URZ+0x60], R2 ;  /* 0x00006002030075a7 */ /* 0x000e24000800017f */
[----:B0-----:R-:W-:Y:S05]  /*146d0*/  @!P0 BRA `(.L_x_266) ;  /* 0x0000003c006c8947 */ /* 0x001fea0003800000 */
.L_x_363:
[----:B------:R-:W-:Y:S05]  /*146e0*/  BSYNC B3 ;  /* 0x0000000000037941 */ /* 0x000fea0003800000 */
.L_x_265:
[----:B------:R-:W-:Y:S01]  /*146f0*/  BSSY B3, `(.L_x_267) ;  /* 0x000000c000037945 */ /* 0x000fe20003800000 */
[----:B------:R-:W-:Y:S02]  /*14700*/  IMAD.MOV.U32 R12, RZ, RZ, 0x0 ;  /* 0x00000000ff0c7424 */ /* 0x000fe400078e00ff */
[----:B------:R-:W-:Y:S01]  /*14710*/  IMAD.MOV.U32 R13, RZ, RZ, 0x14f00000 ;  /* 0x14f00000ff0d7424 */ /* 0x000fe200078e00ff */
[----:B------:R-:W-:Y:S06]  /*14720*/  @P1 BRA `(.L_x_268) ;  /* 0x0000000000201947 */ /* 0x000fec0003800000 */
[----:B------:R-:W1:Y:S01]  /*14730*/  S2R R5, SR_TID.X ;  /* 0x0000000000057919 */ /* 0x000e620000002100 */
[----:B0-----:R-:W-:Y:S02]  /*14740*/  IMAD R2, R19, 0x8, R18 ;  /* 0x0000000813027824 */ /* 0x001fe400078e0212 */
[----:B------:R-:W-:-:S04]  /*14750*/  IMAD.MOV.U32 R3, RZ, RZ, 0xb000 ;  /* 0x0000b000ff037424 */ /* 0x000fc800078e00ff */
[----:B------:R2:W-:Y:S01]  /*14760*/  SYNCS.ARRIVE.TRANS64 RZ, [R2+URZ+0x34850], R3 ;  /* 0x0348500302ff79a7 */ /* 0x0005e2000800003f */
[----:B-1----:R-:W-:-:S04]  /*14770*/  LOP3.LUT R5, R5, 0x1f, RZ, 0xc0, !PT ;  /* 0x0000001f05057812 */ /* 0x002fc800078ec0ff */
[----:B------:R-:W-:-:S13]  /*14780*/  ISETP.NE.AND P0, PT, R5, RZ, PT ;  /* 0x000000ff0500720c */ /* 0x000fda0003f05270 */
[----:B--2---:R-:W-:Y:S05]  /*14790*/  @!P0 BRA `(.L_x_268) ;  /* 0x0000000000048947 */ /* 0x004fea0003800000 */
[----:B------:R-:W-:Y:S01]  /*147a0*/  BPT.TRAP 0x1 ;  /* 0x000000040000795c */ /* 0x000fe20000300000 */
.L_x_268:
[----:B------:R-:W-:Y:S05]  /*147b0*/  BSYNC B3 ;  /* 0x0000000000037941 */ /* 0x000fea0003800000 */
.L_x_267:
[----:B------:R-:W2:Y:S04]  /*147c0*/  LDL R5, [R1+0x18] ;  /* 0x0000180001057983 */ /* 0x000ea80000100800 */
[----:B0-----:R-:W2:Y:S01]  /*147d0*/  LDL.LU R2, [R1+0x8] ;  /* 0x0000080001027983 */ /* 0x001ea20000300800 */
[----:B------:R-:W-:Y:S01]  /*147e0*/  R2UR UR10, R14 ;  /* 0x000000000e0a72ca */ /* 0x000fe200000e0000 */
[C-C-:B------:R-:W-:Y:S01]  /*147f0*/  IMAD R3, R19.reuse, 0x8, R18.reuse ;  /* 0x0000000813037824 */ /* 0x140fe200078e0212 */
[----:B------:R-:W-:Y:S01]  /*14800*/  R2UR UR6, R12 ;  /* 0x000000000c0672ca */ /* 0x000fe200000e0000 */
[----:B------:R-:W-:Y:S01]  /*14810*/  IMAD R9, R19, 0xb000, R18 ;  /* 0x0000b00013097824 */ /* 0x000fe200078e0212 */
[----:B------:R-:W-:Y:S01]  /*14820*/  R2UR UR7, R13 ;  /* 0x000000000d0772ca */ /* 0x000fe200000e0000 */
[----:B------:R-:W-:Y:S01]  /*14830*/  UIADD3 UR4, UP0, UR36, 0x470, URZ ;  /* 0x0000047024047890 */ /* 0x000fe2000ff1e03f */
[----:B------:R-:W-:Y:S01]  /*14840*/  PLOP3.LUT P0, PT, PT, PT, PT, 0x80, 0x0 ;  /* 0x000000000000781c */ /* 0x000fe20003f0f070 */
[----:B------:R-:W-:-:S02]  /*14850*/  VIADD R3, R3, 0x34850 ;  /* 0x0003485003037836 */ /* 0x000fc40000000000 */
[----:B------:R-:W-:Y:S01]  /*14860*/  UIADD3.X UR5, URZ, UR37, URZ, UP0, !UPT ;  /* 0x000000253f057290 */ /* 0x000fe200087fe43f */
[----:B--2---:R-:W-:Y:S02]  /*14870*/  IMAD R2, R2, 0xb0, R5 ;  /* 0x000000b002027824 */ /* 0x004fe400078e0205 */
[----:B------:R-:W-:-:S09]  /*14880*/  VIADD R5, R9, 0x400 ;  /* 0x0000040009057836 */ /* 0x000fd20000000000 */
.L_x_269:
        /* <DEDUP_REMOVED lines=10> */
[----:B------:R-:W-:Y:S01]  /*14930*/  R2UR UR10, R15 ;  /* 0x000000000f0a72ca */ /* 0x000fe200000e0000 */
[----:B------:R-:W-:Y:S01]  /*14940*/  VIADD R9, R9, 0x5c00 ;  /* 0x00005c0009097836 */ /* 0x000fe20000000000 */
[----:B------:R-:W-:Y:S02]  /*14950*/  R2UR UR6, R12 ;  /* 0x000000000c0672ca */ /* 0x000fe400000e0000 */
[----:B------:R-:W-:Y:S02]  /*14960*/  R2UR UR7, R13 ;  /* 0x000000000d0772ca */ /* 0x000fe400000e0000 */
[----:B------:R-:W-:-:S13]  /*14970*/  PLOP3.LUT P0, PT, PT, PT, PT, 0x80, 0x0 ;  /* 0x000000000000781c */ /* 0x000fda0003f0f070 */
.L_x_270:
        /* <DEDUP_REMOVED lines=10> */
[----:B------:R0:W-:Y:S01]  /*14a20*/  STL [R1+0x8], R0 ;  /* 0x0000080001007387 */ /* 0x0001e20000100800 */
[----:B------:R-:W-:-:S07]  /*14a30*/  IMAD.MOV.U32 R17, RZ, RZ, R4 ;  /* 0x000000ffff117224 */ /* 0x000fce00078e0004 */
.L_x_257:
[----:B------:R-:W-:Y:S05]  /*14a40*/  BSYNC B1 ;  /* 0x0000000000017941 */ /* 0x000fea0003800000 */
.L_x_256:
[----:B0-----:R-:W2:Y:S01]  /*14a50*/  LDL.LU R0, [R1+0x30] ;  /* 0x0000300001007983 */ /* 0x001ea20000300800 */
[----:B------:R-:W-:-:S03]  /*14a60*/  IMAD.MOV.U32 R19, RZ, RZ, R8 ;  /* 0x000000ffff137224 */ /* 0x000fc600078e0008 */
[----:B------:R0:W-:Y:S02]  /*14a70*/  STL [R1+0x14], R11 ;  /* 0x0000140b01007387 */ /* 0x0001e40000100800 */
[----:B0-2---:R-:W-:-:S07]  /*14a80*/  VIADD R0, R0, 0xfffffffd ;  /* 0xfffffffd00007836 */ /* 0x005fce0000000000 */
.L_x_255:
[----:B------:R-:W-:Y:S05]  /*14a90*/  BSYNC B2 ;  /* 0x0000000000027941 */ /* 0x000fea0003800000 */
.L_x_254:
[----:B------:R-:W-:Y:S01]  /*14aa0*/  VIADD R10, R10, 0xfffffffe ;  /* 0xfffffffe0a0a7836 */ /* 0x000fe20000000000 */
[----:B------:R-:W-:-:S04]  /*14ab0*/  LOP3.LUT R7, RZ, R7, RZ, 0x33, !PT ;  /* 0x00000007ff077212 */ /* 0x000fc800078e33ff */
[----:B------:R-:W-:-:S13]  /*14ac0*/  ISETP.NE.AND P0, PT, R10, R7, PT ;  /* 0x000000070a00720c */ /* 0x000fda0003f05270 */
[----:B------:R-:W-:Y:S05]  /*14ad0*/  @!P0 BRA `(.L_x_253) ;  /* 0x0000001000d48947 */ /* 0x000fea0003800000 */
[----:B------:R-:W-:-:S07]  /*14ae0*/  IMAD.MOV.U32 R9, RZ, RZ, R17 ;  /* 0x000000ffff097224 */ /* 0x000fce00078e0011 */
.L_x_301:
[----:B------:R-:W2:Y:S04]  /*14af0*/  LDL R3, [R1+0x20] ;  /* 0x0000200001037983 */ /* 0x000ea80000100800 */
[----:B------:R-:W3:Y:S01]  /*14b00*/  LDL R2, [R1+0x14] ;  /* 0x0000140001027983 */ /* 0x000ee20000100800 */
[----:B------:R-:W-:Y:S01]  /*14b10*/  VIADD R4, R19, 0x1 ;  /* 0x0000000113047836 */ /* 0x000fe20000000000 */
[----:B------:R-:W-:Y:S05]  /*14b20*/  YIELD ;  /* 0x0000000000007946 */ /* 0x000fea0003800000 */
[----:B------:R-:W-:Y:S01]  /*14b30*/  ISETP.NE.AND P0, PT, R4, 0x2, PT ;  /* 0x000000020400780c */ /* 0x000fe20003f05270 */
[----:B------:R-:W-:Y:S03]  /*14b40*/  BSSY B1, `(.L_x_271) ;  /* 0x0000092000017945 */ /* 0x000fe60003800000 */
[----:B------:R-:W-:-:S02]  /*14b50*/  SEL R5, RZ, 0x1, P0 ;  /* 0x00000001ff057807 */ /* 0x000fc40000000000 */
[----:B------:R-:W-:Y:S02]  /*14b60*/  SEL R4, R4, RZ, P0 ;  /* 0x000000ff04047207 */ /* 0x000fe40000000000 */
[----:B--2---:R-:W-:Y:S02]  /*14b70*/  ISETP.NE.AND P1, PT, R3, RZ, PT ;  /* 0x000000ff0300720c */ /* 0x004fe40003f25270 */
[----:B---3--:R-:W-:-:S11]  /*14b80*/  LOP3.LUT R5, R2, R5, RZ, 0x3c, !PT ;  /* 0x0000000502057212 */ /* 0x008fd600078e3cff */
[----:B01----:R-:W-:Y:S05]  /*14b90*/  @!P1 BRA `(.L_x_272) ;  /* 0x0000000800309947 */ /* 0x003fea0003800000 */
        /* <DEDUP_REMOVED lines=14> */
[----:B------:R-:W-:-:S04]  /*14c80*/  @P0 SHF.R.U32.HI R2, RZ, R3, R7 ;  /* 0x00000003ff020219 */ /* 0x000fc80000011607 */
[--C-:B------:R-:W-:Y:S01]  /*14c90*/  SHF.R.S32.HI R3, RZ, 0x1f, R2.reuse ;  /* 0x0000001fff037819 */ /* 0x100fe20000011402 */
[----:B------:R-:W-:-:S04]  /*14ca0*/  IMAD.MOV R7, RZ, RZ, -R2 ;  /* 0x000000ffff077224 */ /* 0x000fc800078e0a02 */
[----:B------:R-:W-:Y:S02]  /*14cb0*/  IMAD R7, R8, R7, R0 ;  /* 0x0000000708077224 */ /* 0x000fe400078e0200 */
[----:B--2---:R-:W-:-:S04]  /*14cc0*/  IMAD R8, R11, UR6, RZ ;  /* 0x000000060b087c24 */ /* 0x004fc8000f8e02ff */
[C---:B---3--:R-:W-:Y:S02]  /*14cd0*/  IMAD R8, R10.reuse, UR7, R8 ;  /* 0x000000070a087c24 */ /* 0x048fe4000f8e0208 */
[----:B------:R-:W-:-:S04]  /*14ce0*/  IMAD.WIDE.U32 R2, R10, UR6, R2 ;  /* 0x000000060a027c25 */ /* 0x000fc8000f8e0002 */
[----:B------:R-:W-:Y:S01]  /*14cf0*/  IMAD.IADD R3, R8, 0x1, R3 ;  /* 0x0000000108037824 */ /* 0x000fe200078e0203 */
[----:B------:R-:W-:-:S04]  /*14d00*/  LEA R8, P0, R2, UR4, 0x2 ;  /* 0x0000000402087c11 */ /* 0x000fc8000f8010ff */
[----:B------:R-:W-:-:S06]  /*14d10*/  LEA.HI.X R9, R2, UR5, R3, 0x2, P0 ;  /* 0x0000000502097c11 */ /* 0x000fcc00080f1403 */
[----:B------:R0:W5:Y:S03]  /*14d20*/  LDG.E R9, desc[UR8][R8.64] ;  /* 0x0000000808097981 */ /* 0x000166000c1e1900 */
.L_x_273:
[----:B------:R-:W-:Y:S01]  /*14d30*/  IMAD R3, R4, 0x8, R18 ;  /* 0x0000000804037824 */ /* 0x000fe200078e0212 */
[----:B------:R-:W-:Y:S01]  /*14d40*/  SHF.L.U32 R2, R5, 0x1f, RZ ;  /* 0x0000001f05027819 */ /* 0x000fe200000006ff */
[----:B------:R-:W-:Y:S03]  /*14d50*/  BSSY B2, `(.L_x_274) ;  /* 0x0000003000027945 */ /* 0x000fe60003800000 */
[----:B------:R-:W1:Y:S02]  /*14d60*/  SYNCS.PHASECHK.TRANS64.TRYWAIT P0, [R3+URZ+0x34840], R2 ;  /* 0x03484002030075a7 */ /* 0x000e64000800017f */
[----:B-1----:R-:W-:Y:S05]  /*14d70*/  @!P0 BRA `(.L_x_275) ;  /* 0x0000003400d88947 */ /* 0x002fea0003800000 */
.L_x_364:
[----:B------:R-:W-:Y:S05]  /*14d80*/  BSYNC B2 ;  /* 0x0000000000027941 */ /* 0x000fea0003800000 */
.L_x_274:
        /* <DEDUP_REMOVED lines=12> */
.L_x_277:
[----:B------:R-:W-:Y:S05]  /*14e50*/  BSYNC B2 ;  /* 0x0000000000027941 */ /* 0x000fea0003800000 */
.L_x_276:
[----:B------:R-:W2:Y:S01]  /*14e60*/  LDL R8, [R1+0x18] ;  /* 0x0000180001087983 */ /* 0x000ea20000100800 */
[----:B------:R-:W-:Y:S01]  /*14e70*/  IMAD.MOV.U32 R12, RZ, RZ, RZ ;  /* 0x000000ffff0c7224 */ /* 0x000fe200078e00ff */
[----:B------:R-:W-:Y:S01]  /*14e80*/  UIADD3 UR4, UP0, UR36, 0x370, URZ ;  /* 0x0000037024047890 */ /* 0x000fe2000ff1e03f */
[----:B-1----:R-:W-:Y:S01]  /*14e90*/  IMAD R2, R4, 0xb000, R18 ;  /* 0x0000b00004027824 */ /* 0x002fe200078e0212 */
        /* <DEDUP_REMOVED lines=8> */
.L_x_278:
        /* <DEDUP_REMOVED lines=10> */
[----:B------:R-:W-:Y:S01]  /*14fc0*/  MOV R13, 0x40 ;  /* 0x00000040000d7802 */ /* 0x000fe20000000f00 */
[----:B------:R-:W-:Y:S01]  /*14fd0*/  VIADD R2, R2, 0x23c00 ;  /* 0x00023c0002027836 */ /* 0x000fe20000000000 */
[----:B------:R-:W-:Y:S01]  /*14fe0*/  PLOP3.LUT P0, PT, PT, PT, PT, 0x80, 0x0 ;  /* 0x000000000000781c */ /* 0x000fe20003f0f070 */
[----:B------:R-:W-:Y:S01]  /*14ff0*/  UMOV UR6, 0x0 ;  /* 0x0000000000067882 */ /* 0x000fe20000000000 */
[----:B------:R-:W-:Y:S01]  /*15000*/  R2UR UR10, R13 ;  /* 0x000000000d0a72ca */ /* 0x000fe200000e0000 */
[----:B------:R-:W-:-:S14]  /*15010*/  UMOV UR7, 0x14f00000 ;  /* 0x14f0000000077882 */ /* 0x000fdc0000000000 */
.L_x_279:
        /* <DEDUP_REMOVED lines=16> */
.L_x_365:
[----:B------:R-:W-:Y:S05]  /*15120*/  BSYNC B2 ;  /* 0x0000000000027941 */ /* 0x000fea0003800000 */
.L_x_280:
[----:B------:R-:W-:Y:S01]  /*15130*/  BSSY B2, `(.L_x_282) ;  /* 0x000000b000027945 */ /* 0x000fe20003800000 */
[----:B------:R-:W-:Y:S02]  /*15140*/  IMAD.MOV.U32 R10, RZ, RZ, 0x0 ;  /* 0x00000000ff0a7424 */ /* 0x000fe400078e00ff */
[----:B------:R-:W-:Y:S01]  /*15150*/  IMAD.MOV.U32 R11, RZ, RZ, 0x14f00000 ;  /* 0x14f00000ff0b7424 */ /* 0x000fe200078e00ff */
[----:B------:R-:W-:Y:S06]  /*15160*/  @P1 BRA `(.L_x_283) ;  /* 0x00000000001c1947 */ /* 0x000fec0003800000 */
[----:B------:R-:W1:Y:S01]  /*15170*/  S2R R8, SR_TID.X ;  /* 0x0000000000087919 */ /* 0x000e620000002100 */
[----:B0-----:R-:W-:-:S04]  /*15180*/  IMAD.MOV.U32 R3, RZ, RZ, 0xb000 ;  /* 0x0000b000ff037424 */ /* 0x001fc800078e00ff */
[----:B------:R2:W-:Y:S01]  /*15190*/  SYNCS.ARRIVE.TRANS64 RZ, [R2+URZ+0x50], R3 ;  /* 0x0000500302ff79a7 */ /* 0x0005e2000800003f */
[----:B-1----:R-:W-:-:S04]  /*151a0*/  LOP3.LUT R8, R8, 0x1f, RZ, 0xc0, !PT ;  /* 0x0000001f08087812 */ /* 0x002fc800078ec0ff */
[----:B------:R-:W-:-:S13]  /*151b0*/  ISETP.NE.AND P0, PT, R8, RZ, PT ;  /* 0x000000ff0800720c */ /* 0x000fda0003f05270 */
[----:B--2---:R-:W-:Y:S05]  /*151c0*/  @!P0 BRA `(.L_x_283) ;  /* 0x0000000000048947 */ /* 0x004fea0003800000 */
[----:B------:R-:W-:Y:S01]  /*151d0*/  BPT.TRAP 0x1 ;  /* 0x000000040000795c */ /* 0x000fe20000300000 */
.L_x_283:
[----:B------:R-:W-:Y:S05]  /*151e0*/  BSYNC B2 ;  /* 0x0000000000027941 */ /* 0x000fea0003800000 */
.L_x_282:
[----:B------:R-:W2:Y:S04]  /*151f0*/  LDL R8, [R1+0x18] ;  /* 0x0000180001087983 */ /* 0x000ea80000100800 */
[----:B0-----:R-:W2:Y:S01]  /*15200*/  LDL.LU R3, [R1+0x8] ;  /* 0x0000080001037983 */ /* 0x001ea20000300800 */
[----:B------:R-:W-:Y:S01]  /*15210*/  R2UR UR10, R12 ;  /* 0x000000000c0a72ca */ /* 0x000fe200000e0000 */
[----:B------:R-:W-:Y:S01]  /*15220*/  IMAD R19, R19, 0xb000, R18 ;  /* 0x0000b00013137824 */ /* 0x000fe200078e0212 */
[----:B------:R-:W-:Y:S01]  /*15230*/  R2UR UR6, R10 ;  /* 0x000000000a0672ca */ /* 0x000fe200000e0000 */
[----:B------:R-:W-:Y:S01]  /*15240*/  UIADD3 UR4, UP0, UR36, 0x470, URZ ;  /* 0x0000047024047890 */ /* 0x000fe2000ff1e03f */
[----:B------:R-:W-:Y:S01]  /*15250*/  R2UR UR7, R11 ;  /* 0x000000000b0772ca */ /* 0x000fe200000e0000 */
[----:B------:R-:W-:Y:S01]  /*15260*/  VIADD R2, R2, 0x50 ;  /* 0x0000005002027836 */ /* 0x000fe20000000000 */
[----:B------:R-:W-:Y:S01]  /*15270*/  PLOP3.LUT P0, PT, PT, PT, PT, 0x80, 0x0 ;  /* 0x000000000000781c */ /* 0x000fe20003f0f070 */
[----:B------:R-:W-:Y:S01]  /*15280*/  UIADD3.X UR5, URZ, UR37, URZ, UP0, !UPT ;  /* 0x000000253f057290 */ /* 0x000fe200087fe43f */
[----:B--2---:R-:W-:-:S02]  /*15290*/  IMAD R3, R3, 0xb0, R8 ;  /* 0x000000b003037824 */ /* 0x004fc400078e0208 */
[----:B------:R-:W-:-:S09]  /*152a0*/  VIADD R8, R19, 0x400 ;  /* 0x0000040013087836 */ /* 0x000fd20000000000 */
.L_x_284:
        /* <DEDUP_REMOVED lines=15> */
.L_x_285:
        /* <DEDUP_REMOVED lines=12> */
.L_x_272:
[----:B------:R-:W-:Y:S05]  /*15460*/  BSYNC B1 ;  /* 0x0000000000017941 */ /* 0x000fea0003800000 */
.L_x_271:
[----:B------:R-:W2:Y:S01]  /*15470*/  LDL R2, [R1+0x20] ;  /* 0x0000200001027983 */ /* 0x000ea20000100800 */
[----:B------:R-:W-:Y:S01]  /*15480*/  VIADD R19, R4, 0x1 ;  /* 0x0000000104137836 */ /* 0x000fe20000000000 */
[----:B------:R-:W-:Y:S01]  /*15490*/  BSSY B1, `(.L_x_286) ;  /* 0x0000095000017945 */ /* 0x000fe20003800000 */
[----:B0-----:R-:W-:-:S03]  /*154a0*/  VIADD R7, R0, 0xffffffff ;  /* 0xffffffff00077836 */ /* 0x001fc60000000000 */
[----:B------:R-:W-:-:S04]  /*154b0*/  ISETP.NE.AND P0, PT, R19, 0x2, PT ;  /* 0x000000021300780c */ /* 0x000fc80003f05270 */
[----:B------:R-:W-:Y:S02]  /*154c0*/  SEL R19, R19, RZ, P0 ;  /* 0x000000ff13137207 */ /* 0x000fe40000000000 */
[----:B--2---:R-:W-:Y:S02]  /*154d0*/  ISETP.NE.AND P1, PT, R2, RZ, PT ;  /* 0x000000ff0200720c */ /* 0x004fe40003f25270 */
[----:B------:R-:W-:-:S04]  /*154e0*/  SEL R2, RZ, 0x1, P0 ;  /* 0x00000001ff027807 */ /* 0x000fc80000000000 */
[----:B------:R-:W-:-:S05]  /*154f0*/  LOP3.LUT R12, R5, R2, RZ, 0x3c, !PT ;  /* 0x00000002050c7212 */ /* 0x000fca00078e3cff */
[----:B------:R0:W-:Y:S02]  /*15500*/  STL [R1+0x14], R12 ;  /* 0x0000140c01007387 */ /* 0x0001e40000100800 */
[----:B------:R-:W-:Y:S05]  /*15510*/  @!P1 BRA `(.L_x_287) ;  /* 0x0000000800309947 */ /* 0x000fea0003800000 */
[----:B------:R-:W-:Y:S01]  /*15520*/  ULDC.64 UR4, c[0x0][0x418] ;  /* 0x0001060000047ab9 */ /* 0x000fe20000000a00 */
[----:B------:R-:W-:Y:S01]  /*15530*/  IMAD.MOV.U32 R8, RZ, RZ, R7 ;  /* 0x000000ffff087224 */ /* 0x000fe200078e0007 */
[----:B------:R-:W-:-:S04]  /*15540*/  ISETP.NE.U32.AND P0, PT, RZ, UR4, PT ;  /* 0x00000004ff007c0c */ /* 0x000fc8000bf05070 */
[----:B------:R-:W-:-:S13]  /*15550*/  ISETP.NE.AND.EX P0, PT, RZ, UR5, PT, P0 ;  /* 0x00000005ff007c0c */ /* 0x000fda000bf05300 */
[----:B------:R-:W-:Y:S05]  /*15560*/  @!P0 BRA `(.L_x_288) ;  /* 0x0000000000508947 */ /* 0x000fea0003800000 */
[----:B------:R-:W2:Y:S01]  /*15570*/  LDL R11, [R1+0x1c] ;  /* 0x00001c00010b7983 */ /* 0x000ea20000100800 */
[----:B------:R-:W1:Y:S01]  /*15580*/  LDC R9, c[0x0][0x43c] ;  /* 0x00010f00ff097b82 */ /* 0x000e620000000800 */
[----:B------:R-:W-:Y:S02]  /*15590*/  ULDC.64 UR6, c[0x0][0x428] ;  /* 0x00010a0000067ab9 */ /* 0x000fe40000000a00 */
[----:B------:R-:W3:Y:S01]  /*155a0*/  LDL R10, [R1+0x10] ;  /* 0x00001000010a7983 */ /* 0x000ee20000100800 */
[----:B------:R-:W-:Y:S01]  /*155b0*/  ULDC.64 UR8, c[0x0][0x208] ;  /* 0x0000820000087ab9 */ /* 0x000fe20000000a00 */
[----:B-1----:R-:W-:-:S13]  /*155c0*/  ISETP.NE.AND P0, PT, R9, 0x1, PT ;  /* 0x000000010900780c */ /* 0x002fda0003f05270 */
[----:B------:R-:W1:Y:S02]  /*155d0*/  @P0 LDC.64 R2, c[0x0][0x440] ;  /* 0x00011000ff020b82 */ /* 0x000e640000000a00 */
[----:B-1----:R-:W-:-:S04]  /*155e0*/  @P0 IMAD.HI.U32 R8, R7, R2, RZ ;  /* 0x0000000207080227 */ /* 0x002fc800078e00ff */
        /* <DEDUP_REMOVED lines=10> */
[----:B------:R-:W-:-:S05]  /*15690*/  LEA.HI.X R11, R2, UR5, R9, 0x2, P0 ;  /* 0x00000005020b7c11 */ /* 0x000fca00080f1409 */
[----:B------:R1:W5:Y:S04]  /*156a0*/  LDG.E R9, desc[UR8][R10.64] ;  /* 0x000000080a097981 */ /* 0x000368000c1e1900 */
.L_x_288:
[----:B------:R-:W-:Y:S01]  /*156b0*/  IMAD R2, R19, 0x8, R18 ;  /* 0x0000000813027824 */ /* 0x000fe200078e0212 */
[----:B------:R-:W-:Y:S01]  /*156c0*/  SHF.L.U32 R3, R12, 0x1f, RZ ;  /* 0x0000001f0c037819 */ /* 0x000fe200000006ff */
[----:B------:R-:W-:Y:S03]  /*156d0*/  BSSY B2, `(.L_x_289) ;  /* 0x0000003000027945 */ /* 0x000fe60003800000 */
[----:B------:R-:W2:Y:S02]  /*156e0*/  SYNCS.PHASECHK.TRANS64.TRYWAIT P0, [R2+URZ+0x34840], R3 ;  /* 0x03484003020075a7 */ /* 0x000ea4000800017f */
[----:B--2---:R-:W-:Y:S05]  /*156f0*/  @!P0 BRA `(.L_x_290) ;  /* 0x0000002c00a08947 */ /* 0x004fea0003800000 */
.L_x_366:
[----:B------:R-:W-:Y:S05]  /*15700*/  BSYNC B2 ;  /* 0x0000000000027941 */ /* 0x000fea0003800000 */
.L_x_289:
[----:B-1----:R-:W1:Y:S01]  /*15710*/  S2R R10, SR_TID.X ;  /* 0x00000000000a7919 */ /* 0x002e620000002100 */
[----:B------:R-:W-:Y:S01]  /*15720*/  BSSY B2, `(.L_x_291) ;  /* 0x000000b000027945 */ /* 0x000fe20003800000 */
[----:B-1----:R-:W-:-:S04]  /*15730*/  LOP3.LUT R10, R10, 0x7f, RZ, 0xc0, !PT ;  /* 0x0000007f0a0a7812 */ /* 0x002fc800078ec0ff */
[----:B------:R-:W-:-:S13]  /*15740*/  ISETP.NE.AND P1, PT, R10, RZ, PT ;  /* 0x000000ff0a00720c */ /* 0x000fda0003f25270 */
[----:B------:R-:W-:Y:S05]  /*15750*/  @P1 BRA `(.L_x_292) ;  /* 0x00000000001c1947 */ /* 0x000fea0003800000 */
[----:B------:R-:W1:Y:S01]  /*15760*/  S2R R10, SR_TID.X ;  /* 0x00000000000a7919 */ /* 0x000e620000002100 */
[----:B--2---:R-:W-:-:S04]  /*15770*/  IMAD.MOV.U32 R3, RZ, RZ, 0xb000 ;  /* 0x0000b000ff037424 */ /* 0x004fc800078e00ff */
[----:B------:R3:W-:Y:S01]  /*15780*/  SYNCS.ARRIVE.TRANS64 RZ, [R2+URZ+0x34830], R3 ;  /* 0x0348300302ff79a7 */ /* 0x0007e2000800003f */
[----:B-1----:R-:W-:-:S04]  /*15790*/  LOP3.LUT R10, R10, 0x1f, RZ, 0xc0, !PT ;  /* 0x0000001f0a0a7812 */ /* 0x002fc800078ec0ff */
[----:B------:R-:W-:-:S13]  /*157a0*/  ISETP.NE.AND P0, PT, R10, RZ, PT ;  /* 0x000000ff0a00720c */ /* 0x000fda0003f05270 */
[----:B---3--:R-:W-:Y:S05]  /*157b0*/  @!P0 BRA `(.L_x_292) ;  /* 0x0000000000048947 */ /* 0x008fea0003800000 */
[----:B------:R-:W-:Y:S01]  /*157c0*/  BPT.TRAP 0x1 ;  /* 0x000000040000795c */ /* 0x000fe20000300000 */
.L_x_292:
[----:B------:R-:W-:Y:S05]  /*157d0*/  BSYNC B2 ;  /* 0x0000000000027941 */ /* 0x000fea0003800000 */
.L_x_291:
[----:B------:R-:W3:Y:S01]  /*157e0*/  LDL R10, [R1+0x18] ;  /* 0x00001800010a7983 */ /* 0x000ee20000100800 */
[----:B0-----:R-:W-:Y:S01]  /*157f0*/  IMAD.MOV.U32 R12, RZ, RZ, RZ ;  /* 0x000000ffff0c7224 */ /* 0x001fe200078e00ff */
[----:B------:R-:W-:Y:S01]  /*15800*/  UIADD3 UR4, UP0, UR36, 0x370, URZ ;  /* 0x0000037024047890 */ /* 0x000fe2000ff1e03f */
[C---:B--2---:R-:W-:Y:S01]  /*15810*/  IMAD R3, R19.reuse, 0x8, R6 ;  /* 0x0000000813037824 */ /* 0x044fe200078e0206 */
[----:B------:R-:W-:Y:S01]  /*15820*/  PLOP3.LUT P0, PT, PT, PT, PT, 0x80, 0x0 ;  /* 0x000000000000781c */ /* 0x000fe20003f0f070 */
[----:B------:R-:W-:Y:S01]  /*15830*/  IMAD R2, R19, 0xb000, R18 ;  /* 0x0000b00013027824 */ /* 0x000fe200078e0212 */
[----:B------:R-:W-:Y:S01]  /*15840*/  R2UR UR10, R12 ;  /* 0x000000000c0a72ca */ /* 0x000fe200000e0000 */
[----:B------:R-:W-:Y:S01]  /*15850*/  VIADD R3, R3, 0x30 ;  /* 0x0000003003037836 */ /* 0x000fe20000000000 */
[----:B------:R-:W-:Y:S01]  /*15860*/  UIADD3.X UR5, URZ, UR37, URZ, UP0, !UPT ;  /* 0x000000253f057290 */ /* 0x000fe200087fe43f */
[----:B------:R-:W-:Y:S01]  /*15870*/  VIADD R11, R2, 0x1e400 ;  /* 0x0001e400020b7836 */ /* 0x000fe20000000000 */
[----:B------:R-:W-:Y:S01]  /*15880*/  UMOV UR6, 0x0 ;  /* 0x0000000000067882 */ /* 0x000fe20000000000 */
[----:B------:R-:W-:Y:S01]  /*15890*/  UMOV UR7, 0x14f00000 ;  /* 0x14f0000000077882 */ /* 0x000fe20000000000 */
[----:B---3--:R-:W-:-:S09]  /*158a0*/  IMAD R10, R8, 0xb0, R10 ;  /* 0x000000b0080a7824 */ /* 0x008fd200078e020a */
.L_x_293:
        /* <DEDUP_REMOVED lines=16> */
.L_x_294:
        /* <DEDUP_REMOVED lines=10> */
[----:B------:R-:W-:Y:S01]  /*15a50*/  SHF.L.U32 R5, R5, 0x1f, RZ ;  /* 0x0000001f05057819 */ /* 0x000fe200000006ff */
[----:B------:R-:W-:Y:S01]  /*15a60*/  IMAD R2, R4, 0x8, R6 ;  /* 0x0000000804027824 */ /* 0x000fe200078e0206 */
[----:B------:R-:W-:Y:S03]  /*15a70*/  BSSY B2, `(.L_x_295) ;  /* 0x0000003000027945 */ /* 0x000fe60003800000 */
[----:B------:R-:W0:Y:S02]  /*15a80*/  SYNCS.PHASECHK.TRANS64.TRYWAIT P0, [R2+URZ+0x60], R5 ;  /* 0x00006005020075a7 */ /* 0x000e24000800017f */
[----:B0-----:R-:W-:Y:S05]  /*15a90*/  @!P0 BRA `(.L_x_296) ;  /* 0x0000002800cc8947 */ /* 0x001fea0003800000 */
.L_x_367:
[----:B------:R-:W-:Y:S05]  /*15aa0*/  BSYNC B2 ;  /* 0x0000000000027941 */ /* 0x000fea0003800000 */
.L_x_295:
[----:B------:R-:W-:Y:S01]  /*15ab0*/  BSSY B2, `(.L_x_297) ;  /* 0x000000b000027945 */ /* 0x000fe20003800000 */
[----:B------:R-:W-:Y:S02]  /*15ac0*/  IMAD.MOV.U32 R10, RZ, RZ, 0x0 ;  /* 0x00000000ff0a7424 */ /* 0x000fe400078e00ff */
[----:B------:R-:W-:Y:S01]  /*15ad0*/  IMAD.MOV.U32 R11, RZ, RZ, 0x14f00000 ;  /* 0x14f00000ff0b7424 */ /* 0x000fe200078e00ff */
[----:B------:R-:W-:Y:S06]  /*15ae0*/  @P1 BRA `(.L_x_298) ;  /* 0x00000000001c1947 */ /* 0x000fec0003800000 */
[----:B------:R-:W1:Y:S02]  /*15af0*/  S2R R3, SR_TID.X ;  /* 0x0000000000037919 */ /* 0x000e640000002100 */
[----:B-1----:R-:W-:Y:S01]  /*15b00*/  LOP3.LUT R14, R3, 0x1f, RZ, 0xc0, !PT ;  /* 0x0000001f030e7812 */ /* 0x002fe200078ec0ff */
[----:B------:R-:W-:-:S03]  /*15b10*/  IMAD.MOV.U32 R3, RZ, RZ, 0xb000 ;  /* 0x0000b000ff037424 */ /* 0x000fc600078e00ff */
[----:B------:R-:W-:Y:S01]  /*15b20*/  ISETP.NE.AND P0, PT, R14, RZ, PT ;  /* 0x000000ff0e00720c */ /* 0x000fe20003f05270 */
[----:B------:R1:W-:-:S12]  /*15b30*/  SYNCS.ARRIVE.TRANS64 RZ, [R2+URZ+0x50], R3 ;  /* 0x0000500302ff79a7 */ /* 0x0003d8000800003f */
[----:B-1----:R-:W-:Y:S05]  /*15b40*/  @!P0 BRA `(.L_x_298) ;  /* 0x0000000000048947 */ /* 0x002fea0003800000 */
[----:B------:R-:W-:Y:S01]  /*15b50*/  BPT.TRAP 0x1 ;  /* 0x000000040000795c */ /* 0x000fe20000300000 */
.L_x_298:
[----:B------:R-:W-:Y:S05]  /*15b60*/  BSYNC B2 ;  /* 0x0000000000027941 */ /* 0x000fea0003800000 */
.L_x_297:
[----:B0-----:R-:W2:Y:S04]  /*15b70*/  LDL R5, [R1+0x18] ;  /* 0x0000180001057983 */ /* 0x001ea80000100800 */
[----:B------:R-:W2:Y:S01]  /*15b80*/  LDL.LU R3, [R1+0x8] ;  /* 0x0000080001037983 */ /* 0x000ea20000300800 */
        /* <DEDUP_REMOVED lines=10> */
.L_x_299:
        /* <DEDUP_REMOVED lines=15> */
.L_x_300:
        /* <DEDUP_REMOVED lines=12> */
.L_x_287:
[----:B------:R-:W-:Y:S05]  /*15de0*/  BSYNC B1 ;  /* 0x0000000000017941 */ /* 0x000fea0003800000 */
.L_x_286:
[----:B------:R-:W2:Y:S01]  /*15df0*/  LDL R2, [R1+0x24] ;  /* 0x0000240001027983 */ /* 0x000ea20000100800 */
[----:B------:R-:W-:Y:S01]  /*15e00*/  VIADD R0, R0, 0xfffffffe ;  /* 0xfffffffe00007836 */ /* 0x000fe20000000000 */
[----:B--2---:R-:W-:-:S13]  /*15e10*/  ISETP.GT.AND P0, PT, R7, R2, PT ;  /* 0x000000020700720c */ /* 0x004fda0003f04270 */
[----:B------:R-:W-:Y:S05]  /*15e20*/  @P0 BRA `(.L_x_301) ;  /* 0xffffffec00300947 */ /* 0x000fea000383ffff */
.L_x_253:
[----:B------:R-:W-:Y:S05]  /*15e30*/  BSYNC B0 ;  /* 0x0000000000007941 */ /* 0x000fea0003800000 */
.L_x_252:
[----:B------:R-:W2:Y:S01]  /*15e40*/  S2R R2, SR_TID.X ;  /* 0x0000000000027919 */ /* 0x000ea20000002100 */
[----:B------:R-:W-:Y:S01]  /*15e50*/  BSSY B0, `(.L_x_302) ;  /* 0x0000012000007945 */ /* 0x000fe20003800000 */
[----:B--2---:R-:W-:-:S04]  /*15e60*/  LOP3.LUT R3, R2, 0x7f, RZ, 0xc0, !PT ;  /* 0x0000007f02037812 */ /* 0x004fc800078ec0ff */
[----:B------:R-:W-:-:S13]  /*15e70*/  ISETP.NE.AND P0, PT, R3, RZ, PT ;  /* 0x000000ff0300720c */ /* 0x000fda0003f05270 */
[----:B------:R-:W-:Y:S05]  /*15e80*/  @P0 BRA `(.L_x_303) ;  /* 0x0000000000380947 */ /* 0x000fea0003800000 */
[----:B------:R-:W2:Y:S01]  /*15e90*/  S2R R2, SR_LANEID ;  /* 0x0000000000027919 */ /* 0x000ea20000000000 */
[----:B------:R-:W-:Y:S01]  /*15ea0*/  VOTEU.ANY UR4, UPT, PT ;  /* 0x0000000000047886 */ /* 0x000fe200038e0100 */
[----:B-1----:R-:W1:Y:S01]  /*15eb0*/  LDC.64 R4, c[0x0][0xc60] ;  /* 0x00031800ff047b82 */ /* 0x002e620000000a00 */
[----:B------:R-:W2:Y:S01]  /*15ec0*/  FLO.U32 R0, UR4 ;  /* 0x0000000400007d00 */ /* 0x000ea200080e0000 */
[----:B------:R-:W-:Y:S01]  /*15ed0*/  ULDC.64 UR6, c[0x0][0x208] ;  /* 0x0000820000067ab9 */ /* 0x000fe20000000a00 */
[----:B--2---:R-:W-:-:S06]  /*15ee0*/  ISETP.EQ.U32.AND P0, PT, R0, R2, PT ;  /* 0x000000020000720c */ /* 0x004fcc0003f02070 */
[----:B------:R-:W1:Y:S07]  /*15ef0*/  POPC R2, UR4 ;  /* 0x0000000400027d09 */ /* 0x000e6e0008000000 */
[----:B-1----:R-:W2:Y:S04]  /*15f00*/  @P0 ATOMG.E.ADD.STRONG.GPU PT, R2, desc[UR6][R4.64], R2 ;  /* 0x00000002040209a8 */ /* 0x002ea800081ee1c6 */
[----:B--2---:R1:W2:Y:S02]  /*15f10*/  SHFL.IDX PT, R2, R2, R0, 0x1f ;  /* 0x00001f0002027589 */ /* 0x0042a400000e0000 */
[----:B-1----:R-:W1:Y:S02]  /*15f20*/  S2R R0, SR_LTMASK ;  /* 0x0000000000007919 */ /* 0x002e640000003900 */
[----:B-1----:R-:W-:-:S06]  /*15f30*/  LOP3.LUT R0, R0, UR4, RZ, 0xc0, !PT ;  /* 0x0000000400007c12 */ /* 0x002fcc000f8ec0ff */
[----:B------:R-:W2:Y:S02]  /*15f40*/  POPC R0, R0 ;  /* 0x0000000000007309 */ /* 0x000ea40000000000 */
[----:B--2---:R-:W-:-:S05]  /*15f50*/  IADD3 R0, R2, UR38, R0 ;  /* 0x0000002602007c10 */ /* 0x004fca000fffe000 */
[----:B------:R2:W-:Y:S02]  /*15f60*/  STL [R1], R0 ;  /* 0x0000000001007387 */ /* 0x0005e40000100800 */
.L_x_303:
[----:B------:R-:W-:Y:S05]  /*15f70*/  BSYNC B0 ;  /* 0x0000000000007941 */ /* 0x000fea0003800000 */
.L_x_302:
[----:B--2---:R-:W2:Y:S01]  /*15f80*/  LDL.LU R0, [R1+0x20] ;  /* 0x0000200001007983 */ /* 0x004ea20000300800 */
[----:B------:R-:W-:Y:S01]  /*15f90*/  BSSY B0, `(.L_x_304) ;  /* 0x000003a000007945 */ /* 0x000fe20003800000 */
[----:B--2---:R-:W-:-:S13]  /*15fa0*/  ISETP.NE.AND P0, PT, R0, RZ, PT ;  /* 0x000000ff0000720c */ /* 0x004fda0003f05270 */
[----:B------:R-:W-:Y:S05]  /*15fb0*/  @!P0 BRA `(.L_x_305) ;  /* 0x0000000000dc8947 */ /* 0x000fea0003800000 */
[----:B------:R-:W2:Y:S01]  /*15fc0*/  LDL R2, [R1+0x14] ;  /* 0x0000140001027983 */ /* 0x000ea20000100800 */
[----:B------:R-:W-:Y:S01]  /*15fd0*/  IMAD R0, R19, 0x8, R18 ;  /* 0x0000000813007824 */ /* 0x000fe200078e0212 */
[----:B------:R-:W-:Y:S01]  /*15fe0*/  BSSY B1, `(.L_x_306) ;  /* 0x0000005000017945 */ /* 0x000fe20003800000 */
[----:B------:R-:W-:Y:S02]  /*15ff0*/  ISETP.NE.AND P1, PT, R3, RZ, PT ;  /* 0x000000ff0300720c */ /* 0x000fe40003f25270 */
[----:B--2---:R-:W-:-:S04]  /*16000*/  SHF.L.U32 R2, R2, 0x1f, RZ ;  /* 0x0000001f02027819 */ /* 0x004fc800000006ff */
[----:B------:R-:W2:Y:S02]  /*16010*/  SYNCS.PHASECHK.TRANS64.TRYWAIT P0, [R0+URZ+0x34860], R2 ;  /* 0x03486002000075a7 */ /* 0x000ea4000800017f */
[----:B--2---:R-:W-:Y:S05]  /*16020*/  @!P0 BRA `(.L_x_307) ;  /* 0x00000024007c8947 */ /* 0x004fea0003800000 */
.L_x_368:
[----:B------:R-:W-:Y:S05]  /*16030*/  BSYNC B1 ;  /* 0x0000000000017941 */ /* 0x000fea0003800000 */
.L_x_306:
[----:B------:R-:W-:Y:S04]  /*16040*/  BSSY B1, `(.L_x_308) ;  /* 0x0000009000017945 */ /* 0x000fe80003800000 */
        /* <DEDUP_REMOVED lines=8> */
.L_x_309:
[----:B------:R-:W-:Y:S05]  /*160d0*/  BSYNC B1 ;  /* 0x0000000000017941 */ /* 0x000fea0003800000 */
.L_x_308:
[----:B------:R-:W3:Y:S04]  /*160e0*/  LDL.LU R3, [R1+0x18] ;  /* 0x0000180001037983 */ /* 0x000ee80000300800 */
[----:B--2---:R-:W3:Y:S01]  /*160f0*/  LDL.LU R2, [R1+0x8] ;  /* 0x0000080001027983 */ /* 0x004ee20000300800 */
[----:B------:R-:W-:Y:S01]  /*16100*/  UIADD3 UR4, UP0, UR36, 0x470, URZ ;  /* 0x0000047024047890 */ /* 0x000fe2000ff1e03f */
[----:B------:R-:W-:Y:S01]  /*16110*/  PLOP3.LUT P0, PT, PT, PT, PT, 0x80, 0x0 ;  /* 0x000000000000781c */ /* 0x000fe20003f0f070 */
[----:B------:R-:W-:Y:S01]  /*16120*/  VIADD R0, R0, 0x34850 ;  /* 0x0003485000007836 */ /* 0x000fe20000000000 */
[----:B------:R-:W-:Y:S01]  /*16130*/  UMOV UR6, 0x0 ;  /* 0x0000000000067882 */ /* 0x000fe20000000000 */
[----:B------:R-:W-:Y:S01]  /*16140*/  UIADD3.X UR5, URZ, UR37, URZ, UP0, !UPT ;  /* 0x000000253f057290 */ /* 0x000fe200087fe43f */
[----:B------:R-:W-:Y:S01]  /*16150*/  UMOV UR7, 0x14f00000 ;  /* 0x14f0000000077882 */ /* 0x000fe20000000000 */
[----:B------:R-:W-:Y:S01]  /*16160*/  UMOV UR10, URZ ;  /* 0x0000003f000a7c82 */ /* 0x000fe20008000000 */
[----:B---3--:R-:W-:-:S02]  /*16170*/  IMAD R3, R2, 0xb0, R3 ;  /* 0x000000b002037824 */ /* 0x008fc400078e0203 */
[----:B------:R-:W-:-:S04]  /*16180*/  IMAD R2, R19, 0xb000, R18 ;  /* 0x0000b00013027824 */ /* 0x000fc800078e0212 */
[----:B------:R-:W-:-:S07]  /*16190*/  VIADD R4, R2, 0x400 ;  /* 0x0000040002047836 */ /* 0x000fce0000000000 */
.L_x_310:
        /* <DEDUP_REMOVED lines=9> */
[----:B--2---:R-:W-:Y:S05]  /*16230*/  @P0 BRA.U.ANY `(.L_x_310) ;  /* 0xfffffffd00d80947 */ /* 0x004fea000393ffff */
[----:B------:R-:W-:Y:S01]  /*16240*/  PLOP3.LUT P0, PT, PT, PT, PT, 0x80, 0x0 ;  /* 0x000000000000781c */ /* 0x000fe20003f0f070 */
[----:B------:R-:W-:Y:S01]  /*16250*/  VIADD R2, R2, 0x5c00 ;  /* 0x00005c0002027836 */ /* 0x000fe20000000000 */
[----:B------:R-:W-:Y:S01]  /*16260*/  UMOV UR6, 0x0 ;  /* 0x0000000000067882 */ /* 0x000fe20000000000 */
[----:B------:R-:W-:Y:S01]  /*16270*/  UMOV UR7, 0x14f00000 ;  /* 0x14f0000000077882 */ /* 0x000fe20000000000 */
[----:B------:R-:W-:-:S09]  /*16280*/  UMOV UR10, 0x40 ;  /* 0x00000040000a7882 */ /* 0x000fd20000000000 */
.L_x_311:
        /* <DEDUP_REMOVED lines=10> */
.L_x_305:
[----:B------:R-:W-:Y:S05]  /*16330*/  BSYNC B0 ;  /* 0x0000000000007941 */ /* 0x000fea0003800000 */
.L_x_304:
[----:B------:R-:W2:Y:S01]  /*16340*/  LDL.LU R4, [R1+0x14] ;  /* 0x0000140001047983 */ /* 0x000ea20000300800 */
[----:B------:R-:W-:-:S05]  /*16350*/  VIADD R19, R19, 0x1 ;  /* 0x0000000113137836 */ /* 0x000fca0000000000 */
[----:B------:R-:W-:-:S04]  /*16360*/  ISETP.NE.AND P0, PT, R19, 0x2, PT ;  /* 0x000000021300780c */ /* 0x000fc80003f05270 */
[----:B------:R-:W-:Y:S02]  /*16370*/  SEL R0, RZ, 0x1, P0 ;  /* 0x00000001ff007807 */ /* 0x000fe40000000000 */
[----:B------:R-:W-:Y:S02]  /*16380*/  SEL R19, R19, RZ, P0 ;  /* 0x000000ff13137207 */ /* 0x000fe40000000000 */
[----:B--2---:R-:W-:-:S05]  /*16390*/  LOP3.LUT R4, R4, R0, RZ, 0x3c, !PT ;  /* 0x0000000004047212 */ /* 0x004fca00078e3cff */
[----:B------:R2:W-:Y:S02]  /*163a0*/  STL [R1+0x14], R4 ;  /* 0x0000140401007387 */ /* 0x0005e40000100800 */
.L_x_232:
[----:B------:R-:W-:Y:S05]  /*163b0*/  BSYNC B7 ;  /* 0x0000000000077941 */ /* 0x000fea0003800000 */
.L_x_230:
[----:B----4-:R-:W4:Y:S02]  /*163c0*/  LDL R0, [R1+0x64] ;  /* 0x0000640001007983 */ /* 0x010f240000100800 */
[----:B----4-:R-:W-:-:S13]  /*163d0*/  ISETP.NE.AND P0, PT, R0, RZ, PT ;  /* 0x000000ff0000720c */ /* 0x010fda0003f05270 */
[----:B------:R-:W-:Y:S05]  /*163e0*/  @!P0 BRA `(.L_x_312) ;  /* 0x00000000002c8947 */ /* 0x000fea0003800000 */
[----:B------:R-:W-:Y:S05]  /*163f0*/  WARPSYNC.ALL ;  /* 0x0000000000007948 */ /* 0x000fea0003800000 */
[----:B------:R-:W4:Y:S08]  /*16400*/  S2UR UR5, SR_CgaCtaId ;  /* 0x00000000000579c3 */ /* 0x000f300000008800 */
[----:B------:R-:W-:Y:S06]  /*16410*/  BAR.SYNC.DEFER_BLOCKING 0x5, 0x180 ;  /* 0x0146000000007b1d */ /* 0x000fec0000010000 */
[----:B------:R-:W-:-:S02]  /*16420*/  UMOV UR4, 0x400 ;  /* 0x0000040000047882 */ /* 0x000fc40000000000 */
[----:B----4-:R-:W-:-:S06]  /*16430*/  ULEA UR4, UR5, UR4, 0x18 ;  /* 0x0000000405047291 */ /* 0x010fcc000f8ec03f */
[----:B------:R-:W-:-:S05]  /*16440*/  IMAD.U32 R18, RZ, RZ, UR4 ;  /* 0x00000004ff127e24 */ /* 0x000fca000f8e00ff */
[----:B-123--:R-:W1:Y:S04]  /*16450*/  LDS.128 R4, [R18+0x348d0] ;  /* 0x0348d00012047984 */ /* 0x00ee680000000c00 */
[----:B-1----:R1:W-:Y:S04]  /*16460*/  STL.64 [R1], R4 ;  /* 0x0000000401007387 */ /* 0x0023e80000100a00 */
[----:B------:R1:W-:Y:S01]  /*16470*/  STL.64 [R1+0x8], R6 ;  /* 0x0000080601007387 */ /* 0x0003e20000100a00 */
[----:B------:R-:W-:Y:S06]  /*16480*/  BAR.ARV 0x4, 0x180 ;  /* 0x0106000000007b1d */ /* 0x000fec0000002000 */
[----:B------:R-:W-:Y:S05]  /*16490*/  BRA `(.L_x_313) ;  /* 0x0000000c00287947 */ /* 0x000fea0003800000 */
.L_x_312:
[----:B------:R-:W4:Y:S01]  /*164a0*/  S2R R0, SR_TID.X ;  /* 0x0000000000007919 */ /* 0x000f220000002100 */
[----:B------:R-:W-:Y:S01]  /*164b0*/  UMOV UR4, 0xffffffff ;  /* 0xffffffff00047882 */ /* 0x000fe20000000000 */
[----:B----4-:R-:W-:-:S04]  /*164c0*/  LOP3.LUT R16, R0, 0x1f, RZ, 0xc0, !PT ;  /* 0x0000001f00107812 */ /* 0x010fc800078ec0ff */
[----:B------:R-:W-:Y:S01]  /*164d0*/  ISETP.NE.AND P0, PT, R16, 0x1f, PT ;  /* 0x0000001f1000780c */ /* 0x000fe20003f05270 */
[----:B------:R-:W-:-:S12]  /*164e0*/  BRA.DIV UR4, `(.L_x_314) ;  /* 0x0000002204607947 */ /* 0x000fd8000b800000 */
[----:B------:R-:W4:Y:S01]  /*164f0*/  LDL.LU R3, [R1] ;  /* 0x0000000001037983 */ /* 0x000f220000300800 */
[----:B------:R-:W-:-:S03]  /*16500*/  ULDC UR4, c[0x0][0xc3c] ;  /* 0x00030f0000047ab9 */ /* 0x000fc60000000800 */
[----:B-1----:R-:W5:Y:S01]  /*16510*/  LDL R5, [R1+0xc] ;  /* 0x00000c0001057983 */ /* 0x002f620000100800 */
[----:B------:R-:W-:Y:S01]  /*16520*/  ULDC.64 UR6, c[0x0][0x208] ;  /* 0x0000820000067ab9 */ /* 0x000fe20000000a00 */
[----:B----4-:R-:W-:Y:S02]  /*16530*/  IMAD.MOV.U32 R10, RZ, RZ, R3 ;  /* 0x000000ffff0a7224 */ /* 0x010fe400078e0003 */
[----:B-----5:R-:W-:-:S05]  /*16540*/  IMAD.IADD R0, R5, 0x1, R16 ;  /* 0x0000000105007824 */ /* 0x020fca00078e0210 */
[----:B------:R-:W-:-:S13]  /*16550*/  ISETP.GE.OR P1, PT, R0, UR4, !P0 ;  /* 0x0000000400007c0c */ /* 0x000fda000c726670 */
[----:B------:R-:W1:Y:S08]  /*16560*/  @!P1 LDC.64 R2, c[0x0][0xc80] ;  /* 0x00032000ff029b82 */ /* 0x000e700000000a00 */
[----:B--23--:R-:W2:Y:S01]  /*16570*/  @!P1 LDC.64 R4, c[0x0][0xc78] ;  /* 0x00031e00ff049b82 */ /* 0x00cea20000000a00 */
[----:B-1----:R-:W-:-:S05]  /*16580*/  @!P1 IMAD.WIDE R2, R0, 0x4, R2 ;  /* 0x0000000400029825 */ /* 0x002fca00078e0202 */
[----:B------:R2:W3:Y:S02]  /*16590*/  @!P1 LDG.E R7, desc[UR6][R2.64] ;  /* 0x0000000602079981 */ /* 0x0004e4000c1e1900 */
[----:B--2---:R-:W-:-:S06]  /*165a0*/  @!P1 IMAD.WIDE R2, R0, 0x4, R4 ;  /* 0x0000000400029825 */ /* 0x004fcc00078e0204 */
[----:B------:R-:W2:Y:S01]  /*165b0*/  @!P1 LDG.E R2, desc[UR6][R2.64] ;  /* 0x0000000602029981 */ /* 0x000ea2000c1e1900 */
[----:B------:R-:W-:Y:S01]  /*165c0*/  IMAD.MOV.U32 R6, RZ, RZ, RZ ;  /* 0x000000ffff067224 */ /* 0x000fe200078e00ff */
[C---:B------:R-:W-:Y:S01]  /*165d0*/  ISETP.GE.U32.AND P2, PT, R16.reuse, 0x2, PT ;  /* 0x000000021000780c */ /* 0x040fe20003f46070 */
[----:B------:R-:W-:Y:S01]  /*165e0*/  IMAD.MOV.U32 R4, RZ, RZ, RZ ;  /* 0x000000ffff047224 */ /* 0x000fe200078e00ff */
[C---:B------:R-:W-:Y:S01]  /*165f0*/  ISETP.GE.U32.AND P3, PT, R16.reuse, 0x4, PT ;  /* 0x000000041000780c */ /* 0x040fe20003f66070 */
[----:B------:R-:W-:Y:S01]  /*16600*/  SHFL.IDX PT, R0, R10, RZ, 0x1f ;  /* 0x00001fff0a007589 */ /* 0x000fe200000e0000 */
[C---:B------:R-:W-:Y:S02]  /*16610*/  ISETP.GE.U32.AND P4, PT, R16.reuse, 0x8, PT ;  /* 0x000000081000780c */ /* 0x040fe40003f86070 */
[C---:B------:R-:W-:Y:S01]  /*16620*/  ISETP.GE.U32.AND P5, PT, R16.reuse, 0x10, PT ;  /* 0x000000101000780c */ /* 0x040fe20003fa6070 */
[----:B------:R-:W-:Y:S01]  /*16630*/  SHFL.IDX PT, R8, R10, 0x1, 0x1f ;  /* 0x00201f000a087f89 */ /* 0x000fe200000e0000 */
[----:B---3--:R-:W-:Y:S01]  /*16640*/  @!P1 IMAD.MOV.U32 R6, RZ, RZ, R7 ;  /* 0x000000ffff069224 */ /* 0x008fe200078e0007 */
[----:B------:R-:W-:Y:S01]  /*16650*/  MOV R7, RZ ;  /* 0x000000ff00077202 */ /* 0x000fe20000000f00 */
[----:B--2---:R-:W-:Y:S01]  /*16660*/  @!P1 IMAD.MOV.U32 R7, RZ, RZ, R2 ;  /* 0x000000ffff079224 */ /* 0x004fe200078e0002 */
[----:B------:R-:W-:-:S03]  /*16670*/  ISETP.NE.AND P1, PT, R16, RZ, PT ;  /* 0x000000ff1000720c */ /* 0x000fc60003f25270 */
[----:B------:R-:W-:-:S05]  /*16680*/  IMAD R2, R7, R6, RZ ;  /* 0x0000000607027224 */ /* 0x000fca00078e02ff */
        /* <DEDUP_REMOVED lines=15> */
[----:B------:R1:W2:Y:S02]  /*16780*/  SHFL.IDX PT, R9, R2, 0x1f, 0x1f ;  /* 0x03e01f0002097f89 */ /* 0x0002a400000e0000 */
.L_x_378:
[----:B------:R-:W-:Y:S02]  /*16790*/  ULDC UR4, c[0x0][0xc38] ;  /* 0x00030e0000047ab9 */ /* 0x000fe40000000800 */
[----:B------:R-:W-:-:S04]  /*167a0*/  IMAD.U32 R3, RZ, RZ, UR4 ;  /* 0x00000004ff037e24 */ /* 0x000fc8000f8e00ff */
[----:B--2---:R-:W-:-:S04]  /*167b0*/  IMAD R9, R9, R3, RZ ;  /* 0x0000000309097224 */ /* 0x004fc800078e02ff */
[----:B------:R-:W-:-:S05]  /*167c0*/  IMAD.IADD R5, R8, 0x1, R9 ;  /* 0x0000000108057824 */ /* 0x000fca00078e0209 */
[----:B------:R-:W-:-:S13]  /*167d0*/  ISETP.GT.AND P6, PT, R5, R0, PT ;  /* 0x000000000500720c */ /* 0x000fda0003fc4270 */
[----:B------:R-:W-:Y:S05]  /*167e0*/  @P6 BRA `(.L_x_315) ;  /* 0x0000000000b06947 */ /* 0x000fea0003800000 */
.L_x_318:
[----:B-1----:R-:W2:Y:S01]  /*167f0*/  LDL.LU R2, [R1+0xc] ;  /* 0x00000c0001027983 */ /* 0x002ea20000300800 */
[----:B------:R-:W1:Y:S01]  /*16800*/  LDC R3, c[0x0][0xc3c] ;  /* 0x00030f00ff037b82 */ /* 0x000e620000000800 */
[----:B--2---:R-:W-:-:S05]  /*16810*/  VIADD R2, R2, 0x1f ;  /* 0x0000001f02027836 */ /* 0x004fca0000000000 */
[----:B-1----:R-:W-:-:S13]  /*16820*/  ISETP.GE.AND P6, PT, R2, R3, PT ;  /* 0x000000030200720c */ /* 0x002fda0003fc6270 */
[----:B------:R-:W-:Y:S05]  /*16830*/  @P6 BRA `(.L_x_316) ;  /* 0x0000000400d86947 */ /* 0x000fea0003800000 */
[----:B------:R-:W1:Y:S01]  /*16840*/  S2R R6, SR_TID.X ;  /* 0x0000000000067919 */ /* 0x000e620000002100 */
[----:B------:R-:W-:Y:S01]  /*16850*/  ULDC.64 UR4, c[0x0][0x208] ;  /* 0x0000820000047ab9 */ /* 0x000fe20000000a00 */
[----:B------:R2:W-:Y:S01]  /*16860*/  STL [R1+0xc], R2 ;  /* 0x00000c0201007387 */ /* 0x0005e20000100800 */
[----:B-1----:R-:W-:-:S05]  /*16870*/  LOP3.LUT R6, R6, 0x1f, RZ, 0xc0, !PT ;  /* 0x0000001f06067812 */ /* 0x002fca00078ec0ff */
[----:B------:R-:W-:Y:S02]  /*16880*/  IMAD.IADD R7, R2, 0x1, R6 ;  /* 0x0000000102077824 */ /* 0x000fe400078e0206 */
[----:B------:R-:W-:-:S03]  /*16890*/  IMAD.MOV.U32 R6, RZ, RZ, RZ ;  /* 0x000000ffff067224 */ /* 0x000fc600078e00ff */
[----:B------:R-:W-:-:S13]  /*168a0*/  ISETP.GE.OR P6, PT, R7, R3, !P0 ;  /* 0x000000030700720c */ /* 0x000fda00047c6670 */
[----:B--2---:R-:W1:Y:S02]  /*168b0*/  @!P6 LDC.64 R2, c[0x0][0xc80] ;  /* 0x00032000ff02eb82 */ /* 0x004e640000000a00 */
[----:B-1----:R-:W-:-:S05]  /*168c0*/  @!P6 IMAD.WIDE R2, R7, 0x4, R2 ;  /* 0x000000040702e825 */ /* 0x002fca00078e0202 */
[----:B------:R1:W2:Y:S02]  /*168d0*/  @!P6 LDG.E R6, desc[UR4][R2.64] ;  /* 0x000000040206e981 */ /* 0x0002a4000c1e1900 */
[----:B-1----:R-:W1:Y:S02]  /*168e0*/  @!P6 LDC.64 R2, c[0x0][0xc78] ;  /* 0x00031e00ff02eb82 */ /* 0x002e640000000a00 */
[----:B-1----:R-:W-:-:S04]  /*168f0*/  @!P6 IMAD.WIDE R2, R7, 0x4, R2 ;  /* 0x000000040702e825 */ /* 0x002fc800078e0202 */
[----:B------:R-:W-:-:S06]  /*16900*/  IMAD.MOV.U32 R7, RZ, RZ, RZ ;  /* 0x000000ffff077224 */ /* 0x000fcc00078e00ff */
[----:B------:R-:W2:Y:S01]  /*16910*/  @!P6 LDG.E R7, desc[UR4][R2.64] ;  /* 0x000000040207e981 */ /* 0x000ea2000c1e1900 */
[----:B------:R-:W-:Y:S01]  /*16920*/  UMOV UR4, 0xffffffff ;  /* 0xffffffff00047882 */ /* 0x000fe20000000000 */
[----:B--2---:R-:W-:Y:S02]  /*16930*/  IMAD R2, R7, R6, RZ ;  /* 0x0000000607027224 */ /* 0x004fe400078e02ff */
[----:B------:R-:W-:Y:S05]  /*16940*/  BRA.DIV UR4, `(.L_x_317) ;  /* 0x0000002204ac7947 */ /* 0x000fea000b800000 */
        /* <DEDUP_REMOVED lines=16> */
.L_x_386:
[----:B------:R-:W-:Y:S02]  /*16a50*/  ULDC UR4, c[0x0][0xc38] ;  /* 0x00030e0000047ab9 */ /* 0x000fe40000000800 */
[----:B------:R-:W-:-:S04]  /*16a60*/  IMAD.U32 R3, RZ, RZ, UR4 ;  /* 0x00000004ff037e24 */ /* 0x000fc8000f8e00ff */
[----:B--2---:R-:W-:-:S04]  /*16a70*/  IMAD R9, R9, R3, RZ ;  /* 0x0000000309097224 */ /* 0x004fc800078e02ff */
[----:B------:R-:W-:-:S05]  /*16a80*/  IMAD.IADD R5, R9, 0x1, R5 ;  /* 0x0000000109057824 */ /* 0x000fca00078e0205 */
[----:B------:R-:W-:-:S13]  /*16a90*/  ISETP.GT.AND P6, PT, R5, R0, PT ;  /* 0x000000000500720c */ /* 0x000fda0003fc4270 */
[----:B------:R-:W-:Y:S05]  /*16aa0*/  @!P6 BRA `(.L_x_318) ;  /* 0xfffffffc0050e947 */ /* 0x000fea000383ffff */
.L_x_315:
[----:B------:R-:W-:Y:S01]  /*16ab0*/  IMAD.IADD R9, R5, 0x1, -R9 ;  /* 0x0000000105097824 */ /* 0x000fe200078e0a09 */
[----:B------:R-:W-:-:S03]  /*16ac0*/  UMOV UR4, 0xffffffff ;  /* 0xffffffff00047882 */ /* 0x000fc60000000000 */
[----:B------:R-:W-:-:S05]  /*16ad0*/  IMAD R5, R2, R3, R9 ;  /* 0x0000000302057224 */ /* 0x000fca00078e0209 */
[----:B------:R-:W-:Y:S01]  /*16ae0*/  ISETP.GT.AND P6, PT, R5, R0, PT ;  /* 0x000000000500720c */ /* 0x000fe20003fc4270 */
[----:B------:R-:W-:-:S12]  /*16af0*/  BRA.DIV UR4, `(.L_x_319) ;  /* 0x0000002604187947 */ /* 0x000fd8000b800000 */
[----:B------:R-:W-:-:S04]  /*16b00*/  VOTE.ANY R8, PT, !P6 ;  /* 0x0000000000087806 */ /* 0x000fc800070e0100 */
[----:B------:R-:W2:Y:S02]  /*16b10*/  POPC R5, R8 ;  /* 0x0000000800057309 */ /* 0x000ea40000000000 */
[----:B--2---:R2:W3:Y:S04]  /*16b20*/  SHFL.IDX PT, R6, R6, R5, 0x1f ;  /* 0x00001f0506067589 */ /* 0x0044e800000e0000 */
[----:B------:R2:W4:Y:S02]  /*16b30*/  SHFL.IDX PT, R7, R7, R5, 0x1f ;  /* 0x00001f0507077589 */ /* 0x00052400000e0000 */
.L_x_391:
[----:B------:R-:W-:-:S13]  /*16b40*/  ISETP.NE.AND P0, PT, R8, RZ, PT ;  /* 0x000000ff0800720c */ /* 0x000fda0003f05270 */
[----:B------:R-:W-:Y:S05]  /*16b50*/  @!P0 BRA `(.L_x_320) ;  /* 0x0000000000148947 */ /* 0x000fea0003800000 */
[----:B------:R-:W-:Y:S01]  /*16b60*/  UMOV UR4, 0xffffffff ;  /* 0xffffffff00047882 */ /* 0x000fe20000000000 */
[----:B0-----:R-:W-:Y:S02]  /*16b70*/  VIADD R12, R5, 0xffffffff ;  /* 0xffffffff050c7836 */ /* 0x001fe40000000000 */
[----:B------:R-:W-:Y:S05]  /*16b80*/  BRA.DIV UR4, `(.L_x_321) ;  /* 0x0000002604507947 */ /* 0x000fea000b800000 */
[----:B-1----:R0:W1:Y:S02]  /*16b90*/  SHFL.IDX PT, R2, R2, R12, 0x1f ;  /* 0x00001f0c02027589 */ /* 0x00206400000e0000 */
.L_x_394:
[----:B-1----:R-:W-:-:S07]  /*16ba0*/  IMAD.MOV.U32 R4, RZ, RZ, R2 ;  /* 0x000000ffff047224 */ /* 0x002fce00078e0002 */
.L_x_320:
[----:B------:R-:W5:Y:S01]  /*16bb0*/  LDL.LU R10, [R1+0xc] ;  /* 0x00000c00010a7983 */ /* 0x000f620000300800 */
[----:B------:R-:W-:Y:S01]  /*16bc0*/  IMAD R9, R4, R3, R9 ;  /* 0x0000000304097224 */ /* 0x000fe200078e0209 */
[----:B---3--:R-:W-:-:S03]  /*16bd0*/  IABS R4, R6 ;  /* 0x0000000600047213 */ /* 0x008fc60000000000 */
[----:B------:R-:W-:Y:S01]  /*16be0*/  IMAD.IADD R0, R0, 0x1, -R9 ;  /* 0x0000000100007824 */ /* 0x000fe200078e0a09 */
[----:B-1----:R-:W1:Y:S01]  /*16bf0*/  I2F.RP R2, R4 ;  /* 0x0000000400027306 */ /* 0x002e620000209400 */
[----:B------:R3:W-:Y:S02]  /*16c00*/  STL [R1], R9 ;  /* 0x0000000901007387 */ /* 0x0007e40000100800 */
[----:B---3--:R-:W-:-:S05]  /*16c10*/  IABS R9, R6 ;  /* 0x0000000600097213 */ /* 0x008fca0000000000 */
[----:B-1----:R-:W1:Y:S01]  /*16c20*/  MUFU.RCP R2, R2 ;  /* 0x0000000200027308 */ /* 0x002e620000001000 */
[----:B------:R-:W-:Y:S02]  /*16c30*/  IMAD.MOV R9, RZ, RZ, -R9 ;  /* 0x000000ffff097224 */ /* 0x000fe400078e0a09 */
[----:B-1----:R-:W-:-:S05]  /*16c40*/  VIADD R2, R2, 0xffffffe ;  /* 0x0ffffffe02027836 */ /* 0x002fca0000000000 */
[----:B------:R-:W1:Y:S02]  /*16c50*/  F2I.FTZ.U32.TRUNC.NTZ R3, R2 ;  /* 0x0000000200037305 */ /* 0x000e64000021f000 */
[----:B-1----:R-:W-:-:S04]  /*16c60*/  IMAD.MOV R2, RZ, RZ, -R3 ;  /* 0x000000ffff027224 */ /* 0x002fc800078e0a03 */
[----:B------:R-:W-:Y:S02]  /*16c70*/  IMAD R8, R2, R4, RZ ;  /* 0x0000000402087224 */ /* 0x000fe400078e02ff */
[----:B------:R-:W-:-:S04]  /*16c80*/  IMAD.MOV.U32 R2, RZ, RZ, RZ ;  /* 0x000000ffff027224 */ /* 0x000fc800078e00ff */
[----:B------:R-:W-:Y:S01]  /*16c90*/  IMAD.HI.U32 R2, R3, R8, R2 ;  /* 0x0000000803027227 */ /* 0x000fe200078e0002 */
[----:B------:R-:W-:-:S05]  /*16ca0*/  IABS R3, R0 ;  /* 0x0000000000037213 */ /* 0x000fca0000000000 */
[----:B------:R-:W-:-:S04]  /*16cb0*/  IMAD.HI.U32 R8, R2, R3, RZ ;  /* 0x0000000302087227 */ /* 0x000fc800078e00ff */
[----:B------:R-:W-:-:S05]  /*16cc0*/  IMAD R3, R8, R9, R3 ;  /* 0x0000000908037224 */ /* 0x000fca00078e0203 */
[----:B------:R-:W-:-:S13]  /*16cd0*/  ISETP.GT.U32.AND P1, PT, R4, R3, PT ;  /* 0x000000030400720c */ /* 0x000fda0003f24070 */
[----:B------:R-:W-:Y:S02]  /*16ce0*/  @!P1 IMAD.IADD R3, R3, 0x1, -R4 ;  /* 0x0000000103039824 */ /* 0x000fe400078e0a04 */
[----:B------:R-:W-:Y:S01]  /*16cf0*/  @!P1 VIADD R8, R8, 0x1 ;  /* 0x0000000108089836 */ /* 0x000fe20000000000 */
[----:B------:R-:W-:Y:S02]  /*16d00*/  ISETP.NE.AND P1, PT, R6, RZ, PT ;  /* 0x000000ff0600720c */ /* 0x000fe40003f25270 */
[----:B------:R-:W-:Y:S02]  /*16d10*/  ISETP.GE.U32.AND P0, PT, R3, R4, PT ;  /* 0x000000040300720c */ /* 0x000fe40003f06070 */
[----:B----4-:R-:W-:-:S04]  /*16d20*/  IABS R4, R7 ;  /* 0x0000000700047213 */ /* 0x010fc80000000000 */
[----:B------:R-:W1:Y:S07]  /*16d30*/  I2F.RP R2, R4 ;  /* 0x0000000400027306 */ /* 0x000e6e0000209400 */
[----:B------:R-:W-:Y:S01]  /*16d40*/  @P0 VIADD R8, R8, 0x1 ;  /* 0x0000000108080836 */ /* 0x000fe20000000000 */
[----:B-1----:R-:W1:Y:S02]  /*16d50*/  MUFU.RCP R2, R2 ;  /* 0x0000000200027308 */ /* 0x002e640000001000 */
[----:B-1----:R-:W-:-:S06]  /*16d60*/  VIADD R2, R2, 0xffffffe ;  /* 0x0ffffffe02027836 */ /* 0x002fcc0000000000 */
[----:B------:R-:W1:Y:S02]  /*16d70*/  F2I.FTZ.U32.TRUNC.NTZ R3, R2 ;  /* 0x0000000200037305 */ /* 0x000e64000021f000 */
[----:B-1----:R-:W-:-:S04]  /*16d80*/  IMAD.MOV R2, RZ, RZ, -R3 ;  /* 0x000000ffff027224 */ /* 0x002fc800078e0a03 */
[----:B------:R-:W-:Y:S02]  /*16d90*/  IMAD R9, R2, R4, RZ ;  /* 0x0000000402097224 */ /* 0x000fe400078e02ff */
[----:B------:R-:W-:-:S04]  /*16da0*/  IMAD.MOV.U32 R2, RZ, RZ, RZ ;  /* 0x000000ffff027224 */ /* 0x000fc800078e00ff */
[----:B------:R-:W-:Y:S01]  /*16db0*/  IMAD.HI.U32 R2, R3, R9, R2 ;  /* 0x0000000903027227 */ /* 0x000fe200078e0002 */
[----:B------:R-:W-:Y:S02]  /*16dc0*/  LOP3.LUT R3, R0, R6, RZ, 0x3c, !PT ;  /* 0x0000000600037212 */ /* 0x000fe400078e3cff */
[----:B------:R-:W-:Y:S02]  /*16dd0*/  IABS R9, R7 ;  /* 0x0000000700097213 */ /* 0x000fe40000000000 */
[----:B------:R-:W-:-:S03]  /*16de0*/  ISETP.GE.AND P2, PT, R3, RZ, PT ;  /* 0x000000ff0300720c */ /* 0x000fc60003f46270 */
[----:B------:R-:W-:-:S10]  /*16df0*/  IMAD.MOV R9, RZ, RZ, -R9 ;  /* 0x000000ffff097224 */ /* 0x000fd400078e0a09 */
[----:B------:R-:W-:Y:S01]  /*16e00*/  @!P2 IMAD.MOV R8, RZ, RZ, -R8 ;  /* 0x000000ffff08a224 */ /* 0x000fe200078e0a08 */
[----:B------:R-:W-:-:S04]  /*16e10*/  @!P1 LOP3.LUT R8, RZ, R6, RZ, 0x33, !PT ;  /* 0x00000006ff089212 */ /* 0x000fc800078e33ff */
[-C--:B------:R-:W-:Y:S01]  /*16e20*/  IABS R3, R8.reuse ;  /* 0x0000000800037213 */ /* 0x080fe20000000000 */
[----:B------:R-:W-:-:S04]  /*16e30*/  IMAD R6, R6, R8, RZ ;  /* 0x0000000806067224 */ /* 0x000fc800078e02ff */
[----:B------:R-:W-:-:S04]  /*16e40*/  IMAD.HI.U32 R2, R2, R3, RZ ;  /* 0x0000000302027227 */ /* 0x000fc800078e00ff */
[----:B------:R-:W-:-:S05]  /*16e50*/  IMAD R3, R2, R9, R3 ;  /* 0x0000000902037224 */ /* 0x000fca00078e0203 */
[----:B------:R-:W-:-:S13]  /*16e60*/  ISETP.GT.U32.AND P1, PT, R4, R3, PT ;  /* 0x000000030400720c */ /* 0x000fda0003f24070 */
[----:B------:R-:W-:Y:S02]  /*16e70*/  @!P1 IMAD.IADD R3, R3, 0x1, -R4 ;  /* 0x0000000103039824 */ /* 0x000fe400078e0a04 */
[----:B------:R-:W-:Y:S01]  /*16e80*/  @!P1 VIADD R2, R2, 0x1 ;  /* 0x0000000102029836 */ /* 0x000fe20000000000 */
[----:B------:R-:W-:Y:S02]  /*16e90*/  ISETP.NE.AND P1, PT, R7, RZ, PT ;  /* 0x000000ff0700720c */ /* 0x000fe40003f25270 */
[----:B------:R-:W-:Y:S02]  /*16ea0*/  ISETP.GE.U32.AND P0, PT, R3, R4, PT ;  /* 0x000000040300720c */ /* 0x000fe40003f06070 */
[----:B------:R-:W-:Y:S02]  /*16eb0*/  LOP3.LUT R3, R8, R7, RZ, 0x3c, !PT ;  /* 0x0000000708037212 */ /* 0x000fe400078e3cff */
[----:B------:R-:W-:Y:S02]  /*16ec0*/  IADD3 R4, R0, -R6, RZ ;  /* 0x8000000600047210 */ /* 0x000fe40007ffe0ff */
[----:B------:R-:W-:-:S07]  /*16ed0*/  ISETP.GE.AND P2, PT, R3, RZ, PT ;  /* 0x000000ff0300720c */ /* 0x000fce0003f46270 */
[----:B------:R-:W-:-:S06]  /*16ee0*/  @P0 VIADD R2, R2, 0x1 ;  /* 0x0000000102020836 */ /* 0x000fcc0000000000 */
[----:B------:R-:W-:Y:S01]  /*16ef0*/  @!P2 IMAD.MOV R2, RZ, RZ, -R2 ;  /* 0x000000ffff02a224 */ /* 0x000fe200078e0a02 */
[----:B------:R-:W-:-:S05]  /*16f00*/  @!P1 LOP3.LUT R2, RZ, R7, RZ, 0x33, !PT ;  /* 0x00000007ff029212 */ /* 0x000fca00078e33ff */
[--C-:B------:R-:W-:Y:S02]  /*16f10*/  IMAD.MOV R3, RZ, RZ, -R2.reuse ;  /* 0x000000ffff037224 */ /* 0x100fe400078e0a02 */
[C---:B------:R-:W-:Y:S02]  /*16f20*/  IMAD R2, R7.reuse, 0x1000000, R2 ;  /* 0x0100000007027824 */ /* 0x040fe400078e0202 */
[----:B------:R-:W-:-:S04]  /*16f30*/  IMAD R3, R7, R3, R8 ;  /* 0x0000000307037224 */ /* 0x000fc800078e0208 */
[----:B------:R-:W-:-:S05]  /*16f40*/  IMAD R0, R3, 0x10000, R2 ;  /* 0x0001000003007824 */ /* 0x000fca00078e0202 */
[----:B------:R1:W-:Y:S01]  /*16f50*/  STL [R1+0x8], R0 ;  /* 0x0000080001007387 */ /* 0x0003e20000100800 */
[----:B-----5:R-:W-:-:S05]  /*16f60*/  IMAD.IADD R10, R5, 0x1, R10 ;  /* 0x00000001050a7824 */ /* 0x020fca00078e020a */
[----:B------:R1:W-:Y:S04]  /*16f70*/  STL [R1+0xc], R10 ;  /* 0x00000c0a01007387 */ /* 0x0003e80000100800 */
[----:B------:R1:W-:Y:S01]  /*16f80*/  STL [R1+0x4], R4 ;  /* 0x0000040401007387 */ /* 0x0003e20000100800 */
[----:B------:R-:W-:Y:S05]  /*16f90*/  BRA `(.L_x_322) ;  /* 0x0000000000287947 */ /* 0x000fea0003800000 */
.L_x_316:
[----:B------:R-:W-:Y:S01]  /*16fa0*/  UMOV UR4, URZ ;  /* 0x0000003f00047c82 */ /* 0x000fe20008000000 */
[----:B------:R-:W-:Y:S01]  /*16fb0*/  ULDC UR6, c[0x0][0xc3c] ;  /* 0x00030f0000067ab9 */ /* 0x000fe20000000800 */
[----:B------:R-:W-:Y:S01]  /*16fc0*/  UMOV UR5, URZ ;  /* 0x0000003f00057c82 */ /* 0x000fe20008000000 */
[----:B------:R1:W-:Y:S01]  /*16fd0*/  STL [R1], R0 ;  /* 0x0000000001007387 */ /* 0x0003e20000100800 */
[----:B------:R-:W-:Y:S02]  /*16fe0*/  IMAD.U32 R3, RZ, RZ, UR4 ;  /* 0x00000004ff037e24 */ /* 0x000fe4000f8e00ff */
[----:B------:R-:W-:-:S03]  /*16ff0*/  IMAD.U32 R2, RZ, RZ, UR5 ;  /* 0x00000005ff027e24 */ /* 0x000fc6000f8e00ff */
[----:B------:R3:W-:Y:S01]  /*17000*/  STL [R1+0x4], R3 ;  /* 0x0000040301007387 */ /* 0x0007e20000100800 */
[----:B-1----:R-:W-:-:S05]  /*17010*/  IMAD.U32 R0, RZ, RZ, UR6 ;  /* 0x00000006ff007e24 */ /* 0x002fca000f8e00ff */
[----:B------:R3:W-:Y:S04]  /*17020*/  STL [R1+0xc], R0 ;  /* 0x00000c0001007387 */ /* 0x0007e80000100800 */
[----:B------:R3:W-:Y:S02]  /*17030*/  STL [R1+0x8], R2 ;  /* 0x0000080201007387 */ /* 0x0007e40000100800 */
.L_x_322:
[----:B---3--:R-:W3:Y:S04]  /*17040*/  LDL R3, [R1+0x8] ;  /* 0x0000080001037983 */ /* 0x008ee80000100800 */
[----:B------:R-:W4:Y:S04]  /*17050*/  LDL R2, [R1+0xc] ;  /* 0x00000c0001027983 */ /* 0x000f280000100800 */
[----:B-1----:R-:W5:Y:S04]  /*17060*/  LDL R4, [R1] ;  /* 0x0000000001047983 */ /* 0x002f680000100800 */
[----:B--2---:R-:W5:Y:S01]  /*17070*/  LDL R5, [R1+0x4] ;  /* 0x0000040001057983 */ /* 0x004f620000100800 */
[----:B------:R-:W-:Y:S05]  /*17080*/  WARPSYNC.ALL ;  /* 0x0000000000007948 */ /* 0x000fea0003800000 */
[----:B------:R-:W1:Y:S02]  /*17090*/  S2R R0, SR_TID.X ;  /* 0x0000000000007919 */ /* 0x000e640000002100 */
[----:B-1----:R-:W-:Y:S01]  /*170a0*/  LOP3.LUT R0, R0, 0x1f, RZ, 0xc0, !PT ;  /* 0x0000001f00007812 */ /* 0x002fe200078ec0ff */
[----:B------:R-:W-:Y:S03]  /*170b0*/  BAR.SYNC.DEFER_BLOCKING 0x4, 0x180 ;  /* 0x0106000000007b1d */ /* 0x000fe60000010000 */
[----:B------:R-:W-:-:S13]  /*170c0*/  ISETP.NE.AND P0, PT, R0, RZ, PT ;  /* 0x000000ff0000720c */ /* 0x000fda0003f05270 */
[----:B------:R-:W-:Y:S01]  /*170d0*/  @!P0 MOV R0, 0x400 ;  /* 0x0000040000008802 */ /* 0x000fe20000000f00 */
[----:B---3--:R-:W-:Y:S02]  /*170e0*/  IMAD.MOV.U32 R6, RZ, RZ, R3 ;  /* 0x000000ffff067224 */ /* 0x008fe400078e0003 */
[----:B------:R-:W1:Y:S01]  /*170f0*/  @!P0 S2R R3, SR_CgaCtaId ;  /* 0x0000000000038919 */ /* 0x000e620000008800 */
[----:B----4-:R-:W-:Y:S01]  /*17100*/  IMAD.MOV.U32 R7, RZ, RZ, R2 ;  /* 0x000000ffff077224 */ /* 0x010fe200078e0002 */
[----:B-1----:R-:W-:-:S05]  /*17110*/  @!P0 LEA R18, R3, R0, 0x18 ;  /* 0x0000000003128211 */ /* 0x002fca00078ec0ff */
[----:B-----5:R2:W-:Y:S01]  /*17120*/  @!P0 STS.128 [R18+0x348d0], R4 ;  /* 0x0348d00412008388 */ /* 0x0205e20000000c00 */
[----:B------:R-:W-:Y:S06]  /*17130*/  BAR.ARV 0x5, 0x180 ;  /* 0x0146000000007b1d */ /* 0x000fec0000002000 */
.L_x_313:
[----:B------:R-:W3:Y:S01]  /*17140*/  LDL R0, [R1+0xc] ;  /* 0x00000c0001007983 */ /* 0x000ee20000100800 */
[----:B------:R-:W-:Y:S02]  /*17150*/  ULDC UR4, c[0x0][0xc3c] ;  /* 0x00030f0000047ab9 */ /* 0x000fe40000000800 */
[----:B---3--:R-:W-:-:S13]  /*17160*/  ISETP.GE.AND P0, PT, R0, UR4, PT ;  /* 0x0000000400007c0c */ /* 0x008fda000bf06270 */
[----:B------:R-:W-:Y:S05]  /*17170*/  @!P0 BRA `(.L_x_323) ;  /* 0xffffffac00388947 */ /* 0x000fea000383ffff */
[----:B------:R-:W-:Y:S05]  /*17180*/  BSYNC B8 ;  /* 0x0000000000087941 */ /* 0x000fea0003800000 */
.L_x_224:
[----:B0-----:R-:W3:Y:S01]  /*17190*/  LDL.LU R0, [R1+0x48] ;  /* 0x0000480001007983 */ /* 0x001ee20000300800 */
[----:B------:R-:W-:Y:S01]  /*171a0*/  BSSY B0, `(.L_x_324) ;  /* 0x000000b000007945 */ /* 0x000fe20003800000 */
[----:B-12---:R-:W0:Y:S01]  /*171b0*/  S2R R5, SR_CgaCtaId ;  /* 0x0000000000057919 */ /* 0x006e220000008800 */
[----:B---3--:R-:W-:-:S05]  /*171c0*/  VIADD R0, R0, 0x1 ;  /* 0x0000000100007836 */ /* 0x008fca0000000000 */
[----:B------:R-:W-:-:S04]  /*171d0*/  LEA.HI R2, R0, R0, RZ, 0x1 ;  /* 0x0000000000027211 */ /* 0x000fc800078f08ff */
[----:B------:R-:W-:-:S05]  /*171e0*/  LOP3.LUT R3, R2, 0xfffffffe, RZ, 0xc0, !PT ;  /* 0xfffffffe02037812 */ /* 0x000fca00078ec0ff */
[----:B------:R-:W-:Y:S01]  /*171f0*/  IMAD.IADD R3, R0, 0x1, -R3 ;  /* 0x0000000100037824 */ /* 0x000fe200078e0a03 */
[----:B------:R-:W-:-:S04]  /*17200*/  MOV R0, 0x400 ;  /* 0x0000040000007802 */ /* 0x000fc80000000f00 */
[----:B0-----:R-:W-:Y:S02]  /*17210*/  LEA R0, R5, R0, 0x18 ;  /* 0x0000000005007211 */ /* 0x001fe400078ec0ff */
[----:B------:R-:W-:-:S04]  /*17220*/  SHF.L.U32 R3, R3, 0x1f, RZ ;  /* 0x0000001f03037819 */ /* 0x000fc800000006ff */
[----:B------:R-:W0:Y:S02]  /*17230*/  SYNCS.PHASECHK.TRANS64.TRYWAIT P0, [R0+URZ+0x34820], R3 ;  /* 0x03482003000075a7 */ /* 0x000e24000800017f */
[----:B0-----:R-:W-:Y:S05]  /*17240*/  @!P0 BRA `(.L_x_325) ;  /* 0x0000001c00c88947 */ /* 0x001fea0003800000 */
.L_x_395:
[----:B------:R-:W-:Y:S05]  /*17250*/  BSYNC B0 ;  /* 0x0000000000007941 */ /* 0x000fea0003800000 */
.L_x_324:
[----:B------:R-:W-:-:S03]  /*17260*/  UMOV UR4, 0xffffffff ;  /* 0xffffffff00047882 */ /* 0x000fc60000000000 */
[----:B------:R-:W-:Y:S05]  /*17270*/  BRA.DIV UR4, `(.L_x_326) ;  /* 0x0000001e04d07947 */ /* 0x000fea000b800000 */
[----:B------:R-:W1:Y:S02]  /*17280*/  S2R R2, SR_TID.X ;  /* 0x0000000000027919 */ /* 0x000e640000002100 */
[----:B-1----:R-:W-:-:S04]  /*17290*/  SHF.R.U32.HI R2, RZ, 0x5, R2 ;  /* 0x00000005ff027819 */ /* 0x002fc80000011602 */
[----:B------:R-:W-:-:S05]  /*172a0*/  LOP3.LUT R2, R2, 0x3, RZ, 0xc0, !PT ;  /* 0x0000000302027812 */ /* 0x000fca00078ec0ff */
[----:B------:R1:W2:Y:S02]  /*172b0*/  SHFL.IDX PT, R14, R2, RZ, 0x1f ;  /* 0x00001fff020e7589 */ /* 0x0002a400000e0000 */
.L_x_398:
[----:B--2---:R-:W-:Y:S01]  /*172c0*/  ISETP.NE.AND P0, PT, R14, RZ, PT ;  /* 0x000000ff0e00720c */ /* 0x004fe20003f05270 */
[----:B------:R-:W-:-:S12]  /*172d0*/  BSSY B0, `(.L_x_327) ;  /* 0x0000027000007945 */ /* 0x000fd80003800000 */
[----:B------:R-:W-:Y:S05]  /*172e0*/  @P0 BRA `(.L_x_328) ;  /* 0x0000000000940947 */ /* 0x000fea0003800000 */
[----:B------:R-:W-:-:S03]  /*172f0*/  UMOV UR4, 0xffffffff ;  /* 0xffffffff00047882 */ /* 0x000fc60000000000 */
[----:B------:R-:W-:Y:S05]  /*17300*/  BRA.DIV UR4, `(.L_x_329) ;  /* 0x0000001e04e07947 */ /* 0x000fea000b800000 */
[----:B------:R-:W-:-:S13]  /*17310*/  ELECT P6, URZ, PT ;  /* 0x00000000003f782f */ /* 0x000fda00038c0000 */
.L_x_401:
[----:B------:R-:W-:Y:S05]  /*17320*/  @!P6 BRA `(.L_x_328) ;  /* 0x000000000084e947 */ /* 0x000fea0003800000 */
[----:B-1----:R-:W2:Y:S02]  /*17330*/  LDL R2, [R1+0x6c] ;  /* 0x00006c0001027983 */ /* 0x002ea40000100800 */
[----:B--2---:R-:W-:-:S13]  /*17340*/  R2UR UR4, R2 ;  /* 0x00000000020472ca */ /* 0x004fda00000e0000 */
[----:B------:R-:W-:-:S06]  /*17350*/  ULOP3.LUT UR4, UR4, 0x2, URZ, 0xfc, !UPT ;  /* 0x0000000204047892 */ /* 0x000fcc000f8efc3f */
[----:B------:R-:W-:-:S05]  /*17360*/  IMAD.U32 R2, RZ, RZ, UR4 ;  /* 0x00000004ff027e24 */ /* 0x000fca000f8e00ff */
[----:B------:R-:W-:-:S13]  /*17370*/  ISETP.NE.AND P2, PT, R2, 0x3, PT ;  /* 0x000000030200780c */ /* 0x000fda0003f45270 */
[----:B------:R-:W-:Y:S05]  /*17380*/  @!P2 BRA `(.L_x_330) ;  /* 0x000000000004a947 */ /* 0x000fea0003800000 */
[----:B------:R-:W-:Y:S01]  /*17390*/  BPT.TRAP 0x1 ;  /* 0x000000040000795c */ /* 0x000fe20000300000 */
.L_x_330:
[----:B------:R-:W2:Y:S01]  /*173a0*/  LDL.LU R7, [R1+0x14] ;  /* 0x0000140001077983 */ /* 0x000ea20000300800 */
[----:B------:R-:W-:Y:S02]  /*173b0*/  VIADD R2, R0, 0x34840 ;  /* 0x0003484000027836 */ /* 0x000fe40000000000 */
[C---:B0-----:R-:W-:Y:S02]  /*173c0*/  VIADD R3, R19.reuse, 0x1 ;  /* 0x0000000113037836 */ /* 0x041fe40000000000 */
[----:B------:R-:W-:-:S03]  /*173d0*/  IMAD R6, R19, 0x8, R2 ;  /* 0x0000000813067824 */ /* 0x000fc600078e0202 */
[----:B------:R-:W-:-:S04]  /*173e0*/  ISETP.NE.AND P1, PT, R3, 0x2, PT ;  /* 0x000000020300780c */ /* 0x000fc80003f25270 */
[----:B------:R-:W-:Y:S02]  /*173f0*/  SEL R4, RZ, 0x1, P1 ;  /* 0x00000001ff047807 */ /* 0x000fe40000800000 */
[----:B------:R-:W-:Y:S02]  /*17400*/  SEL R3, R3, RZ, P1 ;  /* 0x000000ff03037207 */ /* 0x000fe40000800000 */
[C---:B--2---:R-:W-:Y:S02]  /*17410*/  SHF.L.U32 R5, R7.reuse, 0x1f, RZ ;  /* 0x0000001f07057819 */ /* 0x044fe400000006ff */
[----:B------:R-:W-:Y:S01]  /*17420*/  LOP3.LUT R4, R7, R4, RZ, 0x3c, !PT ;  /* 0x0000000407047212 */ /* 0x000fe200078e3cff */
[----:B------:R-:W-:Y:S01]  /*17430*/  IMAD R7, R3, 0x8, R2 ;  /* 0x0000000803077824 */ /* 0x000fe200078e0202 */
[----:B------:R-:W0:Y:S02]  /*17440*/  SYNCS.PHASECHK.TRANS64.TRYWAIT P0, [R6+URZ], R5 ;  /* 0x00000005060075a7 */ /* 0x000e24000800017f */
[----:B------:R-:W-:Y:S01]  /*17450*/  SHF.L.U32 R2, R4, 0x1f, RZ ;  /* 0x0000001f04027819 */ /* 0x000fe200000006ff */
[----:B0-----:R-:W-:Y:S06]  /*17460*/  @!P0 BRA `(.L_x_331) ;  /* 0x0000001c00a88947 */ /* 0x001fec0003800000 */
.L_x_402:
[----:B------:R-:W1:Y:S02]  /*17470*/  SYNCS.PHASECHK.TRANS64.TRYWAIT P0, [R7+URZ], R2 ;  /* 0x00000002070075a7 */ /* 0x000e64000800017f */
[----:B-1----:R-:W-:Y:S05]  /*17480*/  @!P0 BRA `(.L_x_332) ;  /* 0x0000001c00b48947 */ /* 0x002fea0003800000 */
.L_x_403:
[----:B------:R-:W-:Y:S05]  /*17490*/  @!P2 BRA `(.L_x_333) ;  /* 0x000000000004a947 */ /* 0x000fea0003800000 */
[----:B------:R-:W-:Y:S01]  /*174a0*/  BPT.TRAP 0x1 ;  /* 0x000000040000795c */ /* 0x000fe20000300000 */
.L_x_333:
[----:B------:R-:W-:-:S04]  /*174b0*/  VIADD R0, R0, 0x34860 ;  /* 0x0003486000007836 */ /* 0x000fc80000000000 */
[----:B------:R-:W-:-:S04]  /*174c0*/  IMAD R4, R19, 0x8, R0 ;  /* 0x0000000813047824 */ /* 0x000fc800078e0200 */
[----:B------:R-:W2:Y:S02]  /*174d0*/  SYNCS.PHASECHK.TRANS64.TRYWAIT P0, [R4+URZ], R5 ;  /* 0x00000005040075a7 */ /* 0x000ea4000800017f */
[----:B--2---:R-:W-:Y:S05]  /*174e0*/  @!P0 BRA `(.L_x_334) ;  /* 0x0000001c00b08947 */ /* 0x004fea0003800000 */
.L_x_404:
[----:B------:R-:W-:-:S07]  /*174f0*/  IMAD R3, R3, 0x8, R0 ;  /* 0x0000000803037824 */ /* 0x000fce00078e0200 */
.L_x_335:
[----:B---3--:R3:W4:Y:S02]  /*17500*/  SYNCS.PHASECHK.TRANS64.TRYWAIT P0, [R3+URZ], R2 ;  /* 0x00000002030075a7 */ /* 0x008724000800017f */
[----:B----4-:R-:W-:Y:S05]  /*17510*/  @!P0 NANOSLEEP.SYNCS 0x989680 ;  /* 0x009896800000895d */ /* 0x010fea0003900000 */
[----:B------:R-:W4:Y:S02]  /*17520*/  @!P0 SYNCS.PHASECHK.TRANS64 P0, [R3+URZ], R2 ;  /* 0x00000002030085a7 */ /* 0x000f24000800007f */
[----:B----4-:R-:W-:Y:S05]  /*17530*/  @!P0 BRA `(.L_x_335) ;  /* 0xfffffffc00f08947 */ /* 0x010fea000383ffff */
.L_x_328:
[----:B------:R-:W-:Y:S05]  /*17540*/  BSYNC B0 ;  /* 0x0000000000007941 */ /* 0x000fea0003800000 */
.L_x_327:
[----:B------:R-:W-:Y:S05]  /*17550*/  EXIT ;  /* 0x000000000000794d */ /* 0x000fea0003800000 */
.L_x_175:
[----:B0-----:R0:W1:Y:S02]  /*17560*/  SYNCS.PHASECHK.TRANS64.TRYWAIT P1, [R0+URZ+0x34800], R3 ;  /* 0x03480003000075a7 */ /* 0x001064000802017f */
[----:B-1----:R-:W-:Y:S05]  /*17570*/  @!P1 NANOSLEEP.SYNCS 0x989680 ;  /* 0x009896800000995d */ /* 0x002fea0003900000 */
[----:B------:R-:W1:Y:S02]  /*17580*/  @!P1 SYNCS.PHASECHK.TRANS64 P1, [R0+URZ+0x34800], R3 ;  /* 0x03480003000095a7 */ /* 0x000e64000802007f */
[----:B-1----:R-:W-:Y:S05]  /*17590*/  @!P1 BRA `(.L_x_175) ;  /* 0xfffffffc00f09947 */ /* 0x002fea000383ffff */
[----:B------:R-:W-:Y:S05]  /*175a0*/  BRA `(.L_x_336) ;  /* 0xfffffea800007947 */ /* 0x000fea000383ffff */
.L_x_179:
[----:B-1----:R1:W2:Y:S02]  /*175b0*/  SYNCS.PHASECHK.TRANS64.TRYWAIT P2, [R10+URZ+0x34830], R3 ;  /* 0x034830030a0075a7 */ /* 0x0022a4000804017f */
[----:B--2---:R-:W-:Y:S05]  /*175c0*/  @!P2 NANOSLEEP.SYNCS 0x989680 ;  /* 0x009896800000a95d */ /* 0x004fea0003900000 */
[----:B------:R-:W2:Y:S02]  /*175d0*/  @!P2 SYNCS.PHASECHK.TRANS64 P2, [R10+URZ+0x34830], R3 ;  /* 0x034830030a00a5a7 */ /* 0x000ea4000804007f */
[----:B--2---:R-:W-:Y:S05]  /*175e0*/  @!P2 BRA `(.L_x_179) ;  /* 0xfffffffc00f0a947 */ /* 0x004fea000383ffff */
[----:B------:R-:W-:Y:S05]  /*175f0*/  BRA `(.L_x_178) ;  /* 0xfffffea800247947 */ /* 0x000fea000383ffff */
.L_x_184:
[----:B-1----:R1:W2:Y:S02]  /*17600*/  SYNCS.PHASECHK.TRANS64.TRYWAIT P2, [R0+URZ+0x34830], R21 ;  /* 0x03483015000075a7 */ /* 0x0022a4000804017f */
[----:B--2---:R-:W-:Y:S05]  /*17610*/  @!P2 NANOSLEEP.SYNCS 0x989680 ;  /* 0x009896800000a95d */ /* 0x004fea0003900000 */
[----:B------:R-:W2:Y:S02]  /*17620*/  @!P2 SYNCS.PHASECHK.TRANS64 P2, [R0+URZ+0x34830], R21 ;  /* 0x034830150000a5a7 */ /* 0x000ea4000804007f */
[----:B--2---:R-:W-:Y:S05]  /*17630*/  @!P2 BRA `(.L_x_184) ;  /* 0xfffffffc00f0a947 */ /* 0x004fea000383ffff */
[----:B------:R-:W-:Y:S05]  /*17640*/  BRA `(.L_x_181) ;  /* 0xffffff0000fc7947 */ /* 0x000fea000383ffff */
.L_x_188:
[----:B-1----:R-:W-:-:S04]  /*17650*/  IMAD.U32 R15, RZ, RZ, UR6 ;  /* 0x00000006ff0f7e24 */ /* 0x002fc8000f8e00ff */
[----:B------:R1:W2:Y:S03]  /*17660*/  SYNCS.PHASECHK.TRANS64.TRYWAIT P2, [R15+URZ+0x34850], R0 ;  /* 0x034850000f0075a7 */ /* 0x0002a6000804017f */
[----:B--2---:R-:W-:Y:S05]  /*17670*/  @!P2 NANOSLEEP.SYNCS 0x989680 ;  /* 0x009896800000a95d */ /* 0x004fea0003900000 */
[----:B------:R-:W2:Y:S02]  /*17680*/  @!P2 SYNCS.PHASECHK.TRANS64 P2, [R15+URZ+0x34850], R0 ;  /* 0x034850000f00a5a7 */ /* 0x000ea4000804007f */
[----:B--2---:R-:W-:Y:S05]  /*17690*/  @!P2 BRA `(.L_x_188) ;  /* 0xfffffffc00eca947 */ /* 0x004fea000383ffff */
[----:B------:R-:W-:Y:S05]  /*176a0*/  BRA `(.L_x_185) ;  /* 0xffffff2800a87947 */ /* 0x000fea000383ffff */
.L_x_193:
[----:B-1----:R1:W2:Y:S02]  /*176b0*/  SYNCS.PHASECHK.TRANS64.TRYWAIT P0, [R8+URZ+0x34850], R3 ;  /* 0x03485003080075a7 */ /* 0x0022a4000800017f */
[----:B--2---:R-:W-:Y:S05]  /*176c0*/  @!P0 NANOSLEEP.SYNCS 0x989680 ;  /* 0x009896800000895d */ /* 0x004fea0003900000 */
[----:B------:R-:W2:Y:S02]  /*176d0*/  @!P0 SYNCS.PHASECHK.TRANS64 P0, [R8+URZ+0x34850], R3 ;  /* 0x03485003080085a7 */ /* 0x000ea4000800007f */
[----:B--2---:R-:W-:Y:S05]  /*176e0*/  @!P0 BRA `(.L_x_193) ;  /* 0xfffffffc00f08947 */ /* 0x004fea000383ffff */
[----:B------:R-:W-:Y:S05]  /*176f0*/  BRA `(.L_x_192) ;  /* 0xffffff5800587947 */ /* 0x000fea000383ffff */
.L_x_238:
[----:B------:R-:W2:Y:S01]  /*17700*/  S2R R4, SR_TID.X ;  /* 0x0000000000047919 */ /* 0x000ea20000002100 */
[----:B------:R-:W-:Y:S01]  /*17710*/  BSSY B0, `(.L_x_337) ;  /* 0x000000a000007945 */ /* 0x000fe20003800000 */
[----:B------:R-:W-:Y:S02]  /*17720*/  IMAD.MOV.U32 R12, RZ, RZ, RZ ;  /* 0x000000ffff0c7224 */ /* 0x000fe400078e00ff */
[----:B0-----:R-:W-:Y:S02]  /*17730*/  IMAD.MOV.U32 R11, RZ, RZ, 0x1f ;  /* 0x0000001fff0b7424 */ /* 0x001fe400078e00ff */
[----:B------:R-:W-:Y:S01]  /*17740*/  IMAD.MOV.U32 R15, RZ, RZ, -0x1 ;  /* 0xffffffffff0f7424 */ /* 0x000fe200078e00ff */
[----:B--2---:R-:W-:-:S04]  /*17750*/  SHF.R.U32.HI R4, RZ, 0x5, R4 ;  /* 0x00000005ff047819 */ /* 0x004fc80000011604 */
[----:B------:R-:W-:-:S05]  /*17760*/  LOP3.LUT R4, R4, 0x3, RZ, 0xc0, !PT ;  /* 0x0000000304047812 */ /* 0x000fca00078ec0ff */
[----:B------:R-:W-:-:S07]  /*17770*/  IMAD.MOV.U32 R13, RZ, RZ, R4 ;  /* 0x000000ffff0d7224 */ /* 0x000fce00078e0004 */
[----:B-1----:R-:W-:Y:S05]  /*17780*/  WARPSYNC.COLLECTIVE R15, `(.L_x_338) ;  /* 0x000000000f087348 */ /* 0x002fea0003c00000 */
[----:B------:R0:W2:Y:S02]  /*17790*/  SHFL.IDX P6, R14, R13, R12, R11 ;  /* 0x0000000c0d0e7389 */ /* 0x0000a400000c000b */
[----:B012---:R-:W-:Y:S01]  /*177a0*/  ENDCOLLECTIVE ;  /* 0x000000000000791b */ /* 0x007fe20003800000 */
.L_x_338:
[----:B------:R-:W-:Y:S05]  /*177b0*/  BSYNC B0 ;  /* 0x0000000000007941 */ /* 0x000fea0003800000 */
.L_x_337:
[----:B------:R-:W-:Y:S05]  /*177c0*/  BRA `(.L_x_339) ;  /* 0xffffffb400607947 */ /* 0x000fea000383ffff */
.L_x_240:
[----:B------:R-:W-:Y:S01]  /*177d0*/  BSSY B0, `(.L_x_340) ;  /* 0x0000006000007945 */ /* 0x000fe20003800000 */
[----:B------:R-:W-:-:S07]  /*177e0*/  IMAD.MOV.U32 R15, RZ, RZ, -0x1 ;  /* 0xffffffffff0f7424 */ /* 0x000fce00078e00ff */
[----:B01--4-:R-:W-:Y:S05]  /*177f0*/  WARPSYNC.COLLECTIVE R15, `(.L_x_341) ;  /* 0x000000000f0c7348 */ /* 0x013fea0003c00000 */
[----:B------:R-:W-:Y:S02]  /*17800*/  ELECT P6, UR62, PT ;  /* 0x00000000003e782f */ /* 0x000fe400038c0000 */
[----:B------:R-:W-:Y:S01]  /*17810*/  MOV R14, UR62 ;  /* 0x0000003e000e7c02 */ /* 0x000fe20008000f00 */
[----:B01--4-:R-:W-:Y:S10]  /*17820*/  ENDCOLLECTIVE ;  /* 0x000000000000791b */ /* 0x013ff40003800000 */
.L_x_341:
[----:B------:R-:W-:Y:S05]  /*17830*/  BSYNC B0 ;  /* 0x0000000000007941 */ /* 0x000fea0003800000 */
.L_x_340:
[----:B------:R-:W-:Y:S05]  /*17840*/  BRA `(.L_x_342) ;  /* 0xffffffb400647947 */ /* 0x000fea000383ffff */
.L_x_242:
[----:B--2---:R2:W3:Y:S02]  /*17850*/  SYNCS.PHASECHK.TRANS64.TRYWAIT P0, [R0+URZ+0x34840], R2 ;  /* 0x03484002000075a7 */ /* 0x0044e4000800017f */
[----:B---3--:R-:W-:Y:S05]  /*17860*/  @!P0 NANOSLEEP.SYNCS 0x989680 ;  /* 0x009896800000895d */ /* 0x008fea0003900000 */
[----:B------:R-:W3:Y:S02]  /*17870*/  @!P0 SYNCS.PHASECHK.TRANS64 P0, [R0+URZ+0x34840], R2 ;  /* 0x03484002000085a7 */ /* 0x000ee4000800007f */
[----:B---3--:R-:W-:Y:S05]  /*17880*/  @!P0 BRA `(.L_x_242) ;  /* 0xfffffffc00f08947 */ /* 0x008fea000383ffff */
[----:B------:R-:W-:Y:S05]  /*17890*/  BRA `(.L_x_343) ;  /* 0xffffffb400c87947 */ /* 0x000fea000383ffff */
.L_x_246:
[----:B------:R-:W2:Y:S01]  /*178a0*/  LDL.LU R11, [R1+0x44] ;  /* 0x00004400010b7983 */ /* 0x000ea20000300800 */
[----:B------:R-:W-:Y:S01]  /*178b0*/  IMAD.MOV.U32 R13, RZ, RZ, R3 ;  /* 0x000000ffff0d7224 */ /* 0x000fe200078e0003 */
[----:B------:R-:W-:Y:S01]  /*178c0*/  LOP3.LUT R7, R7, 0x7f, RZ, 0xc0, !PT ;  /* 0x0000007f07077812 */ /* 0x000fe200078ec0ff */
[----:B------:R-:W-:Y:S02]  /*178d0*/  IMAD.MOV.U32 R12, RZ, RZ, RZ ;  /* 0x000000ffff0c7224 */ /* 0x000fe400078e00ff */
[----:B------:R-:W-:Y:S01]  /*178e0*/  IMAD.MOV.U32 R15, RZ, RZ, -0x1 ;  /* 0xffffffffff0f7424 */ /* 0x000fe200078e00ff */
[----:B------:R-:W-:-:S05]  /*178f0*/  SHF.R.U32.HI R0, RZ, 0x3, R7 ;  /* 0x00000003ff007819 */ /* 0x000fca0000011607 */
[----:B------:R-:W-:-:S04]  /*17900*/  IMAD.IADD R0, R0, 0x1, R5 ;  /* 0x0000000100007824 */ /* 0x000fc800078e0205 */
[----:B------:R-:W-:Y:S02]  /*17910*/  VIADD R5, R0, 0x10 ;  /* 0x0000001000057836 */ /* 0x000fe40000000000 */
[----:B--2---:R-:W-:Y:S02]  /*17920*/  IMAD R2, R11, R8, RZ ;  /* 0x000000080b027224 */ /* 0x004fe400078e02ff */
[----:B------:R-:W-:-:S03]  /*17930*/  IMAD.MOV.U32 R11, RZ, RZ, 0x181f ;  /* 0x0000181fff0b7424 */ /* 0x000fc600078e00ff */
[----:B------:R-:W-:-:S13]  /*17940*/  ISETP.GE.AND P2, PT, R0, R2, PT ;  /* 0x000000020000720c */ /* 0x000fda0003f46270 */
[----:B-----5:R-:W-:Y:S05]  /*17950*/  WARPSYNC.COLLECTIVE R15, `(.L_x_344) ;  /* 0x000000000f087348 */ /* 0x020fea0003c00000 */
[----:B------:R0:W1:Y:S02]  /*17960*/  SHFL.IDX P6, R14, R13, R12, R11 ;  /* 0x0000000c0d0e7389 */ /* 0x00006400000c000b */
[----:B01---5:R-:W-:Y:S01]  /*17970*/  ENDCOLLECTIVE ;  /* 0x000000000000791b */ /* 0x023fe20003800000 */
.L_x_344:
[----:B------:R-:W-:Y:S02]  /*17980*/  IMAD.MOV.U32 R13, RZ, RZ, R4 ;  /* 0x000000ffff0d7224 */ /* 0x000fe400078e0004 */
[----:B------:R-:W-:-:S07]  /*17990*/  IMAD.MOV.U32 R6, RZ, RZ, R14 ;  /* 0x000000ffff067224 */ /* 0x000fce00078e000e */
[----:B------:R-:W-:Y:S05]  /*179a0*/  WARPSYNC.COLLECTIVE R15, `(.L_x_345) ;  /* 0x000000000f087348 */ /* 0x000fea0003c00000 */
[----:B------:R0:W1:Y:S02]  /*179b0*/  SHFL.IDX P6, R14, R13, R12, R11 ;  /* 0x0000000c0d0e7389 */ /* 0x00006400000c000b */
[----:B01----:R-:W-:Y:S01]  /*179c0*/  ENDCOLLECTIVE ;  /* 0x000000000000791b */ /* 0x003fe20003800000 */
.L_x_345:
[----:B------:R-:W-:Y:S01]  /*179d0*/  ULDC.64 UR4, c[0x0][0x208] ;  /* 0x0000820000047ab9 */ /* 0x000fe20000000a00 */
[----:B------:R-:W-:Y:S02]  /*179e0*/  IMAD.MOV.U32 R13, RZ, RZ, R3 ;  /* 0x000000ffff0d7224 */ /* 0x000fe400078e0003 */
[----:B------:R-:W-:Y:S02]  /*179f0*/  IMAD.MOV.U32 R12, RZ, RZ, 0x1 ;  /* 0x00000001ff0c7424 */ /* 0x000fe400078e00ff */
[----:B------:R-:W-:-:S05]  /*17a00*/  IMAD.MOV.U32 R7, RZ, RZ, R14 ;  /* 0x000000ffff077224 */ /* 0x000fca00078e000e */
[----:B------:R-:W-:-:S05]  /*17a10*/  @!P2 LEA R7, P3, R10, R7, 0x1 ;  /* 0x000000070a07a211 */ /* 0x000fca00078608ff */
[----:B------:R-:W-:-:S05]  /*17a20*/  @!P2 IMAD.X R6, RZ, RZ, R6, P3 ;  /* 0x000000ffff06a224 */ /* 0x000fca00018e0606 */
[----:B------:R-:W-:-:S04]  /*17a30*/  @!P2 LOP3.LUT R7, R7, R6, RZ, 0x3c, !PT ;  /* 0x000000060707a212 */ /* 0x000fc800078e3cff */
[----:B------:R-:W-:-:S04]  /*17a40*/  @!P2 LOP3.LUT R6, R7, R6, RZ, 0x3c, !PT ;  /* 0x000000060706a212 */ /* 0x000fc800078e3cff */
[----:B------:R-:W-:-:S05]  /*17a50*/  @!P2 LOP3.LUT R7, R7, R6, RZ, 0x3c, !PT ;  /* 0x000000060707a212 */ /* 0x000fca00078e3cff */
        /* <DEDUP_REMOVED lines=9> */
.L_x_346:
[----:B------:R-:W-:Y:S02]  /*17af0*/  IMAD.MOV.U32 R13, RZ, RZ, R4 ;  /* 0x000000ffff0d7224 */ /* 0x000fe400078e0004 */
[----:B------:R-:W-:-:S07]  /*17b00*/  IMAD.MOV.U32 R8, RZ, RZ, R14 ;  /* 0x000000ffff087224 */ /* 0x000fce00078e000e */
[----:B------:R-:W-:Y:S05]  /*17b10*/  WARPSYNC.COLLECTIVE R15, `(.L_x_347) ;  /* 0x000000000f087348 */ /* 0x000fea0003c00000 */
[----:B------:R0:W1:Y:S02]  /*17b20*/  SHFL.IDX P6, R14, R13, R12, R11 ;  /* 0x0000000c0d0e7389 */ /* 0x00006400000c000b */
[----:B01----:R-:W-:Y:S01]  /*17b30*/  ENDCOLLECTIVE ;  /* 0x000000000000791b */ /* 0x003fe20003800000 */
.L_x_347:
[----:B------:R-:W-:Y:S01]  /*17b40*/  ULDC.64 UR4, c[0x0][0x208] ;  /* 0x0000820000047ab9 */ /* 0x000fe20000000a00 */
[----:B------:R-:W-:Y:S02]  /*17b50*/  IMAD.MOV.U32 R13, RZ, RZ, R3 ;  /* 0x000000ffff0d7224 */ /* 0x000fe400078e0003 */
[----:B------:R-:W-:Y:S02]  /*17b60*/  IMAD.MOV.U32 R12, RZ, RZ, 0x2 ;  /* 0x00000002ff0c7424 */ /* 0x000fe400078e00ff */
[----:B------:R-:W-:-:S05]  /*17b70*/  IMAD.MOV.U32 R5, RZ, RZ, R14 ;  /* 0x000000ffff057224 */ /* 0x000fca00078e000e */
[----:B------:R-:W-:Y:S01]  /*17b80*/  @!P2 LEA R7, P3, R10, R5, 0x1 ;  /* 0x000000050a07a211 */ /* 0x000fe200078608ff */
[----:B------:R-:W-:-:S04]  /*17b90*/  VIADD R5, R0, 0x20 ;  /* 0x0000002000057836 */ /* 0x000fc80000000000 */
        /* <DEDUP_REMOVED lines=13> */
.L_x_348:
[----:B------:R-:W-:Y:S02]  /*17c70*/  IMAD.MOV.U32 R13, RZ, RZ, R4 ;  /* 0x000000ffff0d7224 */ /* 0x000fe400078e0004 */
[----:B------:R-:W-:-:S07]  /*17c80*/  IMAD.MOV.U32 R6, RZ, RZ, R14 ;  /* 0x000000ffff067224 */ /* 0x000fce00078e000e */
[----:B------:R-:W-:Y:S05]  /*17c90*/  WARPSYNC.COLLECTIVE R15, `(.L_x_349) ;  /* 0x000000000f087348 */ /* 0x000fea0003c00000 */
[----:B------:R0:W1:Y:S02]  /*17ca0*/  SHFL.IDX P6, R14, R13, R12, R11 ;  /* 0x0000000c0d0e7389 */ /* 0x00006400000c000b */
[----:B01----:R-:W-:Y:S01]  /*17cb0*/  ENDCOLLECTIVE ;  /* 0x000000000000791b */ /* 0x003fe20003800000 */
.L_x_349:
[----:B------:R-:W-:Y:S01]  /*17cc0*/  ULDC.64 UR4, c[0x0][0x208] ;  /* 0x0000820000047ab9 */ /* 0x000fe20000000a00 */
[----:B------:R-:W-:Y:S02]  /*17cd0*/  IMAD.MOV.U32 R13, RZ, RZ, R3 ;  /* 0x000000ffff0d7224 */ /* 0x000fe400078e0003 */
[----:B------:R-:W-:Y:S01]  /*17ce0*/  IMAD.MOV.U32 R12, RZ, RZ, 0x3 ;  /* 0x00000003ff0c7424 */ /* 0x000fe200078e00ff */
[----:B------:R-:W-:-:S04]  /*17cf0*/  MOV R5, R14 ;  /* 0x0000000e00057202 */ /* 0x000fc80000000f00 */
[----:B------:R-:W-:-:S05]  /*17d00*/  @!P2 LEA R5, P3, R10, R5, 0x1 ;  /* 0x000000050a05a211 */ /* 0x000fca00078608ff */
[----:B------:R-:W-:-:S04]  /*17d10*/  @!P2 IMAD.X R6, RZ, RZ, R6, P3 ;  /* 0x000000ffff06a224 */ /* 0x000fc800018e0606 */
[----:B------:R-:W-:Y:S02]  /*17d20*/  @!P2 IMAD.MOV.U32 R7, RZ, RZ, R6 ;  /* 0x000000ffff07a224 */ /* 0x000fe400078e0006 */
[----:B------:R-:W-:Y:S02]  /*17d30*/  @!P2 IMAD.MOV.U32 R6, RZ, RZ, R5 ;  /* 0x000000ffff06a224 */ /* 0x000fe400078e0005 */
[----:B------:R-:W-:-:S03]  /*17d40*/  VIADD R5, R0, 0x30 ;  /* 0x0000003000057836 */ /* 0x000fc60000000000 */
        /* <DEDUP_REMOVED lines=9> */
.L_x_350:
[----:B------:R-:W-:Y:S02]  /*17de0*/  IMAD.MOV.U32 R13, RZ, RZ, R4 ;  /* 0x000000ffff0d7224 */ /* 0x000fe400078e0004 */
[----:B------:R-:W-:-:S07]  /*17df0*/  IMAD.MOV.U32 R6, RZ, RZ, R14 ;  /* 0x000000ffff067224 */ /* 0x000fce00078e000e */
[----:B------:R-:W-:Y:S05]  /*17e00*/  WARPSYNC.COLLECTIVE R15, `(.L_x_351) ;  /* 0x000000000f087348 */ /* 0x000fea0003c00000 */
[----:B------:R0:W1:Y:S02]  /*17e10*/  SHFL.IDX P6, R14, R13, R12, R11 ;  /* 0x0000000c0d0e7389 */ /* 0x00006400000c000b */
[----:B01----:R-:W-:Y:S01]  /*17e20*/  ENDCOLLECTIVE ;  /* 0x000000000000791b */ /* 0x003fe20003800000 */
.L_x_351:
[----:B------:R-:W-:Y:S01]  /*17e30*/  ULDC.64 UR4, c[0x0][0x208] ;  /* 0x0000820000047ab9 */ /* 0x000fe20000000a00 */
[----:B------:R-:W-:Y:S02]  /*17e40*/  IMAD.MOV.U32 R13, RZ, RZ, R3 ;  /* 0x000000ffff0d7224 */ /* 0x000fe400078e0003 */
[----:B------:R-:W-:Y:S02]  /*17e50*/  IMAD.MOV.U32 R12, RZ, RZ, 0x4 ;  /* 0x00000004ff0c7424 */ /* 0x000fe400078e00ff */
[----:B------:R-:W-:-:S05]  /*17e60*/  IMAD.MOV.U32 R5, RZ, RZ, R14 ;  /* 0x000000ffff057224 */ /* 0x000fca00078e000e */
        /* <DEDUP_REMOVED lines=14> */
.L_x_352:
[----:B------:R-:W-:Y:S02]  /*17f50*/  IMAD.MOV.U32 R13, RZ, RZ, R4 ;  /* 0x000000ffff0d7224 */ /* 0x000fe400078e0004 */
[----:B------:R-:W-:-:S07]  /*17f60*/  IMAD.MOV.U32 R6, RZ, RZ, R14 ;  /* 0x000000ffff067224 */ /* 0x000fce00078e000e */
[----:B------:R-:W-:Y:S05]  /*17f70*/  WARPSYNC.COLLECTIVE R15, `(.L_x_353) ;  /* 0x000000000f087348 */ /* 0x000fea0003c00000 */
[----:B------:R0:W1:Y:S02]  /*17f80*/  SHFL.IDX P6, R14, R13, R12, R11 ;  /* 0x0000000c0d0e7389 */ /* 0x00006400000c000b */
[----:B01----:R-:W-:Y:S01]  /*17f90*/  ENDCOLLECTIVE ;  /* 0x000000000000791b */ /* 0x003fe20003800000 */
.L_x_353:
        /* <DEDUP_REMOVED lines=18> */
.L_x_354:
[----:B------:R-:W-:Y:S02]  /*180c0*/  IMAD.MOV.U32 R13, RZ, RZ, R4 ;  /* 0x000000ffff0d7224 */ /* 0x000fe400078e0004 */
[----:B------:R-:W-:-:S07]  /*180d0*/  IMAD.MOV.U32 R6, RZ, RZ, R14 ;  /* 0x000000ffff067224 */ /* 0x000fce00078e000e */
[----:B------:R-:W-:Y:S05]  /*180e0*/  WARPSYNC.COLLECTIVE R15, `(.L_x_355) ;  /* 0x000000000f087348 */ /* 0x000fea0003c00000 */
[----:B------:R0:W1:Y:S02]  /*180f0*/  SHFL.IDX P6, R14, R13, R12, R11 ;  /* 0x0000000c0d0e7389 */ /* 0x00006400000c000b */
[----:B01----:R-:W-:Y:S01]  /*18100*/  ENDCOLLECTIVE ;  /* 0x000000000000791b */ /* 0x003fe20003800000 */
.L_x_355:
[----:B------:R-:W-:Y:S01]  /*18110*/  ULDC.64 UR4, c[0x0][0x208] ;  /* 0x0000820000047ab9 */ /* 0x000fe20000000a00 */
[----:B------:R-:W-:Y:S02]  /*18120*/  IMAD.MOV.U32 R13, RZ, RZ, R3 ;  /* 0x000000ffff0d7224 */ /* 0x000fe400078e0003 */
[----:B------:R-:W-:Y:S02]  /*18130*/  IMAD.MOV.U32 R12, RZ, RZ, 0x6 ;  /* 0x00000006ff0c7424 */ /* 0x000fe400078e00ff */
[----:B------:R-:W-:-:S05]  /*18140*/  IMAD.MOV.U32 R5, RZ, RZ, R14 ;  /* 0x000000ffff057224 */ /* 0x000fca00078e000e */
[----:B------:R-:W-:-:S05]  /*18150*/  @!P2 LEA R5, P3, R10, R5, 0x1 ;  /* 0x000000050a05a211 */ /* 0x000fca00078608ff */
[----:B------:R-:W-:-:S04]  /*18160*/  @!P2 IMAD.X R6, RZ, RZ, R6, P3 ;  /* 0x000000ffff06a224 */ /* 0x000fc800018e0606 */
[----:B------:R-:W-:Y:S02]  /*18170*/  @!P2 IMAD.MOV.U32 R7, RZ, RZ, R6 ;  /* 0x000000ffff07a224 */ /* 0x000fe400078e0006 */
[----:B------:R-:W-:-:S05]  /*18180*/  @!P2 IMAD.MOV.U32 R6, RZ, RZ, R5 ;  /* 0x000000ffff06a224 */ /* 0x000fca00078e0005 */
        /* <DEDUP_REMOVED lines=8> */
.L_x_356:
[----:B------:R-:W-:-:S05]  /*18210*/  VIADD R7, R0, 0x60 ;  /* 0x0000006000077836 */ /* 0x000fca0000000000 */
[----:B------:R-:W-:Y:S01]  /*18220*/  ISETP.GE.AND P2, PT, R7, R2, PT ;  /* 0x000000020700720c */ /* 0x000fe20003f46270 */
[----:B------:R-:W-:Y:S02]  /*18230*/  IMAD.MOV.U32 R13, RZ, RZ, R4 ;  /* 0x000000ffff0d7224 */ /* 0x000fe400078e0004 */
[----:B------:R-:W-:-:S10]  /*18240*/  IMAD.MOV.U32 R6, RZ, RZ, R14 ;  /* 0x000000ffff067224 */ /* 0x000fd400078e000e */
[----:B------:R-:W-:Y:S05]  /*18250*/  WARPSYNC.COLLECTIVE R15, `(.L_x_357) ;  /* 0x000000000f087348 */ /* 0x000fea0003c00000 */
[----:B------:R0:W1:Y:S02]  /*18260*/  SHFL.IDX P6, R14, R13, R12, R11 ;  /* 0x0000000c0d0e7389 */ /* 0x00006400000c000b */
[----:B01----:R-:W-:Y:S01]  /*18270*/  ENDCOLLECTIVE ;  /* 0x000000000000791b */ /* 0x003fe20003800000 */
.L_x_357:
        /* <DEDUP_REMOVED lines=16> */
.L_x_358:
[----:B------:R-:W-:Y:S02]  /*18380*/  IMAD.MOV.U32 R13, RZ, RZ, R4 ;  /* 0x000000ffff0d7224 */ /* 0x000fe400078e0004 */
[----:B------:R-:W-:-:S07]  /*18390*/  IMAD.MOV.U32 R5, RZ, RZ, R14 ;  /* 0x000000ffff057224 */ /* 0x000fce00078e000e */
[----:B------:R-:W-:Y:S05]  /*183a0*/  WARPSYNC.COLLECTIVE R15, `(.L_x_359) ;  /* 0x000000000f087348 */ /* 0x000fea0003c00000 */
[----:B------:R0:W1:Y:S02]  /*183b0*/  SHFL.IDX P6, R14, R13, R12, R11 ;  /* 0x0000000c0d0e7389 */ /* 0x00006400000c000b */
[----:B01----:R-:W-:Y:S01]  /*183c0*/  ENDCOLLECTIVE ;  /* 0x000000000000791b */ /* 0x003fe20003800000 */
.L_x_359:
[----:B------:R-:W-:Y:S01]  /*183d0*/  MOV R3, R14 ;  /* 0x0000000e00037202 */ /* 0x000fe20000000f00 */
[----:B------:R-:W-:Y:S06]  /*183e0*/  BRA `(.L_x_360) ;  /* 0xffffffb800587947 */ /* 0x000fec000383ffff */
.L_x_251:
[----:B0-----:R0:W3:Y:S02]  /*183f0*/  SYNCS.PHASECHK.TRANS64.TRYWAIT P0, [R18+URZ+0x34820], R0 ;  /* 0x03482000120075a7 */ /* 0x0010e4000800017f */
[----:B---3--:R-:W-:Y:S05]  /*18400*/  @!P0 NANOSLEEP.SYNCS 0x989680 ;  /* 0x009896800000895d */ /* 0x008fea0003900000 */
[----:B------:R-:W3:Y:S02]  /*18410*/  @!P0 SYNCS.PHASECHK.TRANS64 P0, [R18+URZ+0x34820], R0 ;  /* 0x03482000120085a7 */ /* 0x000ee4000800007f */
[----:B---3--:R-:W-:Y:S05]  /*18420*/  @!P0 BRA `(.L_x_251) ;  /* 0xfffffffc00f08947 */ /* 0x008fea000383ffff */
[----:B------:R-:W-:Y:S05]  /*18430*/  BRA `(.L_x_361) ;  /* 0xffffffb800cc7947 */ /* 0x000fea000383ffff */
.L_x_260:
[----:B-1----:R1:W2:Y:S02]  /*18440*/  SYNCS.PHASECHK.TRANS64.TRYWAIT P0, [R3+URZ+0x34840], R2 ;  /* 0x03484002030075a7 */ /* 0x0022a4000800017f */
[----:B--2---:R-:W-:Y:S05]  /*18450*/  @!P0 NANOSLEEP.SYNCS 0x989680 ;  /* 0x009896800000895d */ /* 0x004fea0003900000 */
[----:B------:R-:W2:Y:S02]  /*18460*/  @!P0 SYNCS.PHASECHK.TRANS64 P0, [R3+URZ+0x34840], R2 ;  /* 0x03484002030085a7 */ /* 0x000ea4000800007f */
[----:B--2---:R-:W-:Y:S05]  /*18470*/  @!P0 BRA `(.L_x_260) ;  /* 0xfffffffc00f08947 */ /* 0x004fea000383ffff */
[----:B------:R-:W-:Y:S05]  /*18480*/  BRA `(.L_x_362) ;  /* 0xffffffbc00ac7947 */ /* 0x000fea000383ffff */
.L_x_266:
[----:B0-----:R0:W1:Y:S02]  /*18490*/  SYNCS.PHASECHK.TRANS64.TRYWAIT P0, [R3+URZ+0x60], R2 ;  /* 0x00006002030075a7 */ /* 0x001064000800017f */
[----:B-1----:R-:W-:Y:S05]  /*184a0*/  @!P0 NANOSLEEP.SYNCS 0x989680 ;  /* 0x009896800000895d */ /* 0x002fea0003900000 */
[----:B------:R-:W1:Y:S02]  /*184b0*/  @!P0 SYNCS.PHASECHK.TRANS64 P0, [R3+URZ+0x60], R2 ;  /* 0x00006002030085a7 */ /* 0x000e64000800007f */
[----:B-1----:R-:W-:Y:S05]  /*184c0*/  @!P0 BRA `(.L_x_266) ;  /* 0xfffffffc00f08947 */ /* 0x002fea000383ffff */
[----:B------:R-:W-:Y:S05]  /*184d0*/  BRA `(.L_x_363) ;  /* 0xffffffc000807947 */ /* 0x000fea000383ffff */
.L_x_275:
[----:B-1----:R1:W2:Y:S02]  /*184e0*/  SYNCS.PHASECHK.TRANS64.TRYWAIT P0, [R3+URZ+0x34840], R2 ;  /* 0x03484002030075a7 */ /* 0x0022a4000800017f */
[----:B--2---:R-:W-:Y:S05]  /*184f0*/  @!P0 NANOSLEEP.SYNCS 0x989680 ;  /* 0x009896800000895d */ /* 0x004fea0003900000 */
[----:B------:R-:W2:Y:S02]  /*18500*/  @!P0 SYNCS.PHASECHK.TRANS64 P0, [R3+URZ+0x34840], R2 ;  /* 0x03484002030085a7 */ /* 0x000ea4000800007f */
[----:B--2---:R-:W-:Y:S05]  /*18510*/  @!P0 BRA `(.L_x_275) ;  /* 0xfffffffc00f08947 */ /* 0x004fea000383ffff */
[----:B------:R-:W-:Y:S05]  /*18520*/  BRA `(.L_x_364) ;  /* 0xffffffc800147947 */ /* 0x000fea000383ffff */
.L_x_281:
[----:B0-----:R0:W1:Y:S02]  /*18530*/  SYNCS.PHASECHK.TRANS64.TRYWAIT P0, [R2+URZ+0x60], R3 ;  /* 0x00006003020075a7 */ /* 0x001064000800017f */
[----:B-1----:R-:W-:Y:S05]  /*18540*/  @!P0 NANOSLEEP.SYNCS 0x989680 ;  /* 0x009896800000895d */ /* 0x002fea0003900000 */
[----:B------:R-:W1:Y:S02]  /*18550*/  @!P0 SYNCS.PHASECHK.TRANS64 P0, [R2+URZ+0x60], R3 ;  /* 0x00006003020085a7 */ /* 0x000e64000800007f */
[----:B-1----:R-:W-:Y:S05]  /*18560*/  @!P0 BRA `(.L_x_281) ;  /* 0xfffffffc00f08947 */ /* 0x002fea000383ffff */
[----:B------:R-:W-:Y:S05]  /*18570*/  BRA `(.L_x_365) ;  /* 0xffffffc800e87947 */ /* 0x000fea000383ffff */
.L_x_290:
[----:B--2---:R2:W3:Y:S02]  /*18580*/  SYNCS.PHASECHK.TRANS64.TRYWAIT P0, [R2+URZ+0x34840], R3 ;  /* 0x03484003020075a7 */ /* 0x0044e4000800017f */
[----:B---3--:R-:W-:Y:S05]  /*18590*/  @!P0 NANOSLEEP.SYNCS 0x989680 ;  /* 0x009896800000895d */ /* 0x008fea0003900000 */
[----:B------:R-:W3:Y:S02]  /*185a0*/  @!P0 SYNCS.PHASECHK.TRANS64 P0, [R2+URZ+0x34840], R3 ;  /* 0x03484003020085a7 */ /* 0x000ee4000800007f */
[----:B---3--:R-:W-:Y:S05]  /*185b0*/  @!P0 BRA `(.L_x_290) ;  /* 0xfffffffc00f08947 */ /* 0x008fea000383ffff */
[----:B------:R-:W-:Y:S05]  /*185c0*/  BRA `(.L_x_366) ;  /* 0xffffffd0004c7947 */ /* 0x000fea000383ffff */
.L_x_296:
[----:B0-----:R0:W1:Y:S02]  /*185d0*/  SYNCS.PHASECHK.TRANS64.TRYWAIT P0, [R2+URZ+0x60], R5 ;  /* 0x00006005020075a7 */ /* 0x001064000800017f */
[----:B-1----:R-:W-:Y:S05]  /*185e0*/  @!P0 NANOSLEEP.SYNCS 0x989680 ;  /* 0x009896800000895d */ /* 0x002fea0003900000 */
[----:B------:R-:W1:Y:S02]  /*185f0*/  @!P0 SYNCS.PHASECHK.TRANS64 P0, [R2+URZ+0x60], R5 ;  /* 0x00006005020085a7 */ /* 0x000e64000800007f */
[----:B-1----:R-:W-:Y:S05]  /*18600*/  @!P0 BRA `(.L_x_296) ;  /* 0xfffffffc00f08947 */ /* 0x002fea000383ffff */
[----:B------:R-:W-:Y:S05]  /*18610*/  BRA `(.L_x_367) ;  /* 0xffffffd400207947 */ /* 0x000fea000383ffff */
.L_x_307:
[----:B--2---:R2:W3:Y:S02]  /*18620*/  SYNCS.PHASECHK.TRANS64.TRYWAIT P0, [R0+URZ+0x34860], R2 ;  /* 0x03486002000075a7 */ /* 0x0044e4000800017f */
[----:B---3--:R-:W-:Y:S05]  /*18630*/  @!P0 NANOSLEEP.SYNCS 0x989680 ;  /* 0x009896800000895d */ /* 0x008fea0003900000 */
[----:B------:R-:W3:Y:S02]  /*18640*/  @!P0 SYNCS.PHASECHK.TRANS64 P0, [R0+URZ+0x34860], R2 ;  /* 0x03486002000085a7 */ /* 0x000ee4000800007f */
[----:B---3--:R-:W-:Y:S05]  /*18650*/  @!P0 BRA `(.L_x_307) ;  /* 0xfffffffc00f08947 */ /* 0x008fea000383ffff */
[----:B------:R-:W-:Y:S05]  /*18660*/  BRA `(.L_x_368) ;  /* 0xffffffd800707947 */ /* 0x000fea000383ffff */
.L_x_314:
[----:B------:R-:W4:Y:S01]  /*18670*/  LDL R3, [R1] ;  /* 0x0000000001037983 */ /* 0x000f220000100800 */
[----:B------:R-:W-:Y:S01]  /*18680*/  BSSY B0, `(.L_x_369) ;  /* 0x0000008000007945 */ /* 0x000fe20003800000 */
[----:B0-----:R-:W-:Y:S02]  /*18690*/  IMAD.MOV.U32 R12, RZ, RZ, RZ ;  /* 0x000000ffff0c7224 */ /* 0x001fe400078e00ff */
[----:B------:R-:W-:Y:S02]  /*186a0*/  IMAD.MOV.U32 R11, RZ, RZ, 0x1f ;  /* 0x0000001fff0b7424 */ /* 0x000fe400078e00ff */
[----:B------:R-:W-:Y:S02]  /*186b0*/  IMAD.MOV.U32 R15, RZ, RZ, -0x1 ;  /* 0xffffffffff0f7424 */ /* 0x000fe400078e00ff */
[----:B----4-:R-:W-:-:S07]  /*186c0*/  IMAD.MOV.U32 R13, RZ, RZ, R3 ;  /* 0x000000ffff0d7224 */ /* 0x010fce00078e0003 */
[----:B-123--:R-:W-:Y:S05]  /*186d0*/  WARPSYNC.COLLECTIVE R15, `(.L_x_370) ;  /* 0x000000000f087348 */ /* 0x00efea0003c00000 */
[----:B------:R0:W4:Y:S02]  /*186e0*/  SHFL.IDX P6, R14, R13, R12, R11 ;  /* 0x0000000c0d0e7389 */ /* 0x00012400000c000b */
[----:B01234-:R-:W-:Y:S01]  /*186f0*/  ENDCOLLECTIVE ;  /* 0x000000000000791b */ /* 0x01ffe20003800000 */
.L_x_370:
[----:B------:R-:W-:Y:S05]  /*18700*/  BSYNC B0 ;  /* 0x0000000000007941 */ /* 0x000fea0003800000 */
.L_x_369:
[----:B------:R0:W5:Y:S01]  /*18710*/  LDL R2, [R1+0xc] ;  /* 0x00000c0001027983 */ /* 0x0001620000100800 */
[----:B------:R-:W-:Y:S02]  /*18720*/  IMAD.MOV.U32 R13, RZ, RZ, R3 ;  /* 0x000000ffff0d7224 */ /* 0x000fe400078e0003 */
[----:B------:R-:W-:Y:S02]  /*18730*/  IMAD.MOV.U32 R12, RZ, RZ, 0x1 ;  /* 0x00000001ff0c7424 */ /* 0x000fe400078e00ff */
[----:B------:R-:W-:Y:S02]  /*18740*/  IMAD.MOV.U32 R11, RZ, RZ, 0x1f ;  /* 0x0000001fff0b7424 */ /* 0x000fe400078e00ff */
[----:B------:R-:W-:Y:S02]  /*18750*/  IMAD.MOV.U32 R15, RZ, RZ, -0x1 ;  /* 0xffffffffff0f7424 */ /* 0x000fe400078e00ff */
[----:B0-----:R-:W-:-:S07]  /*18760*/  IMAD.MOV.U32 R0, RZ, RZ, R14 ;  /* 0x000000ffff007224 */ /* 0x001fce00078e000e */
[----:B-----5:R-:W-:Y:S05]  /*18770*/  WARPSYNC.COLLECTIVE R15, `(.L_x_371) ;  /* 0x000000000f087348 */ /* 0x020fea0003c00000 */
[----:B------:R0:W1:Y:S02]  /*18780*/  SHFL.IDX P6, R14, R13, R12, R11 ;  /* 0x0000000c0d0e7389 */ /* 0x00006400000c000b */
[----:B01---5:R-:W-:Y:S01]  /*18790*/  ENDCOLLECTIVE ;  /* 0x000000000000791b */ /* 0x023fe20003800000 */
.L_x_371:
[----:B------:R-:W-:Y:S01]  /*187a0*/  ULDC UR4, c[0x0][0xc3c] ;  /* 0x00030f0000047ab9 */ /* 0x000fe20000000800 */
[----:B------:R-:W-:Y:S01]  /*187b0*/  ULDC.64 UR6, c[0x0][0x208] ;  /* 0x0000820000067ab9 */ /* 0x000fe20000000a00 */
[----:B------:R-:W-:Y:S02]  /*187c0*/  IMAD.IADD R6, R2, 0x1, R16 ;  /* 0x0000000102067824 */ /* 0x000fe400078e0210 */
[----:B------:R-:W-:Y:S02]  /*187d0*/  IMAD.MOV.U32 R11, RZ, RZ, RZ ;  /* 0x000000ffff0b7224 */ /* 0x000fe400078e00ff */
[----:B------:R-:W-:Y:S01]  /*187e0*/  IMAD.MOV.U32 R8, RZ, RZ, R14 ;  /* 0x000000ffff087224 */ /* 0x000fe200078e000e */
[----:B------:R-:W-:-:S13]  /*187f0*/  ISETP.GE.OR P1, PT, R6, UR4, !P0 ;  /* 0x0000000406007c0c */ /* 0x000fda000c726670 */
[----:B------:R-:W0:Y:S08]  /*18800*/  @!P1 LDC.64 R2, c[0x0][0xc80] ;  /* 0x00032000ff029b82 */ /* 0x000e300000000a00 */
[----:B------:R-:W1:Y:S01]  /*18810*/  @!P1 LDC.64 R4, c[0x0][0xc78] ;  /* 0x00031e00ff049b82 */ /* 0x000e620000000a00 */
[----:B0-----:R-:W-:-:S05]  /*18820*/  @!P1 IMAD.WIDE R2, R6, 0x4, R2 ;  /* 0x0000000406029825 */ /* 0x001fca00078e0202 */
[----:B------:R1:W2:Y:S02]  /*18830*/  @!P1 LDG.E R7, desc[UR6][R2.64] ;  /* 0x0000000602079981 */ /* 0x0002a4000c1e1900 */
[----:B-1----:R-:W-:-:S06]  /*18840*/  @!P1 IMAD.WIDE R2, R6, 0x4, R4 ;  /* 0x0000000406029825 */ /* 0x002fcc00078e0204 */
[----:B------:R-:W3:Y:S01]  /*18850*/  @!P1 LDG.E R2, desc[UR6][R2.64] ;  /* 0x0000000602029981 */ /* 0x000ee2000c1e1900 */
[----:B------:R-:W-:Y:S01]  /*18860*/  IMAD.MOV.U32 R6, RZ, RZ, RZ ;  /* 0x000000ffff067224 */ /* 0x000fe200078e00ff */
[C---:B------:R-:W-:Y:S01]  /*18870*/  ISETP.GE.U32.AND P2, PT, R16.reuse, 0x2, PT ;  /* 0x000000021000780c */ /* 0x040fe20003f46070 */
[----:B------:R-:W-:Y:S01]  /*18880*/  IMAD.MOV.U32 R4, RZ, RZ, RZ ;  /* 0x000000ffff047224 */ /* 0x000fe200078e00ff */
[C---:B------:R-:W-:Y:S02]  /*18890*/  ISETP.GE.U32.AND P3, PT, R16.reuse, 0x4, PT ;  /* 0x000000041000780c */ /* 0x040fe40003f66070 */
[C---:B------:R-:W-:Y:S02]  /*188a0*/  ISETP.GE.U32.AND P4, PT, R16.reuse, 0x8, PT ;  /* 0x000000081000780c */ /* 0x040fe40003f86070 */
[----:B------:R-:W-:Y:S01]  /*188b0*/  ISETP.GE.U32.AND P5, PT, R16, 0x10, PT ;  /* 0x000000101000780c */ /* 0x000fe20003fa6070 */
[----:B--2---:R-:W-:Y:S02]  /*188c0*/  @!P1 IMAD.MOV.U32 R6, RZ, RZ, R7 ;  /* 0x000000ffff069224 */ /* 0x004fe400078e0007 */
[----:B------:R-:W-:-:S02]  /*188d0*/  IMAD.MOV.U32 R7, RZ, RZ, RZ ;  /* 0x000000ffff077224 */ /* 0x000fc400078e00ff */
[----:B---3--:R-:W-:Y:S01]  /*188e0*/  @!P1 IMAD.MOV.U32 R7, RZ, RZ, R2 ;  /* 0x000000ffff079224 */ /* 0x008fe200078e0002 */
[----:B------:R-:W-:-:S03]  /*188f0*/  ISETP.NE.AND P1, PT, R16, RZ, PT ;  /* 0x000000ff1000720c */ /* 0x000fc60003f25270 */
[----:B------:R-:W-:-:S04]  /*18900*/  IMAD R2, R7, R6, RZ ;  /* 0x0000000607027224 */ /* 0x000fc800078e02ff */
[----:B------:R-:W-:-:S07]  /*18910*/  IMAD.MOV.U32 R13, RZ, RZ, R2 ;  /* 0x000000ffff0d7224 */ /* 0x000fce00078e0002 */
[----:B------:R-:W-:Y:S05]  /*18920*/  WARPSYNC.COLLECTIVE R15, `(.L_x_372) ;  /* 0x000000000f087348 */ /* 0x000fea0003c00000 */
[----:B------:R0:W1:Y:S02]  /*18930*/  SHFL.UP P6, R14, R13, R12, R11 ;  /* 0x0400000c0d0e7389 */ /* 0x00006400000c000b */
[----:B01----:R-:W-:Y:S01]  /*18940*/  ENDCOLLECTIVE ;  /* 0x000000000000791b */ /* 0x003fe20003800000 */
.L_x_372:
[----:B------:R-:W-:Y:S02]  /*18950*/  IMAD.MOV.U32 R12, RZ, RZ, 0x2 ;  /* 0x00000002ff0c7424 */ /* 0x000fe400078e00ff */
[----:B------:R-:W-:-:S05]  /*18960*/  IMAD.MOV.U32 R3, RZ, RZ, R14 ;  /* 0x000000ffff037224 */ /* 0x000fca00078e000e */
[----:B------:R-:W-:-:S05]  /*18970*/  SEL R3, R3, RZ, P1 ;  /* 0x000000ff03037207 */ /* 0x000fca0000800000 */
[----:B------:R-:W-:-:S04]  /*18980*/  IMAD.IADD R2, R2, 0x1, R3 ;  /* 0x0000000102027824 */ /* 0x000fc800078e0203 */
[----:B------:R-:W-:-:S07]  /*18990*/  IMAD.MOV.U32 R13, RZ, RZ, R2 ;  /* 0x000000ffff0d7224 */ /* 0x000fce00078e0002 */
[----:B------:R-:W-:Y:S05]  /*189a0*/  WARPSYNC.COLLECTIVE R15, `(.L_x_373) ;  /* 0x000000000f087348 */ /* 0x000fea0003c00000 */
[----:B------:R0:W1:Y:S02]  /*189b0*/  SHFL.UP P6, R14, R13, R12, R11 ;  /* 0x0400000c0d0e7389 */ /* 0x00006400000c000b */
[----:B01----:R-:W-:Y:S01]  /*189c0*/  ENDCOLLECTIVE ;  /* 0x000000000000791b */ /* 0x003fe20003800000 */
.L_x_373:
        /* <DEDUP_REMOVED lines=8> */
.L_x_374:
        /* <DEDUP_REMOVED lines=8> */
.L_x_375:
        /* <DEDUP_REMOVED lines=8> */
.L_x_376:
[----:B------:R-:W-:Y:S02]  /*18b50*/  IMAD.MOV.U32 R12, RZ, RZ, 0x1f ;  /* 0x0000001fff0c7424 */ /* 0x000fe400078e00ff */
[----:B------:R-:W-:Y:S02]  /*18b60*/  IMAD.MOV.U32 R11, RZ, RZ, 0x1f ;  /* 0x0000001fff0b7424 */ /* 0x000fe400078e00ff */
[----:B------:R-:W-:-:S05]  /*18b70*/  IMAD.MOV.U32 R3, RZ, RZ, R14 ;  /* 0x000000ffff037224 */ /* 0x000fca00078e000e */
[----:B------:R-:W-:-:S05]  /*18b80*/  SEL R3, R3, RZ, P5 ;  /* 0x000000ff03037207 */ /* 0x000fca0002800000 */
[----:B------:R-:W-:-:S04]  /*18b90*/  IMAD.IADD R2, R2, 0x1, R3 ;  /* 0x0000000102027824 */ /* 0x000fc800078e0203 */
[----:B------:R-:W-:-:S07]  /*18ba0*/  IMAD.MOV.U32 R13, RZ, RZ, R2 ;  /* 0x000000ffff0d7224 */ /* 0x000fce00078e0002 */
[----:B------:R-:W-:Y:S05]  /*18bb0*/  WARPSYNC.COLLECTIVE R15, `(.L_x_377) ;  /* 0x000000000f087348 */ /* 0x000fea0003c00000 */
[----:B------:R0:W1:Y:S02]  /*18bc0*/  SHFL.IDX P6, R14, R13, R12, R11 ;  /* 0x0000000c0d0e7389 */ /* 0x00006400000c000b */
[----:B01----:R-:W-:Y:S01]  /*18bd0*/  ENDCOLLECTIVE ;  /* 0x000000000000791b */ /* 0x003fe20003800000 */
.L_x_377:
[----:B------:R-:W-:Y:S01]  /*18be0*/  IMAD.MOV.U32 R9, RZ, RZ, R14 ;  /* 0x000000ffff097224 */ /* 0x000fe200078e000e */
[----:B------:R-:W-:Y:S06]  /*18bf0*/  BRA `(.L_x_378) ;  /* 0xffffffd800e47947 */ /* 0x000fec000383ffff */
.L_x_317:
[----:B------:R-:W-:Y:S01]  /*18c00*/  BSSY B0, `(.L_x_379) ;  /* 0x0000008000007945 */ /* 0x000fe20003800000 */
[----:B------:R-:W-:Y:S01]  /*18c10*/  IMAD.MOV.U32 R13, RZ, RZ, R2 ;  /* 0x000000ffff0d7224 */ /* 0x000fe200078e0002 */
[----:B------:R-:W-:Y:S01]  /*18c20*/  MOV R15, 0xffffffff ;  /* 0xffffffff000f7802 */ /* 0x000fe20000000f00 */
[----:B0-----:R-:W-:Y:S02]  /*18c30*/  IMAD.MOV.U32 R12, RZ, RZ, 0x1 ;  /* 0x00000001ff0c7424 */ /* 0x001fe400078e00ff */
[----:B------:R-:W-:-:S07]  /*18c40*/  IMAD.MOV.U32 R11, RZ, RZ, RZ ;  /* 0x000000ffff0b7224 */ /* 0x000fce00078e00ff */
[----:B------:R-:W-:Y:S05]  /*18c50*/  WARPSYNC.COLLECTIVE R15, `(.L_x_380) ;  /* 0x000000000f087348 */ /* 0x000fea0003c00000 */
[----:B------:R0:W1:Y:S02]  /*18c60*/  SHFL.UP P6, R14, R13, R12, R11 ;  /* 0x0400000c0d0e7389 */ /* 0x00006400000c000b */
[----:B01----:R-:W-:Y:S01]  /*18c70*/  ENDCOLLECTIVE ;  /* 0x000000000000791b */ /* 0x003fe20003800000 */
.L_x_380:
[----:B------:R-:W-:Y:S05]  /*18c80*/  BSYNC B0 ;  /* 0x0000000000007941 */ /* 0x000fea0003800000 */
.L_x_379:
[----:B------:R-:W-:Y:S02]  /*18c90*/  IMAD.MOV.U32 R3, RZ, RZ, R14 ;  /* 0x000000ffff037224 */ /* 0x000fe400078e000e */
[----:B------:R-:W-:Y:S02]  /*18ca0*/  IMAD.MOV.U32 R12, RZ, RZ, 0x2 ;  /* 0x00000002ff0c7424 */ /* 0x000fe400078e00ff */
[----:B------:R-:W-:Y:S01]  /*18cb0*/  IMAD.MOV.U32 R11, RZ, RZ, RZ ;  /* 0x000000ffff0b7224 */ /* 0x000fe200078e00ff */
[----:B------:R-:W-:Y:S01]  /*18cc0*/  SEL R3, R3, RZ, P1 ;  /* 0x000000ff03037207 */ /* 0x000fe20000800000 */
[----:B------:R-:W-:-:S04]  /*18cd0*/  IMAD.MOV.U32 R15, RZ, RZ, -0x1 ;  /* 0xffffffffff0f7424 */ /* 0x000fc800078e00ff */
[----:B------:R-:W-:-:S04]  /*18ce0*/  IMAD.IADD R2, R2, 0x1, R3 ;  /* 0x0000000102027824 */ /* 0x000fc800078e0203 */
[----:B------:R-:W-:-:S07]  /*18cf0*/  IMAD.MOV.U32 R13, RZ, RZ, R2 ;  /* 0x000000ffff0d7224 */ /* 0x000fce00078e0002 */
[----:B------:R-:W-:Y:S05]  /*18d00*/  WARPSYNC.COLLECTIVE R15, `(.L_x_381) ;  /* 0x000000000f087348 */ /* 0x000fea0003c00000 */
[----:B------:R0:W1:Y:S02]  /*18d10*/  SHFL.UP P6, R14, R13, R12, R11 ;  /* 0x0400000c0d0e7389 */ /* 0x00006400000c000b */
[----:B01----:R-:W-:Y:S01]  /*18d20*/  ENDCOLLECTIVE ;  /* 0x000000000000791b */ /* 0x003fe20003800000 */
.L_x_381:
        /* <DEDUP_REMOVED lines=8> */
.L_x_382:
        /* <DEDUP_REMOVED lines=8> */
.L_x_383:
        /* <DEDUP_REMOVED lines=8> */
.L_x_384:
        /* <DEDUP_REMOVED lines=9> */
.L_x_385:
[----:B------:R-:W-:Y:S01]  /*18f40*/  IMAD.MOV.U32 R9, RZ, RZ, R14 ;  /* 0x000000ffff097224 */ /* 0x000fe200078e000e */
[----:B------:R-:W-:Y:S06]  /*18f50*/  BRA `(.L_x_386) ;  /* 0xffffffd800bc7947 */ /* 0x000fec000383ffff */
.L_x_319:
[----:B------:R-:W-:Y:S01]  /*18f60*/  BSSY B0, `(.L_x_387) ;  /* 0x0000006000007945 */ /* 0x000fe20003800000 */
[----:B------:R-:W-:Y:S01]  /*18f70*/  PLOP3.LUT P6, PT, P6, PT, PT, 0x8, 0x0 ;  /* 0x000000000000781c */ /* 0x000fe200037ce170 */
[----:B------:R-:W-:-:S12]  /*18f80*/  IMAD.MOV.U32 R15, RZ, RZ, -0x1 ;  /* 0xffffffffff0f7424 */ /* 0x000fd800078e00ff */
[----:B01----:R-:W-:Y:S05]  /*18f90*/  WARPSYNC.COLLECTIVE R15, `(.L_x_388) ;  /* 0x000000000f087348 */ /* 0x003fea0003c00000 */
[----:B------:R-:W-:Y:S01]  /*18fa0*/  VOTE.ANY R14, PT, P6 ;  /* 0x00000000000e7806 */ /* 0x000fe200030e0100 */
[----:B01----:R-:W-:Y:S06]  /*18fb0*/  ENDCOLLECTIVE ;  /* 0x000000000000791b */ /* 0x003fec0003800000 */
.L_x_388:
[----:B------:R-:W-:Y:S05]  /*18fc0*/  BSYNC B0 ;  /* 0x0000000000007941 */ /* 0x000fea0003800000 */
.L_x_387:
[----:B------:R-:W-:Y:S02]  /*18fd0*/  IMAD.MOV.U32 R8, RZ, RZ, R14 ;  /* 0x000000ffff087224 */ /* 0x000fe400078e000e */
[----:B------:R-:W-:Y:S02]  /*18fe0*/  IMAD.MOV.U32 R13, RZ, RZ, R6 ;  /* 0x000000ffff0d7224 */ /* 0x000fe400078e0006 */
[----:B------:R-:W0:Y:S01]  /*18ff0*/  POPC R5, R8 ;  /* 0x0000000800057309 */ /* 0x000e220000000000 */
[----:B------:R-:W-:Y:S02]  /*19000*/  IMAD.MOV.U32 R11, RZ, RZ, 0x1f ;  /* 0x0000001fff0b7424 */ /* 0x000fe400078e00ff */
[----:B------:R-:W-:Y:S02]  /*19010*/  IMAD.MOV.U32 R15, RZ, RZ, -0x1 ;  /* 0xffffffffff0f7424 */ /* 0x000fe400078e00ff */
[----:B0-----:R-:W-:-:S07]  /*19020*/  IMAD.MOV.U32 R12, RZ, RZ, R5 ;  /* 0x000000ffff0c7224 */ /* 0x001fce00078e0005 */
[----:B------:R-:W-:Y:S05]  /*19030*/  WARPSYNC.COLLECTIVE R15, `(.L_x_389) ;  /* 0x000000000f087348 */ /* 0x000fea0003c00000 */
[----:B------:R0:W1:Y:S02]  /*19040*/  SHFL.IDX P6, R14, R13, R12, R11 ;  /* 0x0000000c0d0e7389 */ /* 0x00006400000c000b */
[----:B01----:R-:W-:Y:S01]  /*19050*/  ENDCOLLECTIVE ;  /* 0x000000000000791b */ /* 0x003fe20003800000 */
.L_x_389:
[----:B------:R-:W-:Y:S02]  /*19060*/  IMAD.MOV.U32 R13, RZ, RZ, R7 ;  /* 0x000000ffff0d7224 */ /* 0x000fe400078e0007 */
[----:B------:R-:W-:-:S07]  /*19070*/  IMAD.MOV.U32 R6, RZ, RZ, R14 ;  /* 0x000000ffff067224 */ /* 0x000fce00078e000e */
[----:B------:R-:W-:Y:S05]  /*19080*/  WARPSYNC.COLLECTIVE R15, `(.L_x_390) ;  /* 0x000000000f087348 */ /* 0x000fea0003c00000 */
[----:B------:R0:W1:Y:S02]  /*19090*/  SHFL.IDX P6, R14, R13, R12, R11 ;  /* 0x0000000c0d0e7389 */ /* 0x00006400000c000b */
[----:B01----:R-:W-:Y:S01]  /*190a0*/  ENDCOLLECTIVE ;  /* 0x000000000000791b */ /* 0x003fe20003800000 */
.L_x_390:
[----:B------:R-:W-:Y:S01]  /*190b0*/  IMAD.MOV.U32 R7, RZ, RZ, R14 ;  /* 0x000000ffff077224 */ /* 0x000fe200078e000e */
[----:B------:R-:W-:Y:S06]  /*190c0*/  BRA `(.L_x_391) ;  /* 0xffffffd8009c7947 */ /* 0x000fec000383ffff */
.L_x_321:
[----:B------:R-:W-:Y:S01]  /*190d0*/  BSSY B0, `(.L_x_392) ;  /* 0x0000007000007945 */ /* 0x000fe20003800000 */
[----:B------:R-:W-:Y:S02]  /*190e0*/  IMAD.MOV.U32 R13, RZ, RZ, R2 ;  /* 0x000000ffff0d7224 */ /* 0x000fe400078e0002 */
[----:B------:R-:W-:Y:S02]  /*190f0*/  IMAD.MOV.U32 R11, RZ, RZ, 0x1f ;  /* 0x0000001fff0b7424 */ /* 0x000fe400078e00ff */
[----:B------:R-:W-:-:S07]  /*19100*/  IMAD.MOV.U32 R15, RZ, RZ, -0x1 ;  /* 0xffffffffff0f7424 */ /* 0x000fce00078e00ff */
[----:B-1234-:R-:W-:Y:S05]  /*19110*/  WARPSYNC.COLLECTIVE R15, `(.L_x_393) ;  /* 0x000000000f087348 */ /* 0x01efea0003c00000 */
[----:B------:R0:W0:Y:S02]  /*19120*/  SHFL.IDX P6, R14, R13, R12, R11 ;  /* 0x0000000c0d0e7389 */ /* 0x00002400000c000b */
[----:B01234-:R-:W-:Y:S01]  /*19130*/  ENDCOLLECTIVE ;  /* 0x000000000000791b */ /* 0x01ffe20003800000 */
.L_x_393:
[----:B------:R-:W-:Y:S05]  /*19140*/  BSYNC B0 ;  /* 0x0000000000007941 */ /* 0x000fea0003800000 */
.L_x_392:
[----:B------:R-:W-:Y:S01]  /*19150*/  IMAD.MOV.U32 R2, RZ, RZ, R14 ;  /* 0x000000ffff027224 */ /* 0x000fe200078e000e */
[----:B------:R-:W-:Y:S06]  /*19160*/  BRA `(.L_x_394) ;  /* 0xffffffd8008c7947 */ /* 0x000fec000383ffff */
.L_x_325:
[----:B0-----:R0:W1:Y:S02]  /*19170*/  SYNCS.PHASECHK.TRANS64.TRYWAIT P0, [R0+URZ+0x34820], R3 ;  /* 0x03482003000075a7 */ /* 0x001064000800017f */
[----:B-1----:R-:W-:Y:S05]  /*19180*/  @!P0 NANOSLEEP.SYNCS 0x989680 ;  /* 0x009896800000895d */ /* 0x002fea0003900000 */
[----:B------:R-:W1:Y:S02]  /*19190*/  @!P0 SYNCS.PHASECHK.TRANS64 P0, [R0+URZ+0x34820], R3 ;  /* 0x03482003000085a7 */ /* 0x000e64000800007f */
[----:B-1----:R-:W-:Y:S05]  /*191a0*/  @!P0 BRA `(.L_x_325) ;  /* 0xfffffffc00f08947 */ /* 0x002fea000383ffff */
[----:B------:R-:W-:Y:S05]  /*191b0*/  BRA `(.L_x_395) ;  /* 0xffffffe000247947 */ /* 0x000fea000383ffff */
.L_x_326:
[----:B------:R-:W1:Y:S01]  /*191c0*/  S2R R2, SR_TID.X ;  /* 0x0000000000027919 */ /* 0x000e620000002100 */
[----:B------:R-:W-:Y:S01]  /*191d0*/  BSSY B0, `(.L_x_396) ;  /* 0x000000a000007945 */ /* 0x000fe20003800000 */
[----:B------:R-:W-:Y:S02]  /*191e0*/  IMAD.MOV.U32 R12, RZ, RZ, RZ ;  /* 0x000000ffff0c7224 */ /* 0x000fe400078e00ff */
[----:B------:R-:W-:Y:S02]  /*191f0*/  IMAD.MOV.U32 R11, RZ, RZ, 0x1f ;  /* 0x0000001fff0b7424 */ /* 0x000fe400078e00ff */
[----:B------:R-:W-:Y:S01]  /*19200*/  IMAD.MOV.U32 R15, RZ, RZ, -0x1 ;  /* 0xffffffffff0f7424 */ /* 0x000fe200078e00ff */
[----:B-1----:R-:W-:-:S04]  /*19210*/  SHF.R.U32.HI R2, RZ, 0x5, R2 ;  /* 0x00000005ff027819 */ /* 0x002fc80000011602 */
[----:B------:R-:W-:-:S05]  /*19220*/  LOP3.LUT R2, R2, 0x3, RZ, 0xc0, !PT ;  /* 0x0000000302027812 */ /* 0x000fca00078ec0ff */
[----:B------:R-:W-:-:S07]  /*19230*/  IMAD.MOV.U32 R13, RZ, RZ, R2 ;  /* 0x000000ffff0d7224 */ /* 0x000fce00078e0002 */
[----:B0-----:R-:W-:Y:S05]  /*19240*/  WARPSYNC.COLLECTIVE R15, `(.L_x_397) ;  /* 0x000000000f087348 */ /* 0x001fea0003c00000 */
[----:B------:R1:W2:Y:S02]  /*19250*/  SHFL.IDX P6, R14, R13, R12, R11 ;  /* 0x0000000c0d0e7389 */ /* 0x0002a400000c000b */
[----:B012---:R-:W-:Y:S01]  /*19260*/  ENDCOLLECTIVE ;  /* 0x000000000000791b */ /* 0x007fe20003800000 */
.L_x_397:
[----:B------:R-:W-:Y:S05]  /*19270*/  BSYNC B0 ;  /* 0x0000000000007941 */ /* 0x000fea0003800000 */
.L_x_396:
[----:B------:R-:W-:Y:S05]  /*19280*/  BRA `(.L_x_398) ;  /* 0xffffffe0000c7947 */ /* 0x000fea000383ffff */
.L_x_329:
[----:B------:R-:W-:Y:S01]  /*19290*/  BSSY B1, `(.L_x_399) ;  /* 0x0000006000017945 */ /* 0x000fe20003800000 */
[----:B------:R-:W-:-:S07]  /*192a0*/  IMAD.MOV.U32 R15, RZ, RZ, -0x1 ;  /* 0xffffffffff0f7424 */ /* 0x000fce00078e00ff */
[----:B01----:R-:W-:Y:S05]  /*192b0*/  WARPSYNC.COLLECTIVE R15, `(.L_x_400) ;  /* 0x000000000f0c7348 */ /* 0x003fea0003c00000 */
[----:B------:R-:W-:Y:S02]  /*192c0*/  ELECT P6, UR62, PT ;  /* 0x00000000003e782f */ /* 0x000fe400038c0000 */
[----:B------:R-:W-:Y:S01]  /*192d0*/  MOV R14, UR62 ;  /* 0x0000003e000e7c02 */ /* 0x000fe20008000f00 */
[----:B01----:R-:W-:Y:S10]  /*192e0*/  ENDCOLLECTIVE ;  /* 0x000000000000791b */ /* 0x003ff40003800000 */
.L_x_400:
[----:B------:R-:W-:Y:S05]  /*192f0*/  BSYNC B1 ;  /* 0x0000000000017941 */ /* 0x000fea0003800000 */
.L_x_399:
[----:B------:R-:W-:Y:S05]  /*19300*/  BRA `(.L_x_401) ;  /* 0xffffffe000047947 */ /* 0x000fea000383ffff */
.L_x_331:
[----:B0-----:R0:W1:Y:S02]  /*19310*/  SYNCS.PHASECHK.TRANS64.TRYWAIT P0, [R6+URZ], R5 ;  /* 0x00000005060075a7 */ /* 0x001064000800017f */
[----:B-1----:R-:W-:Y:S05]  /*19320*/  @!P0 NANOSLEEP.SYNCS 0x989680 ;  /* 0x009896800000895d */ /* 0x002fea0003900000 */
[----:B------:R-:W1:Y:S02]  /*19330*/  @!P0 SYNCS.PHASECHK.TRANS64 P0, [R6+URZ], R5 ;  /* 0x00000005060085a7 */ /* 0x000e64000800007f */
[----:B-1----:R-:W-:Y:S05]  /*19340*/  @!P0 BRA `(.L_x_331) ;  /* 0xfffffffc00f08947 */ /* 0x002fea000383ffff */
[----:B------:R-:W-:Y:S05]  /*19350*/  BRA `(.L_x_402) ;  /* 0xffffffe000447947 */ /* 0x000fea000383ffff */
.L_x_332:
[----:B-1----:R1:W2:Y:S02]  /*19360*/  SYNCS.PHASECHK.TRANS64.TRYWAIT P0, [R7+URZ], R2 ;  /* 0x00000002070075a7 */ /* 0x0022a4000800017f */
[----:B--2---:R-:W-:Y:S05]  /*19370*/  @!P0 NANOSLEEP.SYNCS 0x989680 ;  /* 0x009896800000895d */ /* 0x004fea0003900000 */
[----:B------:R-:W2:Y:S02]  /*19380*/  @!P0 SYNCS.PHASECHK.TRANS64 P0, [R7+URZ], R2 ;  /* 0x00000002070085a7 */ /* 0x000ea4000800007f */
[----:B--2---:R-:W-:Y:S05]  /*19390*/  @!P0 BRA `(.L_x_332) ;  /* 0xfffffffc00f08947 */ /* 0x004fea000383ffff */
[----:B------:R-:W-:Y:S05]  /*193a0*/  BRA `(.L_x_403) ;  /* 0xffffffe000387947 */ /* 0x000fea000383ffff */
.L_x_334:
[----:B--2---:R2:W3:Y:S02]  /*193b0*/  SYNCS.PHASECHK.TRANS64.TRYWAIT P0, [R4+URZ], R5 ;  /* 0x00000005040075a7 */ /* 0x0044e4000800017f */
[----:B---3--:R-:W-:Y:S05]  /*193c0*/  @!P0 NANOSLEEP.SYNCS 0x989680 ;  /* 0x009896800000895d */ /* 0x008fea0003900000 */
[----:B------:R-:W3:Y:S02]  /*193d0*/  @!P0 SYNCS.PHASECHK.TRANS64 P0, [R4+URZ], R5 ;  /* 0x00000005040085a7 */ /* 0x000ee4000800007f */
[----:B---3--:R-:W-:Y:S05]  /*193e0*/  @!P0 BRA `(.L_x_334) ;  /* 0xfffffffc00f08947 */ /* 0x008fea000383ffff */
[----:B------:R-:W-:Y:S05]  /*193f0*/  BRA `(.L_x_404) ;  /* 0xffffffe0003c7947 */ /* 0x000fea000383ffff */
.L_x_405:
        /* <DEDUP_REMOVED lines=16> */
.L_x_3092:


//--------------------- .text._ZN7cutlass13device_kernelIN5flash11enable_sm90INS1_16FlashAttnFwdSm90INS1_25CollectiveMainloopFwdSm90ILi2EN4cute5tupleIJNS5_1CILi1EEES8_S8_EEENS6_IJNS7_ILi128EEENS7_ILi176EEESA_EEELi128ENS_6half_tEfNS_4arch4Sm90ELb0ELb0ELb1ELb1ELb0ELb1ELb0ELb1ELb1ELb1ELb1ELb0EEENS1_21CollectiveEpilogueFwdINS6_IJSA_SA_SB_EEES9_SD_SF_Li256ELb1ELb1ELb1ELb0EEENS1_36VarlenDynamicPersistentTileSchedulerILi128ELi176ELi256ELi128ELb1ELb1ELb1ELb0ELb1ELb1EEEEEEEEEvNT_6ParamsE --------------------------
	.section	.text._ZN7cutlass13device_kernelIN5flash11enable_sm90INS1_16FlashAttnFwdSm90INS1_25CollectiveMainloopFwdSm90ILi2EN4cute5tupleIJNS5_1CILi1EEES8_S8_EEENS6_IJNS7_ILi128EEENS7_ILi176EEESA_EEELi128ENS_6half_tEfNS_4arch4Sm90ELb0ELb0ELb1ELb1ELb0ELb1ELb0ELb1ELb1ELb1ELb1ELb0EEENS1_21CollectiveEpilogueFwdINS6_IJSA_SA_SB_EEES9_SD_SF_Li256ELb1ELb1ELb1ELb0EEENS1_36VarlenDynamicPersistentTileSchedulerILi128ELi176ELi256ELi128ELb1ELb1ELb1ELb0ELb1ELb1EEEEEEEEEvNT_6ParamsE,"ax",@progbits
	.align	128
.text._ZN7cutlass13device_kernelIN5flash11enable_sm90INS1_16FlashAttnFwdSm90INS1_25CollectiveMainloopFwdSm90ILi2EN4cute5tupleIJNS5_1CILi1EEES8_S8_EEENS6_IJNS7_ILi128EEENS7_ILi176EEESA_EEELi128ENS_6half_tEfNS_4arch4Sm90ELb0ELb0ELb1ELb1ELb0ELb1ELb0ELb1ELb1ELb1ELb1ELb0EEENS1_21CollectiveEpilogueFwdINS6_IJSA_SA_SB_EEES9_SD_SF_Li256ELb1ELb1ELb1ELb0EEENS1_36VarlenDynamicPersistentTileSchedulerILi128ELi176ELi256ELi128ELb1ELb1ELb1ELb0ELb1ELb1EEEEEEEEEvNT_6ParamsE:
        .type           _ZN7cutlass13device_kernelIN5flash11enable_sm90INS1_16FlashAttnFwdSm90INS1_25CollectiveMainloopFwdSm90ILi2EN4cute5tupleIJNS5_1CILi1EEES8_S8_EEENS6_IJNS7_ILi128EEENS7_ILi176EEESA_EEELi128ENS_6half_tEfNS_4arch4Sm90ELb0ELb0ELb1ELb1ELb0ELb1ELb0ELb1ELb1ELb1ELb1ELb0EEENS1_21CollectiveEpilogueFwdINS6_IJSA_SA_SB_EEES9_SD_SF_Li256ELb1ELb1ELb1ELb0EEENS1_36VarlenDynamicPersistentTileSchedulerILi128ELi176ELi256ELi128ELb1ELb1ELb1ELb0ELb1ELb1EEEEEEEEEvNT_6ParamsE,@function
        .size           _ZN7cutlass13device_kernelIN5flash11enable_sm90INS1_16FlashAttnFwdSm90INS1_25CollectiveMainloopFwdSm90ILi2EN4cute5tupleIJNS5_1CILi1EEES8_S8_EEENS6_IJNS7_ILi128EEENS7_ILi176EEESA_EEELi128ENS_6half_tEfNS_4arch4Sm90ELb0ELb0ELb1ELb1ELb0ELb1ELb0ELb1ELb1ELb1ELb1ELb0EEENS1_21CollectiveEpilogueFwdINS6_IJSA_SA_SB_EEES9_SD_SF_Li256ELb1ELb1ELb1ELb0EEENS1_36VarlenDynamicPersistentTileSchedulerILi128ELi176ELi256ELi128ELb1ELb1ELb1ELb0ELb1ELb1EEEEEEEEEvNT_6ParamsE,(.L_x_3093 - _ZN7cutlass13device_kernelIN5flash11enable_sm90INS1_16FlashAttnFwdSm90INS1_25CollectiveMainloopFwdSm90ILi2EN4cute5tupleIJNS5_1CILi1EEES8_S8_EEENS6_IJNS7_ILi128EEENS7_ILi176EEESA_EEELi128ENS_6half_tEfNS_4arch4Sm90ELb0ELb0ELb1ELb1ELb0ELb1ELb0ELb1ELb1ELb1ELb1ELb0EEENS1_21CollectiveEpilogueFwdINS6_IJSA_SA_SB_EEES9_SD_SF_Li256ELb1ELb1ELb1ELb0EEENS1_36VarlenDynamicPersistentTileSchedulerILi128ELi176ELi256ELi128ELb1ELb1ELb1ELb0ELb1ELb1EEEEEEEEEvNT_6ParamsE)
        .other          _ZN7cutlass13device_kernelIN5flash11enable_sm90INS1_16FlashAttnFwdSm90INS1_25CollectiveMainloopFwdSm90ILi2EN4cute5tupleIJNS5_1CILi1EEES8_S8_EEENS6_IJNS7_ILi128EEENS7_ILi176EEESA_EEELi128ENS_6half_tEfNS_4arch4Sm90ELb0ELb0ELb1ELb1ELb0ELb1ELb0ELb1ELb1ELb1ELb1ELb0EEENS1_21CollectiveEpilogueFwdINS6_IJSA_SA_SB_EEES9_SD_SF_Li256ELb1ELb1ELb1ELb0EEENS1_36VarlenDynamicPersistentTileSchedulerILi128ELi176ELi256ELi128ELb1ELb1ELb1ELb0ELb1ELb1EEEEEEEEEvNT_6ParamsE,@"STO_CUDA_ENTRY STV_DEFAULT"
_ZN7cutlass13device_kernelIN5flash11enable_sm90INS1_16FlashAttnFwdSm90INS1_25CollectiveMainloopFwdSm90ILi2EN4cute5tupleIJNS5_1CILi1EEES8_S8_EEENS6_IJNS7_ILi128EEENS7_ILi176EEESA_EEELi128ENS_6half_tEfNS_4arch4Sm90ELb0ELb0ELb1ELb1ELb0ELb1ELb0ELb1ELb1ELb1ELb1ELb0EEENS1_21CollectiveEpilogueFwdINS6_IJSA_SA_SB_EEES9_SD_SF_Li256ELb1ELb1ELb1ELb0EEENS1_36VarlenDynamicPersistentTileSchedulerILi128ELi176ELi256ELi128ELb1ELb1ELb1ELb0ELb1ELb1EEEEEEEEEvNT_6ParamsE:
[----:B------:R-:W0:Y:S02]  /*0000*/  LDC R1, c[0x0][0x28] ;  /* 0x00000a00ff017b82 */ /* 0x000e240000000800 */
[----:B0-----:R-:W-:Y:S01]  /*0010*/  VIADD R1, R1, 0xffffff70 ;  /* 0xffffff7001017836 */ /* 0x001fe20000000000 */
[----:B------:R-:W0:Y:S01]  /*0020*/  S2R R6, SR_TID.X ;  /* 0x0000000000067919 */ /* 0x000e220000002100 */
[----:B------:R-:W-:Y:S01]  /*0030*/  ELECT P0, URZ, PT ;  /* 0x00000000003f782f */ /* 0x000fe20003800000 */
[----:B------:R-:W-:Y:S01]  /*0040*/  BSSY B0, `(.L_x_406) ;  /* 0x0000013000007945 */ /* 0x000fe20003800000 */
[----:B0-----:R-:W-:-:S05]  /*0050*/  SHF.R.U32.HI R0, RZ, 0x5, R6 ;  /* 0x00000005ff007819 */ /* 0x001fca0000011606 */
[----:B------:R-:W0:Y:S02]  /*0060*/  SHFL.IDX PT, R2, R0, RZ, 0x1f ;  /* 0x00001fff00027589 */ /* 0x000e2400000e0000 */
[----:B0-----:R-:W-:-:S13]  /*0070*/  ISETP.EQ.AND P0, PT, R2, RZ, P0 ;  /* 0x000000ff0200720c */ /* 0x001fda0000702270 */
[----:B------:R-:W-:Y:S05]  /*0080*/  @!P0 BRA `(.L_x_407) ;  /* 0x0000000000388947 */ /* 0x000fea0003800000 */
[----:B------:R-:W-:Y:S02]  /*0090*/  ULDC.64 UR4, c[0x0][0x198] ;  /* 0x0000660000047ab9 */ /* 0x000fe40000000a00 */
[----:B------:R-:W-:Y:S02]  /*00a0*/  UIADD3 UR6, UP0, UR4, 0x370, URZ ;  /* 0x0000037004067890 */ /* 0x000fe4000ff1e03f */
[----:B------:R-:W-:Y:S02]  /*00b0*/  UIADD3 UR8, UP1, UR4, 0x470, URZ ;  /* 0x0000047004087890 */ /* 0x000fe4000ff3e03f */
[----:B------:R-:W-:Y:S02]  /*00c0*/  UIADD3 UR10, UP2, UR4, 0x570, URZ ;  /* 0x00000570040a7890 */ /* 0x000fe4000ff5e03f */
[----:B------:R-:W-:Y:S02]  /*00d0*/  UIADD3 UR4, UP3, UR4, 0x670, URZ ;  /* 0x0000067004047890 */ /* 0x000fe4000ff7e03f */
[----:B------:R-:W-:-:S02]  /*00e0*/  UIADD3.X UR7, URZ, UR5, URZ, UP0, !UPT ;  /* 0x000000053f077290 */ /* 0x000fc400087fe43f */
[----:B------:R-:W-:Y:S02]  /*00f0*/  UIADD3.X UR9, URZ, UR5, URZ, UP1, !UPT ;  /* 0x000000053f097290 */ /* 0x000fe40008ffe43f */
[----:B------:R-:W-:Y:S02]  /*0100*/  UIADD3.X UR11, URZ, UR5, URZ, UP2, !UPT ;  /* 0x000000053f0b7290 */ /* 0x000fe400097fe43f */
[----:B------:R-:W-:-:S03]  /*0110*/  UIADD3.X UR5, URZ, UR5, URZ, UP3, !UPT ;  /* 0x000000053f057290 */ /* 0x000fc60009ffe43f */
[----:B------:R0:W-:Y:S02]  /*0120*/  UTMACCTL.PF [UR6] ;  /* 0x00000000060079b9 */ /* 0x0001e40008040000 */
[----:B------:R0:W-:Y:S02]  /*0130*/  UTMACCTL.PF [UR8] ;  /* 0x00000000080079b9 */ /* 0x0001e40008040000 */
[----:B------:R0:W-:Y:S02]  /*0140*/  UTMACCTL.PF [UR10] ;  /* 0x000000000a0079b9 */ /* 0x0001e40008040000 */
[----:B------:R0:W-:Y:S02]  /*0150*/  UTMACCTL.PF [UR4] ;  /* 0x00000000040079b9 */ /* 0x0001e40008040000 */
[----:B0-----:R-:W-:Y:S01]  /*0160*/  NOP ;  /* 0x0000000000007918 */ /* 0x001fe20000000000 */
.L_x_407:
[----:B------:R-:W-:Y:S05]  /*0170*/  BSYNC B0 ;  /* 0x0000000000007941 */ /* 0x000fea0003800000 */
.L_x_406:
[----:B------:R-:W-:Y:S01]  /*0180*/  VOTEU.ANY UP0, P0 ;  /* 0x00000000003f7886 */ /* 0x000fe20000000100 */
[----:B------:R-:W0:Y:S01]  /*0190*/  SHFL.IDX PT, R2, R0, RZ, 0x1f ;  /* 0x00001fff00027589 */ /* 0x000e2200000e0000 */
[----:B------:R-:W-:Y:S01]  /*01a0*/  UMOV UR4, 0x80 ;  /* 0x0000008000047882 */ /* 0x000fe20000000000 */
[----:B------:R-:W-:Y:S01]  /*01b0*/  UMOV UR7, 0x100 ;  /* 0x0000010000077882 */ /* 0x000fe20000000000 */
[----:B------:R-:W-:Y:S01]  /*01c0*/  SHF.R.U32.HI R3, RZ, 0x7, R6 ;  /* 0x00000007ff037819 */ /* 0x000fe20000011606 */
[----:B------:R-:W1:Y:S01]  /*01d0*/  @UP0 S2UR UR8, SR_CgaCtaId ;  /* 0x00000000000809c3 */ /* 0x000e620000008800 */
[----:B------:R-:W-:Y:S01]  /*01e0*/  @UP0 UMOV UR6, 0x400 ;  /* 0x0000040000060882 */ /* 0x000fe20000000000 */
[----:B------:R-:W-:-:S04]  /*01f0*/  @UP0 UIADD3 UR4, -UR4, 0x100000, URZ ;  /* 0x0010000004040890 */ /* 0x000fc8000fffe13f */
[----:B------:R-:W-:Y:S02]  /*0200*/  @UP0 USHF.L.U32 UR5, UR4, 0xb, URZ ;  /* 0x0000000b04050899 */ /* 0x000fe4000800063f */
[----:B------:R-:W-:Y:S01]  /*0210*/  @UP0 USHF.L.U32 UR4, UR4, 0x1, URZ ;  /* 0x0000000104040899 */ /* 0x000fe2000800063f */
[----:B------:R-:W-:Y:S01]  /*0220*/  VOTEU.ANY UP1, P0 ;  /* 0x00000000003f7886 */ /* 0x000fe20000020100 */
[----:B0-----:R-:W-:Y:S02]  /*0230*/  ISETP.NE.AND P1, PT, R2, RZ, PT ;  /* 0x000000ff0200720c */ /* 0x001fe40003f25270 */
[----:B------:R0:W2:Y:S01]  /*0240*/  SHFL.IDX PT, R2, R3, RZ, 0x1f ;  /* 0x00001fff03027589 */ /* 0x0000a200000e0000 */
[----:B-1----:R-:W-:Y:S02]  /*0250*/  @UP0 ULEA UR8, UR8, UR6, 0x18 ;  /* 0x0000000608080291 */ /* 0x002fe4000f8ec03f */
[----:B------:R-:W-:-:S04]  /*0260*/  @UP0 UIADD3 UR6, -UR7, 0x100000, URZ ;  /* 0x0010000007060890 */ /* 0x000fc8000fffe13f */
[----:B------:R-:W-:Y:S02]  /*0270*/  @UP0 USHF.L.U32 UR7, UR6, 0xb, URZ ;  /* 0x0000000b06070899 */ /* 0x000fe4000800063f */
[----:B------:R-:W-:Y:S01]  /*0280*/  @UP0 USHF.L.U32 UR6, UR6, 0x1, URZ ;  /* 0x0000000106060899 */ /* 0x000fe2000800063f */
[----:B------:R-:W-:Y:S01]  /*0290*/  VOTEU.ANY UP0, P0 ;  /* 0x00000000003f7886 */ /* 0x000fe20000000100 */
[----:B------:R-:W1:Y:S04]  /*02a0*/  FENCE.VIEW.ASYNC.S ;  /* 0x00000000000073c6 */ /* 0x000e680000000000 */
[----:B-1----:R0:W1:Y:S06]  /*02b0*/  @UP0 SYNCS.EXCH.64 URZ, [UR8+0x34800], UR4 ;  /* 0x03480004083f05b2 */ /* 0x00206c0008000100 */
[----:B------:R0:W3:Y:S02]  /*02c0*/  @UP1 SYNCS.EXCH.64 URZ, [UR8+0x34820], UR6 ;  /* 0x03482006083f15b2 */ /* 0x0000e40008000100 */
[----:B0-----:R-:W-:Y:S05]  /*02d0*/  @P1 BRA `(.L_x_408) ;  /* 0x0000000000481947 */ /* 0x001fea0003800000 */
[----:B------:R-:W0:Y:S01]  /*02e0*/  S2UR UR5, SR_CgaCtaId ;  /* 0x00000000000579c3 */ /* 0x000e220000008800 */
        /* <DEDUP_REMOVED lines=15> */
[----:B------:R0:W0:Y:S01]  /*03e0*/  SYNCS.EXCH.64 URZ, [UR8+0x34848], UR6 ;  /* 0x03484806083f75b2 */ /* 0x0000220008000100 */
[----:B------:R-:W-:Y:S01]  /*03f0*/  NOP ;  /* 0x0000000000007918 */ /* 0x000fe20000000000 */
.L_x_408:
[----:B------:R-:W5:Y:S01]  /*0400*/  SHFL.IDX PT, R3, R0, RZ, 0x1f ;  /* 0x00001fff00037589 */ /* 0x000f6200000e0000 */
[----:B------:R-:W-:Y:S01]  /*0410*/  NOP ;  /* 0x0000000000007918 */ /* 0x000fe20000000000 */
[----:B-----5:R-:W-:-:S13]  /*0420*/  ISETP.NE.AND P0, PT, R3, RZ, PT ;  /* 0x000000ff0300720c */ /* 0x020fda0003f05270 */
        /* <DEDUP_REMOVED lines=17> */
[----:B------:R0:W0:Y:S01]  /*0540*/  SYNCS.EXCH.64 URZ, [UR8+0x34868], UR6 ;  /* 0x03486806083f75b2 */ /* 0x0000220008000100 */
[----:B------:R-:W-:Y:S01]  /*0550*/  NOP ;  /* 0x0000000000007918 */ /* 0x000fe20000000000 */
.L_x_409:
[----:B------:R-:W5:Y:S01]  /*0560*/  SHFL.IDX PT, R3, R0, RZ, 0x1f ;  /* 0x00001fff00037589 */ /* 0x000f6200000e0000 */
[----:B------:R-:W-:Y:S01]  /*0570*/  NOP ;  /* 0x0000000000007918 */ /* 0x000fe20000000000 */
[----:B-----5:R-:W-:-:S13]  /*0580*/  ISETP.NE.AND P0, PT, R3, RZ, PT ;  /* 0x000000ff0300720c */ /* 0x020fda0003f05270 */
        /* <DEDUP_REMOVED lines=13> */
[----:B------:R0:W0:Y:S01]  /*0660*/  SYNCS.EXCH.64 URZ, [UR6+0x34888], UR4 ;  /* 0x03488804063f75b2 */ /* 0x0000220008000100 */
[----:B------:R-:W-:Y:S01]  /*0670*/  NOP ;  /* 0x0000000000007918 */ /* 0x000fe20000000000 */
.L_x_410:
        /* <DEDUP_REMOVED lines=22> */
.L_x_411:
        /* <DEDUP_REMOVED lines=22> */
.L_x_412:
[----:B--2---:R-:W-:Y:S01]  /*0940*/  ISETP.NE.AND P0, PT, R2, RZ, PT ;  /* 0x000000ff0200720c */ /* 0x004fe20003f05270 */
[----:B------:R-:W-:Y:S01]  /*0950*/  IMAD.MOV.U32 R2, RZ, RZ, 0x1 ;  /* 0x00000001ff027424 */ /* 0x000fe200078e00ff */
[----:B------:R-:W-:Y:S01]  /*0960*/  NOP ;  /* 0x0000000000007918 */ /* 0x000fe20000000000 */
[----:B------:R-:W-:Y:S03]  /*0970*/  BSSY B9, `(.L_x_413) ;  /* 0x000287a000097945 */ /* 0x000fe60003800000 */
[----:B------:R-:W-:-:S05]  /*0980*/  SEL R2, R2, 0x2, !P0 ;  /* 0x0000000202027807 */ /* 0x000fca0004000000 */
[----:B------:R2:W-:Y:S01]  /*0990*/  STL [R1+0x68], R2 ;  /* 0x0000680201007387 */ /* 0x0005e20000100800 */
[----:B01-34-:R-:W-:Y:S06]  /*09a0*/  BAR.SYNC.DEFER_BLOCKING 0x0 ;  /* 0x0000000000007b1d */ /* 0x01bfec0000010000 */
[----:B------:R-:W-:Y:S05]  /*09b0*/  @!P0 BRA `(.L_x_414) ;  /* 0x0000020c00448947 */ /* 0x000fea0003800000 */
.L_x_415:
[----:B------:R-:W-:-:S08]  /*09c0*/  NOP ;  /* 0x0000000000007918 */ /* 0x000fd00000000000 */
[----:B------:R-:W0:Y:S02]  /*09d0*/  USETMAXREG.TRY_ALLOC.CTAPOOL UP0, 0xf0 ;  /* 0x000000f0000079c8 */ /* 0x000e240008000600 */
[----:B0-----:R-:W-:-:S13]  /*09e0*/  PLOP3.LUT P0, PT, PT, PT, UP0, 0x80, 0x0 ;  /* 0x000000000000781c */ /* 0x001fda0003f0f008 */
[----:B------:R-:W-:Y:S05]  /*09f0*/  @!P0 BRA `(.L_x_415) ;  /* 0xfffffffc00f08947 */ /* 0x000fea000383ffff */
[----:B------:R-:W3:Y:S01]  /*0a00*/  LDL.LU R0, [R1] ;  /* 0x0000000001007983 */ /* 0x000ee20000300800 */
[----:B--2---:R-:W-:Y:S01]  /*0a10*/  SHF.R.U32.HI R2, RZ, 0x7, R6 ;  /* 0x00000007ff027819 */ /* 0x004fe20000011606 */
[----:B------:R-:W0:Y:S01]  /*0a20*/  S2UR UR5, SR_CgaCtaId ;  /* 0x00000000000579c3 */ /* 0x000e220000008800 */
[----:B------:R-:W-:-:S07]  /*0a30*/  UMOV UR4, 0x400 ;  /* 0x0000040000047882 */ /* 0x000fce0000000000 */
[----:B------:R-:W-:Y:S06]  /*0a40*/  BAR.ARV 0x8, 0x180 ;  /* 0x0206000000007b1d */ /* 0x000fec0000002000 */
[----:B------:R-:W-:-:S13]  /*0a50*/  ISETP.NE.AND P0, PT, R2, 0x1, PT ;  /* 0x000000010200780c */ /* 0x000fda0003f05270 */
[----:B------:R-:W-:Y:S06]  /*0a60*/  @!P0 BAR.ARV 0x9, 0x100 ;  /* 0x0244000000008b1d */ /* 0x000fec0000002000 */
[----:B0-----:R-:W-:Y:S02]  /*0a70*/  ULEA UR4, UR5, UR4, 0x18 ;  /* 0x0000000405047291 */ /* 0x001fe4000f8ec03f */
[----:B------:R-:W-:Y:S04]  /*0a80*/  BAR.SYNC.DEFER_BLOCKING 0x5, 0x180 ;  /* 0x0146000000007b1d */ /* 0x000fe80000010000 */
[----:B------:R-:W-:-:S02]  /*0a90*/  IMAD.U32 R2, RZ, RZ, UR4 ;  /* 0x00000004ff027e24 */ /* 0x000fc4000f8e00ff */
[----:B------:R-:W-:-:S03]  /*0aa0*/  ULDC UR4, c[0x0][0xc3c] ;  /* 0x00030f0000047ab9 */ /* 0x000fc60000000800 */
[----:B------:R-:W0:Y:S01]  /*0ab0*/  LDS.128 R148, [R2+0x348d0] ;  /* 0x0348d00002947984 */ /* 0x000e220000000c00 */
[----:B------:R-:W-:Y:S06]  /*0ac0*/  BAR.ARV 0x4, 0x180 ;  /* 0x0106000000007b1d */ /* 0x000fec0000002000 */
[----:B---3--:R-:W-:-:S04]  /*0ad0*/  LOP3.LUT R0, R0, 0xffffffdf, RZ, 0xc0, !PT ;  /* 0xffffffdf00007812 */ /* 0x008fc800078ec0ff */
[----:B------:R-:W-:Y:S02]  /*0ae0*/  @P0 LOP3.LUT R0, R0, 0x20, RZ, 0xfc, !PT ;  /* 0x0000002000000812 */ /* 0x000fe400078efcff */
[----:B0-----:R-:W-:-:S03]  /*0af0*/  ISETP.GE.AND P0, PT, R151, UR4, PT ;  /* 0x0000000497007c0c */ /* 0x001fc6000bf06270 */
[----:B------:R0:W-:Y:S10]  /*0b00*/  STL [R1], R0 ;  /* 0x0000000001007387 */ /* 0x0001f40000100800 */
[----:B0-----:R-:W-:Y:S05]  /*0b10*/  @P0 BRA `(.L_x_416) ;  /* 0x00000284007c0947 */ /* 0x001fea0003800000 */
[----:B------:R-:W2:Y:S01]  /*0b20*/  LDL R16, [R1+0x68] ;  /* 0x0000680001107983 */ /* 0x000ea20000100800 */
[----:B------:R-:W-:Y:S01]  /*0b30*/  VIADD R14, R6, 0xffffff80 ;  /* 0xffffff80060e7836 */ /* 0x000fe20000000000 */
[----:B------:R-:W-:Y:S01]  /*0b40*/  CS2R R222, SRZ ;  /* 0x0000000000de7805 */ /* 0x000fe2000001ff00 */
[----:B------:R-:W-:Y:S02]  /*0b50*/  VIADD R20, R2, 0x16400 ;  /* 0x0001640002147836 */ /* 0x000fe40000000000 */
[----:B------:R-:W-:Y:S01]  /*0b60*/  IMAD.MOV.U32 R23, RZ, RZ, RZ ;  /* 0x000000ffff177224 */ /* 0x000fe200078e00ff */
[----:B------:R-:W-:-:S04]  /*0b70*/  SHF.R.S32.HI R0, RZ, 0x1f, R14 ;  /* 0x0000001fff007819 */ /* 0x000fc8000001140e */
[CC--:B------:R-:W-:Y:S02]  /*0b80*/  LEA.HI R3, R0.reuse, R14.reuse, RZ, 0x7 ;  /* 0x0000000e00037211 */ /* 0x0c0fe400078f38ff */
[CC--:B------:R-:W-:Y:S02]  /*0b90*/  LEA.HI R5, R0.reuse, R14.reuse, RZ, 0x4 ;  /* 0x0000000e00057211 */ /* 0x0c0fe400078f20ff */
[----:B------:R-:W-:Y:S02]  /*0ba0*/  LOP3.LUT R4, R3, 0xffffff80, RZ, 0xc0, !PT ;  /* 0xffffff8003047812 */ /* 0x000fe400078ec0ff */
[----:B------:R-:W-:Y:S02]  /*0bb0*/  LEA.HI R13, R0, R14, RZ, 0x2 ;  /* 0x0000000e000d7211 */ /* 0x000fe400078f10ff */
[----:B------:R-:W-:Y:S02]  /*0bc0*/  IADD3 R21, R14, -R4, RZ ;  /* 0x800000040e157210 */ /* 0x000fe40007ffe0ff */
[----:B------:R-:W-:-:S02]  /*0bd0*/  LEA.HI R4, R0, R14, RZ, 0x5 ;  /* 0x0000000e00047211 */ /* 0x000fc400078f28ff */
[----:B------:R-:W-:Y:S02]  /*0be0*/  SHF.R.S32.HI R9, RZ, 0x1f, R21 ;  /* 0x0000001fff097819 */ /* 0x000fe40000011415 */
[----:B------:R-:W-:Y:S01]  /*0bf0*/  LEA.HI R22, R0, R14, RZ, 0x3 ;  /* 0x0000000e00167211 */ /* 0x000fe200078f18ff */
[----:B------:R-:W-:Y:S01]  /*0c00*/  IMAD.SHL.U32 R6, R4, 0x20, RZ ;  /* 0x0000002004067824 */ /* 0x000fe200078e00ff */
[----:B------:R-:W-:Y:S02]  /*0c10*/  LEA.HI R10, R9, R21, RZ, 0x2 ;  /* 0x00000015090a7211 */ /* 0x000fe400078f10ff */
[----:B------:R-:W-:Y:S02]  /*0c20*/  LOP3.LUT R4, R5, 0x3fffff0, RZ, 0xc0, !PT ;  /* 0x03fffff005047812 */ /* 0x000fe400078ec0ff */
[--C-:B------:R-:W-:Y:S02]  /*0c30*/  SHF.R.S32.HI R11, RZ, 0x2, R10.reuse ;  /* 0x00000002ff0b7819 */ /* 0x100fe4000001140a */
[----:B------:R-:W-:Y:S01]  /*0c40*/  SHF.R.S32.HI R8, RZ, 0x1f, R10 ;  /* 0x0000001fff087819 */ /* 0x000fe2000001140a */
[----:B------:R-:W-:Y:S01]  /*0c50*/  IMAD.IADD R4, R14, 0x1, -R4 ;  /* 0x000000010e047824 */ /* 0x000fe200078e0a04 */
[----:B------:R-:W-:-:S02]  /*0c60*/  LOP3.LUT R7, R6, 0xfffffc00, RZ, 0xc0, !PT ;  /* 0xfffffc0006077812 */ /* 0x000fc400078ec0ff */
[----:B------:R-:W-:Y:S02]  /*0c70*/  LEA.HI R6, R8, R11, RZ, 0x3 ;  /* 0x0000000b08067211 */ /* 0x000fe400078f18ff */
[----:B------:R-:W-:Y:S01]  /*0c80*/  LEA.HI R9, R9, R21, RZ, 0x5 ;  /* 0x0000001509097211 */ /* 0x000fe200078f28ff */
[----:B------:R-:W-:Y:S01]  /*0c90*/  IMAD R8, R4, 0x40, R7 ;  /* 0x0000004004087824 */ /* 0x000fe200078e0207 */
[----:B------:R-:W-:Y:S02]  /*0ca0*/  SHF.R.S32.HI R4, RZ, 0x7, R3 ;  /* 0x00000007ff047819 */ /* 0x000fe40000011403 */
[----:B------:R-:W-:Y:S02]  /*0cb0*/  LOP3.LUT R12, R6, 0xfffffff8, RZ, 0xc0, !PT ;  /* 0xfffffff8060c7812 */ /* 0x000fe400078ec0ff */
[----:B------:R-:W-:Y:S02]  /*0cc0*/  SHF.R.S32.HI R6, RZ, 0x4, R5 ;  /* 0x00000004ff067819 */ /* 0x000fe40000011405 */
[----:B------:R-:W-:Y:S01]  /*0cd0*/  LEA.HI R3, R3, R4, RZ, 0x1 ;  /* 0x0000000403037211 */ /* 0x000fe200078f08ff */
[----:B------:R-:W-:Y:S01]  /*0ce0*/  IMAD.IADD R12, R11, 0x1, -R12 ;  /* 0x000000010b0c7824 */ /* 0x000fe200078e0a0c */
[----:B------:R-:W-:-:S02]  /*0cf0*/  LEA.HI R5, R5, R6, RZ, 0x1 ;  /* 0x0000000605057211 */ /* 0x000fc400078f08ff */
[----:B------:R-:W-:Y:S02]  /*0d00*/  LOP3.LUT R3, R3, 0x3fffffe, RZ, 0xc0, !PT ;  /* 0x03fffffe03037812 */ /* 0x000fe400078ec0ff */
[----:B------:R-:W-:Y:S02]  /*0d10*/  SHF.R.S32.HI R9, RZ, 0x5, R9 ;  /* 0x00000005ff097819 */ /* 0x000fe40000011409 */
[----:B------:R-:W-:Y:S01]  /*0d20*/  LOP3.LUT R5, R5, 0x1ffffffe, RZ, 0xc0, !PT ;  /* 0x1ffffffe05057812 */ /* 0x000fe200078ec0ff */
[----:B------:R-:W-:Y:S01]  /*0d30*/  IMAD.IADD R3, R4, 0x1, -R3 ;  /* 0x0000000104037824 */ /* 0x000fe200078e0a03 */
[----:B------:R-:W-:Y:S01]  /*0d40*/  LOP3.LUT R13, R13, 0xfffffffc, RZ, 0xc0, !PT ;  /* 0xfffffffc0d0d7812 */ /* 0x000fe200078ec0ff */
[----:B------:R-:W-:Y:S01]  /*0d50*/  IMAD R12, R9, 0x10, R12 ;  /* 0x00000010090c7824 */ /* 0x000fe200078e020c */
[----:B------:R-:W-:Y:S01]  /*0d60*/  LOP3.LUT R10, R10, 0x7ffffffc, RZ, 0xc0, !PT ;  /* 0x7ffffffc0a0a7812 */ /* 0x000fe200078ec0ff */
[----:B------:R-:W-:Y:S01]  /*0d70*/  IMAD.IADD R5, R6, 0x1, -R5 ;  /* 0x0000000106057824 */ /* 0x000fe200078e0a05 */
[----:B------:R-:W-:Y:S01]  /*0d80*/  IADD3 R13, R14, -R13, RZ ;  /* 0x8000000d0e0d7210 */ /* 0x000fe20007ffe0ff */
[----:B------:R-:W-:Y:S01]  /*0d90*/  IMAD R15, R3, 0x40, R12 ;  /* 0x00000040030f7824 */ /* 0x000fe200078e020c */
[----:B------:R-:W-:Y:S01]  /*0da0*/  LEA.HI R3, R0, R14, RZ, 0x6 ;  /* 0x0000000e00037211 */ /* 0x000fe200078f30ff */
[----:B------:R-:W-:Y:S01]  /*0db0*/  IMAD R5, R5, 0x8, R8 ;  /* 0x0000000805057824 */ /* 0x000fe200078e0208 */
[----:B------:R-:W-:Y:S01]  /*0dc0*/  LOP3.LUT R0, R22, 0xfffffff8, RZ, 0xc0, !PT ;  /* 0xfffffff816007812 */ /* 0x000fe200078ec0ff */
[----:B------:R-:W-:Y:S01]  /*0dd0*/  IMAD.IADD R10, R21, 0x1, -R10 ;  /* 0x00000001150a7824 */ /* 0x000fe200078e0a0a */
[----:B------:R-:W-:Y:S01]  /*0de0*/  SHF.R.S32.HI R22, RZ, 0x3, R22 ;  /* 0x00000003ff167819 */ /* 0x000fe20000011416 */
[----:B------:R-:W-:Y:S01]  /*0df0*/  IMAD.SHL.U32 R3, R3, 0x8, RZ ;  /* 0x0000000803037824 */ /* 0x000fe200078e00ff */
[----:B------:R-:W-:Y:S01]  /*0e00*/  LEA.HI R7, R13, R13, RZ, 0x1 ;  /* 0x0000000d0d077211 */ /* 0x000fe200078f08ff */
[----:B------:R0:W-:Y:S01]  /*0e10*/  STL [R1+0x8c], R5 ;  /* 0x00008c0501007387 */ /* 0x0001e20000100800 */
[----:B------:R-:W-:Y:S01]  /*0e20*/  IADD3 R18, R14, -R0, RZ ;  /* 0x800000000e127210 */ /* 0x000fe20007ffe0ff */
[C---:B------:R-:W-:Y:S01]  /*0e30*/  VIADD R24, R22.reuse, 0xa0 ;  /* 0x000000a016187836 */ /* 0x040fe20000000000 */
[----:B------:R-:W-:Y:S01]  /*0e40*/  LOP3.LUT R4, R7, 0x1ffffffe, RZ, 0xc0, !PT ;  /* 0x1ffffffe07047812 */ /* 0x000fe200078ec0ff */
[C---:B------:R-:W-:Y:S01]  /*0e50*/  VIADD R30, R22.reuse, 0x20 ;  /* 0x00000020161e7836 */ /* 0x040fe20000000000 */
[----:B------:R-:W-:Y:S01]  /*0e60*/  LOP3.LUT R26, R3, 0xfffffe00, RZ, 0xc0, !PT ;  /* 0xfffffe00031a7812 */ /* 0x000fe200078ec0ff */
[C---:B------:R-:W-:Y:S01]  /*0e70*/  VIADD R29, R22.reuse, 0x40 ;  /* 0x00000040161d7836 */ /* 0x040fe20000000000 */
[C---:B------:R-:W-:Y:S01]  /*0e80*/  IADD3 R25, R22.reuse, 0x80, RZ ;  /* 0x0000008016197810 */ /* 0x040fe20007ffe0ff */
[C---:B------:R-:W-:Y:S01]  /*0e90*/  VIADD R28, R22.reuse, 0x60 ;  /* 0x00000060161c7836 */ /* 0x040fe20000000000 */
[----:B------:R-:W-:Y:S01]  /*0ea0*/  IADD3 R4, R13, -R4, RZ ;  /* 0x800000040d047210 */ /* 0x000fe20007ffe0ff */
[----:B0-----:R-:W-:Y:S01]  /*0eb0*/  IMAD.SHL.U32 R5, R22, 0x40, RZ ;  /* 0x0000004016057824 */ /* 0x001fe200078e00ff */
[----:B------:R-:W-:Y:S01]  /*0ec0*/  SHF.R.S32.HI R0, RZ, 0x1f, R22 ;  /* 0x0000001fff007819 */ /* 0x000fe20000011416 */
[----:B------:R-:W-:Y:S01]  /*0ed0*/  IMAD.SHL.U32 R13, R24, 0x40, RZ ;  /* 0x00000040180d7824 */ /* 0x000fe200078e00ff */
[----:B------:R-:W-:Y:S01]  /*0ee0*/  SHF.R.S32.HI R14, RZ, 0x1f, R24 ;  /* 0x0000001fff0e7819 */ /* 0x000fe20000011418 */
[----:B------:R-:W-:Y:S01]  /*0ef0*/  IMAD.SHL.U32 R6, R29, 0x40, RZ ;  /* 0x000000401d067824 */ /* 0x000fe200078e00ff */
[----:B------:R-:W-:Y:S01]  /*0f00*/  LOP3.LUT R3, R5, 0x1c0, RZ, 0xc0, !PT ;  /* 0x000001c005037812 */ /* 0x000fe200078ec0ff */
[----:B------:R-:W-:Y:S01]  /*0f10*/  IMAD.SHL.U32 R8, R28, 0x40, RZ ;  /* 0x000000401c087824 */ /* 0x000fe200078e00ff */
[----:B------:R-:W-:Y:S01]  /*0f20*/  SHF.R.S32.HI R7, RZ, 0x1f, R29 ;  /* 0x0000001fff077819 */ /* 0x000fe2000001141d */
[----:B------:R-:W-:Y:S01]  /*0f30*/  IMAD.SHL.U32 R11, R25, 0x40, RZ ;  /* 0x00000040190b7824 */ /* 0x000fe200078e00ff */
[----:B------:R-:W-:Y:S01]  /*0f40*/  SHF.R.S32.HI R9, RZ, 0x1f, R28 ;  /* 0x0000001fff097819 */ /* 0x000fe2000001141c */
[----:B------:R-:W-:Y:S01]  /*0f50*/  STL [R1+0x84], R15 ;  /* 0x0000840f01007387 */ /* 0x000fe20000100800 */
[----:B------:R-:W-:-:S02]  /*0f60*/  SHF.L.U32 R0, R30, 0x6, RZ ;  /* 0x000000061e007819 */ /* 0x000fc400000006ff */
[----:B------:R-:W-:Y:S01]  /*0f70*/  SHF.R.S32.HI R5, RZ, 0x1f, R30 ;  /* 0x0000001fff057819 */ /* 0x000fe2000001141e */
[----:B------:R-:W-:Y:S01]  /*0f80*/  STL [R1+0x6c], RZ ;  /* 0x00006cff01007387 */ /* 0x000fe20000100800 */
[----:B------:R-:W-:Y:S02]  /*0f90*/  SHF.R.U32.HI R27, RZ, 0x3, R3 ;  /* 0x00000003ff1b7819 */ /* 0x000fe40000011603 */
[----:B------:R-:W-:Y:S01]  /*0fa0*/  SHF.R.S32.HI R12, RZ, 0x1f, R25 ;  /* 0x0000001fff0c7819 */ /* 0x000fe20000011419 */
[----:B------:R-:W-:Y:S01]  /*0fb0*/  STL [R1+0x78], R20 ;  /* 0x0000781401007387 */ /* 0x000fe20000100800 */
[----:B------:R-:W-:Y:S02]  /*0fc0*/  LEA.HI R14, R14, R24, RZ, 0x3 ;  /* 0x000000180e0e7211 */ /* 0x000fe400078f18ff */
[----:B------:R-:W-:Y:S01]  /*0fd0*/  LEA.HI R7, R7, R29, RZ, 0x3 ;  /* 0x0000001d07077211 */ /* 0x000fe200078f18ff */
[----:B------:R-:W-:Y:S01]  /*0fe0*/  STL [R1+0x4], RZ ;  /* 0x000004ff01007387 */ /* 0x000fe20000100800 */
[----:B------:R-:W-:-:S02]  /*0ff0*/  LEA.HI R9, R9, R28, RZ, 0x3 ;  /* 0x0000001c09097211 */ /* 0x000fc400078f18ff */
[----:B------:R-:W-:Y:S01]  /*1000*/  LOP3.LUT R24, R0, 0x1c0, RZ, 0xc0, !PT ;  /* 0x000001c000187812 */ /* 0x000fe200078ec0ff */
[----:B------:R-:W-:Y:S01]  /*1010*/  IMAD.SHL.U32 R7, R7, 0x40, RZ ;  /* 0x0000004007077824 */ /* 0x000fe200078e00ff */
[----:B------:R-:W-:Y:S01]  /*1020*/  LEA.HI R5, R5, R30, RZ, 0x3 ;  /* 0x0000001e05057211 */ /* 0x000fe200078f18ff */
[----:B------:R-:W-:Y:S01]  /*1030*/  IMAD.SHL.U32 R9, R9, 0x40, RZ ;  /* 0x0000004009097824 */ /* 0x000fe200078e00ff */
[----:B------:R-:W-:Y:S02]  /*1040*/  LOP3.LUT R0, R13, 0x1c0, RZ, 0xc0, !PT ;  /* 0x000001c00d007812 */ /* 0x000fe400078ec0ff */
[----:B------:R-:W-:Y:S01]  /*1050*/  LEA.HI R12, R12, R25, RZ, 0x3 ;  /* 0x000000190c0c7211 */ /* 0x000fe200078f18ff */
[----:B------:R-:W-:Y:S01]  /*1060*/  IMAD.SHL.U32 R5, R5, 0x40, RZ ;  /* 0x0000004005057824 */ /* 0x000fe200078e00ff */
[----:B------:R-:W-:Y:S02]  /*1070*/  LOP3.LUT R6, R6, 0x1c0, RZ, 0xc0, !PT ;  /* 0x000001c006067812 */ /* 0x000fe400078ec0ff */
[----:B------:R-:W-:Y:S01]  /*1080*/  LOP3.LUT R25, R8, 0x1c0, RZ, 0xc0, !PT ;  /* 0x000001c008197812 */ /* 0x000fe200078ec0ff */
[----:B------:R-:W-:Y:S01]  /*1090*/  IMAD.SHL.U32 R12, R12, 0x40, RZ ;  /* 0x000000400c0c7824 */ /* 0x000fe200078e00ff */
[----:B------:R-:W-:-:S02]  /*10a0*/  LOP3.LUT R8, R11, 0x1c0, RZ, 0xc0, !PT ;  /* 0x000001c00b087812 */ /* 0x000fc400078ec0ff */
[----:B------:R-:W-:Y:S02]  /*10b0*/  SHF.R.U32.HI R11, RZ, 0x3, R6 ;  /* 0x00000003ff0b7819 */ /* 0x000fe40000011606 */
[----:B------:R-:W-:Y:S02]  /*10c0*/  LOP3.LUT R7, R7, 0xfffffe00, RZ, 0xc0, !PT ;  /* 0xfffffe0007077812 */ /* 0x000fe400078ec0ff */
[----:B------:R-:W-:Y:S02]  /*10d0*/  SHF.R.U32.HI R8, RZ, 0x3, R25 ;  /* 0x00000003ff087819 */ /* 0x000fe40000011619 */
[----:B------:R-:W-:Y:S02]  /*10e0*/  SHF.L.U32 R14, R14, 0x6, RZ ;  /* 0x000000060e0e7819 */ /* 0x000fe400000006ff */
[----:B--2---:R-:W-:Y:S01]  /*10f0*/  LOP3.LUT R224, R16, 0x1, RZ, 0xfc, !PT ;  /* 0x0000000110e07812 */ /* 0x004fe200078efcff */
[C---:B------:R-:W-:Y:S02]  /*1100*/  IMAD.SHL.U32 R16, R18.reuse, 0x8, RZ ;  /* 0x0000000812107824 */ /* 0x040fe400078e00ff */
[----:B------:R-:W-:-:S03]  /*1110*/  IMAD.SHL.U32 R18, R18, 0x4, RZ ;  /* 0x0000000412127824 */ /* 0x000fc600078e00ff */
[--C-:B------:R-:W-:Y:S01]  /*1120*/  LOP3.LUT R3, R3, 0x38, R16.reuse, 0xf8, !PT ;  /* 0x0000003803037812 */ /* 0x100fe200078ef810 */
[----:B------:R-:W-:Y:S01]  /*1130*/  VIADD R220, R18, 0x20 ;  /* 0x0000002012dc7836 */ /* 0x000fe20000000000 */
[--C-:B------:R-:W-:Y:S02]  /*1140*/  SHF.R.S32.HI R17, RZ, 0x1f, R16.reuse ;  /* 0x0000001fff117819 */ /* 0x100fe40000011410 */
[----:B------:R-:W-:Y:S02]  /*1150*/  LOP3.LUT R0, R26, R3, R27, 0xf6, !PT ;  /* 0x000000031a007212 */ /* 0x000fe400078ef61b */
[--C-:B------:R-:W-:Y:S02]  /*1160*/  LOP3.LUT R3, R25, 0x38, R16.reuse, 0xf8, !PT ;  /* 0x0000003819037812 */ /* 0x100fe400078ef810 */
[----:B------:R-:W-:Y:S01]  /*1170*/  IADD3 R221, R16, 0x40, RZ ;  /* 0x0000004010dd7810 */ /* 0x000fe20007ffe0ff */
[----:B------:R0:W-:Y:S04]  /*1180*/  STL [R1+0x40], R0 ;  /* 0x0000400001007387 */ /* 0x0001e80000100800 */
[----:B------:R1:W-:Y:S01]  /*1190*/  STL [R1+0x48], R7 ;  /* 0x0000480701007387 */ /* 0x0003e20000100800 */
[----:B0-----:R-:W-:-:S02]  /*11a0*/  LOP3.LUT R0, R6, 0x38, R16, 0xf8, !PT ;  /* 0x0000003806007812 */ /* 0x001fc400078ef810 */
[----:B------:R-:W-:Y:S02]  /*11b0*/  SHF.R.U32.HI R6, RZ, 0x3, R24 ;  /* 0x00000003ff067819 */ /* 0x000fe40000011618 */
[----:B------:R-:W-:Y:S02]  /*11c0*/  LOP3.LUT R6, R9, 0xfffffe00, RZ, 0xc0, !PT ;  /* 0xfffffe0009067812 */ /* 0x000fe400078ec0ff */
[----:B------:R-:W-:Y:S02]  /*11d0*/  LOP3.LUT R9, R5, 0xfffffe00, RZ, 0xc0, !PT ;  /* 0xfffffe0005097812 */ /* 0x000fe400078ec0ff */
[----:B------:R-:W-:Y:S02]  /*11e0*/  LOP3.LUT R5, R12, 0xfffffe00, RZ, 0xc0, !PT ;  /* 0xfffffe000c057812 */ /* 0x000fe400078ec0ff */
[----:B------:R-:W-:Y:S01]  /*11f0*/  LOP3.LUT R0, R7, R0, R11, 0xf6, !PT ;  /* 0x0000000007007212 */ /* 0x000fe200078ef60b */
[----:B------:R-:W-:Y:S01]  /*1200*/  STL [R1+0x3c], R9 ;  /* 0x00003c0901007387 */ /* 0x000fe20000100800 */
[----:B------:R-:W-:-:S02]  /*1210*/  LOP3.LUT R3, R6, R3, R8, 0xf6, !PT ;  /* 0x0000000306037212 */ /* 0x000fc400078ef608 */
[----:B-1----:R-:W-:Y:S01]  /*1220*/  LOP3.LUT R7, R14, 0xfffffe00, RZ, 0xc0, !PT ;  /* 0xfffffe000e077812 */ /* 0x002fe200078ec0ff */
[----:B------:R0:W-:Y:S02]  /*1230*/  STL [R1+0x5c], R5 ;  /* 0x00005c0501007387 */ /* 0x0001e40000100800 */
[--C-:B------:R-:W-:Y:S02]  /*1240*/  IMAD R3, R3, 0x2, R20.reuse ;  /* 0x0000000203037824 */ /* 0x100fe400078e0214 */
[----:B------:R1:W-:Y:S04]  /*1250*/  STL [R1+0x44], R6 ;  /* 0x0000440601007387 */ /* 0x0003e80000100800 */
[----:B------:R2:W-:Y:S01]  /*1260*/  STL [R1+0x58], R7 ;  /* 0x0000580701007387 */ /* 0x0005e20000100800 */
[----:B0-----:R-:W-:Y:S01]  /*1270*/  IMAD R5, R0, 0x2, R20 ;  /* 0x0000000200057824 */ /* 0x001fe200078e0214 */
[----:B------:R-:W-:Y:S01]  /*1280*/  LEA R0, R4, R15, 0x3 ;  /* 0x0000000f04007211 */ /* 0x000fe200078e18ff */
[----:B-1----:R-:W-:-:S05]  /*1290*/  IMAD.SHL.U32 R6, R10, 0x2, RZ ;  /* 0x000000020a067824 */ /* 0x002fca00078e00ff */
[----:B------:R2:W-:Y:S04]  /*12a0*/  STL [R1+0x38], R6 ;  /* 0x0000380601007387 */ /* 0x0005e80000100800 */
[----:B------:R2:W-:Y:S04]  /*12b0*/  STL [R1+0x80], R5 ;  /* 0x0000800501007387 */ /* 0x0005e80000100800 */
[----:B------:R2:W-:Y:S04]  /*12c0*/  STL [R1+0x88], R0 ;  /* 0x0000880001007387 */ /* 0x0005e80000100800 */
[----:B------:R2:W-:Y:S02]  /*12d0*/  STL [R1+0x7c], R3 ;  /* 0x00007c0301007387 */ /* 0x0005e40000100800 */
.L_x_647:
[----:B01234-:R-:W0:Y:S01]  /*12e0*/  LDC.64 R4, c[0x0][0xc88] ;  /* 0x00032200ff047b82 */ /* 0x01fe220000000a00 */
[----:B------:R-:W-:Y:S01]  /*12f0*/  ULDC.64 UR4, c[0x0][0x208] ;  /* 0x0000820000047ab9 */ /* 0x000fe20000000a00 */
[----:B0-----:R-:W-:-:S05]  /*1300*/  IMAD.WIDE R4, R151, 0x4, R4 ;  /* 0x0000000497047825 */ /* 0x001fca00078e0204 */
[----:B------:R-:W2:Y:S01]  /*1310*/  LDG.E R32, desc[UR4][R4.64] ;  /* 0x0000000404207981 */ /* 0x000ea2000c1e1900 */
[----:B------:R-:W-:Y:S05]  /*1320*/  YIELD ;  /* 0x0000000000007946 */ /* 0x000fea0003800000 */
[----:B------:R-:W-:Y:S01]  /*1330*/  ULDC.64 UR4, c[0x0][0xa28] ;  /* 0x00028a0000047ab9 */ /* 0x000fe20000000a00 */
[----:B------:R-:W-:Y:S01]  /*1340*/  ULDC.64 UR8, c[0x0][0xa18] ;  /* 0x0002860000087ab9 */ /* 0x000fe20000000a00 */
[----:B------:R-:W-:Y:S01]  /*1350*/  ISETP.NE.U32.AND P1, PT, RZ, UR4, PT ;  /* 0x00000004ff007c0c */ /* 0x000fe2000bf25070 */
[----:B------:R-:W-:Y:S01]  /*1360*/  ULDC.64 UR6, c[0x0][0xa08] ;  /* 0x0002820000067ab9 */ /* 0x000fe20000000a00 */
[----:B------:R-:W-:Y:S01]  /*1370*/  IMAD.MOV.U32 R11, RZ, RZ, RZ ;  /* 0x000000ffff0b7224 */ /* 0x000fe200078e00ff */
[----:B------:R-:W-:Y:S01]  /*1380*/  ISETP.NE.U32.AND P0, PT, RZ, UR6, PT ;  /* 0x00000006ff007c0c */ /* 0x000fe2000bf05070 */
[----:B------:R-:W-:Y:S01]  /*1390*/  ULDC.64 UR10, c[0x0][0x208] ;  /* 0x00008200000a7ab9 */ /* 0x000fe20000000a00 */
[----:B------:R-:W-:Y:S01]  /*13a0*/  ISETP.NE.AND.EX P1, PT, RZ, UR5, PT, P1 ;  /* 0x00000005ff007c0c */ /* 0x000fe2000bf25310 */
[----:B------:R-:W-:Y:S01]  /*13b0*/  IMAD.MOV.U32 R27, RZ, RZ, RZ ;  /* 0x000000ffff1b7224 */ /* 0x000fe200078e00ff */
[----:B------:R-:W-:-:S02]  /*13c0*/  ISETP.NE.AND.EX P0, PT, RZ, UR7, PT, P0 ;  /* 0x00000007ff007c0c */ /* 0x000fc4000bf05300 */
[----:B--2---:R-:W-:Y:S01]  /*13d0*/  SHF.R.S32.HI R0, RZ, 0x1f, R32 ;  /* 0x0000001fff007819 */ /* 0x004fe20000011420 */
[----:B------:R0:W-:Y:S08]  /*13e0*/  STL [R1+0x54], R32 ;  /* 0x0000542001007387 */ /* 0x0001f00000100800 */
[C---:B------:R-:W-:Y:S01]  /*13f0*/  @P1 LEA R6, P2, R32.reuse, UR4, 0x2 ;  /* 0x0000000420061c11 */ /* 0x040fe2000f8410ff */
[C---:B------:R-:W-:Y:S01]  /*1400*/  IMAD.SHL.U32 R28, R32.reuse, 0x4, RZ ;  /* 0x00000004201c7824 */ /* 0x040fe200078e00ff */
[----:B------:R-:W-:-:S02]  /*1410*/  SHF.L.U64.HI R29, R32, 0x2, R0 ;  /* 0x00000002201d7819 */ /* 0x000fc40000010200 */
[----:B------:R-:W-:Y:S02]  /*1420*/  @P1 LEA.HI.X R7, R32, UR5, R0, 0x2, P2 ;  /* 0x0000000520071c11 */ /* 0x000fe400090f1400 */
[----:B------:R-:W-:Y:S01]  /*1430*/  ISETP.NE.U32.AND P2, PT, RZ, UR8, PT ;  /* 0x00000008ff007c0c */ /* 0x000fe2000bf45070 */
[----:B------:R-:W-:Y:S01]  /*1440*/  ULDC UR4, c[0x0][0x288] ;  /* 0x0000a20000047ab9 */ /* 0x000fe20000000800 */
[----:B------:R-:W-:Y:S01]  /*1450*/  IADD3 R8, P3, R28, UR6, RZ ;  /* 0x000000061c087c10 */ /* 0x000fe2000ff7e0ff */
[----:B------:R-:W-:Y:S01]  /*1460*/  IMAD.U32 R161, RZ, RZ, UR4 ;  /* 0x00000004ffa17e24 */ /* 0x000fe2000f8e00ff */
[----:B------:R-:W-:Y:S01]  /*1470*/  ISETP.NE.AND.EX P2, PT, RZ, UR9, PT, P2 ;  /* 0x00000009ff007c0c */ /* 0x000fe2000bf45320 */
[----:B------:R-:W-:Y:S01]  /*1480*/  ULDC.64 UR4, c[0x0][0x418] ;  /* 0x0001060000047ab9 */ /* 0x000fe20000000a00 */
[----:B------:R0:W5:Y:S01]  /*1490*/  @P1 LDG.E R11, desc[UR10][R6.64] ;  /* 0x0000000a060b1981 */ /* 0x000162000c1e1900 */
[----:B------:R-:W-:Y:S01]  /*14a0*/  UISETP.NE.U32.AND UP0, UPT, UR4, URZ, UPT ;  /* 0x0000003f0400728c */ /* 0x000fe2000bf05070 */
[----:B------:R-:W-:-:S02]  /*14b0*/  IADD3.X R9, R29, UR7, RZ, P3, !PT ;  /* 0x000000071d097c10 */ /* 0x000fc40009ffe4ff */
[----:B------:R-:W-:Y:S01]  /*14c0*/  ULDC UR4, c[0x0][0x424] ;  /* 0x0001090000047ab9 */ /* 0x000fe20000000800 */
[----:B------:R-:W-:Y:S02]  /*14d0*/  UISETP.NE.AND.EX UP0, UPT, UR5, URZ, UPT, UP0 ;  /* 0x0000003f0500728c */ /* 0x000fe4000bf05300 */
[----:B------:R0:W5:Y:S01]  /*14e0*/  @P0 LDG.E R27, desc[UR10][R8.64] ;  /* 0x0000000a081b0981 */ /* 0x000162000c1e1900 */
[----:B------:R-:W-:Y:S01]  /*14f0*/  ULDC UR5, c[0x0][0x2f0] ;  /* 0x0000bc0000057ab9 */ /* 0x000fe20000000800 */
[----:B------:R-:W-:Y:S02]  /*1500*/  USEL UR4, UR4, 0x1, UP0 ;  /* 0x0000000104047887 */ /* 0x000fe40008000000 */
[----:B------:R-:W-:Y:S02]  /*1510*/  @P2 IADD3 R4, P1, R28, UR8, RZ ;  /* 0x000000081c042c10 */ /* 0x000fe4000ff3e0ff */
[----:B------:R-:W-:Y:S02]  /*1520*/  UIMAD UR4, UR4, UR5, URZ ;  /* 0x00000005040472a4 */ /* 0x000fe4000f8e023f */
[----:B------:R-:W-:Y:S01]  /*1530*/  @P2 IADD3.X R5, R29, UR9, RZ, P1, !PT ;  /* 0x000000091d052c10 */ /* 0x000fe20008ffe4ff */
[----:B------:R-:W-:-:S02]  /*1540*/  ULDC UR5, c[0x0][0x348] ;  /* 0x0000d20000057ab9 */ /* 0x000fc40000000800 */
[----:B------:R-:W-:Y:S01]  /*1550*/  MOV R25, UR5 ;  /* 0x0000000500197c02 */ /* 0x000fe20008000f00 */
[----:B------:R-:W-:Y:S01]  /*1560*/  IMAD.U32 R26, RZ, RZ, UR4 ;  /* 0x00000004ff1a7e24 */ /* 0x000fe2000f8e00ff */
[----:B------:R0:W5:Y:S01]  /*1570*/  @P2 LDG.E R161, desc[UR10][R4.64] ;  /* 0x0000000a04a12981 */ /* 0x000162000c1e1900 */
[----:B------:R-:W-:Y:S05]  /*1580*/  @P2 BRA `(.L_x_417) ;  /* 0x0000000000282947 */ /* 0x000fea0003800000 */
[----:B------:R-:W-:Y:S02]  /*1590*/  ULDC.64 UR4, c[0x0][0xa00] ;  /* 0x0002800000047ab9 */ /* 0x000fe40000000a00 */
[----:B------:R-:W-:-:S04]  /*15a0*/  ISETP.NE.U32.AND P1, PT, RZ, UR4, PT ;  /* 0x00000004ff007c0c */ /* 0x000fc8000bf25070 */
[----:B------:R-:W-:-:S13]  /*15b0*/  ISETP.NE.AND.EX P1, PT, RZ, UR5, PT, P1 ;  /* 0x00000005ff007c0c */ /* 0x000fda000bf25310 */
[----:B------:R-:W-:Y:S05]  /*15c0*/  @!P1 BRA `(.L_x_417) ;  /* 0x0000000000189947 */ /* 0x000fea0003800000 */
[----:B0-----:R-:W0:Y:S01]  /*15d0*/  LDC.64 R4, c[0x0][0xa00] ;  /* 0x00028000ff047b82 */ /* 0x001e220000000a00 */
[----:B------:R-:W-:Y:S01]  /*15e0*/  ULDC.64 UR4, c[0x0][0x208] ;  /* 0x0000820000047ab9 */ /* 0x000fe20000000a00 */
[----:B0-----:R-:W-:-:S05]  /*15f0*/  IMAD.WIDE R4, R32, 0x4, R4 ;  /* 0x0000000420047825 */ /* 0x001fca00078e0204 */
[----:B-----5:R-:W2:Y:S04]  /*1600*/  LDG.E R161, desc[UR4][R4.64] ;  /* 0x0000000404a17981 */ /* 0x020ea8000c1e1900 */
[----:B------:R-:W2:Y:S02]  /*1610*/  LDG.E R0, desc[UR4][R4.64+0x4] ;  /* 0x0000040404007981 */ /* 0x000ea4000c1e1900 */
[----:B--2---:R-:W-:-:S07]  /*1620*/  IMAD.IADD R161, R0, 0x1, -R161 ;  /* 0x0000000100a17824 */ /* 0x004fce00078e0aa1 */
.L_x_417:
[C---:B------:R-:W-:Y:S01]  /*1630*/  LOP3.LUT R31, R150.reuse, 0xffff, RZ, 0xc0, !PT ;  /* 0x0000ffff961f7812 */ /* 0x040fe200078ec0ff */
[----:B------:R-:W-:Y:S01]  /*1640*/  ULDC.64 UR4, c[0x0][0xa20] ;  /* 0x0002880000047ab9 */ /* 0x000fe20000000a00 */
[----:B------:R1:W-:Y:S01]  /*1650*/  STL [R1+0x70], R149 ;  /* 0x0000709501007387 */ /* 0x0003e20000100800 */
[----:B------:R-:W-:Y:S02]  /*1660*/  ISETP.NE.U32.AND P1, PT, RZ, UR4, PT ;  /* 0x00000004ff007c0c */ /* 0x000fe4000bf25070 */
[C---:B------:R-:W-:Y:S01]  /*1670*/  LOP3.LUT R3, R150.reuse, 0xff000000, RZ, 0xc0, !PT ;  /* 0xff00000096037812 */ /* 0x040fe200078ec0ff */
[----:B------:R1:W-:Y:S01]  /*1680*/  STL [R1+0x60], R31 ;  /* 0x0000601f01007387 */ /* 0x0003e20000100800 */
[----:B------:R-:W-:Y:S02]  /*1690*/  ISETP.NE.AND.EX P1, PT, RZ, UR5, PT, P1 ;  /* 0x00000005ff007c0c */ /* 0x000fe4000bf25310 */
[----:B------:R-:W-:Y:S02]  /*16a0*/  LOP3.LUT R0, R150, 0xff0000, RZ, 0xc0, !PT ;  /* 0x00ff000096007812 */ /* 0x000fe400078ec0ff */
[----:B------:R-:W-:-:S04]  /*16b0*/  SHF.R.U32.HI R3, RZ, 0x8, R3 ;  /* 0x00000008ff037819 */ /* 0x000fc80000011603 */
[----:B------:R-:W-:-:S05]  /*16c0*/  LEA.HI R10, R0, R3, RZ, 0x10 ;  /* 0x00000003000a7211 */ /* 0x000fca00078f80ff */
[----:B-1----:R-:W-:Y:S05]  /*16d0*/  @!P1 BRA `(.L_x_418) ;  /* 0x0000000000149947 */ /* 0x002fea0003800000 */
[----:B0-----:R-:W-:Y:S01]  /*16e0*/  IADD3 R4, P0, R28, UR4, RZ ;  /* 0x000000041c047c10 */ /* 0x001fe2000ff1e0ff */
[----:B------:R-:W-:-:S03]  /*16f0*/  ULDC.64 UR6, c[0x0][0x208] ;  /* 0x0000820000067ab9 */ /* 0x000fc60000000a00 */
[----:B------:R-:W-:-:S05]  /*1700*/  IADD3.X R5, R29, UR5, RZ, P0, !PT ;  /* 0x000000051d057c10 */ /* 0x000fca00087fe4ff */
[----:B------:R1:W5:Y:S01]  /*1710*/  LDG.E R26, desc[UR6][R4.64] ;  /* 0x00000006041a7981 */ /* 0x000362000c1e1900 */
[----:B------:R-:W-:Y:S05]  /*1720*/  BRA `(.L_x_419) ;  /* 0x0000000000147947 */ /* 0x000fea0003800000 */
.L_x_418:
[----:B------:R-:W-:Y:S05]  /*1730*/  @!P0 BRA `(.L_x_419) ;  /* 0x0000000000108947 */ /* 0x000fea0003800000 */
[----:B------:R-:W-:Y:S02]  /*1740*/  ULDC.64 UR4, c[0x0][0x208] ;  /* 0x0000820000047ab9 */ /* 0x000fe40000000a00 */
[----:B------:R-:W2:Y:S04]  /*1750*/  LDG.E R3, desc[UR4][R8.64] ;  /* 0x0000000408037981 */ /* 0x000ea8000c1e1900 */
[----:B------:R-:W2:Y:S02]  /*1760*/  LDG.E R26, desc[UR4][R8.64+0x4] ;  /* 0x00000404081a7981 */ /* 0x000ea4000c1e1900 */
[----:B--2---:R-:W-:-:S07]  /*1770*/  IMAD.IADD R26, R26, 0x1, -R3 ;  /* 0x000000011a1a7824 */ /* 0x004fce00078e0a03 */
.L_x_419:
[----:B------:R-:W-:Y:S01]  /*1780*/  ULDC.64 UR4, c[0x0][0xa10] ;  /* 0x0002840000047ab9 */ /* 0x000fe20000000a00 */
[----:B------:R-:W2:Y:S01]  /*1790*/  LDL.LU R30, [R1] ;  /* 0x00000000011e7983 */ /* 0x000ea20000300800 */
[----:B------:R-:W-:Y:S01]  /*17a0*/  ISETP.NE.U32.AND P0, PT, RZ, UR4, PT ;  /* 0x00000004ff007c0c */ /* 0x000fe2000bf05070 */
[----:B------:R-:W-:-:S03]  /*17b0*/  ULDC.64 UR6, c[0x0][0x208] ;  /* 0x0000820000067ab9 */ /* 0x000fc60000000a00 */
[----:B------:R-:W-:Y:S01]  /*17c0*/  ISETP.NE.AND.EX P0, PT, RZ, UR5, PT, P0 ;  /* 0x00000005ff007c0c */ /* 0x000fe2000bf05300 */
[----:B------:R-:W-:-:S12]  /*17d0*/  ULDC.64 UR4, c[0x0][0xa30] ;  /* 0x00028c0000047ab9 */ /* 0x000fd80000000a00 */
[----:B01----:R-:W0:Y:S02]  /*17e0*/  @P0 LDC.64 R4, c[0x0][0xa10] ;  /* 0x00028400ff040b82 */ /* 0x003e240000000a00 */
[----:B0-----:R-:W-:-:S05]  /*17f0*/  @P0 IMAD.WIDE R4, R32, 0x4, R4 ;  /* 0x0000000420040825 */ /* 0x001fca00078e0204 */
[----:B------:R-:W3:Y:S04]  /*1800*/  @P0 LDG.E R0, desc[UR6][R4.64] ;  /* 0x0000000604000981 */ /* 0x000ee8000c1e1900 */
[----:B------:R-:W3:Y:S01]  /*1810*/  @P0 LDG.E R3, desc[UR6][R4.64+0x4] ;  /* 0x0000040604030981 */ /* 0x000ee2000c1e1900 */
[----:B-----5:R-:W-:Y:S01]  /*1820*/  IADD3 R12, -R11, R26, RZ ;  /* 0x0000001a0b0c7210 */ /* 0x020fe20007ffe1ff */
[----:B------:R-:W-:Y:S01]  /*1830*/  IMAD.MOV.U32 R147, RZ, RZ, R26 ;  /* 0x000000ffff937224 */ /* 0x000fe200078e001a */
[----:B------:R-:W-:Y:S02]  /*1840*/  ISETP.NE.U32.AND P1, PT, RZ, UR4, PT ;  /* 0x00000004ff007c0c */ /* 0x000fe4000bf25070 */
[----:B------:R-:W-:Y:S02]  /*1850*/  LOP3.LUT R13, R10, 0xff, RZ, 0xc0, !PT ;  /* 0x000000ff0a0d7812 */ /* 0x000fe400078ec0ff */
[----:B------:R-:W-:-:S02]  /*1860*/  ISETP.NE.AND.EX P1, PT, RZ, UR5, PT, P1 ;  /* 0x00000005ff007c0c */ /* 0x000fc4000bf25310 */
[----:B------:R-:W-:Y:S01]  /*1870*/  SHF.R.U32.HI R8, RZ, 0x10, R10 ;  /* 0x00000010ff087819 */ /* 0x000fe2000001160a */
[----:B------:R0:W-:Y:S01]  /*1880*/  STL [R1+0x74], R13 ;  /* 0x0000740d01007387 */ /* 0x0001e20000100800 */
[----:B------:R-:W-:Y:S09]  /*1890*/  BSSY B0, `(.L_x_420) ;  /* 0x000002e000007945 */ /* 0x000ff20003800000 */
[----:B------:R-:W-:-:S04]  /*18a0*/  @P1 IADD3 R6, P2, R28, UR4, RZ ;  /* 0x000000041c061c10 */ /* 0x000fc8000ff5e0ff */
[----:B------:R-:W-:-:S05]  /*18b0*/  @P1 IADD3.X R7, R29, UR5, RZ, P2, !PT ;  /* 0x000000051d071c10 */ /* 0x000fca00097fe4ff */
[----:B------:R0:W5:Y:S01]  /*18c0*/  @P1 LDG.E R147, desc[UR6][R6.64] ;  /* 0x0000000606931981 */ /* 0x000162000c1e1900 */
[----:B--2---:R-:W-:Y:S01]  /*18d0*/  LOP3.LUT R30, R30, 0xffffffbf, RZ, 0xc0, !PT ;  /* 0xffffffbf1e1e7812 */ /* 0x004fe200078ec0ff */
[----:B---3--:R-:W-:-:S04]  /*18e0*/  @P0 IMAD.IADD R25, R3, 0x1, -R0 ;  /* 0x0000000103190824 */ /* 0x008fc800078e0a00 */
[----:B------:R-:W-:-:S04]  /*18f0*/  IMAD.IADD R162, R12, 0x1, R25 ;  /* 0x000000010ca27824 */ /* 0x000fc800078e0219 */
[C---:B------:R-:W-:Y:S01]  /*1900*/  VIADD R0, R162.reuse, 0xaf ;  /* 0x000000afa2007836 */ /* 0x040fe20000000000 */
[----:B------:R-:W-:-:S03]  /*1910*/  ISETP.GE.AND P3, PT, R162, 0x1, PT ;  /* 0x00000001a200780c */ /* 0x000fc60003f66270 */
[----:B------:R-:W-:-:S05]  /*1920*/  IMAD.HI R0, R0, 0x2e8ba2e9, RZ ;  /* 0x2e8ba2e900007827 */ /* 0x000fca00078e02ff */
[----:B------:R-:W-:-:S04]  /*1930*/  SHF.R.U32.HI R3, RZ, 0x1f, R0 ;  /* 0x0000001fff037819 */ /* 0x000fc80000011600 */
[----:B------:R-:W-:Y:S01]  /*1940*/  LEA.HI.SX32 R160, R0, R3, 0x1b ;  /* 0x0000000300a07211 */ /* 0x000fe200078fdaff */
[----:B------:R-:W-:Y:S01]  /*1950*/  IMAD.MOV.U32 R3, RZ, RZ, RZ ;  /* 0x000000ffff037224 */ /* 0x000fe200078e00ff */
[----:B------:R-:W-:-:S05]  /*1960*/  @P3 LOP3.LUT R30, R30, 0x40, RZ, 0xfc, !PT ;  /* 0x000000401e1e3812 */ /* 0x000fca00078efcff */
[----:B------:R0:W-:Y:S04]  /*1970*/  STL [R1], R30 ;  /* 0x0000001e01007387 */ /* 0x0001e80000100800 */
[----:B------:R0:W-:Y:S01]  /*1980*/  STL [R1+0x64], R8 ;  /* 0x0000640801007387 */ /* 0x0001e20000100800 */
[----:B------:R-:W-:Y:S05]  /*1990*/  @!P3 BRA `(.L_x_421) ;  /* 0x000000000074b947 */ /* 0x000fea0003800000 */
[----:B------:R-:W-:Y:S01]  /*19a0*/  ISETP.NE.AND P0, PT, R8, RZ, PT ;  /* 0x000000ff0800720c */ /* 0x000fe20003f05270 */
[----:B------:R-:W-:-:S03]  /*19b0*/  ULDC UR4, c[0x0][0x9f0] ;  /* 0x00027c0000047ab9 */ /* 0x000fc60000000800 */
[----:B------:R-:W-:-:S04]  /*19c0*/  SEL R9, R8, UR4, P0 ;  /* 0x0000000408097c07 */ /* 0x000fc80008000000 */
[-C--:B0-----:R-:W-:Y:S02]  /*19d0*/  IABS R6, R9.reuse ;  /* 0x0000000900067213 */ /* 0x081fe40000000000 */
[----:B------:R-:W-:Y:S02]  /*19e0*/  IADD3 R0, R160, -0x1, R9 ;  /* 0xffffffffa0007810 */ /* 0x000fe40007ffe009 */
[----:B------:R-:W0:Y:S01]  /*19f0*/  I2F.RP R3, R6 ;  /* 0x0000000600037306 */ /* 0x000e220000209400 */
[-C--:B------:R-:W-:Y:S02]  /*1a00*/  IABS R10, R9.reuse ;  /* 0x00000009000a7213 */ /* 0x080fe40000000000 */
[----:B------:R-:W-:Y:S02]  /*1a10*/  IABS R8, R0 ;  /* 0x0000000000087213 */ /* 0x000fe40000000000 */
[----:B------:R-:W-:-:S04]  /*1a20*/  LOP3.LUT R0, R0, R9, RZ, 0x3c, !PT ;  /* 0x0000000900007212 */ /* 0x000fc800078e3cff */
[----:B------:R-:W-:Y:S01]  /*1a30*/  ISETP.GE.AND P2, PT, R0, RZ, PT ;  /* 0x000000ff0000720c */ /* 0x000fe20003f46270 */
[----:B0-----:R-:W0:Y:S02]  /*1a40*/  MUFU.RCP R3, R3 ;  /* 0x0000000300037308 */ /* 0x001e240000001000 */
[----:B0-----:R-:W-:Y:S01]  /*1a50*/  IADD3 R4, R3, 0xffffffe, RZ ;  /* 0x0ffffffe03047810 */ /* 0x001fe20007ffe0ff */
[----:B------:R-:W-:-:S05]  /*1a60*/  IMAD.MOV R3, RZ, RZ, -R10 ;  /* 0x000000ffff037224 */ /* 0x000fca00078e0a0a */
[----:B------:R0:W1:Y:S02]  /*1a70*/  F2I.FTZ.U32.TRUNC.NTZ R5, R4 ;  /* 0x0000000400057305 */ /* 0x000064000021f000 */
[----:B0-----:R-:W-:Y:S02]  /*1a80*/  IMAD.MOV.U32 R4, RZ, RZ, RZ ;  /* 0x000000ffff047224 */ /* 0x001fe400078e00ff */
[----:B-1----:R-:W-:-:S04]  /*1a90*/  IMAD.MOV R7, RZ, RZ, -R5 ;  /* 0x000000ffff077224 */ /* 0x002fc800078e0a05 */
[----:B------:R-:W-:-:S04]  /*1aa0*/  IMAD R7, R7, R6, RZ ;  /* 0x0000000607077224 */ /* 0x000fc800078e02ff */
[----:B------:R-:W-:-:S06]  /*1ab0*/  IMAD.HI.U32 R5, R5, R7, R4 ;  /* 0x0000000705057227 */ /* 0x000fcc00078e0004 */
[----:B------:R-:W-:-:S04]  /*1ac0*/  IMAD.HI.U32 R5, R5, R8, RZ ;  /* 0x0000000805057227 */ /* 0x000fc800078e00ff */
[----:B------:R-:W-:-:S05]  /*1ad0*/  IMAD R3, R5, R3, R8 ;  /* 0x0000000305037224 */ /* 0x000fca00078e0208 */
[----:B------:R-:W-:-:S13]  /*1ae0*/  ISETP.GT.U32.AND P1, PT, R6, R3, PT ;  /* 0x000000030600720c */ /* 0x000fda0003f24070 */
[----:B------:R-:W-:Y:S01]  /*1af0*/  @!P1 IMAD.IADD R3, R3, 0x1, -R6 ;  /* 0x0000000103039824 */ /* 0x000fe200078e0a06 */
[----:B------:R-:W-:Y:S02]  /*1b00*/  @!P1 IADD3 R5, R5, 0x1, RZ ;  /* 0x0000000105059810 */ /* 0x000fe40007ffe0ff */
[----:B------:R-:W-:Y:S02]  /*1b10*/  ISETP.NE.AND P1, PT, R9, RZ, PT ;  /* 0x000000ff0900720c */ /* 0x000fe40003f25270 */
[----:B------:R-:W-:-:S13]  /*1b20*/  ISETP.GE.U32.AND P0, PT, R3, R6, PT ;  /* 0x000000060300720c */ /* 0x000fda0003f06070 */
[----:B------:R-:W-:-:S04]  /*1b30*/  @P0 VIADD R5, R5, 0x1 ;  /* 0x0000000105050836 */ /* 0x000fc80000000000 */
[----:B------:R-:W-:-:S04]  /*1b40*/  IMAD.MOV.U32 R3, RZ, RZ, R5 ;  /* 0x000000ffff037224 */ /* 0x000fc800078e0005 */
[----:B------:R-:W-:Y:S01]  /*1b50*/  @!P2 IMAD.MOV R3, RZ, RZ, -R3 ;  /* 0x000000ffff03a224 */ /* 0x000fe200078e0a03 */
[----:B------:R-:W-:-:S07]  /*1b60*/  @!P1 LOP3.LUT R3, RZ, R9, RZ, 0x33, !PT ;  /* 0x00000009ff039212 */ /* 0x000fce00078e33ff */
.L_x_421:
[----:B------:R-:W-:Y:S05]  /*1b70*/  BSYNC B0 ;  /* 0x0000000000007941 */ /* 0x000fea0003800000 */
.L_x_420:
[----:B------:R-:W-:-:S05]  /*1b80*/  IMAD R0, R13, R3, RZ ;  /* 0x000000030d007224 */ /* 0x000fca00078e02ff */
[C---:B------:R-:W-:Y:S01]  /*1b90*/  VIADDMNMX R3, R0.reuse, R3, R160, PT ;  /* 0x0000000300037246 */ /* 0x040fe200038001a0 */
[----:B------:R-:W-:-:S04]  /*1ba0*/  IMAD R0, R0, 0xb0, -R12 ;  /* 0x000000b000007824 */ /* 0x000fc800078e0a0c */
[----:B------:R-:W-:Y:S01]  /*1bb0*/  IMAD R4, R3, 0xb0, -R12 ;  /* 0x000000b003047824 */ /* 0x000fe200078e0a0c */
[----:B------:R-:W-:-:S04]  /*1bc0*/  VIMNMX R0, RZ, R0, !PT ;  /* 0x00000000ff007248 */ /* 0x000fc80007fe0100 */
[----:B------:R-:W-:Y:S01]  /*1bd0*/  VIMNMX R3, R4, R25, PT ;  /* 0x0000001904037248 */ /* 0x000fe20003fe0100 */
[----:B------:R-:W-:-:S03]  /*1be0*/  IMAD.WIDE.U32 R130, R0, -0x45d1745d, RZ ;  /* 0xba2e8ba300827825 */ /* 0x000fc600078e00ff */
[----:B------:R-:W-:Y:S02]  /*1bf0*/  ISETP.GT.AND P0, PT, R3, R0, PT ;  /* 0x000000000300720c */ /* 0x000fe40003f04270 */
[----:B------:R-:W-:-:S04]  /*1c00*/  SHF.R.U32.HI R130, RZ, 0x7, R131 ;  /* 0x00000007ff827819 */ /* 0x000fc80000011683 */
[----:B------:R-:W-:-:S07]  /*1c10*/  MOV R24, R130 ;  /* 0x0000008200187202 */ /* 0x000fce0000000f00 */
[----:B------:R-:W-:-:S04]  /*1c20*/  @P0 VIADD R0, R3, 0xaf ;  /* 0x000000af03000836 */ /* 0x000fc80000000000 */
[----:B------:R-:W-:-:S05]  /*1c30*/  @P0 IMAD.HI R0, R0, 0x2e8ba2e9, RZ ;  /* 0x2e8ba2e900000827 */ /* 0x000fca00078e02ff */
[----:B------:R-:W-:-:S04]  /*1c40*/  @P0 SHF.R.U32.HI R3, RZ, 0x1f, R0 ;  /* 0x0000001fff030819 */ /* 0x000fc80000011600 */
[----:B------:R-:W-:Y:S02]  /*1c50*/  @P0 LEA.HI.SX32 R24, R0, R3, 0x1b ;  /* 0x0000000300180211 */ /* 0x000fe400078fdaff */
[----:B------:R-:W-:Y:S02]  /*1c60*/  PLOP3.LUT P0, PT, PT, PT, PT, 0x80, 0x0 ;  /* 0x000000000000781c */ /* 0x000fe40003f0f070 */
[----:B------:R-:W-:-:S13]  /*1c70*/  ISETP.GT.AND P1, PT, R24, R130, PT ;  /* 0x000000821800720c */ /* 0x000fda0003f24270 */
[----:B------:R-:W-:Y:S05]  /*1c80*/  @!P1 BRA `(.L_x_422) ;  /* 0x000000a400fc9947 */ /* 0x000fea0003800000 */
[----:B------:R-:W-:Y:S01]  /*1c90*/  VIADD R0, R2, 0x1e400 ;  /* 0x0001e40002007836 */ /* 0x000fe20000000000 */
[----:B------:R-:W-:Y:S04]  /*1ca0*/  BSSY B6, `(.L_x_423) ;  /* 0x0000013000067945 */ /* 0x000fe80003800000 */
[----:B------:R-:W-:-:S13]  /*1cb0*/  LOP3.LUT P0, RZ, R0, 0x3ff, RZ, 0xc0, !PT ;  /* 0x000003ff00ff7812 */ /* 0x000fda000780c0ff */
[----:B------:R-:W-:Y:S05]  /*1cc0*/  @!P0 BRA `(.L_x_424) ;  /* 0x0000000000408947 */ /* 0x000fea0003800000 */
[----:B------:R-:W-:Y:S01]  /*1cd0*/  MOV R0, 0x0 ;  /* 0x0000000000007802 */ /* 0x000fe20000000f00 */
[----:B------:R-:W-:Y:S01]  /*1ce0*/  ULDC.64 UR4, c[0x4][0xa0] ;  /* 0x0100280000047ab9 */ /* 0x000fe20000000a00 */
[----:B------:R-:W-:Y:S01]  /*1cf0*/  ULDC.64 UR6, c[0x4][0x38] ;  /* 0x01000e0000067ab9 */ /* 0x000fe20000000a00 */
[----:B------:R-:W-:Y:S01]  /*1d00*/  IMAD.U32 R4, RZ, RZ, UR4 ;  /* 0x00000004ff047e24 */ /* 0x000fe2000f8e00ff */
[----:B------:R1:W2:Y:S01]  /*1d10*/  LDC.64 R14, c[0x4][R0] ;  /* 0x01000000000e7b82 */ /* 0x0002a20000000a00 */
[----:B------:R-:W-:Y:S01]  /*1d20*/  IMAD.U32 R5, RZ, RZ, UR5 ;  /* 0x00000005ff057e24 */ /* 0x000fe2000f8e00ff */
[----:B------:R-:W-:Y:S01]  /*1d30*/  ULDC.64 UR4, c[0x4][0xa8] ;  /* 0x01002a0000047ab9 */ /* 0x000fe20000000a00 */
[----:B------:R-:W-:Y:S01]  /*1d40*/  IMAD.U32 R10, RZ, RZ, UR6 ;  /* 0x00000006ff0a7e24 */ /* 0x000fe2000f8e00ff */
[----:B0-----:R-:W-:Y:S01]  /*1d50*/  MOV R7, UR5 ;  /* 0x0000000500077c02 */ /* 0x001fe20008000f00 */
[----:B------:R-:W-:Y:S01]  /*1d60*/  IMAD.U32 R6, RZ, RZ, UR4 ;  /* 0x00000004ff067e24 */ /* 0x000fe2000f8e00ff */
[----:B------:R-:W-:Y:S01]  /*1d70*/  MOV R13, RZ ;  /* 0x000000ff000d7202 */ /* 0x000fe20000000f00 */
[----:B------:R-:W-:-:S02]  /*1d80*/  IMAD.U32 R11, RZ, RZ, UR7 ;  /* 0x00000007ff0b7e24 */ /* 0x000fc4000f8e00ff */
[----:B------:R-:W-:Y:S02]  /*1d90*/  IMAD.MOV.U32 R8, RZ, RZ, 0x70 ;  /* 0x00000070ff087424 */ /* 0x000fe400078e00ff */
[----:B-1----:R-:W-:-:S07]  /*1da0*/  IMAD.MOV.U32 R12, RZ, RZ, 0x1 ;  /* 0x00000001ff0c7424 */ /* 0x002fce00078e00ff */
[----:B------:R-:W-:-:S07]  /*1db0*/  LEPC R20, `(.L_x_424) ;  /* 0x000000001014794e */ /* 0x000fce0000000000 */
[----:B--2--5:R-:W-:Y:S05]  /*1dc0*/  CALL.ABS.NOINC R14 ;  /* 0x000000000e007343 */ /* 0x024fea0003c00000 */
.L_x_424:
[----:B------:R-:W-:Y:S05]  /*1dd0*/  BSYNC B6 ;  /* 0x0000000000067941 */ /* 0x000fea0003800000 */
.L_x_423:
        /* <DEDUP_REMOVED lines=20> */
.L_x_426:
[----:B------:R-:W-:Y:S05]  /*1f20*/  BSYNC B6 ;  /* 0x0000000000067941 */ /* 0x000fea0003800000 */
.L_x_425:
[----:B------:R-:W-:Y:S01]  /*1f30*/  ULDC.64 UR4, c[0x0][0x9f8] ;  /* 0x00027e0000047ab9 */ /* 0x000fe20000000a00 */
[----:B------:R-:W-:Y:S01]  /*1f40*/  IMAD.MOV.U32 R0, RZ, RZ, R32 ;  /* 0x000000ffff007224 */ /* 0x000fe200078e0020 */
[----:B------:R-:W-:Y:S01]  /*1f50*/  ISETP.NE.U32.AND P0, PT, RZ, UR4, PT ;  /* 0x00000004ff007c0c */ /* 0x000fe2000bf05070 */
[----:B------:R-:W-:Y:S01]  /*1f60*/  ULDC.64 UR6, c[0x0][0x208] ;  /* 0x0000820000067ab9 */ /* 0x000fe20000000a00 */
[----:B0-----:R-:W0:Y:S01]  /*1f70*/  LDC R13, c[0x0][0x3f4] ;  /* 0x0000fd00ff0d7b82 */ /* 0x001e220000000800 */
[----:B------:R-:W-:Y:S01]  /*1f80*/  IMAD.IADD R119, R27, 0x1, R26 ;  /* 0x000000011b777824 */ /* 0x000fe200078e021a */
[----:B------:R-:W-:Y:S01]  /*1f90*/  ISETP.NE.AND.EX P0, PT, RZ, UR5, PT, P0 ;  /* 0x00000005ff007c0c */ /* 0x000fe2000bf05300 */
[----:B------:R-:W2:Y:S04]  /*1fa0*/  LDL R26, [R1+0x48] ;  /* 0x00004800011a7983 */ /* 0x000ea80000100800 */
[----:B------:R-:W3:Y:S01]  /*1fb0*/  LDL R27, [R1+0x3c] ;  /* 0x00003c00011b7983 */ /* 0x000ee20000100800 */
[----:B------:R-:W1:Y:S01]  /*1fc0*/  LDC.64 R42, c[0x0][0x300] ;  /* 0x0000c000ff2a7b82 */ /* 0x000e620000000a00 */
[----:B------:R-:W-:-:S02]  /*1fd0*/  LOP3.LUT R30, R30, 0xfffffffe, RZ, 0xc0, !PT ;  /* 0xfffffffe1e1e7812 */ /* 0x000fc400078ec0ff */
[----:B------:R-:W4:Y:S04]  /*1fe0*/  LDL R14, [R1+0x44] ;  /* 0x00004400010e7983 */ /* 0x000f280000100800 */
[----:B------:R-:W-:Y:S01]  /*1ff0*/  @P0 IADD3 R4, P1, R28, UR4, RZ ;  /* 0x000000041c040c10 */ /* 0x000fe2000ff3e0ff */
[----:B------:R-:W1:Y:S01]  /*2000*/  S2R R20, SR_TID.X ;  /* 0x0000000000147919 */ /* 0x000e620000002100 */
[----:B------:R-:W1:Y:S02]  /*2010*/  LDC.64 R108, c[0x0][0x3f8] ;  /* 0x0000fe00ff6c7b82 */ /* 0x000e640000000a00 */
[----:B------:R-:W-:Y:S01]  /*2020*/  @P0 IADD3.X R5, R29, UR5, RZ, P1, !PT ;  /* 0x000000051d050c10 */ /* 0x000fe20008ffe4ff */
[----:B------:R-:W-:-:S04]  /*2030*/  ULDC.64 UR4, c[0x0][0xa08] ;  /* 0x0002820000047ab9 */ /* 0x000fc80000000a00 */
[----:B------:R1:W2:Y:S01]  /*2040*/  @P0 LDG.E R0, desc[UR6][R4.64] ;  /* 0x0000000604000981 */ /* 0x0002a2000c1e1900 */
[----:B0-----:R-:W-:Y:S01]  /*2050*/  ISETP.GE.AND P2, PT, R16, R13, PT ;  /* 0x0000000d1000720c */ /* 0x001fe20003f46270 */
[----:B------:R-:W0:Y:S01]  /*2060*/  LDC.64 R114, c[0x0][0x408] ;  /* 0x00010200ff727b82 */ /* 0x000e220000000a00 */
[----:B------:R-:W-:Y:S02]  /*2070*/  SHF.R.S32.HI R21, RZ, 0x1f, R119 ;  /* 0x0000001fff157819 */ /* 0x000fe40000011477 */
[----:B------:R-:W-:Y:S02]  /*2080*/  ISETP.NE.U32.AND P0, PT, RZ, UR4, PT ;  /* 0x00000004ff007c0c */ /* 0x000fe4000bf05070 */
[----:B------:R-:W-:Y:S01]  /*2090*/  SHF.R.S32.HI R10, RZ, 0x1f, R22 ;  /* 0x0000001fff0a7819 */ /* 0x000fe20000011416 */
[-C--:B-1----:R-:W-:Y:S01]  /*20a0*/  IMAD R8, R21, R42.reuse, RZ ;  /* 0x0000002a15087224 */ /* 0x082fe200078e02ff */
[----:B------:R-:W-:Y:S01]  /*20b0*/  ISETP.NE.AND.EX P0, PT, RZ, UR5, PT, P0 ;  /* 0x00000005ff007c0c */ /* 0x000fe2000bf05300 */
[----:B------:R-:W-:Y:S01]  /*20c0*/  IMAD.WIDE.U32 R6, R119, R42, RZ ;  /* 0x0000002a77067225 */ /* 0x000fe200078e00ff */
[----:B------:R-:W-:Y:S01]  /*20d0*/  ULDC.64 UR4, c[0x0][0x308] ;  /* 0x0000c20000047ab9 */ /* 0x000fe20000000a00 */
[----:B------:R-:W-:-:S02]  /*20e0*/  SHF.R.S32.HI R19, RZ, 0x1f, R18 ;  /* 0x0000001fff137819 */ /* 0x000fc40000011412 */
[----:B------:R-:W-:Y:S01]  /*20f0*/  @P2 LOP3.LUT R30, R30, 0x1, RZ, 0xfc, !PT ;  /* 0x000000011e1e2812 */ /* 0x000fe200078efcff */
[----:B------:R-:W-:Y:S01]  /*2100*/  IMAD R3, R119, R43, R8 ;  /* 0x0000002b77037224 */ /* 0x000fe200078e0208 */
[----:B------:R-:W-:-:S03]  /*2110*/  SHF.R.U32.HI R20, RZ, 0x7, R20 ;  /* 0x00000007ff147819 */ /* 0x000fc60000011614 */
[----:B------:R1:W-:Y:S01]  /*2120*/  STL [R1], R30 ;  /* 0x0000001e01007387 */ /* 0x0003e20000100800 */
[----:B------:R-:W-:Y:S01]  /*2130*/  IMAD.IADD R7, R7, 0x1, R3 ;  /* 0x0000000107077824 */ /* 0x000fe200078e0203 */
[----:B------:R-:W-:Y:S02]  /*2140*/  ISETP.NE.AND P6, PT, R20, 0x1, PT ;  /* 0x000000011400780c */ /* 0x000fe40003fc5270 */
[----:B------:R-:W4:Y:S01]  /*2150*/  LDL R8, [R1+0x5c] ;  /* 0x00005c0001087983 */ /* 0x000f220000100800 */
[----:B------:R-:W-:-:S03]  /*2160*/  IMAD.WIDE.U32 R4, R31, UR4, R6 ;  /* 0x000000041f047c25 */ /* 0x000fc6000f8e0006 */
[----:B------:R-:W4:Y:S01]  /*2170*/  LDL R12, [R1+0x58] ;  /* 0x00005800010c7983 */ /* 0x000f220000100800 */
[----:B------:R-:W-:Y:S01]  /*2180*/  IMAD R5, R31, UR5, R5 ;  /* 0x000000051f057c24 */ /* 0x000fe2000f8e0205 */
[----:B------:R-:W-:Y:S01]  /*2190*/  ULDC.64 UR4, c[0x0][0x310] ;  /* 0x0000c40000047ab9 */ /* 0x000fe20000000a00 */
[C---:B------:R-:W-:Y:S01]  /*21a0*/  VIADD R11, R22.reuse, 0x40 ;  /* 0x00000040160b7836 */ /* 0x040fe20000000000 */
[----:B-1----:R-:W1:Y:S01]  /*21b0*/  S2R R30, SR_TID.X ;  /* 0x00000000001e7919 */ /* 0x002e620000002100 */
[C---:B------:R-:W-:Y:S02]  /*21c0*/  VIADD R28, R22.reuse, 0x20 ;  /* 0x00000020161c7836 */ /* 0x040fe40000000000 */
[----:B0-----:R-:W-:Y:S01]  /*21d0*/  IMAD.WIDE.U32 R110, R22, R114, R18 ;  /* 0x00000072166e7225 */ /* 0x001fe200078e0012 */
[----:B------:R-:W-:-:S03]  /*21e0*/  SHF.L.U32 R11, R11, 0x6, RZ ;  /* 0x000000060b0b7819 */ /* 0x000fc600000006ff */
[----:B------:R-:W-:Y:S01]  /*21f0*/  IMAD.SHL.U32 R28, R28, 0x40, RZ ;  /* 0x000000401c1c7824 */ /* 0x000fe200078e00ff */
[----:B------:R-:W-:Y:S01]  /*2200*/  LOP3.LUT R11, R11, 0x1c0, RZ, 0xc0, !PT ;  /* 0x000001c00b0b7812 */ /* 0x000fe200078ec0ff */
[----:B------:R-:W-:-:S03]  /*2210*/  IMAD.WIDE.U32 R112, R22, R114, R16 ;  /* 0x0000007216707225 */ /* 0x000fc600078e0010 */
[----:B------:R-:W-:Y:S01]  /*2220*/  LOP3.LUT R28, R28, 0x1c0, RZ, 0xc0, !PT ;  /* 0x000001c01c1c7812 */ /* 0x000fe200078ec0ff */
[C---:B------:R-:W-:Y:S01]  /*2230*/  IMAD.SHL.U32 R116, R42.reuse, 0x20, RZ ;  /* 0x000000202a747824 */ /* 0x040fe200078e00ff */
[----:B------:R-:W-:Y:S01]  /*2240*/  SHF.L.U64.HI R117, R42, 0x5, R43 ;  /* 0x000000052a757819 */ /* 0x000fe2000001022b */
[C---:B------:R-:W-:Y:S02]  /*2250*/  VIADD R29, R22.reuse, 0xa0 ;  /* 0x000000a0161d7836 */ /* 0x040fe40000000000 */
[----:B------:R-:W-:Y:S01]  /*2260*/  IMAD.WIDE.U32 R104, R22, R108, R18 ;  /* 0x0000006c16687225 */ /* 0x000fe200078e0012 */
[----:B-1----:R-:W-:-:S03]  /*2270*/  IADD3 R30, R30, -0x80, RZ ;  /* 0xffffff801e1e7810 */ /* 0x002fc60007ffe0ff */
[----:B------:R-:W-:-:S04]  /*2280*/  IMAD.WIDE.U32 R158, R22, R42, R116 ;  /* 0x0000002a169e7225 */ /* 0x000fc800078e0074 */
[----:B------:R-:W-:Y:S01]  /*2290*/  IMAD.SHL.U32 R29, R29, 0x40, RZ ;  /* 0x000000401d1d7824 */ /* 0x000fe200078e00ff */
[----:B------:R-:W-:Y:S01]  /*22a0*/  IADD3 R125, P1, R116, R158, RZ ;  /* 0x0000009e747d7210 */ /* 0x000fe20007f3e0ff */
[----:B------:R-:W-:-:S03]  /*22b0*/  IMAD.WIDE.U32 R106, R22, R108, R16 ;  /* 0x0000006c166a7225 */ /* 0x000fc600078e0010 */
[----:B------:R-:W-:Y:S01]  /*22c0*/  LOP3.LUT R29, R29, 0x1c0, RZ, 0xc0, !PT ;  /* 0x000001c01d1d7812 */ /* 0x000fe200078ec0ff */
[----:B------:R-:W-:-:S03]  /*22d0*/  IMAD.WIDE.U32 R120, R22, R42, R16 ;  /* 0x0000002a16787225 */ /* 0x000fc600078e0010 */
[----:B------:R-:W-:Y:S01]  /*22e0*/  SHF.R.U32.HI R164, RZ, 0x3, R29 ;  /* 0x00000003ffa47819 */ /* 0x000fe2000001161d */
[----:B------:R-:W-:Y:S01]  /*22f0*/  VIADD R163, R20, 0x8 ;  /* 0x0000000814a37836 */ /* 0x000fe20000000000 */
[C-C-:B------:R-:W-:Y:S01]  /*2300*/  SHF.L.U64.HI R34, R114.reuse, 0x5, R115.reuse ;  /* 0x0000000572227819 */ /* 0x140fe20000010273 */
[----:B------:R-:W-:Y:S01]  /*2310*/  IMAD R41, R43, 0xb0, RZ ;  /* 0x000000b02b297824 */ /* 0x000fe200078e02ff */
[C-C-:B------:R-:W-:Y:S01]  /*2320*/  SHF.L.U64.HI R33, R114.reuse, 0x6, R115.reuse ;  /* 0x0000000672217819 */ /* 0x140fe20000010273 */
[----:B------:R-:W-:Y:S01]  /*2330*/  IMAD R135, R109, 0xb0, RZ ;  /* 0x000000b06d877824 */ /* 0x000fe200078e02ff */
[----:B------:R-:W-:Y:S01]  /*2340*/  SHF.L.U64.HI R32, R114, 0x7, R115 ;  /* 0x0000000772207819 */ /* 0x000fe20000010273 */
[----:B------:R-:W-:Y:S01]  /*2350*/  IMAD.SHL.U32 R36, R108, 0x40, RZ ;  /* 0x000000406c247824 */ /* 0x000fe200078e00ff */
[--C-:B------:R-:W-:Y:S01]  /*2360*/  SHF.L.U64.HI R140, R42, 0x6, R43.reuse ;  /* 0x000000062a8c7819 */ /* 0x100fe2000001022b */
[----:B------:R-:W-:Y:S01]  /*2370*/  IMAD.SHL.U32 R35, R108, 0x80, RZ ;  /* 0x000000806c237824 */ /* 0x000fe200078e00ff */
[C---:B------:R-:W-:Y:S01]  /*2380*/  SHF.L.U64.HI R131, R42.reuse, 0x7, R43 ;  /* 0x000000072a837819 */ /* 0x040fe2000001022b */
[----:B------:R-:W-:Y:S01]  /*2390*/  IMAD.WIDE.U32 R156, R42, 0xb0, RZ ;  /* 0x000000b02a9c7825 */ /* 0x000fe200078e00ff */
[----:B------:R-:W-:-:S02]  /*23a0*/  SHF.L.U64.HI R40, R108, 0x5, R109 ;  /* 0x000000056c287819 */ /* 0x000fc4000001026d */
[C-C-:B------:R-:W-:Y:S02]  /*23b0*/  SHF.L.U64.HI R39, R108.reuse, 0x6, R109.reuse ;  /* 0x000000066c277819 */ /* 0x140fe4000001026d */
[C---:B------:R-:W-:Y:S02]  /*23c0*/  SHF.L.U64.HI R38, R108.reuse, 0x7, R109 ;  /* 0x000000076c267819 */ /* 0x040fe4000001026d */
[----:B------:R-:W-:Y:S01]  /*23d0*/  SHF.L.U32 R37, R108, 0x5, RZ ;  /* 0x000000056c257819 */ /* 0x000fe200000006ff */
[----:B------:R-:W-:Y:S01]  /*23e0*/  IMAD.IADD R41, R157, 0x1, R41 ;  /* 0x000000019d297824 */ /* 0x000fe200078e0229 */
[----:B--2---:R-:W-:Y:S02]  /*23f0*/  SHF.R.S32.HI R3, RZ, 0x1f, R0 ;  /* 0x0000001fff037819 */ /* 0x004fe40000011400 */
[----:B------:R-:W-:Y:S02]  /*2400*/  SEL R103, R0, RZ, !P0 ;  /* 0x000000ff00677207 */ /* 0x000fe40004000000 */
[----:B------:R-:W-:-:S03]  /*2410*/  SEL R6, R3, RZ, !P0 ;  /* 0x000000ff03067207 */ /* 0x000fc60004000000 */
[----:B------:R-:W-:-:S04]  /*2420*/  IMAD.WIDE.U32 R100, R103, UR4, R4 ;  /* 0x0000000467647c25 */ /* 0x000fc8000f8e0004 */
[----:B------:R-:W-:-:S04]  /*2430*/  IMAD R0, R6, UR4, RZ ;  /* 0x0000000406007c24 */ /* 0x000fc8000f8e02ff */
[----:B------:R-:W-:Y:S01]  /*2440*/  IMAD R15, R103, UR5, R0 ;  /* 0x00000005670f7c24 */ /* 0x000fe2000f8e0200 */
[----:B------:R-:W-:Y:S05]  /*2450*/  @!P6 WARPSYNC.ALL ;  /* 0x000000000000e948 */ /* 0x000fea0003800000 */
[----:B------:R-:W-:Y:S01]  /*2460*/  ULDC.64 UR4, c[0x0][0x330] ;  /* 0x0000cc0000047ab9 */ /* 0x000fe20000000a00 */
[----:B------:R-:W-:Y:S02]  /*2470*/  IMAD R0, R10, R108, RZ ;  /* 0x0000006c0a007224 */ /* 0x000fe400078e02ff */
[----:B------:R-:W-:Y:S01]  /*2480*/  IMAD.WIDE.U32 R4, R31, UR4, R16 ;  /* 0x000000041f047c25 */ /* 0x000fe2000f8e0010 */
[----:B------:R-:W-:-:S03]  /*2490*/  SEL R3, R13, RZ, P2 ;  /* 0x000000ff0d037207 */ /* 0x000fc60001000000 */
[----:B------:R-:W-:Y:S01]  /*24a0*/  IMAD R5, R31, UR5, R5 ;  /* 0x000000051f057c24 */ /* 0x000fe2000f8e0205 */
[----:B------:R-:W-:Y:S01]  /*24b0*/  ULDC.64 UR4, c[0x0][0x338] ;  /* 0x0000ce0000047ab9 */ /* 0x000fe20000000a00 */
[----:B------:R-:W-:Y:S01]  /*24c0*/  IMAD R7, R22, R109, R0 ;  /* 0x0000006d16077224 */ /* 0x000fe200078e0200 */
[----:B------:R-:W-:Y:S01]  /*24d0*/  IADD3 R3, R16, R3, RZ ;  /* 0x0000000310037210 */ /* 0x000fe20007ffe0ff */
[----:B------:R-:W-:-:S04]  /*24e0*/  IMAD R0, R6, UR4, RZ ;  /* 0x0000000406007c24 */ /* 0x000fc8000f8e02ff */
[----:B------:R-:W-:Y:S01]  /*24f0*/  IMAD R45, R103, UR5, R0 ;  /* 0x00000005672d7c24 */ /* 0x000fe2000f8e0200 */
[----:B------:R-:W-:-:S04]  /*2500*/  SHF.R.S32.HI R0, RZ, 0x1f, R3 ;  /* 0x0000001fff007819 */ /* 0x000fc80000011403 */
[CC--:B------:R-:W-:Y:S02]  /*2510*/  LEA.HI R9, R0.reuse, R3.reuse, RZ, 0x3 ;  /* 0x0000000300097211 */ /* 0x0c0fe400078f18ff */
[----:B------:R-:W-:Y:S01]  /*2520*/  LEA.HI R0, R0, R3, RZ, 0x6 ;  /* 0x0000000300007211 */ /* 0x000fe200078f30ff */
[----:B------:R-:W-:Y:S01]  /*2530*/  IMAD.WIDE.U32 R102, R103, UR4, R4 ;  /* 0x0000000467667c25 */ /* 0x000fe2000f8e0004 */
[----:B------:R-:W-:Y:S01]  /*2540*/  IADD3 R118, P0, R22, R119, RZ ;  /* 0x0000007716767210 */ /* 0x000fe20007f1e0ff */
[----:B------:R-:W-:Y:S01]  /*2550*/  ULDC UR4, c[0x0][0x2f4] ;  /* 0x0000bd0000047ab9 */ /* 0x000fe20000000800 */
[----:B------:R-:W-:Y:S01]  /*2560*/  SHF.R.S32.HI R3, RZ, 0x6, R0 ;  /* 0x00000006ff037819 */ /* 0x000fe20000011400 */
[----:B------:R-:W-:Y:S01]  /*2570*/  IMAD R4, R10, R114, RZ ;  /* 0x000000720a047224 */ /* 0x000fe200078e02ff */
[----:B------:R-:W-:-:S03]  /*2580*/  LOP3.LUT R0, R28, 0x38, R9, 0xf8, !PT ;  /* 0x000000381c007812 */ /* 0x000fc600078ef809 */
[----:B------:R-:W-:Y:S02]  /*2590*/  IMAD R144, R3, 0x2c00, R26 ;  /* 0x00002c0003907824 */ /* 0x000fe400078e021a */
[C---:B------:R-:W-:Y:S01]  /*25a0*/  IMAD R5, R22.reuse, R115, R4 ;  /* 0x0000007316057224 */ /* 0x040fe200078e0204 */
[----:B------:R-:W-:Y:S01]  /*25b0*/  LOP3.LUT R4, R11, 0x38, R9, 0xf8, !PT ;  /* 0x000000380b047812 */ /* 0x000fe200078ef809 */
[C---:B------:R-:W-:Y:S02]  /*25c0*/  VIADD R26, R22.reuse, 0x80 ;  /* 0x00000080161a7836 */ /* 0x040fe40000000000 */
[C---:B------:R-:W-:Y:S02]  /*25d0*/  VIADD R11, R22.reuse, 0x40 ;  /* 0x00000040160b7836 */ /* 0x040fe40000000000 */
[----:B------:R-:W-:Y:S01]  /*25e0*/  VIADD R28, R22, 0x20 ;  /* 0x00000020161c7836 */ /* 0x000fe20000000000 */
[----:B------:R-:W-:Y:S01]  /*25f0*/  SHF.L.U32 R26, R26, 0x6, RZ ;  /* 0x000000061a1a7819 */ /* 0x000fe200000006ff */
[----:B------:R-:W-:-:S02]  /*2600*/  IMAD.SHL.U32 R11, R11, 0x40, RZ ;  /* 0x000000400b0b7824 */ /* 0x000fc400078e00ff */
[----:B---3--:R-:W-:Y:S01]  /*2610*/  IMAD R145, R3, 0x2c00, R27 ;  /* 0x00002c0003917824 */ /* 0x008fe200078e021b */
[----:B------:R-:W-:Y:S01]  /*2620*/  SHF.L.U32 R28, R28, 0x6, RZ ;  /* 0x000000061c1c7819 */ /* 0x000fe200000006ff */
[----:B------:R-:W-:Y:S01]  /*2630*/  VIADD R27, R22, 0x60 ;  /* 0x00000060161b7836 */ /* 0x000fe20000000000 */
[----:B------:R-:W-:Y:S02]  /*2640*/  LOP3.LUT R26, R26, 0x1c0, RZ, 0xc0, !PT ;  /* 0x000001c01a1a7812 */ /* 0x000fe400078ec0ff */
[----:B------:R-:W-:Y:S01]  /*2650*/  LOP3.LUT R11, R11, 0x1c0, RZ, 0xc0, !PT ;  /* 0x000001c00b0b7812 */ /* 0x000fe200078ec0ff */
[----:B------:R-:W-:Y:S01]  /*2660*/  IMAD.SHL.U32 R27, R27, 0x40, RZ ;  /* 0x000000401b1b7824 */ /* 0x000fe200078e00ff */
[----:B------:R-:W-:Y:S02]  /*2670*/  LOP3.LUT R28, R28, 0x1c0, RZ, 0xc0, !PT ;  /* 0x000001c01c1c7812 */ /* 0x000fe400078ec0ff */
[----:B------:R-:W-:Y:S02]  /*2680*/  SHF.R.U32.HI R165, RZ, 0x3, R26 ;  /* 0x00000003ffa57819 */ /* 0x000fe4000001161a */
[----:B------:R-:W-:-:S02]  /*2690*/  LOP3.LUT R6, R26, 0x38, R9, 0xf8, !PT ;  /* 0x000000381a067812 */ /* 0x000fc400078ef809 */
[----:B------:R-:W-:Y:S02]  /*26a0*/  SHF.R.S32.HI R26, RZ, 0x1f, R30 ;  /* 0x0000001fff1a7819 */ /* 0x000fe4000001141e */
[----:B------:R-:W-:Y:S02]  /*26b0*/  SHF.R.U32.HI R11, RZ, 0x3, R11 ;  /* 0x00000003ff0b7819 */ /* 0x000fe4000001160b */
[----:B------:R-:W-:Y:S02]  /*26c0*/  SHF.R.U32.HI R28, RZ, 0x3, R28 ;  /* 0x00000003ff1c7819 */ /* 0x000fe4000001161c */
[----:B------:R-:W-:Y:S01]  /*26d0*/  LOP3.LUT R27, R27, 0x1c0, RZ, 0xc0, !PT ;  /* 0x000001c01b1b7812 */ /* 0x000fe200078ec0ff */
[----:B------:R-:W-:Y:S01]  /*26e0*/  IMAD.IADD R111, R111, 0x1, R5 ;  /* 0x000000016f6f7824 */ /* 0x000fe200078e0205 */
[----:B------:R-:W-:Y:S01]  /*26f0*/  LEA.HI R26, R26, R30, RZ, 0x6 ;  /* 0x0000001e1a1a7211 */ /* 0x000fe200078f30ff */
[----:B------:R-:W-:Y:S01]  /*2700*/  IMAD.IADD R113, R5, 0x1, R113 ;  /* 0x0000000105717824 */ /* 0x000fe200078e0271 */
[----:B------:R-:W-:Y:S01]  /*2710*/  LOP3.LUT R5, R4, R11, RZ, 0x3c, !PT ;  /* 0x0000000b04057212 */ /* 0x000fe200078e3cff */
[----:B----4-:R-:W-:Y:S01]  /*2720*/  IMAD R142, R3, 0x2c00, R8 ;  /* 0x00002c00038e7824 */ /* 0x010fe200078e0208 */
[----:B------:R-:W-:-:S02]  /*2730*/  LOP3.LUT R0, R0, R28, RZ, 0x3c, !PT ;  /* 0x0000001c00007212 */ /* 0x000fc400078e3cff */
[----:B------:R-:W-:Y:S01]  /*2740*/  LOP3.LUT R4, R27, 0x38, R9, 0xf8, !PT ;  /* 0x000000381b047812 */ /* 0x000fe200078ef809 */
[C---:B------:R-:W-:Y:S01]  /*2750*/  VIADD R27, R22.reuse, 0x60 ;  /* 0x00000060161b7836 */ /* 0x040fe20000000000 */
[----:B------:R-:W-:Y:S01]  /*2760*/  SHF.L.U32 R8, R22, 0x6, RZ ;  /* 0x0000000616087819 */ /* 0x000fe200000006ff */
[----:B------:R-:W-:Y:S02]  /*2770*/  IMAD.SHL.U32 R26, R26, 0x8, RZ ;  /* 0x000000081a1a7824 */ /* 0x000fe400078e00ff */
[----:B------:R-:W-:Y:S01]  /*2780*/  IMAD.IADD R145, R145, 0x1, R0 ;  /* 0x0000000191917824 */ /* 0x000fe200078e0200 */
[----:B------:R-:W-:Y:S01]  /*2790*/  LOP3.LUT R0, R9, 0x38, RZ, 0xc0, !PT ;  /* 0x0000003809007812 */ /* 0x000fe200078ec0ff */
[----:B------:R-:W-:Y:S01]  /*27a0*/  IMAD.SHL.U32 R27, R27, 0x40, RZ ;  /* 0x000000401b1b7824 */ /* 0x000fe200078e00ff */
[----:B------:R-:W-:Y:S01]  /*27b0*/  LOP3.LUT R8, R8, 0x1c0, RZ, 0xc0, !PT ;  /* 0x000001c008087812 */ /* 0x000fe200078ec0ff */
[----:B------:R-:W-:Y:S01]  /*27c0*/  IMAD.SHL.U32 R28, R22, 0x40, RZ ;  /* 0x00000040161c7824 */ /* 0x000fe200078e00ff */
[----:B------:R-:W-:-:S02]  /*27d0*/  LOP3.LUT R26, R26, 0xfffffe00, RZ, 0xc0, !PT ;  /* 0xfffffe001a1a7812 */ /* 0x000fc400078ec0ff */
[----:B-----5:R-:W-:Y:S02]  /*27e0*/  SHF.R.S32.HI R11, RZ, 0x1f, R147 ;  /* 0x0000001fff0b7819 */ /* 0x020fe40000011493 */
[----:B------:R-:W-:Y:S02]  /*27f0*/  LOP3.LUT R27, R27, 0x1c0, RZ, 0xc0, !PT ;  /* 0x000001c01b1b7812 */ /* 0x000fe400078ec0ff */
[----:B------:R-:W-:Y:S02]  /*2800*/  LOP3.LUT R0, R0, 0x1c0, R28, 0xf8, !PT ;  /* 0x000001c000007812 */ /* 0x000fe400078ef81c */
[----:B------:R-:W-:Y:S01]  /*2810*/  SHF.R.U32.HI R8, RZ, 0x3, R8 ;  /* 0x00000003ff087819 */ /* 0x000fe20000011608 */
[C---:B------:R-:W-:Y:S01]  /*2820*/  IMAD R146, R3.reuse, 0x2c00, R26 ;  /* 0x00002c0003927824 */ /* 0x040fe200078e021a */
[----:B------:R-:W-:Y:S01]  /*2830*/  SHF.R.U32.HI R27, RZ, 0x3, R27 ;  /* 0x00000003ff1b7819 */ /* 0x000fe2000001161b */
[C---:B------:R-:W-:Y:S02]  /*2840*/  IMAD R143, R3.reuse, 0x2c00, R14 ;  /* 0x00002c00038f7824 */ /* 0x040fe400078e020e */
[----:B------:R-:W-:Y:S01]  /*2850*/  IMAD R141, R3, 0x2c00, R12 ;  /* 0x00002c00038d7824 */ /* 0x000fe200078e020c */
[----:B------:R-:W-:Y:S01]  /*2860*/  LOP3.LUT R3, R0, R8, RZ, 0x3c, !PT ;  /* 0x0000000800037212 */ /* 0x000fe200078e3cff */
[----:B------:R-:W-:Y:S01]  /*2870*/  IMAD R0, R11, R108, RZ ;  /* 0x0000006c0b007224 */ /* 0x000fe200078e02ff */
[----:B------:R-:W-:-:S03]  /*2880*/  LOP3.LUT R4, R4, R27, RZ, 0x3c, !PT ;  /* 0x0000001b04047212 */ /* 0x000fc600078e3cff */
[----:B------:R-:W-:Y:S02]  /*2890*/  IMAD R27, R147, R109, R0 ;  /* 0x0000006d931b7224 */ /* 0x000fe400078e0200 */
[----:B------:R-:W-:Y:S02]  /*28a0*/  IMAD R0, R11, R114, RZ ;  /* 0x000000720b007224 */ /* 0x000fe400078e02ff */
[----:B------:R-:W-:Y:S01]  /*28b0*/  IMAD.IADD R144, R144, 0x1, R5 ;  /* 0x0000000190907824 */ /* 0x000fe200078e0205 */
[----:B------:R-:W-:Y:S01]  /*28c0*/  LOP3.LUT R5, R6, R165, RZ, 0x3c, !PT ;  /* 0x000000a506057212 */ /* 0x000fe200078e3cff */
[----:B------:R-:W-:Y:S02]  /*28d0*/  IMAD.IADD R146, R146, 0x1, R3 ;  /* 0x0000000192927824 */ /* 0x000fe400078e0203 */
[----:B------:R-:W-:Y:S02]  /*28e0*/  IMAD R3, R147, R115, R0 ;  /* 0x0000007393037224 */ /* 0x000fe400078e0200 */
[----:B------:R-:W-:-:S02]  /*28f0*/  IMAD R0, R10, R42, RZ ;  /* 0x0000002a0a007224 */ /* 0x000fc400078e02ff */
[----:B------:R-:W-:Y:S02]  /*2900*/  IMAD.IADD R142, R142, 0x1, R5 ;  /* 0x000000018e8e7824 */ /* 0x000fe400078e0205 */
[----:B------:R-:W-:Y:S01]  /*2910*/  IMAD R5, R22, R43, R0 ;  /* 0x0000002b16057224 */ /* 0x000fe200078e0200 */
[----:B------:R-:W-:-:S03]  /*2920*/  IADD3.X R119, R10, R21, RZ, P0, !PT ;  /* 0x000000150a777210 */ /* 0x000fc600007fe4ff */
[----:B------:R-:W-:Y:S01]  /*2930*/  IMAD.IADD R123, R5, 0x1, R159 ;  /* 0x00000001057b7824 */ /* 0x000fe200078e029f */
[----:B------:R-:W-:-:S03]  /*2940*/  IADD3 R127, P0, R125, R116, RZ ;  /* 0x000000747d7f7210 */ /* 0x000fc60007f1e0ff */
[----:B------:R-:W-:Y:S01]  /*2950*/  IMAD.X R124, R123, 0x1, R117, P1 ;  /* 0x000000017b7c7824 */ /* 0x000fe200008e0675 */
[----:B------:R-:W-:Y:S01]  /*2960*/  IADD3 R129, P1, R127, R116, RZ ;  /* 0x000000747f817210 */ /* 0x000fe20007f3e0ff */
[----:B------:R-:W-:Y:S02]  /*2970*/  IMAD.IADD R105, R105, 0x1, R7 ;  /* 0x0000000169697824 */ /* 0x000fe400078e0207 */
[----:B------:R-:W-:Y:S01]  /*2980*/  IMAD.IADD R107, R7, 0x1, R107 ;  /* 0x00000001076b7824 */ /* 0x000fe200078e026b */
[----:B------:R-:W-:Y:S01]  /*2990*/  LOP3.LUT R7, R29, 0x38, R9, 0xf8, !PT ;  /* 0x000000381d077812 */ /* 0x000fe200078ef809 */
[C---:B------:R-:W-:Y:S02]  /*29a0*/  VIADD R14, R22.reuse, 0x60 ;  /* 0x00000060160e7836 */ /* 0x040fe40000000000 */
[C---:B------:R-:W-:Y:S02]  /*29b0*/  VIADD R8, R22.reuse, 0x20 ;  /* 0x0000002016087836 */ /* 0x040fe40000000000 */
[----:B------:R-:W-:-:S02]  /*29c0*/  VIADD R12, R22, 0x80 ;  /* 0x00000080160c7836 */ /* 0x000fc40000000000 */
[--C-:B------:R-:W-:Y:S01]  /*29d0*/  IMAD.X R126, R124, 0x1, R117.reuse, P0 ;  /* 0x000000017c7e7824 */ /* 0x100fe200000e0675 */
[----:B------:R-:W-:Y:S02]  /*29e0*/  IADD3 R122, R121, R5, RZ ;  /* 0x00000005797a7210 */ /* 0x000fe40007ffe0ff */
[----:B------:R-:W-:Y:S02]  /*29f0*/  IADD3 R20, P0, R100, R120, RZ ;  /* 0x0000007864147210 */ /* 0x000fe40007f1e0ff */
[----:B------:R-:W-:Y:S01]  /*2a00*/  IADD3 R15, R101, R15, RZ ;  /* 0x0000000f650f7210 */ /* 0x000fe20007ffe0ff */
[----:B------:R-:W-:Y:S01]  /*2a10*/  IMAD.X R128, R126, 0x1, R117, P1 ;  /* 0x000000017e807824 */ /* 0x000fe200008e0675 */
[----:B------:R-:W-:Y:S01]  /*2a20*/  LOP3.LUT R6, R7, R164, RZ, 0x3c, !PT ;  /* 0x000000a407067212 */ /* 0x000fe200078e3cff */
[----:B------:R-:W-:Y:S01]  /*2a30*/  IMAD R7, R115, 0xb0, RZ ;  /* 0x000000b073077824 */ /* 0x000fe200078e02ff */
[----:B------:R-:W-:Y:S01]  /*2a40*/  SHF.R.S32.HI R151, RZ, 0x1f, R14 ;  /* 0x0000001fff977819 */ /* 0x000fe2000001140e */
[C---:B------:R-:W-:Y:S01]  /*2a50*/  IMAD.SHL.U32 R31, R114.reuse, 0x20, RZ ;  /* 0x00000020721f7824 */ /* 0x040fe200078e00ff */
[C---:B------:R-:W-:Y:S01]  /*2a60*/  SHF.L.U32 R29, R114.reuse, 0x7, RZ ;  /* 0x00000007721d7819 */ /* 0x040fe200000006ff */
[----:B------:R-:W-:Y:S01]  /*2a70*/  IMAD.SHL.U32 R30, R114, 0x40, RZ ;  /* 0x00000040721e7824 */ /* 0x000fe200078e00ff */
[----:B------:R-:W-:Y:S01]  /*2a80*/  SHF.R.S32.HI R154, RZ, 0x1f, R8 ;  /* 0x0000001fff9a7819 */ /* 0x000fe20000011408 */
[----:B------:R-:W-:Y:S01]  /*2a90*/  IMAD.WIDE.U32 R110, R147, R114, R110 ;  /* 0x00000072936e7225 */ /* 0x000fe200078e006e */
[----:B------:R-:W-:-:S02]  /*2aa0*/  SHF.R.S32.HI R150, RZ, 0x1f, R12 ;  /* 0x0000001fff967819 */ /* 0x000fc4000001140c */
[----:B------:R-:W-:Y:S01]  /*2ab0*/  IADD3 R14, P1, R100, 0x40, RZ ;  /* 0x00000040640e7810 */ /* 0x000fe20007f3e0ff */
[----:B------:R-:W-:Y:S01]  /*2ac0*/  IMAD.WIDE.U32 R112, R147, R114, R112 ;  /* 0x0000007293707225 */ /* 0x000fe200078e0070 */
[----:B------:R-:W-:Y:S02]  /*2ad0*/  IADD3 R8, R22, 0xa0, RZ ;  /* 0x000000a016087810 */ /* 0x000fe40007ffe0ff */
[----:B------:R-:W-:Y:S01]  /*2ae0*/  IADD3 R12, P3, R20, 0x40, RZ ;  /* 0x00000040140c7810 */ /* 0x000fe20007f7e0ff */
[----:B------:R-:W-:Y:S01]  /*2af0*/  VIADD R26, R22, 0x40 ;  /* 0x00000040161a7836 */ /* 0x000fe20000000000 */
[----:B------:R-:W-:Y:S01]  /*2b00*/  LOP3.LUT R21, R9, 0xfffffff8, RZ, 0xc0, !PT ;  /* 0xfffffff809157812 */ /* 0x000fe200078ec0ff */
[----:B------:R-:W-:Y:S01]  /*2b10*/  IMAD.WIDE.U32 R104, R147, R108, R104 ;  /* 0x0000006c93687225 */ /* 0x000fe200078e0068 */
[----:B------:R-:W-:-:S03]  /*2b20*/  IADD3 R133, P2, R129, R116, RZ ;  /* 0x0000007481857210 */ /* 0x000fc60007f5e0ff */
[----:B------:R-:W-:-:S04]  /*2b30*/  IMAD.WIDE.U32 R106, R147, R108, R106 ;  /* 0x0000006c936a7225 */ /* 0x000fc800078e006a */
[----:B------:R-:W-:-:S04]  /*2b40*/  IMAD.WIDE.U32 R114, R114, 0xb0, RZ ;  /* 0x000000b072727825 */ /* 0x000fc800078e00ff */
[----:B------:R-:W-:Y:S02]  /*2b50*/  IMAD.SHL.U32 R43, R13, 0x2, RZ ;  /* 0x000000020d2b7824 */ /* 0x000fe400078e00ff */
[----:B------:R-:W-:Y:S01]  /*2b60*/  IMAD.WIDE.U32 R108, R108, 0xb0, RZ ;  /* 0x000000b06c6c7825 */ /* 0x000fe200078e00ff */
[----:B------:R-:W-:-:S03]  /*2b70*/  SHF.R.S32.HI R152, RZ, 0x1f, R26 ;  /* 0x0000001fff987819 */ /* 0x000fc6000001141a */
[----:B------:R-:W-:Y:S01]  /*2b80*/  IMAD.X R13, R122, 0x1, R15, P0 ;  /* 0x000000017a0d7824 */ /* 0x000fe200000e060f */
[----:B------:R-:W-:Y:S01]  /*2b90*/  SHF.R.S32.HI R148, RZ, 0x1f, R8 ;  /* 0x0000001fff947819 */ /* 0x000fe20000011408 */
[----:B------:R-:W-:Y:S01]  /*2ba0*/  IMAD.IADD R141, R141, 0x1, R6 ;  /* 0x000000018d8d7824 */ /* 0x000fe200078e0206 */
[----:B------:R-:W-:Y:S01]  /*2bb0*/  ISETP.GE.AND P0, PT, R16, UR4, PT ;  /* 0x0000000410007c0c */ /* 0x000fe2000bf06270 */
[----:B------:R-:W-:Y:S01]  /*2bc0*/  IMAD.IADD R134, R115, 0x1, R7 ;  /* 0x0000000173867824 */ /* 0x000fe200078e0207 */
[----:B------:R-:W-:Y:S01]  /*2bd0*/  SHF.R.S32.HI R9, RZ, 0x3, R9 ;  /* 0x00000003ff097819 */ /* 0x000fe20000011409 */
[----:B------:R-:W-:Y:S01]  /*2be0*/  IMAD.IADD R28, R105, 0x1, R27 ;  /* 0x00000001691c7824 */ /* 0x000fe200078e021b */
[----:B------:R-:W-:Y:S01]  /*2bf0*/  SHF.R.S32.HI R8, RZ, 0x1f, R21 ;  /* 0x0000001fff087819 */ /* 0x000fe20000011415 */
[----:B------:R-:W-:Y:S01]  /*2c00*/  IMAD.X R11, RZ, RZ, R15, P1 ;  /* 0x000000ffff0b7224 */ /* 0x000fe200008e060f */
[----:B------:R-:W-:Y:S01]  /*2c10*/  ISETP.GE.AND P1, PT, R221, UR4, PT ;  /* 0x00000004dd007c0c */ /* 0x000fe2000bf26270 */
[----:B------:R-:W-:Y:S01]  /*2c20*/  IMAD.IADD R143, R143, 0x1, R4 ;  /* 0x000000018f8f7824 */ /* 0x000fe200078e0204 */
[----:B------:R-:W-:Y:S01]  /*2c30*/  IADD3.X R132, R128, R117, RZ, P2, !PT ;  /* 0x0000007580847210 */ /* 0x000fe200017fe4ff */
[----:B------:R-:W-:-:S02]  /*2c40*/  IMAD.IADD R135, R109, 0x1, R135 ;  /* 0x000000016d877824 */ /* 0x000fc400078e0287 */
[----:B------:R-:W-:Y:S02]  /*2c50*/  IMAD.IADD R27, R27, 0x1, R107 ;  /* 0x000000011b1b7824 */ /* 0x000fe400078e026b */
[----:B------:R-:W-:Y:S02]  /*2c60*/  IMAD.IADD R26, R111, 0x1, R3 ;  /* 0x000000016f1a7824 */ /* 0x000fe400078e0203 */
[----:B------:R-:W-:Y:S02]  /*2c70*/  IMAD.IADD R10, R3, 0x1, R113 ;  /* 0x00000001030a7824 */ /* 0x000fe400078e0271 */
[----:B------:R-:W-:Y:S02]  /*2c80*/  IMAD.X R7, RZ, RZ, R13, P3 ;  /* 0x000000ffff077224 */ /* 0x000fe400018e060d */
[----:B------:R-:W-:Y:S01]  /*2c90*/  IMAD.IADD R6, R103, 0x1, R45 ;  /* 0x0000000167067824 */ /* 0x000fe200078e022d */
[----:B------:R-:W-:Y:S06]  /*2ca0*/  @!P6 BAR.SYNC.DEFER_BLOCKING 0x9, 0x100 ;  /* 0x024400000000eb1d */ /* 0x000fec0000010000 */
.L_x_550:
[----:B--2---:R-:W2:Y:S01]  /*2cb0*/  LDL R0, [R1+0x40] ;  /* 0x0000400001007983 */ /* 0x004ea20000100800 */
[----:B0-----:R-:W0:Y:S03]  /*2cc0*/  LDC R92, c[0x0][0x3f4] ;  /* 0x0000fd00ff5c7b82 */ /* 0x001e260000000800 */
[----:B---34-:R-:W3:Y:S01]  /*2cd0*/  LDL.LU R51, [R1] ;  /* 0x0000000001337983 */ /* 0x018ee20000300800 */
[----:B------:R-:W-:Y:S01]  /*2ce0*/  VIADD R24, R24, 0xffffffff ;  /* 0xffffffff18187836 */ /* 0x000fe20000000000 */
[----:B------:R-:W-:Y:S05]  /*2cf0*/  YIELD ;  /* 0x0000000000007946 */ /* 0x000fea0003800000 */
[----:B------:R-:W-:Y:S01]  /*2d00*/  ISETP.GT.AND P3, PT, R24, R130, PT ;  /* 0x000000821800720c */ /* 0x000fe20003f64270 */
[----:B------:R-:W-:Y:S01]  /*2d10*/  BSSY B0, `(.L_x_427) ;  /* 0x00008c4000007945 */ /* 0x000fe20003800000 */
[----:B0-----:R-:W-:Y:S01]  /*2d20*/  ISETP.GE.AND P2, PT, R92, 0x1, PT ;  /* 0x000000015c00780c */ /* 0x001fe20003f46270 */
[----:B--2---:R-:W-:Y:S01]  /*2d30*/  IMAD R5, R23, 0x5800, R0 ;  /* 0x0000580017057824 */ /* 0x004fe200078e0200 */
[----:B---3--:R-:W-:-:S03]  /*2d40*/  LOP3.LUT R51, R51, 0xffffffef, RZ, 0xc0, !PT ;  /* 0xffffffef33337812 */ /* 0x008fc600078ec0ff */
[----:B------:R-:W-:-:S06]  /*2d50*/  IMAD R5, R5, 0x2, R2 ;  /* 0x0000000205057824 */ /* 0x000fcc00078e0202 */
[----:B------:R-:W-:-:S05]  /*2d60*/  @P3 LOP3.LUT R51, R51, 0x10, RZ, 0xfc, !PT ;  /* 0x0000001033333812 */ /* 0x000fca00078efcff */
[----:B------:R0:W-:Y:S01]  /*2d70*/  STL [R1], R51 ;  /* 0x0000003301007387 */ /* 0x0001e20000100800 */
[----:B------:R-:W-:Y:S05]  /*2d80*/  @!P2 BRA `(.L_x_428) ;  /* 0x000000800098a947 */ /* 0x000fea0003800000 */
[----:B------:R-:W-:Y:S01]  /*2d90*/  ULDC.U8 UR4, c[0x0][0x410] ;  /* 0x0001040000047ab9 */ /* 0x000fe20000000000 */
[----:B------:R-:W-:Y:S01]  /*2da0*/  SHF.R.S32.HI R3, RZ, 0x1f, R24 ;  /* 0x0000001fff037819 */ /* 0x000fe20000011418 */
[-C--:B------:R-:W-:Y:S01]  /*2db0*/  IMAD R4, R135, R24.reuse, RZ ;  /* 0x0000001887047224 */ /* 0x080fe200078e02ff */
[----:B------:R-:W-:Y:S01]  /*2dc0*/  ISETP.NE.AND P2, PT, RZ, UR4, PT ;  /* 0x00000004ff007c0c */ /* 0x000fe2000bf45270 */
[-C--:B------:R-:W-:Y:S02]  /*2dd0*/  IMAD R0, R41, R24.reuse, RZ ;  /* 0x0000001829007224 */ /* 0x080fe400078e02ff */
[----:B------:R-:W-:Y:S02]  /*2de0*/  IMAD R44, R134, R24, RZ ;  /* 0x00000018862c7224 */ /* 0x000fe400078e02ff */
[C---:B------:R-:W-:Y:S02]  /*2df0*/  IMAD R45, R3.reuse, R108, R4 ;  /* 0x0000006c032d7224 */ /* 0x040fe400078e0204 */
[----:B------:R-:W-:-:S02]  /*2e00*/  IMAD R93, R3, R156, R0 ;  /* 0x0000009c035d7224 */ /* 0x000fc400078e0200 */
[----:B------:R-:W-:Y:S02]  /*2e10*/  IMAD R4, R24, -0xb0, R25 ;  /* 0xffffff5018047824 */ /* 0x000fe400078e0219 */
[----:B------:R-:W-:-:S03]  /*2e20*/  IMAD.WIDE.U32 R136, R156, R24, RZ ;  /* 0x000000189c887225 */ /* 0x000fc600078e00ff */
[----:B------:R-:W-:Y:S01]  /*2e30*/  VIMNMX R4, R4, 0xb0, PT ;  /* 0x000000b004047848 */ /* 0x000fe20003fe0100 */
[----:B------:R-:W-:Y:S01]  /*2e40*/  IMAD R47, R3, R114, R44 ;  /* 0x00000072032f7224 */ /* 0x000fe200078e022c */
[----:B------:R-:W-:Y:S01]  /*2e50*/  IADD3 R93, R137, R93, RZ ;  /* 0x0000005d895d7210 */ /* 0x000fe20007ffe0ff */
[----:B------:R-:W-:-:S04]  /*2e60*/  IMAD.WIDE.U32 R96, R108, R24, RZ ;  /* 0x000000186c607225 */ /* 0x000fc800078e00ff */
[----:B------:R-:W-:-:S04]  /*2e70*/  IMAD.WIDE.U32 R94, R114, R24, RZ ;  /* 0x00000018725e7225 */ /* 0x000fc800078e00ff */
[----:B------:R-:W-:Y:S02]  /*2e80*/  IMAD.IADD R3, R97, 0x1, R45 ;  /* 0x0000000161037824 */ /* 0x000fe400078e022d */
[----:B------:R-:W-:Y:S01]  /*2e90*/  IMAD.IADD R0, R95, 0x1, R47 ;  /* 0x000000015f007824 */ /* 0x000fe200078e022f */
[----:B------:R-:W-:Y:S06]  /*2ea0*/  @!P2 BRA `(.L_x_429) ;  /* 0x0000003c0090a947 */ /* 0x000fec0003800000 */
[----:B------:R-:W-:Y:S01]  /*2eb0*/  ISETP.GE.AND P3, PT, R22, R4, PT ;  /* 0x000000041600720c */ /* 0x000fe20003f66270 */
[----:B------:R-:W-:Y:S01]  /*2ec0*/  BSSY B1, `(.L_x_430) ;  /* 0x000001c000017945 */ /* 0x000fe20003800000 */
[----:B------:R-:W-:Y:S02]  /*2ed0*/  CS2R R80, SRZ ;  /* 0x0000000000507805 */ /* 0x000fe4000001ff00 */
[----:B------:R-:W-:Y:S02]  /*2ee0*/  CS2R R88, SRZ ;  /* 0x0000000000587805 */ /* 0x000fe4000001ff00 */
[----:B------:R-:W-:Y:S02]  /*2ef0*/  CS2R R98, SRZ ;  /* 0x0000000000627805 */ /* 0x000fe4000001ff00 */
[----:B------:R-:W-:Y:S02]  /*2f00*/  CS2R R90, SRZ ;  /* 0x00000000005a7805 */ /* 0x000fe4000001ff00 */
[----:B------:R-:W-:-:S03]  /*2f10*/  CS2R R138, SRZ ;  /* 0x00000000008a7805 */ /* 0x000fc6000001ff00 */
[----:B------:R-:W-:Y:S05]  /*2f20*/  @P3 BRA `(.L_x_431) ;  /* 0x0000000000543947 */ /* 0x000fea0003800000 */
[----:B------:R-:W-:Y:S01]  /*2f30*/  IADD3 R45, P2, R104, R96, RZ ;  /* 0x00000060682d7210 */ /* 0x000fe20007f5e0ff */
[----:B------:R-:W-:Y:S01]  /*2f40*/  ULDC.64 UR4, c[0x0][0x3e8] ;  /* 0x0000fa0000047ab9 */ /* 0x000fe20000000a00 */
[----:B------:R-:W-:Y:S02]  /*2f50*/  CS2R R98, SRZ ;  /* 0x0000000000627805 */ /* 0x000fe4000001ff00 */
[----:B------:R-:W-:Y:S01]  /*2f60*/  CS2R R138, SRZ ;  /* 0x00000000008a7805 */ /* 0x000fe2000001ff00 */
[----:B------:R-:W-:Y:S01]  /*2f70*/  ULDC.64 UR6, c[0x0][0x208] ;  /* 0x0000820000067ab9 */ /* 0x000fe20000000a00 */
[----:B------:R-:W-:Y:S01]  /*2f80*/  IMAD.X R46, R3, 0x1, R28, P2 ;  /* 0x00000001032e7824 */ /* 0x000fe200010e061c */
[----:B------:R-:W-:-:S05]  /*2f90*/  IADD3 R47, P2, R110, R94, RZ ;  /* 0x0000005e6e2f7210 */ /* 0x000fca0007f5e0ff */
[----:B------:R-:W-:Y:S01]  /*2fa0*/  IMAD.X R48, R0, 0x1, R26, P2 ;  /* 0x0000000100307824 */ /* 0x000fe200010e061a */
[----:B------:R-:W-:-:S04]  /*2fb0*/  LEA R44, P2, R45, UR4, 0x1 ;  /* 0x000000042d2c7c11 */ /* 0x000fc8000f8408ff */
[----:B------:R-:W-:Y:S01]  /*2fc0*/  LEA.HI.X R45, R45, UR5, R46, 0x1, P2 ;  /* 0x000000052d2d7c11 */ /* 0x000fe200090f0c2e */
[----:B------:R-:W-:Y:S02]  /*2fd0*/  ULDC.64 UR4, c[0x0][0x400] ;  /* 0x0001000000047ab9 */ /* 0x000fe40000000a00 */
[----:B------:R-:W-:-:S04]  /*2fe0*/  LEA R46, P2, R47, UR4, 0x1 ;  /* 0x000000042f2e7c11 */ /* 0x000fc8000f8408ff */
[----:B------:R-:W-:Y:S02]  /*2ff0*/  LEA.HI.X R47, R47, UR5, R48, 0x1, P2 ;  /* 0x000000052f2f7c11 */ /* 0x000fe400090f0c30 */
[----:B------:R-:W-:Y:S02]  /*3000*/  ISETP.GE.AND P2, PT, R18, R92, PT ;  /* 0x0000005c1200720c */ /* 0x000fe40003f46270 */
[----:B------:R-:W-:Y:S02]  /*3010*/  CS2R R88, SRZ ;  /* 0x0000000000587805 */ /* 0x000fe4000001ff00 */
[----:B------:R-:W-:-:S09]  /*3020*/  CS2R R90, SRZ ;  /* 0x00000000005a7805 */ /* 0x000fd2000001ff00 */
[----:B------:R1:W5:Y:S04]  /*3030*/  @!P2 LDG.E.64 R98, desc[UR6][R44.64] ;  /* 0x000000062c62a981 */ /* 0x000368000c1e1b00 */
[----:B------:R1:W5:Y:S01]  /*3040*/  @!P2 LDG.E.64 R138, desc[UR6][R46.64] ;  /* 0x000000062e8aa981 */ /* 0x000362000c1e1b00 */
[----:B------:R-:W-:-:S13]  /*3050*/  ISETP.GE.AND P2, PT, R220, R92, PT ;  /* 0x0000005cdc00720c */ /* 0x000fda0003f46270 */
[----:B------:R1:W5:Y:S04]  /*3060*/  @!P2 LDG.E.64 R88, desc[UR6][R44.64+0x40] ;  /* 0x000040062c58a981 */ /* 0x000368000c1e1b00 */
[----:B------:R1:W5:Y:S02]  /*3070*/  @!P2 LDG.E.64 R90, desc[UR6][R46.64+0x40] ;  /* 0x000040062e5aa981 */ /* 0x000364000c1e1b00 */
.L_x_431:
[----:B------:R-:W-:Y:S05]  /*3080*/  BSYNC B1 ;  /* 0x0000000000017941 */ /* 0x000fea0003800000 */
.L_x_430:
[----:B------:R-:W-:Y:S01]  /*3090*/  VIADD R48, R22, 0x20 ;  /* 0x0000002016307836 */ /* 0x000fe20000000000 */
[----:B-1---5:R-:W-:Y:S01]  /*30a0*/  MOV R44, R88 ;  /* 0x00000058002c7202 */ /* 0x022fe20000000f00 */
[----:B------:R-:W-:Y:S01]  /*30b0*/  IMAD.MOV.U32 R45, RZ, RZ, R89 ;  /* 0x000000ffff2d7224 */ /* 0x000fe200078e0059 */
[----:B------:R-:W-:Y:S01]  /*30c0*/  MOV R47, R91 ;  /* 0x0000005b002f7202 */ /* 0x000fe20000000f00 */
[----:B------:R-:W-:Y:S01]  /*30d0*/  IMAD.MOV.U32 R46, RZ, RZ, R98 ;  /* 0x000000ffff2e7224 */ /* 0x000fe200078e0062 */
[----:B------:R-:W-:Y:S01]  /*30e0*/  ISETP.GE.AND P4, PT, R48, R4, PT ;  /* 0x000000043000720c */ /* 0x000fe20003f86270 */
[----:B------:R-:W-:Y:S01]  /*30f0*/  BSSY B1, `(.L_x_432) ;  /* 0x0000022000017945 */ /* 0x000fe20003800000 */
[----:B------:R-:W-:Y:S01]  /*3100*/  PRMT R187, R44, 0x5410, R45 ;  /* 0x000054102cbb7816 */ /* 0x000fe2000000002d */
[----:B------:R-:W-:Y:S01]  /*3110*/  IMAD.MOV.U32 R44, RZ, RZ, R99 ;  /* 0x000000ffff2c7224 */ /* 0x000fe200078e0063 */
[----:B------:R-:W-:Y:S01]  /*3120*/  PRMT R177, R46, 0x7610, R177 ;  /* 0x000076102eb17816 */ /* 0x000fe200000000b1 */
[----:B------:R-:W-:Y:S01]  /*3130*/  IMAD.MOV.U32 R45, RZ, RZ, R90 ;  /* 0x000000ffff2d7224 */ /* 0x000fe200078e005a */
[----:B------:R-:W-:-:S02]  /*3140*/  PRMT R189, R47, 0x7610, R189 ;  /* 0x000076102fbd7816 */ /* 0x000fc400000000bd */
[----:B------:R-:W-:Y:S02]  /*3150*/  CS2R R84, SRZ ;  /* 0x0000000000547805 */ /* 0x000fe4000001ff00 */
[----:B------:R-:W-:Y:S02]  /*3160*/  CS2R R82, SRZ ;  /* 0x0000000000527805 */ /* 0x000fe4000001ff00 */
[----:B------:R-:W-:Y:S02]  /*3170*/  CS2R R86, SRZ ;  /* 0x0000000000567805 */ /* 0x000fe4000001ff00 */
[----:B------:R-:W-:Y:S01]  /*3180*/  PRMT R188, R44, 0x5410, R45 ;  /* 0x000054102cbc7816 */ /* 0x000fe2000000002d */
[----:B------:R-:W-:Y:S02]  /*3190*/  IMAD.MOV.U32 R49, RZ, RZ, R138 ;  /* 0x000000ffff317224 */ /* 0x000fe400078e008a */
[----:B------:R-:W-:Y:S01]  /*31a0*/  IMAD.MOV.U32 R50, RZ, RZ, R139 ;  /* 0x000000ffff327224 */ /* 0x000fe200078e008b */
[----:B------:R-:W-:Y:S06]  /*31b0*/  @P4 BRA `(.L_x_433) ;  /* 0x0000000000544947 */ /* 0x000fec0003800000 */
[----:B------:R-:W-:Y:S01]  /*31c0*/  IADD3 R45, P2, P5, R104, R96, R37 ;  /* 0x00000060682d7210 */ /* 0x000fe20007d5e025 */
[----:B------:R-:W-:Y:S01]  /*31d0*/  ULDC.64 UR4, c[0x0][0x3e8] ;  /* 0x0000fa0000047ab9 */ /* 0x000fe20000000a00 */
[----:B------:R-:W-:Y:S02]  /*31e0*/  CS2R R84, SRZ ;  /* 0x0000000000547805 */ /* 0x000fe4000001ff00 */
[----:B------:R-:W-:Y:S02]  /*31f0*/  CS2R R86, SRZ ;  /* 0x0000000000567805 */ /* 0x000fe4000001ff00 */
[----:B------:R-:W-:Y:S01]  /*3200*/  IADD3.X R46, R28, R3, R40, P2, P5 ;  /* 0x000000031c2e7210 */ /* 0x000fe200017ea428 */
[----:B------:R-:W-:Y:S01]  /*3210*/  ULDC.64 UR6, c[0x0][0x208] ;  /* 0x0000820000067ab9 */ /* 0x000fe20000000a00 */
[----:B------:R-:W-:-:S04]  /*3220*/  IADD3 R47, P2, P5, R110, R94, R31 ;  /* 0x0000005e6e2f7210 */ /* 0x000fc80007d5e01f */
[----:B------:R-:W-:Y:S02]  /*3230*/  IADD3.X R48, R26, R0, R34, P2, P5 ;  /* 0x000000001a307210 */ /* 0x000fe400017ea422 */
        /* <DEDUP_REMOVED lines=13> */
.L_x_433:
[----:B------:R-:W-:Y:S05]  /*3310*/  BSYNC B1 ;  /* 0x0000000000017941 */ /* 0x000fea0003800000 */
.L_x_432:
[----:B------:R-:W-:Y:S01]  /*3320*/  IADD3 R48, R22, 0x40, RZ ;  /* 0x0000004016307810 */ /* 0x000fe20007ffe0ff */
[----:B-1---5:R-:W-:Y:S01]  /*3330*/  IMAD.MOV.U32 R44, RZ, RZ, R80 ;  /* 0x000000ffff2c7224 */ /* 0x022fe200078e0050 */
[----:B0-----:R-:W-:Y:S01]  /*3340*/  LOP3.LUT R51, R51, 0xfffffffb, RZ, 0xc0, !PT ;  /* 0xfffffffb33337812 */ /* 0x001fe200078ec0ff */
[----:B------:R-:W-:Y:S01]  /*3350*/  IMAD.MOV.U32 R46, RZ, RZ, R82 ;  /* 0x000000ffff2e7224 */ /* 0x000fe200078e0052 */
[----:B------:R-:W-:Y:S01]  /*3360*/  ISETP.GE.AND P2, PT, R48, R4, PT ;  /* 0x000000043000720c */ /* 0x000fe20003f46270 */
[----:B------:R-:W-:Y:S01]  /*3370*/  IMAD.MOV.U32 R47, RZ, RZ, R83 ;  /* 0x000000ffff2f7224 */ /* 0x000fe200078e0053 */
[----:B------:R-:W-:Y:S01]  /*3380*/  MOV R45, R81 ;  /* 0x00000051002d7202 */ /* 0x000fe20000000f00 */
[----:B------:R-:W-:Y:S01]  /*3390*/  BSSY B1, `(.L_x_434) ;  /* 0x0000027000017945 */ /* 0x000fe20003800000 */
[----:B------:R-:W-:Y:S02]  /*33a0*/  PRMT R177, R177, 0x5410, R49 ;  /* 0x00005410b1b17816 */ /* 0x000fe40000000031 */
[----:B------:R-:W-:-:S02]  /*33b0*/  CS2R R64, SRZ ;  /* 0x0000000000407805 */ /* 0x000fc4000001ff00 */
[----:B------:R-:W-:Y:S01]  /*33c0*/  PRMT R169, R45, 0x5410, R44 ;  /* 0x000054102da97816 */ /* 0x000fe2000000002c */
[----:B------:R-:W-:Y:S01]  /*33d0*/  IMAD.MOV.U32 R44, RZ, RZ, R84 ;  /* 0x000000ffff2c7224 */ /* 0x000fe200078e0054 */
[----:B------:R-:W-:Y:S01]  /*33e0*/  PRMT R189, R189, 0x5410, R50 ;  /* 0x00005410bdbd7816 */ /* 0x000fe20000000032 */
[----:B------:R-:W-:Y:S01]  /*33f0*/  IMAD.MOV.U32 R45, RZ, RZ, R85 ;  /* 0x000000ffff2d7224 */ /* 0x000fe200078e0055 */
[----:B------:R-:W-:Y:S02]  /*3400*/  PRMT R168, R47, 0x5410, R46 ;  /* 0x000054102fa87816 */ /* 0x000fe4000000002e */
[----:B------:R-:W-:Y:S02]  /*3410*/  CS2R R72, SRZ ;  /* 0x0000000000487805 */ /* 0x000fe4000001ff00 */
[----:B------:R-:W-:Y:S02]  /*3420*/  CS2R R76, SRZ ;  /* 0x00000000004c7805 */ /* 0x000fe4000001ff00 */
[----:B------:R-:W-:-:S02]  /*3430*/  @P2 LOP3.LUT R51, R51, 0x4, RZ, 0xfc, !PT ;  /* 0x0000000433332812 */ /* 0x000fc400078efcff */
[----:B------:R-:W-:Y:S02]  /*3440*/  CS2R R74, SRZ ;  /* 0x00000000004a7805 */ /* 0x000fe4000001ff00 */
[----:B------:R-:W-:Y:S02]  /*3450*/  PRMT R185, R45, 0x5410, R44 ;  /* 0x000054102db97816 */ /* 0x000fe4000000002c */
[----:B------:R-:W-:Y:S01]  /*3460*/  CS2R R78, SRZ ;  /* 0x00000000004e7805 */ /* 0x000fe2000001ff00 */
[----:B------:R-:W-:Y:S01]  /*3470*/  IMAD.MOV.U32 R49, RZ, RZ, R86 ;  /* 0x000000ffff317224 */ /* 0x000fe200078e0056 */
[----:B------:R0:W-:Y:S01]  /*3480*/  STL [R1], R51 ;  /* 0x0000003301007387 */ /* 0x0001e20000100800 */
        /* <DEDUP_REMOVED lines=23> */
.L_x_435:
[----:B------:R-:W-:Y:S05]  /*3600*/  BSYNC B1 ;  /* 0x0000000000017941 */ /* 0x000fea0003800000 */
.L_x_434:
[----:B------:R-:W-:Y:S01]  /*3610*/  IMAD.MOV.U32 R53, RZ, RZ, R51 ;  /* 0x000000ffff357224 */ /* 0x000fe200078e0033 */
[----:B0-----:R-:W-:Y:S01]  /*3620*/  IADD3 R51, R22, 0x60, RZ ;  /* 0x0000006016337810 */ /* 0x001fe20007ffe0ff */
[----:B-1---5:R-:W-:Y:S01]  /*3630*/  IMAD.MOV.U32 R44, RZ, RZ, R72 ;  /* 0x000000ffff2c7224 */ /* 0x022fe200078e0048 */
[----:B------:R-:W-:Y:S01]  /*3640*/  MOV R45, R73 ;  /* 0x00000049002d7202 */ /* 0x000fe20000000f00 */
[----:B------:R-:W-:Y:S01]  /*3650*/  IMAD.MOV.U32 R46, RZ, RZ, R74 ;  /* 0x000000ffff2e7224 */ /* 0x000fe200078e004a */
[----:B------:R-:W-:Y:S01]  /*3660*/  ISETP.GE.AND P2, PT, R51, R4, PT ;  /* 0x000000043300720c */ /* 0x000fe20003f46270 */
[----:B------:R-:W-:Y:S01]  /*3670*/  IMAD.MOV.U32 R47, RZ, RZ, R75 ;  /* 0x000000ffff2f7224 */ /* 0x000fe200078e004b */
[----:B------:R-:W-:Y:S01]  /*3680*/  LOP3.LUT R53, R53, 0xfffffff7, RZ, 0xc0, !PT ;  /* 0xfffffff735357812 */ /* 0x000fe200078ec0ff */
        /* <DEDUP_REMOVED lines=10> */
[----:B------:R-:W-:Y:S01]  /*3730*/  IMAD.MOV.U32 R49, RZ, RZ, R78 ;  /* 0x000000ffff317224 */ /* 0x000fe200078e004e */
[----:B------:R-:W-:Y:S01]  /*3740*/  @P2 LOP3.LUT R53, R53, 0x8, RZ, 0xfc, !PT ;  /* 0x0000000835352812 */ /* 0x000fe200078efcff */
[----:B------:R-:W-:-:S04]  /*3750*/  IMAD.MOV.U32 R48, RZ, RZ, R79 ;  /* 0x000000ffff307224 */ /* 0x000fc800078e004f */
[----:B------:R0:W-:Y:S01]  /*3760*/  STL [R1], R53 ;  /* 0x0000003501007387 */ /* 0x0001e20000100800 */
[----:B------:R-:W-:Y:S05]  /*3770*/  @P2 BRA `(.L_x_437) ;  /* 0x00000000007c2947 */ /* 0x000fea0003800000 */
[----:B------:R-:W1:Y:S01]  /*3780*/  LDC.64 R44, c[0x0][0x3f8] ;  /* 0x0000fe00ff2c7b82 */ /* 0x000e620000000a00 */
[----:B------:R-:W-:Y:S01]  /*3790*/  IMAD.MOV.U32 R46, RZ, RZ, R96 ;  /* 0x000000ffff2e7224 */ /* 0x000fe200078e0060 */
[----:B------:R-:W-:Y:S01]  /*37a0*/  ULDC.64 UR4, c[0x0][0x3e8] ;  /* 0x0000fa0000047ab9 */ /* 0x000fe20000000a00 */
[----:B------:R-:W-:Y:S01]  /*37b0*/  IMAD.MOV.U32 R47, RZ, RZ, R3 ;  /* 0x000000ffff2f7224 */ /* 0x000fe200078e0003 */
[----:B------:R-:W-:Y:S02]  /*37c0*/  CS2R R68, SRZ ;  /* 0x0000000000447805 */ /* 0x000fe4000001ff00 */
[----:B------:R-:W-:Y:S01]  /*37d0*/  CS2R R70, SRZ ;  /* 0x0000000000467805 */ /* 0x000fe2000001ff00 */
[----:B------:R-:W-:Y:S01]  /*37e0*/  ULDC.64 UR6, c[0x0][0x208] ;  /* 0x0000820000067ab9 */ /* 0x000fe20000000a00 */
[----:B-1----:R-:W-:-:S04]  /*37f0*/  IMAD.WIDE.U32 R46, R44, 0x60, R46 ;  /* 0x000000602c2e7825 */ /* 0x002fc800078e002e */
[----:B------:R-:W-:Y:S01]  /*3800*/  IMAD R45, R45, 0x60, RZ ;  /* 0x000000602d2d7824 */ /* 0x000fe200078e02ff */
[----:B------:R-:W-:Y:S02]  /*3810*/  IADD3 R51, P2, R104, R46, RZ ;  /* 0x0000002e68337210 */ /* 0x000fe40007f5e0ff */
[----:B------:R-:W-:Y:S02]  /*3820*/  MOV R46, R94 ;  /* 0x0000005e002e7202 */ /* 0x000fe40000000f00 */
[----:B------:R-:W-:Y:S01]  /*3830*/  IADD3.X R52, R28, R47, R45, P2, !PT ;  /* 0x0000002f1c347210 */ /* 0x000fe200017fe42d */
[----:B------:R-:W-:Y:S01]  /*3840*/  IMAD.MOV.U32 R47, RZ, RZ, R0 ;  /* 0x000000ffff2f7224 */ /* 0x000fe200078e0000 */
[----:B------:R-:W1:Y:S02]  /*3850*/  LDC.64 R44, c[0x0][0x408] ;  /* 0x00010200ff2c7b82 */ /* 0x000e640000000a00 */
[----:B-1----:R-:W-:-:S04]  /*3860*/  IMAD.WIDE.U32 R46, R44, 0x60, R46 ;  /* 0x000000602c2e7825 */ /* 0x002fc800078e002e */
[----:B------:R-:W-:Y:S01]  /*3870*/  IMAD R45, R45, 0x60, RZ ;  /* 0x000000602d2d7824 */ /* 0x000fe200078e02ff */
[----:B------:R-:W-:-:S04]  /*3880*/  IADD3 R50, P2, R110, R46, RZ ;  /* 0x0000002e6e327210 */ /* 0x000fc80007f5e0ff */
[----:B------:R-:W-:Y:S02]  /*3890*/  IADD3.X R47, R26, R47, R45, P2, !PT ;  /* 0x0000002f1a2f7210 */ /* 0x000fe400017fe42d */
        /* <DEDUP_REMOVED lines=13> */
.L_x_437:
[----:B------:R-:W-:Y:S05]  /*3970*/  BSYNC B1 ;  /* 0x0000000000017941 */ /* 0x000fea0003800000 */
.L_x_436:
[----:B-1----:R-:W-:Y:S01]  /*3980*/  IADD3 R47, R22, 0x80, RZ ;  /* 0x00000080162f7810 */ /* 0x002fe20007ffe0ff */
[----:B------:R-:W-:Y:S01]  /*3990*/  IMAD.MOV.U32 R46, RZ, RZ, R53 ;  /* 0x000000ffff2e7224 */ /* 0x000fe200078e0035 */
[----:B------:R-:W-:Y:S01]  /*39a0*/  BSSY B1, `(.L_x_438) ;  /* 0x0000027000017945 */ /* 0x000fe20003800000 */
[----:B-----5:R-:W-:Y:S01]  /*39b0*/  IMAD.MOV.U32 R44, RZ, RZ, R64 ;  /* 0x000000ffff2c7224 */ /* 0x020fe200078e0040 */
[----:B------:R-:W-:Y:S01]  /*39c0*/  ISETP.GE.AND P2, PT, R47, R4, PT ;  /* 0x000000042f00720c */ /* 0x000fe20003f46270 */
[----:B------:R-:W-:Y:S01]  /*39d0*/  IMAD.MOV.U32 R45, RZ, RZ, R65 ;  /* 0x000000ffff2d7224 */ /* 0x000fe200078e0041 */
[----:B------:R-:W-:Y:S02]  /*39e0*/  LOP3.LUT R46, R46, 0xfffffffd, RZ, 0xc0, !PT ;  /* 0xfffffffd2e2e7812 */ /* 0x000fe400078ec0ff */
[----:B------:R-:W-:Y:S02]  /*39f0*/  CS2R R56, SRZ ;  /* 0x0000000000387805 */ /* 0x000fe4000001ff00 */
[----:B------:R-:W-:-:S02]  /*3a00*/  PRMT R175, R49, 0x5410, R48 ;  /* 0x0000541031af7816 */ /* 0x000fc40000000030 */
[----:B------:R-:W-:Y:S02]  /*3a10*/  CS2R R48, SRZ ;  /* 0x0000000000307805 */ /* 0x000fe4000001ff00 */
[----:B------:R-:W-:Y:S02]  /*3a20*/  PRMT R166, R44, 0x5410, R45 ;  /* 0x000054102ca67816 */ /* 0x000fe4000000002d */
[----:B------:R-:W-:Y:S02]  /*3a30*/  CS2R R60, SRZ ;  /* 0x00000000003c7805 */ /* 0x000fe4000001ff00 */
[----:B------:R-:W-:Y:S02]  /*3a40*/  CS2R R58, SRZ ;  /* 0x00000000003a7805 */ /* 0x000fe4000001ff00 */
[----:B------:R-:W-:Y:S02]  /*3a50*/  CS2R R62, SRZ ;  /* 0x00000000003e7805 */ /* 0x000fe4000001ff00 */
[----:B0-----:R-:W-:-:S02]  /*3a60*/  CS2R R52, SRZ ;  /* 0x0000000000347805 */ /* 0x001fc4000001ff00 */
[----:B------:R-:W-:Y:S02]  /*3a70*/  CS2R R50, SRZ ;  /* 0x0000000000327805 */ /* 0x000fe4000001ff00 */
[----:B------:R-:W-:Y:S02]  /*3a80*/  CS2R R54, SRZ ;  /* 0x0000000000367805 */ /* 0x000fe4000001ff00 */
[----:B------:R-:W-:-:S05]  /*3a90*/  @P2 LOP3.LUT R46, R46, 0x2, RZ, 0xfc, !PT ;  /* 0x000000022e2e2812 */ /* 0x000fca00078efcff */
[----:B------:R0:W-:Y:S01]  /*3aa0*/  STL [R1], R46 ;  /* 0x0000002e01007387 */ /* 0x0001e20000100800 */
[----:B------:R-:W-:Y:S05]  /*3ab0*/  @P2 BRA `(.L_x_439) ;  /* 0x0000000000542947 */ /* 0x000fea0003800000 */
        /* <DEDUP_REMOVED lines=8> */
[----:B0-----:R-:W-:-:S04]  /*3b40*/  LEA R46, P2, R44, UR4, 0x1 ;  /* 0x000000042c2e7c11 */ /* 0x001fc8000f8408ff */
        /* <DEDUP_REMOVED lines=12> */
.L_x_439:
[----:B------:R-:W-:Y:S05]  /*3c10*/  BSYNC B1 ;  /* 0x0000000000017941 */ /* 0x000fea0003800000 */
.L_x_438:
[----:B-1----:R-:W-:Y:S01]  /*3c20*/  VIADD R44, R22, 0xa0 ;  /* 0x000000a0162c7836 */ /* 0x002fe20000000000 */
[----:B------:R-:W-:Y:S04]  /*3c30*/  BSSY B1, `(.L_x_440) ;  /* 0x0000020000017945 */ /* 0x000fe80003800000 */
[----:B------:R-:W-:-:S13]  /*3c40*/  ISETP.GE.AND P5, PT, R44, R4, PT ;  /* 0x000000042c00720c */ /* 0x000fda0003fa6270 */
        /* <DEDUP_REMOVED lines=10> */
[----:B------:R-:W-:-:S04]  /*3cf0*/  IADD3 R3, P2, R104, R96, RZ ;  /* 0x0000006068037210 */ /* 0x000fc80007f5e0ff */
[----:B------:R-:W-:Y:S02]  /*3d00*/  IADD3.X R96, R28, R97, R45, P2, !PT ;  /* 0x000000611c607210 */ /* 0x000fe400017fe42d */
        /* <DEDUP_REMOVED lines=8> */
[----:B0-----:R-:W-:-:S04]  /*3d90*/  LEA R46, P2, R0, UR4, 0x1 ;  /* 0x00000004002e7c11 */ /* 0x001fc8000f8408ff */
        /* <DEDUP_REMOVED lines=9> */
.L_x_441:
[----:B------:R-:W-:Y:S05]  /*3e30*/  BSYNC B1 ;  /* 0x0000000000017941 */ /* 0x000fea0003800000 */
.L_x_440:
[----:B------:R-:W-:Y:S01]  /*3e40*/  IMAD.MOV.U32 R0, RZ, RZ, R68 ;  /* 0x000000ffff007224 */ /* 0x000fe200078e0044 */
[----:B------:R-:W-:Y:S01]  /*3e50*/  MOV R3, R69 ;  /* 0x0000004500037202 */ /* 0x000fe20000000f00 */
[----:B-1----:R-:W-:Y:S01]  /*3e60*/  IMAD.MOV.U32 R44, RZ, RZ, R66 ;  /* 0x000000ffff2c7224 */ /* 0x002fe200078e0042 */
[----:B------:R-:W-:Y:S01]  /*3e70*/  ISETP.NE.AND P2, PT, R224, 0x3, PT ;  /* 0x00000003e000780c */ /* 0x000fe20003f45270 */
[----:B------:R-:W-:Y:S01]  /*3e80*/  IMAD.MOV.U32 R45, RZ, RZ, R67 ;  /* 0x000000ffff2d7224 */ /* 0x000fe200078e0043 */
[----:B------:R-:W-:Y:S01]  /*3e90*/  PRMT R184, R3, 0x5410, R0 ;  /* 0x0000541003b87816 */ /* 0x000fe20000000000 */
[----:B------:R-:W-:Y:S01]  /*3ea0*/  IMAD.MOV.U32 R3, RZ, RZ, R70 ;  /* 0x000000ffff037224 */ /* 0x000fe200078e0046 */
[----:B------:R-:W-:Y:S01]  /*3eb0*/  PRMT R181, R181, 0x5410, R44 ;  /* 0x00005410b5b57816 */ /* 0x000fe2000000002c */
[----:B------:R-:W-:Y:S01]  /*3ec0*/  IMAD.MOV.U32 R44, RZ, RZ, R71 ;  /* 0x000000ffff2c7224 */ /* 0x000fe200078e0047 */
[----:B------:R-:W-:Y:S01]  /*3ed0*/  PRMT R182, R45, 0x7610, R182 ;  /* 0x000076102db67816 */ /* 0x000fe200000000b6 */
[----:B-----5:R-:W-:Y:S01]  /*3ee0*/  IMAD.MOV.U32 R0, RZ, RZ, R57 ;  /* 0x000000ffff007224 */ /* 0x020fe200078e0039 */
[----:B------:R-:W-:-:S02]  /*3ef0*/  MOV R45, R56 ;  /* 0x00000038002d7202 */ /* 0x000fc40000000f00 */
[----:B------:R-:W-:Y:S01]  /*3f00*/  PRMT R183, R44, 0x5410, R3 ;  /* 0x000054102cb77816 */ /* 0x000fe20000000003 */
[----:B------:R-:W-:Y:S01]  /*3f10*/  IMAD.MOV.U32 R3, RZ, RZ, R58 ;  /* 0x000000ffff037224 */ /* 0x000fe200078e003a */
[----:B------:R-:W-:Y:S01]  /*3f20*/  PRMT R171, R45, 0x5410, R0 ;  /* 0x000054102dab7816 */ /* 0x000fe20000000000 */
[----:B------:R-:W-:Y:S01]  /*3f30*/  IMAD.MOV.U32 R45, RZ, RZ, R60 ;  /* 0x000000ffff2d7224 */ /* 0x000fe200078e003c */
[----:B------:R-:W-:Y:S01]  /*3f40*/  MOV R0, R59 ;  /* 0x0000003b00007202 */ /* 0x000fe20000000f00 */
[----:B------:R-:W-:-:S03]  /*3f50*/  IMAD.MOV.U32 R44, RZ, RZ, R61 ;  /* 0x000000ffff2c7224 */ /* 0x000fc600078e003d */
[----:B------:R-:W-:Y:S01]  /*3f60*/  PRMT R172, R3, 0x5410, R0 ;  /* 0x0000541003ac7816 */ /* 0x000fe20000000000 */
[----:B------:R-:W-:Y:S01]  /*3f70*/  IMAD.MOV.U32 R3, RZ, RZ, R62 ;  /* 0x000000ffff037224 */ /* 0x000fe200078e003e */
[----:B------:R-:W-:Y:S01]  /*3f80*/  PRMT R176, R45, 0x7610, R176 ;  /* 0x000076102db07816 */ /* 0x000fe200000000b0 */
[----:B------:R-:W-:Y:S01]  /*3f90*/  IMAD.MOV.U32 R0, RZ, RZ, R63 ;  /* 0x000000ffff007224 */ /* 0x000fe200078e003f */
[----:B------:R-:W-:Y:S02]  /*3fa0*/  PRMT R179, R44, 0x7610, R179 ;  /* 0x000076102cb37816 */ /* 0x000fe400000000b3 */
[----:B------:R-:W-:Y:S01]  /*3fb0*/  PRMT R181, R3, 0x7610, R181 ;  /* 0x0000761003b57816 */ /* 0x000fe200000000b5 */
[----:B------:R-:W-:Y:S01]  /*3fc0*/  IMAD.MOV.U32 R3, RZ, RZ, R48 ;  /* 0x000000ffff037224 */ /* 0x000fe200078e0030 */
[----:B------:R-:W-:Y:S01]  /*3fd0*/  PRMT R182, R182, 0x5410, R0 ;  /* 0x00005410b6b67816 */ /* 0x000fe20000000000 */
[----:B------:R-:W-:-:S05]  /*3fe0*/  IMAD.MOV.U32 R0, RZ, RZ, R49 ;  /* 0x000000ffff007224 */ /* 0x000fca00078e0031 */
[----:B------:R-:W-:Y:S01]  /*3ff0*/  PRMT R96, R3, 0x5410, R0 ;  /* 0x0000541003607816 */ /* 0x000fe20000000000 */
[----:B------:R-:W-:Y:S01]  /*4000*/  IMAD.MOV.U32 R0, RZ, RZ, R53 ;  /* 0x000000ffff007224 */ /* 0x000fe200078e0035 */
[----:B------:R-:W-:-:S04]  /*4010*/  MOV R3, R52 ;  /* 0x0000003400037202 */ /* 0x000fc80000000f00 */
[----:B------:R-:W-:Y:S01]  /*4020*/  PRMT R170, R3, 0x5410, R0 ;  /* 0x0000541003aa7816 */ /* 0x000fe20000000000 */
[----:B------:R-:W-:Y:S02]  /*4030*/  IMAD.MOV.U32 R3, RZ, RZ, R50 ;  /* 0x000000ffff037224 */ /* 0x000fe400078e0032 */
[----:B------:R-:W-:-:S05]  /*4040*/  IMAD.MOV.U32 R0, RZ, RZ, R51 ;  /* 0x000000ffff007224 */ /* 0x000fca00078e0033 */
[----:B------:R-:W-:Y:S01]  /*4050*/  PRMT R97, R3, 0x5410, R0 ;  /* 0x0000541003617816 */ /* 0x000fe20000000000 */
[----:B------:R-:W-:Y:S01]  /*4060*/  IMAD.MOV.U32 R3, RZ, RZ, R54 ;  /* 0x000000ffff037224 */ /* 0x000fe200078e0036 */
[----:B------:R-:W-:-:S04]  /*4070*/  MOV R0, R55 ;  /* 0x0000003700007202 */ /* 0x000fc80000000f00 */
[----:B------:R-:W-:Y:S02]  /*4080*/  PRMT R176, R176, 0x5410, R3 ;  /* 0x00005410b0b07816 */ /* 0x000fe40000000003 */
[----:B------:R-:W-:Y:S01]  /*4090*/  PRMT R179, R179, 0x5410, R0 ;  /* 0x00005410b3b37816 */ /* 0x000fe20000000000 */
[----:B------:R-:W-:Y:S06]  /*40a0*/  @!P2 BRA `(.L_x_442) ;  /* 0x000000000004a947 */ /* 0x000fec0003800000 */
[----:B------:R-:W-:Y:S01]  /*40b0*/  BPT.TRAP 0x1 ;  /* 0x000000040000795c */ /* 0x000fe20000300000 */
.L_x_442:
[----:B------:R-:W-:Y:S01]  /*40c0*/  IMAD R3, R23, 0x8, R2 ;  /* 0x0000000817037824 */ /* 0x000fe200078e0202 */
[----:B------:R-:W-:Y:S01]  /*40d0*/  SHF.L.U32 R0, R223, 0x1f, RZ ;  /* 0x0000001fdf007819 */ /* 0x000fe200000006ff */
[----:B------:R-:W-:Y:S03]  /*40e0*/  BSSY B1, `(.L_x_443) ;  /* 0x0000003000017945 */ /* 0x000fe60003800000 */
[----:B------:R-:W1:Y:S02]  /*40f0*/  SYNCS.PHASECHK.TRANS64.TRYWAIT P6, [R3+URZ+0x34890], R0 ;  /* 0x03489000030075a7 */ /* 0x000e6400080c017f */
[----:B-1----:R-:W-:Y:S05]  /*4100*/  @!P6 BRA `(.L_x_444) ;  /* 0x000002500008e947 */ /* 0x002fea0003800000 */
.L_x_803:
[----:B------:R-:W-:Y:S05]  /*4110*/  BSYNC B1 ;  /* 0x0000000000017941 */ /* 0x000fea0003800000 */
.L_x_443:
[----:B------:R-:W-:Y:S04]  /*4120*/  BSSY B1, `(.L_x_445) ;  /* 0x0000076000017945 */ /* 0x000fe80003800000 */
[----:B------:R-:W-:Y:S05]  /*4130*/  @P3 BRA `(.L_x_446) ;  /* 0x0000000400d03947 */ /* 0x000fea0003800000 */
[----:B------:R-:W-:Y:S01]  /*4140*/  IADD3 R173, P3, R120, R136, RZ ;  /* 0x0000008878ad7210 */ /* 0x000fe20007f7e0ff */
[----:B------:R-:W-:Y:S04]  /*4150*/  BSSY B2, `(.L_x_447) ;  /* 0x0000039000027945 */ /* 0x000fe80003800000 */
[----:B------:R-:W-:Y:S01]  /*4160*/  IMAD.X R174, R93, 0x1, R122, P3 ;  /* 0x000000015dae7824 */ /* 0x000fe200018e067a */
[----:B------:R-:W-:Y:S07]  /*4170*/  @P0 BRA `(.L_x_448) ;  /* 0x0000000000d80947 */ /* 0x000fee0003800000 */
[----:B0-----:R0:W2:Y:S01]  /*4180*/  LDS.128 R44, [R5+0x1e400] ;  /* 0x01e40000052c7984 */ /* 0x0010a20000000c00 */
[----:B------:R-:W-:Y:S01]  /*4190*/  ISETP.GE.AND P3, PT, R18, R92, PT ;  /* 0x0000005c1200720c */ /* 0x000fe20003f66270 */
[----:B------:R-:W-:-:S12]  /*41a0*/  BSSY B3, `(.L_x_449) ;  /* 0x000002c000037945 */ /* 0x000fd80003800000 */
[----:B0-----:R-:W-:Y:S05]  /*41b0*/  @P3 BRA `(.L_x_450) ;  /* 0x0000000000a83947 */ /* 0x001fea0003800000 */
[----:B------:R-:W-:Y:S01]  /*41c0*/  SHF.R.U64 R178, R138, 0x10, R139 ;  /* 0x000000108ab27819 */ /* 0x000fe2000000128b */
[----:B--2---:R-:W-:Y:S01]  /*41d0*/  IMAD.MOV.U32 R95, RZ, RZ, R45 ;  /* 0x000000ffff5f7224 */ /* 0x004fe200078e002d */
[----:B------:R-:W-:Y:S02]  /*41e0*/  SHF.R.U64 R94, R98, 0x10, R99 ;  /* 0x00000010625e7819 */ /* 0x000fe40000001263 */
[----:B------:R-:W-:Y:S01]  /*41f0*/  SHF.R.U32.HI R138, RZ, 0x10, R139 ;  /* 0x00000010ff8a7819 */ /* 0x000fe2000001168b */
[----:B------:R-:W-:Y:S01]  /*4200*/  HADD2.F32 R178, -RZ, R178.H0_H0 ;  /* 0x200000b2ffb27230 */ /* 0x000fe20000004100 */
[----:B------:R-:W-:Y:S01]  /*4210*/  SHF.R.U32.HI R98, RZ, 0x10, R99 ;  /* 0x00000010ff627819 */ /* 0x000fe20000011663 */
[--C-:B------:R-:W-:Y:S02]  /*4220*/  HADD2.F32 R45, -RZ, R95.reuse.H1_H1 ;  /* 0x3000005fff2d7230 */ /* 0x100fe40000004100 */
[----:B------:R-:W-:Y:S02]  /*4230*/  HADD2.F32 R95, -RZ, R95.H0_H0 ;  /* 0x2000005fff5f7230 */ /* 0x000fe40000004100 */
[----:B------:R-:W-:-:S02]  /*4240*/  HADD2.F32 R94, -RZ, R94.H0_H0 ;  /* 0x2000005eff5e7230 */ /* 0x000fc40000004100 */
[-C--:B------:R-:W-:Y:S01]  /*4250*/  FMUL.FTZ R180, R45, R178.reuse ;  /* 0x000000b22db47220 */ /* 0x080fe20000410000 */
[----:B------:R-:W-:-:S03]  /*4260*/  FMUL.FTZ R178, R95, R178 ;  /* 0x000000b25fb27220 */ /* 0x000fc60000410000 */
[-C--:B------:R-:W-:Y:S01]  /*4270*/  FFMA.FTZ R180, R95, R94.reuse, -R180 ;  /* 0x0000005e5fb47223 */ /* 0x080fe200000108b4 */
[----:B------:R-:W-:Y:S02]  /*4280*/  IMAD.MOV.U32 R95, RZ, RZ, R47 ;  /* 0x000000ffff5f7224 */ /* 0x000fe400078e002f */
[----:B------:R-:W-:Y:S01]  /*4290*/  FFMA.FTZ R45, R45, R94, R178 ;  /* 0x0000005e2d2d7223 */ /* 0x000fe200000100b2 */
[----:B------:R-:W-:Y:S02]  /*42a0*/  HADD2.F32 R47, -RZ, R138.H0_H0 ;  /* 0x2000008aff2f7230 */ /* 0x000fe40000004100 */
[--C-:B------:R-:W-:Y:S02]  /*42b0*/  HADD2.F32 R138, -RZ, R95.reuse.H0_H0 ;  /* 0x2000005fff8a7230 */ /* 0x100fe40000004100 */
[----:B------:R-:W-:Y:S01]  /*42c0*/  F2FP.F16.F32.PACK_AB R45, R45, R180 ;  /* 0x000000b42d2d723e */ /* 0x000fe200000000ff */
[----:B------:R-:W-:Y:S02]  /*42d0*/  HADD2.F32 R94, -RZ, R95.H1_H1 ;  /* 0x3000005fff5e7230 */ /* 0x000fe40000004100 */
[----:B------:R-:W-:-:S02]  /*42e0*/  HADD2.F32 R95, -RZ, R98.H0_H0 ;  /* 0x20000062ff5f7230 */ /* 0x000fc40000004100 */
[-C--:B------:R-:W-:Y:S01]  /*42f0*/  FMUL.FTZ R139, R138, R47.reuse ;  /* 0x0000002f8a8b7220 */ /* 0x080fe20000410000 */
[--C-:B------:R-:W-:Y:S02]  /*4300*/  HADD2.F32 R98, -RZ, R44.reuse.H0_H0 ;  /* 0x2000002cff627230 */ /* 0x100fe40000004100 */
[C---:B------:R-:W-:Y:S01]  /*4310*/  FMUL.FTZ R99, R94.reuse, R47 ;  /* 0x0000002f5e637220 */ /* 0x040fe20000410000 */
[----:B------:R-:W-:Y:S02]  /*4320*/  HADD2.F32 R44, -RZ, R44.H1_H1 ;  /* 0x3000002cff2c7230 */ /* 0x000fe40000004100 */
[-C--:B------:R-:W-:Y:S01]  /*4330*/  FFMA.FTZ R94, R94, R95.reuse, R139 ;  /* 0x0000005f5e5e7223 */ /* 0x080fe2000001008b */
[--C-:B------:R-:W-:Y:S02]  /*4340*/  HADD2.F32 R139, -RZ, R177.reuse.H1_H1 ;  /* 0x300000b1ff8b7230 */ /* 0x100fe40000004100 */
[----:B------:R-:W-:Y:S01]  /*4350*/  FFMA.FTZ R47, R138, R95, -R99 ;  /* 0x0000005f8a2f7223 */ /* 0x000fe20000010863 */
[----:B------:R-:W-:-:S02]  /*4360*/  HADD2.F32 R99, -RZ, R177.H0_H0 ;  /* 0x200000b1ff637230 */ /* 0x000fc40000004100 */
[----:B------:R-:W-:Y:S02]  /*4370*/  HADD2.F32 R177, -RZ, R189.H1_H1 ;  /* 0x300000bdffb17230 */ /* 0x000fe40000004100 */
[-C--:B------:R-:W-:Y:S01]  /*4380*/  FMUL.FTZ R95, R44, R139.reuse ;  /* 0x0000008b2c5f7220 */ /* 0x080fe20000410000 */
[----:B------:R-:W-:Y:S01]  /*4390*/  FMUL.FTZ R139, R98, R139 ;  /* 0x0000008b628b7220 */ /* 0x000fe20000410000 */
[----:B------:R-:W-:Y:S02]  /*43a0*/  F2FP.F16.F32.PACK_AB R47, R94, R47 ;  /* 0x0000002f5e2f723e */ /* 0x000fe400000000ff */
[-C--:B------:R-:W-:Y:S01]  /*43b0*/  FFMA.FTZ R95, R98, R99.reuse, -R95 ;  /* 0x00000063625f7223 */ /* 0x080fe2000001085f */
[--C-:B------:R-:W-:Y:S02]  /*43c0*/  HADD2.F32 R98, -RZ, R46.reuse.H0_H0 ;  /* 0x2000002eff627230 */ /* 0x100fe40000004100 */
[----:B------:R-:W-:Y:S01]  /*43d0*/  FFMA.FTZ R44, R44, R99, R139 ;  /* 0x000000632c2c7223 */ /* 0x000fe2000001008b */
[----:B------:R-:W-:-:S02]  /*43e0*/  HADD2.F32 R46, -RZ, R46.H1_H1 ;  /* 0x3000002eff2e7230 */ /* 0x000fc40000004100 */
[----:B------:R-:W-:Y:S02]  /*43f0*/  HADD2.F32 R99, -RZ, R188.H0_H0 ;  /* 0x200000bcff637230 */ /* 0x000fe40000004100 */
[----:B------:R-:W-:Y:S01]  /*4400*/  F2FP.F16.F32.PACK_AB R44, R44, R95 ;  /* 0x0000005f2c2c723e */ /* 0x000fe200000000ff */
[-C--:B------:R-:W-:Y:S01]  /*4410*/  FMUL.FTZ R139, R46, R177.reuse ;  /* 0x000000b12e8b7220 */ /* 0x080fe20000410000 */
[----:B------:R-:W-:-:S03]  /*4420*/  FMUL.FTZ R177, R98, R177 ;  /* 0x000000b162b17220 */ /* 0x000fc60000410000 */
[-C--:B------:R-:W-:Y:S01]  /*4430*/  FFMA.FTZ R139, R98, R99.reuse, -R139 ;  /* 0x00000063628b7223 */ /* 0x080fe2000001088b */
[----:B------:R-:W-:-:S05]  /*4440*/  FFMA.FTZ R46, R46, R99, R177 ;  /* 0x000000632e2e7223 */ /* 0x000fca00000100b1 */
[----:B------:R-:W-:-:S07]  /*4450*/  F2FP.F16.F32.PACK_AB R46, R46, R139 ;  /* 0x0000008b2e2e723e */ /* 0x000fce00000000ff */
.L_x_450:
[----:B------:R-:W-:Y:S05]  /*4460*/  BSYNC B3 ;  /* 0x0000000000037941 */ /* 0x000fea0003800000 */
.L_x_449:
[----:B------:R-:W-:Y:S01]  /*4470*/  IADD3 R95, P3, R173, R100, RZ ;  /* 0x00000064ad5f7210 */ /* 0x000fe20007f7e0ff */
[----:B------:R-:W-:Y:S01]  /*4480*/  ULDC.64 UR4, c[0x0][0x2e8] ;  /* 0x0000ba0000047ab9 */ /* 0x000fe20000000a00 */
[----:B------:R-:W-:Y:S02]  /*4490*/  ULDC.64 UR6, c[0x0][0x208] ;  /* 0x0000820000067ab9 */ /* 0x000fe40000000a00 */
[----:B------:R-:W-:Y:S02]  /*44a0*/  IADD3.X R98, R174, R15, RZ, P3, !PT ;  /* 0x0000000fae627210 */ /* 0x000fe40001ffe4ff */
[----:B------:R-:W-:-:S04]  /*44b0*/  LEA R94, P3, R95, UR4, 0x1 ;  /* 0x000000045f5e7c11 */ /* 0x000fc8000f8608ff */
[----:B------:R-:W-:-:S05]  /*44c0*/  LEA.HI.X R95, R95, UR5, R98, 0x1, P3 ;  /* 0x000000055f5f7c11 */ /* 0x000fca00098f0c62 */
[----:B--2---:R2:W-:Y:S04]  /*44d0*/  STG.E.128 desc[UR6][R94.64], R44 ;  /* 0x0000002c5e007986 */ /* 0x0045e8000c101d06 */
.L_x_448:
[----:B------:R-:W-:Y:S05]  /*44e0*/  BSYNC B2 ;  /* 0x0000000000027941 */ /* 0x000fea0003800000 */
.L_x_447:
[----:B------:R-:W-:Y:S05]  /*44f0*/  @P1 BRA `(.L_x_446) ;  /* 0x0000000000e01947 */ /* 0x000fea0003800000 */
[----:B0-2---:R0:W2:Y:S01]  /*4500*/  LDS.128 R44, [R5+0x23c00] ;  /* 0x023c0000052c7984 */ /* 0x0050a20000000c00 */
[----:B------:R-:W-:Y:S01]  /*4510*/  IADD3 R173, P3, R173, R14, RZ ;  /* 0x0000000eadad7210 */ /* 0x000fe20007f7e0ff */
[----:B------:R-:W-:Y:S04]  /*4520*/  BSSY B2, `(.L_x_451) ;  /* 0x0000030000027945 */ /* 0x000fe80003800000 */
[----:B------:R-:W-:Y:S01]  /*4530*/  IMAD.X R174, R174, 0x1, R11, P3 ;  /* 0x00000001aeae7824 */ /* 0x000fe200018e060b */
[----:B------:R-:W-:-:S13]  /*4540*/  ISETP.GE.AND P3, PT, R220, R92, PT ;  /* 0x0000005cdc00720c */ /* 0x000fda0003f66270 */
[----:B0-----:R-:W-:Y:S05]  /*4550*/  @P3 BRA `(.L_x_452) ;  /* 0x0000000000b03947 */ /* 0x001fea0003800000 */
[----:B------:R-:W-:Y:S01]  /*4560*/  SHF.R.U64 R94, R90, 0x10, R91 ;  /* 0x000000105a5e7819 */ /* 0x000fe2000000125b */
[----:B--2---:R-:W-:Y:S01]  /*4570*/  IMAD.MOV.U32 R90, RZ, RZ, R45 ;  /* 0x000000ffff5a7224 */ /* 0x004fe200078e002d */
[----:B------:R-:W-:Y:S01]  /*4580*/  SHF.R.U64 R88, R88, 0x10, R89 ;  /* 0x0000001058587819 */ /* 0x000fe20000001259 */
[----:B------:R-:W-:Y:S01]  /*4590*/  HADD2.F32 R99, -RZ, R189.H0_H0 ;  /* 0x200000bdff637230 */ /* 0x000fe20000004100 */
[----:B------:R-:W-:Y:S01]  /*45a0*/  SHF.R.U32.HI R91, RZ, 0x10, R91 ;  /* 0x00000010ff5b7819 */ /* 0x000fe2000001165b */
[----:B------:R-:W-:Y:S02]  /*45b0*/  HADD2.F32 R94, -RZ, R94.H0_H0 ;  /* 0x2000005eff5e7230 */ /* 0x000fe40000004100 */
[--C-:B------:R-:W-:Y:S02]  /*45c0*/  HADD2.F32 R45, -RZ, R90.reuse.H1_H1 ;  /* 0x3000005aff2d7230 */ /* 0x100fe40000004100 */
[----:B------:R-:W-:Y:S02]  /*45d0*/  HADD2.F32 R95, -RZ, R90.H0_H0 ;  /* 0x2000005aff5f7230 */ /* 0x000fe40000004100 */
[----:B------:R-:W-:-:S02]  /*45e0*/  HADD2.F32 R88, -RZ, R88.H0_H0 ;  /* 0x20000058ff587230 */ /* 0x000fc40000004100 */
[-C--:B------:R-:W-:Y:S01]  /*45f0*/  FMUL.FTZ R90, R45, R94.reuse ;  /* 0x0000005e2d5a7220 */ /* 0x080fe20000410000 */
[----:B------:R-:W-:-:S03]  /*4600*/  FMUL.FTZ R94, R95, R94 ;  /* 0x0000005e5f5e7220 */ /* 0x000fc60000410000 */
[-C--:B------:R-:W-:Y:S01]  /*4610*/  FFMA.FTZ R90, R95, R88.reuse, -R90 ;  /* 0x000000585f5a7223 */ /* 0x080fe2000001085a */
[----:B------:R-:W-:Y:S02]  /*4620*/  HADD2.F32 R95, -RZ, R188.H1_H1 ;  /* 0x300000bcff5f7230 */ /* 0x000fe40000004100 */
[----:B------:R-:W-:Y:S01]  /*4630*/  FFMA.FTZ R45, R45, R88, R94 ;  /* 0x000000582d2d7223 */ /* 0x000fe2000001005e */
[----:B------:R-:W-:Y:S01]  /*4640*/  IMAD.MOV.U32 R94, RZ, RZ, R47 ;  /* 0x000000ffff5e7224 */ /* 0x000fe200078e002f */
[----:B------:R-:W-:Y:S01]  /*4650*/  SHF.R.U32.HI R88, RZ, 0x10, R89 ;  /* 0x00000010ff587819 */ /* 0x000fe20000011659 */
[----:B------:R-:W-:Y:S02]  /*4660*/  IMAD.MOV.U32 R89, RZ, RZ, R44 ;  /* 0x000000ffff597224 */ /* 0x000fe400078e002c */
[----:B------:R-:W-:Y:S01]  /*4670*/  HADD2.F32 R44, -RZ, R91.H0_H0 ;  /* 0x2000005bff2c7230 */ /* 0x000fe20000004100 */
[----:B------:R-:W-:Y:S01]  /*4680*/  F2FP.F16.F32.PACK_AB R45, R45, R90 ;  /* 0x0000005a2d2d723e */ /* 0x000fe200000000ff */
[----:B------:R-:W-:-:S02]  /*4690*/  HADD2.F32 R47, -RZ, R94.H1_H1 ;  /* 0x3000005eff2f7230 */ /* 0x000fc40000004100 */
[----:B------:R-:W-:Y:S02]  /*46a0*/  HADD2.F32 R91, -RZ, R94.H0_H0 ;  /* 0x2000005eff5b7230 */ /* 0x000fe40000004100 */
[----:B------:R-:W-:Y:S02]  /*46b0*/  HADD2.F32 R88, -RZ, R88.H0_H0 ;  /* 0x20000058ff587230 */ /* 0x000fe40000004100 */
[-C--:B------:R-:W-:Y:S01]  /*46c0*/  FMUL.FTZ R94, R47, R44.reuse ;  /* 0x0000002c2f5e7220 */ /* 0x080fe20000410000 */
[----:B------:R-:W-:-:S03]  /*46d0*/  FMUL.FTZ R98, R91, R44 ;  /* 0x0000002c5b627220 */ /* 0x000fc60000410000 */
[-C--:B------:R-:W-:Y:S01]  /*46e0*/  FFMA.FTZ R44, R91, R88.reuse, -R94 ;  /* 0x000000585b2c7223 */ /* 0x080fe2000001085e */
[--C-:B------:R-:W-:Y:S02]  /*46f0*/  HADD2.F32 R94, -RZ, R89.reuse.H0_H0 ;  /* 0x20000059ff5e7230 */ /* 0x100fe40000004100 */
[----:B------:R-:W-:Y:S01]  /*4700*/  FFMA.FTZ R47, R47, R88, R98 ;  /* 0x000000582f2f7223 */ /* 0x000fe20000010062 */
[----:B------:R-:W-:Y:S01]  /*4710*/  MOV R88, R46 ;  /* 0x0000002e00587202 */ /* 0x000fe20000000f00 */
[----:B------:R-:W-:Y:S02]  /*4720*/  HADD2.F32 R46, -RZ, R89.H1_H1 ;  /* 0x30000059ff2e7230 */ /* 0x000fe40000004100 */
[----:B------:R-:W-:Y:S01]  /*4730*/  HADD2.F32 R91, -RZ, R187.H0_H0 ;  /* 0x200000bbff5b7230 */ /* 0x000fe20000004100 */
[----:B------:R-:W-:Y:S02]  /*4740*/  F2FP.F16.F32.PACK_AB R47, R47, R44 ;  /* 0x0000002c2f2f723e */ /* 0x000fe400000000ff */
[-C--:B------:R-:W-:Y:S01]  /*4750*/  FMUL.FTZ R89, R46, R95.reuse ;  /* 0x0000005f2e597220 */ /* 0x080fe20000410000 */
[----:B------:R-:W-:-:S03]  /*4760*/  FMUL.FTZ R95, R94, R95 ;  /* 0x0000005f5e5f7220 */ /* 0x000fc60000410000 */
[-C--:B------:R-:W-:Y:S01]  /*4770*/  FFMA.FTZ R89, R94, R91.reuse, -R89 ;  /* 0x0000005b5e597223 */ /* 0x080fe20000010859 */
[--C-:B------:R-:W-:Y:S02]  /*4780*/  HADD2.F32 R94, -RZ, R88.reuse.H0_H0 ;  /* 0x20000058ff5e7230 */ /* 0x100fe40000004100 */
[----:B------:R-:W-:Y:S01]  /*4790*/  FFMA.FTZ R46, R46, R91, R95 ;  /* 0x0000005b2e2e7223 */ /* 0x000fe2000001005f */
[----:B------:R-:W-:Y:S02]  /*47a0*/  HADD2.F32 R88, -RZ, R88.H1_H1 ;  /* 0x30000058ff587230 */ /* 0x000fe40000004100 */
[----:B------:R-:W-:Y:S02]  /*47b0*/  HADD2.F32 R91, -RZ, R187.H1_H1 ;  /* 0x300000bbff5b7230 */ /* 0x000fe40000004100 */
[----:B------:R-:W-:Y:S01]  /*47c0*/  F2FP.F16.F32.PACK_AB R44, R46, R89 ;  /* 0x000000592e2c723e */ /* 0x000fe200000000ff */
[-C--:B------:R-:W-:Y:S01]  /*47d0*/  FMUL.FTZ R95, R88, R99.reuse ;  /* 0x00000063585f7220 */ /* 0x080fe20000410000 */
[----:B------:R-:W-:-:S03]  /*47e0*/  FMUL.FTZ R99, R94, R99 ;  /* 0x000000635e637220 */ /* 0x000fc60000410000 */
[-C--:B------:R-:W-:Y:S01]  /*47f0*/  FFMA.FTZ R95, R94, R91.reuse, -R95 ;  /* 0x0000005b5e5f7223 */ /* 0x080fe2000001085f */
[----:B------:R-:W-:-:S05]  /*4800*/  FFMA.FTZ R88, R88, R91, R99 ;  /* 0x0000005b58587223 */ /* 0x000fca0000010063 */
[----:B------:R-:W-:-:S07]  /*4810*/  F2FP.F16.F32.PACK_AB R46, R88, R95 ;  /* 0x0000005f582e723e */ /* 0x000fce00000000ff */
.L_x_452:
[----:B------:R-:W-:Y:S05]  /*4820*/  BSYNC B2 ;  /* 0x0000000000027941 */ /* 0x000fea0003800000 */
.L_x_451:
[----:B------:R-:W-:Y:S01]  /*4830*/  ULDC.64 UR4, c[0x0][0x2e8] ;  /* 0x0000ba0000047ab9 */ /* 0x000fe20000000a00 */
[----:B------:R-:W-:Y:S01]  /*4840*/  ULDC.64 UR6, c[0x0][0x208] ;  /* 0x0000820000067ab9 */ /* 0x000fe20000000a00 */
[----:B------:R-:W-:-:S04]  /*4850*/  LEA R88, P3, R173, UR4, 0x1 ;  /* 0x00000004ad587c11 */ /* 0x000fc8000f8608ff */
[----:B------:R-:W-:-:S05]  /*4860*/  LEA.HI.X R89, R173, UR5, R174, 0x1, P3 ;  /* 0x00000005ad597c11 */ /* 0x000fca00098f0cae */
[----:B--2---:R3:W-:Y:S04]  /*4870*/  STG.E.128 desc[UR6][R88.64], R44 ;  /* 0x0000002c58007986 */ /* 0x0047e8000c101d06 */
.L_x_446:
[----:B------:R-:W-:Y:S05]  /*4880*/  BSYNC B1 ;  /* 0x0000000000017941 */ /* 0x000fea0003800000 */
.L_x_445:
[----:B------:R-:W-:Y:S04]  /*4890*/  BSSY B1, `(.L_x_453) ;  /* 0x0000075000017945 */ /* 0x000fe80003800000 */
[----:B------:R-:W-:Y:S05]  /*48a0*/  @P4 BRA `(.L_x_454) ;  /* 0x0000000400cc4947 */ /* 0x000fea0003800000 */
[----:B---3--:R-:W-:Y:S01]  /*48b0*/  IADD3 R89, P3, P4, R158, R136, R16 ;  /* 0x000000889e597210 */ /* 0x008fe20007c7e010 */
[----:B------:R-:W-:Y:S03]  /*48c0*/  BSSY B2, `(.L_x_455) ;  /* 0x000003b000027945 */ /* 0x000fe60003800000 */
[----:B------:R-:W-:Y:S01]  /*48d0*/  IADD3.X R88, R123, R93, R17, P3, P4 ;  /* 0x0000005d7b587210 */ /* 0x000fe20001fe8411 */
[----:B------:R-:W-:Y:S08]  /*48e0*/  @P0 BRA `(.L_x_456) ;  /* 0x0000000000e00947 */ /* 0x000ff00003800000 */
        /* <DEDUP_REMOVED lines=35> */
[----:B------:R-:W-:Y:S01]  /*4b20*/  HADD2.F32 R87, -RZ, R185.H1_H1 ;  /* 0x300000b9ff577230 */ /* 0x000fe20000004100 */
[----:B------:R-:W-:Y:S02]  /*4b30*/  F2FP.F16.F32.PACK_AB R47, R47, R44 ;  /* 0x0000002c2f2f723e */ /* 0x000fe400000000ff */
[-C--:B------:R-:W-:Y:S01]  /*4b40*/  FMUL.FTZ R85, R46, R95.reuse ;  /* 0x0000005f2e557220 */ /* 0x080fe20000410000 */
[----:B------:R-:W-:-:S03]  /*4b50*/  FMUL.FTZ R95, R94, R95 ;  /* 0x0000005f5e5f7220 */ /* 0x000fc60000410000 */
[-C--:B------:R-:W-:Y:S01]  /*4b60*/  FFMA.FTZ R85, R94, R87.reuse, -R85 ;  /* 0x000000575e557223 */ /* 0x080fe20000010855 */
[--C-:B------:R-:W-:Y:S02]  /*4b70*/  HADD2.F32 R94, -RZ, R84.reuse.H0_H0 ;  /* 0x20000054ff5e7230 */ /* 0x100fe40000004100 */
[----:B------:R-:W-:Y:S01]  /*4b80*/  FFMA.FTZ R46, R46, R87, R95 ;  /* 0x000000572e2e7223 */ /* 0x000fe2000001005f */
[----:B------:R-:W-:Y:S02]  /*4b90*/  HADD2.F32 R84, -RZ, R84.H1_H1 ;  /* 0x30000054ff547230 */ /* 0x000fe40000004100 */
[----:B------:R-:W-:Y:S02]  /*4ba0*/  HADD2.F32 R87, -RZ, R185.H0_H0 ;  /* 0x200000b9ff577230 */ /* 0x000fe40000004100 */
[----:B------:R-:W-:Y:S01]  /*4bb0*/  F2FP.F16.F32.PACK_AB R44, R46, R85 ;  /* 0x000000552e2c723e */ /* 0x000fe200000000ff */
[-C--:B------:R-:W-:Y:S01]  /*4bc0*/  FMUL.FTZ R95, R84, R99.reuse ;  /* 0x00000063545f7220 */ /* 0x080fe20000410000 */
[----:B------:R-:W-:-:S03]  /*4bd0*/  FMUL.FTZ R99, R94, R99 ;  /* 0x000000635e637220 */ /* 0x000fc60000410000 */
[-C--:B------:R-:W-:Y:S01]  /*4be0*/  FFMA.FTZ R95, R94, R87.reuse, -R95 ;  /* 0x000000575e5f7223 */ /* 0x080fe2000001085f */
[----:B------:R-:W-:-:S05]  /*4bf0*/  FFMA.FTZ R84, R84, R87, R99 ;  /* 0x0000005754547223 */ /* 0x000fca0000010063 */
[----:B------:R-:W-:-:S07]  /*4c00*/  F2FP.F16.F32.PACK_AB R46, R84, R95 ;  /* 0x0000005f542e723e */ /* 0x000fce00000000ff */
.L_x_458:
[----:B------:R-:W-:Y:S05]  /*4c10*/  BSYNC B3 ;  /* 0x0000000000037941 */ /* 0x000fea0003800000 */
.L_x_457:
[----:B------:R-:W-:Y:S01]  /*4c20*/  ULDC.64 UR4, c[0x0][0x2e8] ;  /* 0x0000ba0000047ab9 */ /* 0x000fe20000000a00 */
[----:B------:R-:W-:Y:S01]  /*4c30*/  ULDC.64 UR6, c[0x0][0x208] ;  /* 0x0000820000067ab9 */ /* 0x000fe20000000a00 */
[----:B------:R-:W-:-:S04]  /*4c40*/  LEA R84, P3, R90, UR4, 0x1 ;  /* 0x000000045a547c11 */ /* 0x000fc8000f8608ff */
[----:B------:R-:W-:-:S05]  /*4c50*/  LEA.HI.X R85, R90, UR5, R91, 0x1, P3 ;  /* 0x000000055a557c11 */ /* 0x000fca00098f0c5b */
[----:B--2---:R3:W-:Y:S04]  /*4c60*/  STG.E.128 desc[UR6][R84.64], R44 ;  /* 0x0000002c54007986 */ /* 0x0047e8000c101d06 */
.L_x_456:
[----:B------:R-:W-:Y:S05]  /*4c70*/  BSYNC B2 ;  /* 0x0000000000027941 */ /* 0x000fea0003800000 */
.L_x_455:
[----:B------:R-:W-:Y:S05]  /*4c80*/  @P1 BRA `(.L_x_454) ;  /* 0x0000000000d41947 */ /* 0x000fea0003800000 */
[----:B0-23--:R0:W2:Y:S01]  /*4c90*/  LDS.128 R44, [R5+0x24c00] ;  /* 0x024c0000052c7984 */ /* 0x00d0a20000000c00 */
[----:B------:R-:W-:Y:S01]  /*4ca0*/  IADD3 R89, P3, R89, R14, RZ ;  /* 0x0000000e59597210 */ /* 0x000fe20007f7e0ff */
[----:B------:R-:W-:Y:S04]  /*4cb0*/  BSSY B2, `(.L_x_459) ;  /* 0x000002d000027945 */ /* 0x000fe80003800000 */
[----:B------:R-:W-:Y:S01]  /*4cc0*/  IMAD.X R88, R88, 0x1, R11, P3 ;  /* 0x0000000158587824 */ /* 0x000fe200018e060b */
[----:B------:R-:W-:-:S13]  /*4cd0*/  ISETP.GE.AND P3, PT, R220, R92, PT ;  /* 0x0000005cdc00720c */ /* 0x000fda0003f66270 */
[----:B0-----:R-:W-:Y:S05]  /*4ce0*/  @P3 BRA `(.L_x_460) ;  /* 0x0000000000a43947 */ /* 0x001fea0003800000 */
[--C-:B------:R-:W-:Y:S01]  /*4cf0*/  SHF.R.U64 R82, R82, 0x10, R83.reuse ;  /* 0x0000001052527819 */ /* 0x100fe20000001253 */
[----:B--2---:R-:W-:Y:S01]  /*4d00*/  HADD2.F32 R85, -RZ, R45.H1_H1 ;  /* 0x3000002dff557230 */ /* 0x004fe20000004100 */
[----:B------:R-:W-:Y:S01]  /*4d10*/  SHF.R.U32.HI R83, RZ, 0x10, R83 ;  /* 0x00000010ff537819 */ /* 0x000fe20000011653 */
[----:B------:R-:W-:Y:S01]  /*4d20*/  HADD2.F32 R84, -RZ, R47.H1_H1 ;  /* 0x3000002fff547230 */ /* 0x000fe20000004100 */
[--C-:B------:R-:W-:Y:S01]  /*4d30*/  SHF.R.U64 R80, R80, 0x10, R81.reuse ;  /* 0x0000001050507819 */ /* 0x100fe20000001251 */
[----:B------:R-:W-:Y:S01]  /*4d40*/  HADD2.F32 R82, -RZ, R82.H0_H0 ;  /* 0x20000052ff527230 */ /* 0x000fe20000004100 */
[----:B------:R-:W-:Y:S01]  /*4d50*/  SHF.R.U32.HI R81, RZ, 0x10, R81 ;  /* 0x00000010ff517819 */ /* 0x000fe20000011651 */
[----:B------:R-:W-:Y:S02]  /*4d60*/  HADD2.F32 R83, -RZ, R83.H0_H0 ;  /* 0x20000053ff537230 */ /* 0x000fe40000004100 */
[----:B------:R-:W-:Y:S02]  /*4d70*/  HADD2.F32 R45, -RZ, R45.H0_H0 ;  /* 0x2000002dff2d7230 */ /* 0x000fe40000004100 */
[----:B------:R-:W-:Y:S01]  /*4d80*/  FMUL.FTZ R90, R85, R82 ;  /* 0x00000052555a7220 */ /* 0x000fe20000410000 */
[----:B------:R-:W-:-:S02]  /*4d90*/  HADD2.F32 R86, -RZ, R47.H0_H0 ;  /* 0x2000002fff567230 */ /* 0x000fc40000004100 */
[-C--:B------:R-:W-:Y:S01]  /*4da0*/  FMUL.FTZ R47, R84, R83.reuse ;  /* 0x00000053542f7220 */ /* 0x080fe20000410000 */
[----:B------:R-:W-:Y:S02]  /*4db0*/  HADD2.F32 R80, -RZ, R80.H0_H0 ;  /* 0x20000050ff507230 */ /* 0x000fe40000004100 */
[C---:B------:R-:W-:Y:S01]  /*4dc0*/  FMUL.FTZ R82, R45.reuse, R82 ;  /* 0x000000522d527220 */ /* 0x040fe20000410000 */
[----:B------:R-:W-:Y:S02]  /*4dd0*/  HADD2.F32 R81, -RZ, R81.H0_H0 ;  /* 0x20000051ff517230 */ /* 0x000fe40000004100 */
[----:B------:R-:W-:Y:S01]  /*4de0*/  FMUL.FTZ R83, R86, R83 ;  /* 0x0000005356537220 */ /* 0x000fe20000410000 */
[-C--:B------:R-:W-:Y:S01]  /*4df0*/  FFMA.FTZ R90, R45, R80.reuse, -R90 ;  /* 0x000000502d5a7223 */ /* 0x080fe2000001085a */
[----:B------:R-:W-:Y:S02]  /*4e00*/  FFMA.FTZ R85, R85, R80, R82 ;  /* 0x0000005055557223 */ /* 0x000fe40000010052 */
[----:B------:R-:W-:Y:S01]  /*4e10*/  FFMA.FTZ R84, R84, R81, R83 ;  /* 0x0000005154547223 */ /* 0x000fe20000010053 */
[----:B------:R-:W-:-:S02]  /*4e20*/  HADD2.F32 R83, -RZ, R168.H1_H1 ;  /* 0x300000a8ff537230 */ /* 0x000fc40000004100 */
[----:B------:R-:W-:Y:S01]  /*4e30*/  FFMA.FTZ R47, R86, R81, -R47 ;  /* 0x00000051562f7223 */ /* 0x000fe2000001082f */
[--C-:B------:R-:W-:Y:S02]  /*4e40*/  HADD2.F32 R80, -RZ, R44.reuse.H1_H1 ;  /* 0x3000002cff507230 */ /* 0x100fe40000004100 */
[----:B------:R-:W-:Y:S02]  /*4e50*/  HADD2.F32 R82, -RZ, R44.H0_H0 ;  /* 0x2000002cff527230 */ /* 0x000fe40000004100 */
[----:B------:R-:W-:Y:S02]  /*4e60*/  HADD2.F32 R81, -RZ, R168.H0_H0 ;  /* 0x200000a8ff517230 */ /* 0x000fe40000004100 */
[-C--:B------:R-:W-:Y:S01]  /*4e70*/  FMUL.FTZ R87, R80, R83.reuse ;  /* 0x0000005350577220 */ /* 0x080fe20000410000 */
[--C-:B------:R-:W-:Y:S02]  /*4e80*/  HADD2.F32 R44, -RZ, R46.reuse.H1_H1 ;  /* 0x3000002eff2c7230 */ /* 0x100fe40000004100 */
[----:B------:R-:W-:Y:S01]  /*4e90*/  FMUL.FTZ R91, R82, R83 ;  /* 0x00000053525b7220 */ /* 0x000fe20000410000 */
[----:B------:R-:W-:Y:S01]  /*4ea0*/  HADD2.F32 R45, -RZ, R169.H1_H1 ;  /* 0x300000a9ff2d7230 */ /* 0x000fe20000004100 */
[----:B------:R-:W-:Y:S01]  /*4eb0*/  F2FP.F16.F32.PACK_AB R47, R84, R47 ;  /* 0x0000002f542f723e */ /* 0x000fe200000000ff */
[----:B------:R-:W-:-:S02]  /*4ec0*/  HADD2.F32 R46, -RZ, R46.H0_H0 ;  /* 0x2000002eff2e7230 */ /* 0x000fc40000004100 */
[----:B------:R-:W-:Y:S01]  /*4ed0*/  FMUL.FTZ R83, R44, R81 ;  /* 0x000000512c537220 */ /* 0x000fe20000410000 */
[----:B------:R-:W-:Y:S02]  /*4ee0*/  HADD2.F32 R169, -RZ, R169.H0_H0 ;  /* 0x200000a9ffa97230 */ /* 0x000fe40000004100 */
[-C--:B------:R-:W-:Y:S01]  /*4ef0*/  FFMA.FTZ R82, R82, R45.reuse, -R87 ;  /* 0x0000002d52527223 */ /* 0x080fe20000010857 */
[----:B------:R-:W-:Y:S01]  /*4f00*/  FFMA.FTZ R91, R80, R45, R91 ;  /* 0x0000002d505b7223 */ /* 0x000fe2000001005b */
[C---:B------:R-:W-:Y:S01]  /*4f10*/  FMUL.FTZ R81, R46.reuse, R81 ;  /* 0x000000512e517220 */ /* 0x040fe20000410000 */
[----:B------:R-:W-:Y:S01]  /*4f20*/  F2FP.F16.F32.PACK_AB R45, R85, R90 ;  /* 0x0000005a552d723e */ /* 0x000fe200000000ff */
[-C--:B------:R-:W-:Y:S02]  /*4f30*/  FFMA.FTZ R83, R46, R169.reuse, -R83 ;  /* 0x000000a92e537223 */ /* 0x080fe40000010853 */
[----:B------:R-:W-:Y:S01]  /*4f40*/  FFMA.FTZ R44, R44, R169, R81 ;  /* 0x000000a92c2c7223 */ /* 0x000fe20000010051 */
[----:B------:R-:W-:-:S04]  /*4f50*/  F2FP.F16.F32.PACK_AB R82, R91, R82 ;  /* 0x000000525b52723e */ /* 0x000fc800000000ff */
[----:B------:R-:W-:Y:S01]  /*4f60*/  F2FP.F16.F32.PACK_AB R46, R44, R83 ;  /* 0x000000532c2e723e */ /* 0x000fe200000000ff */
[----:B------:R-:W-:-:S07]  /*4f70*/  IMAD.MOV.U32 R44, RZ, RZ, R82 ;  /* 0x000000ffff2c7224 */ /* 0x000fce00078e0052 */
.L_x_460:
[----:B------:R-:W-:Y:S05]  /*4f80*/  BSYNC B2 ;  /* 0x0000000000027941 */ /* 0x000fea0003800000 */
.L_x_459:
[----:B------:R-:W-:Y:S01]  /*4f90*/  ULDC.64 UR4, c[0x0][0x2e8] ;  /* 0x0000ba0000047ab9 */ /* 0x000fe20000000a00 */
[----:B------:R-:W-:Y:S01]  /*4fa0*/  ULDC.64 UR6, c[0x0][0x208] ;  /* 0x0000820000067ab9 */ /* 0x000fe20000000a00 */
[----:B------:R-:W-:-:S04]  /*4fb0*/  LEA R80, P3, R89, UR4, 0x1 ;  /* 0x0000000459507c11 */ /* 0x000fc8000f8608ff */
[----:B------:R-:W-:-:S05]  /*4fc0*/  LEA.HI.X R81, R89, UR5, R88, 0x1, P3 ;  /* 0x0000000559517c11 */ /* 0x000fca00098f0c58 */
[----:B--2---:R4:W-:Y:S04]  /*4fd0*/  STG.E.128 desc[UR6][R80.64], R44 ;  /* 0x0000002c50007986 */ /* 0x0049e8000c101d06 */
.L_x_454:
[----:B------:R-:W-:Y:S05]  /*4fe0*/  BSYNC B1 ;  /* 0x0000000000017941 */ /* 0x000fea0003800000 */
.L_x_453:
[----:B---3--:R-:W3:Y:S01]  /*4ff0*/  LDL R89, [R1] ;  /* 0x0000000001597983 */ /* 0x008ee20000100800 */
[----:B------:R-:W-:Y:S01]  /*5000*/  BSSY B1, `(.L_x_461) ;  /* 0x0000074000017945 */ /* 0x000fe20003800000 */
[----:B---3--:R-:W-:-:S13]  /*5010*/  LOP3.LUT P3, RZ, R89, 0x4, RZ, 0xc0, !PT ;  /* 0x0000000459ff7812 */ /* 0x008fda000786c0ff */
[----:B------:R-:W-:Y:S05]  /*5020*/  @P3 BRA `(.L_x_462) ;  /* 0x0000000400c43947 */ /* 0x000fea0003800000 */
[----:B----4-:R-:W-:Y:S01]  /*5030*/  IADD3 R81, P3, P4, R125, R136, R16 ;  /* 0x000000887d517210 */ /* 0x010fe20007c7e010 */
        /* <DEDUP_REMOVED lines=10> */
[----:B--2---:R-:W-:Y:S01]  /*50e0*/  HADD2.F32 R86, -RZ, R45.H1_H1 ;  /* 0x3000002dff567230 */ /* 0x004fe20000004100 */
[----:B------:R-:W-:Y:S02]  /*50f0*/  SHF.R.U64 R85, R78, 0x10, R79 ;  /* 0x000000104e557819 */ /* 0x000fe4000000124f */
[----:B------:R-:W-:Y:S01]  /*5100*/  SHF.R.U32.HI R76, RZ, 0x10, R77 ;  /* 0x00000010ff4c7819 */ /* 0x000fe2000001164d */
[----:B------:R-:W-:Y:S01]  /*5110*/  IMAD.MOV.U32 R77, RZ, RZ, R47 ;  /* 0x000000ffff4d7224 */ /* 0x000fe200078e002f */
[----:B------:R-:W-:Y:S01]  /*5120*/  SHF.R.U32.HI R87, RZ, 0x10, R79 ;  /* 0x00000010ff577819 */ /* 0x000fe2000001164f */
[----:B------:R-:W-:Y:S02]  /*5130*/  HADD2.F32 R47, -RZ, R84.H0_H0 ;  /* 0x20000054ff2f7230 */ /* 0x000fe40000004100 */
[----:B------:R-:W-:Y:S02]  /*5140*/  HADD2.F32 R85, -RZ, R85.H0_H0 ;  /* 0x20000055ff557230 */ /* 0x000fe40000004100 */
[----:B------:R-:W-:-:S02]  /*5150*/  HADD2.F32 R84, -RZ, R45.H0_H0 ;  /* 0x2000002dff547230 */ /* 0x000fc40000004100 */
[----:B------:R-:W-:Y:S02]  /*5160*/  HADD2.F32 R87, -RZ, R87.H0_H0 ;  /* 0x20000057ff577230 */ /* 0x000fe40000004100 */
[-C--:B------:R-:W-:Y:S01]  /*5170*/  FMUL.FTZ R45, R86, R85.reuse ;  /* 0x00000055562d7220 */ /* 0x080fe20000410000 */
[--C-:B------:R-:W-:Y:S02]  /*5180*/  HADD2.F32 R78, -RZ, R77.reuse.H1_H1 ;  /* 0x3000004dff4e7230 */ /* 0x100fe40000004100 */
[C---:B------:R-:W-:Y:S01]  /*5190*/  FMUL.FTZ R85, R84.reuse, R85 ;  /* 0x0000005554557220 */ /* 0x040fe20000410000 */
[----:B------:R-:W-:Y:S02]  /*51a0*/  HADD2.F32 R77, -RZ, R77.H0_H0 ;  /* 0x2000004dff4d7230 */ /* 0x000fe40000004100 */
[----:B------:R-:W-:Y:S01]  /*51b0*/  FFMA.FTZ R45, R84, R47, -R45 ;  /* 0x0000002f542d7223 */ /* 0x000fe2000001082d */
[----:B------:R-:W-:Y:S02]  /*51c0*/  HADD2.F32 R79, -RZ, R76.H0_H0 ;  /* 0x2000004cff4f7230 */ /* 0x000fe40000004100 */
[----:B------:R-:W-:Y:S01]  /*51d0*/  FMUL.FTZ R88, R78, R87 ;  /* 0x000000574e587220 */ /* 0x000fe20000410000 */
[----:B------:R-:W-:Y:S01]  /*51e0*/  FFMA.FTZ R76, R86, R47, R85 ;  /* 0x0000002f564c7223 */ /* 0x000fe20000010055 */
[----:B------:R-:W-:Y:S01]  /*51f0*/  FMUL.FTZ R87, R77, R87 ;  /* 0x000000574d577220 */ /* 0x000fe20000410000 */
[----:B------:R-:W-:-:S02]  /*5200*/  HADD2.F32 R85, -RZ, R175.H0_H0 ;  /* 0x200000afff557230 */ /* 0x000fc40000004100 */
[-C--:B------:R-:W-:Y:S01]  /*5210*/  FFMA.FTZ R47, R77, R79.reuse, -R88 ;  /* 0x0000004f4d2f7223 */ /* 0x080fe20000010858 */
[--C-:B------:R-:W-:Y:S02]  /*5220*/  HADD2.F32 R77, -RZ, R44.reuse.H1_H1 ;  /* 0x3000002cff4d7230 */ /* 0x100fe40000004100 */
[----:B------:R-:W-:Y:S01]  /*5230*/  FFMA.FTZ R78, R78, R79, R87 ;  /* 0x0000004f4e4e7223 */ /* 0x000fe20000010057 */
[----:B------:R-:W-:Y:S01]  /*5240*/  HADD2.F32 R44, -RZ, R44.H0_H0 ;  /* 0x2000002cff2c7230 */ /* 0x000fe20000004100 */
[----:B------:R-:W-:Y:S01]  /*5250*/  F2FP.F16.F32.PACK_AB R45, R76, R45 ;  /* 0x0000002d4c2d723e */ /* 0x000fe200000000ff */
[--C-:B------:R-:W-:Y:S02]  /*5260*/  HADD2.F32 R79, -RZ, R46.reuse.H1_H1 ;  /* 0x3000002eff4f7230 */ /* 0x100fe40000004100 */
[-C--:B------:R-:W-:Y:S01]  /*5270*/  FMUL.FTZ R87, R77, R85.reuse ;  /* 0x000000554d577220 */ /* 0x080fe20000410000 */
[----:B------:R-:W-:Y:S02]  /*5280*/  HADD2.F32 R175, -RZ, R175.H1_H1 ;  /* 0x300000afffaf7230 */ /* 0x000fe40000004100 */
[----:B------:R-:W-:Y:S01]  /*5290*/  FMUL.FTZ R86, R44, R85 ;  /* 0x000000552c567220 */ /* 0x000fe20000410000 */
[----:B------:R-:W-:Y:S01]  /*52a0*/  HADD2.F32 R46, -RZ, R46.H0_H0 ;  /* 0x2000002eff2e7230 */ /* 0x000fe20000004100 */
[----:B------:R-:W-:Y:S01]  /*52b0*/  F2FP.F16.F32.PACK_AB R47, R78, R47 ;  /* 0x0000002f4e2f723e */ /* 0x000fe200000000ff */
[----:B------:R-:W-:-:S02]  /*52c0*/  HADD2.F32 R84, -RZ, R167.H0_H0 ;  /* 0x200000a7ff547230 */ /* 0x000fc40000004100 */
[-C--:B------:R-:W-:Y:S01]  /*52d0*/  FMUL.FTZ R85, R79, R175.reuse ;  /* 0x000000af4f557220 */ /* 0x080fe20000410000 */
[----:B------:R-:W-:Y:S02]  /*52e0*/  HADD2.F32 R167, -RZ, R167.H1_H1 ;  /* 0x300000a7ffa77230 */ /* 0x000fe40000004100 */
[----:B------:R-:W-:Y:S01]  /*52f0*/  FMUL.FTZ R88, R46, R175 ;  /* 0x000000af2e587220 */ /* 0x000fe20000410000 */
[-C--:B------:R-:W-:Y:S01]  /*5300*/  FFMA.FTZ R87, R44, R84.reuse, -R87 ;  /* 0x000000542c577223 */ /* 0x080fe20000010857 */
[----:B------:R-:W-:Y:S01]  /*5310*/  FFMA.FTZ R86, R77, R84, R86 ;  /* 0x000000544d567223 */ /* 0x000fe20000010056 */
[-C--:B------:R-:W-:Y:S01]  /*5320*/  FFMA.FTZ R85, R46, R167.reuse, -R85 ;  /* 0x000000a72e557223 */ /* 0x080fe20000010855 */
[----:B------:R-:W-:-:S03]  /*5330*/  FFMA.FTZ R88, R79, R167, R88 ;  /* 0x000000a74f587223 */ /* 0x000fc60000010058 */
[----:B------:R-:W-:Y:S02]  /*5340*/  F2FP.F16.F32.PACK_AB R44, R86, R87 ;  /* 0x00000057562c723e */ /* 0x000fe400000000ff */
[----:B------:R-:W-:-:S07]  /*5350*/  F2FP.F16.F32.PACK_AB R46, R88, R85 ;  /* 0x00000055582e723e */ /* 0x000fce00000000ff */
.L_x_466:
[----:B------:R-:W-:Y:S05]  /*5360*/  BSYNC B3 ;  /* 0x0000000000037941 */ /* 0x000fea0003800000 */
.L_x_465:
[----:B------:R-:W-:Y:S01]  /*5370*/  ULDC.64 UR4, c[0x0][0x2e8] ;  /* 0x0000ba0000047ab9 */ /* 0x000fe20000000a00 */
[----:B------:R-:W-:Y:S01]  /*5380*/  ULDC.64 UR6, c[0x0][0x208] ;  /* 0x0000820000067ab9 */ /* 0x000fe20000000a00 */
[----:B------:R-:W-:-:S04]  /*5390*/  LEA R76, P3, R82, UR4, 0x1 ;  /* 0x00000004524c7c11 */ /* 0x000fc8000f8608ff */
[----:B------:R-:W-:-:S05]  /*53a0*/  LEA.HI.X R77, R82, UR5, R83, 0x1, P3 ;  /* 0x00000005524d7c11 */ /* 0x000fca00098f0c53 */
[----:B--2---:R3:W-:Y:S04]  /*53b0*/  STG.E.128 desc[UR6][R76.64], R44 ;  /* 0x0000002c4c007986 */ /* 0x0047e8000c101d06 */
.L_x_464:
[----:B------:R-:W-:Y:S05]  /*53c0*/  BSYNC B2 ;  /* 0x0000000000027941 */ /* 0x000fea0003800000 */
.L_x_463:
[----:B------:R-:W-:Y:S05]  /*53d0*/  @P1 BRA `(.L_x_462) ;  /* 0x0000000000d81947 */ /* 0x000fea0003800000 */
[----:B0-23--:R0:W2:Y:S01]  /*53e0*/  LDS.128 R44, [R5+0x25c00] ;  /* 0x025c0000052c7984 */ /* 0x00d0a20000000c00 */
[----:B------:R-:W-:Y:S01]  /*53f0*/  IADD3 R81, P3, R81, R14, RZ ;  /* 0x0000000e51517210 */ /* 0x000fe20007f7e0ff */
[----:B------:R-:W-:Y:S03]  /*5400*/  BSSY B2, `(.L_x_467) ;  /* 0x000002e000027945 */ /* 0x000fe60003800000 */
[----:B------:R-:W-:Y:S02]  /*5410*/  IADD3.X R80, R80, R11, RZ, P3, !PT ;  /* 0x0000000b50507210 */ /* 0x000fe40001ffe4ff */
[----:B------:R-:W-:-:S13]  /*5420*/  ISETP.GE.AND P3, PT, R220, R92, PT ;  /* 0x0000005cdc00720c */ /* 0x000fda0003f66270 */
[----:B0-----:R-:W-:Y:S05]  /*5430*/  @P3 BRA `(.L_x_468) ;  /* 0x0000000000a83947 */ /* 0x001fea0003800000 */
[--C-:B------:R-:W-:Y:S01]  /*5440*/  SHF.R.U64 R79, R72, 0x10, R73.reuse ;  /* 0x00000010484f7819 */ /* 0x100fe20000001249 */
[----:B--2---:R-:W-:Y:S01]  /*5450*/  IMAD.MOV.U32 R72, RZ, RZ, R44 ;  /* 0x000000ffff487224 */ /* 0x004fe200078e002c */
[----:B------:R-:W-:Y:S01]  /*5460*/  SHF.R.U32.HI R77, RZ, 0x10, R73 ;  /* 0x00000010ff4d7819 */ /* 0x000fe20000011649 */
[----:B------:R-:W-:Y:S01]  /*5470*/  IMAD.MOV.U32 R73, RZ, RZ, R47 ;  /* 0x000000ffff497224 */ /* 0x000fe200078e002f */
[--C-:B------:R-:W-:Y:S01]  /*5480*/  SHF.R.U64 R76, R74, 0x10, R75.reuse ;  /* 0x000000104a4c7819 */ /* 0x100fe2000000124b */
[--C-:B------:R-:W-:Y:S01]  /*5490*/  HADD2.F32 R47, -RZ, R45.reuse.H1_H1 ;  /* 0x3000002dff2f7230 */ /* 0x100fe20000004100 */
[----:B------:R-:W-:Y:S01]  /*54a0*/  SHF.R.U32.HI R78, RZ, 0x10, R75 ;  /* 0x00000010ff4e7819 */ /* 0x000fe2000001164b */
[----:B------:R-:W-:Y:S02]  /*54b0*/  HADD2.F32 R44, -RZ, R45.H0_H0 ;  /* 0x2000002dff2c7230 */ /* 0x000fe40000004100 */
[----:B------:R-:W-:Y:S02]  /*54c0*/  HADD2.F32 R75, -RZ, R76.H0_H0 ;  /* 0x2000004cff4b7230 */ /* 0x000fe40000004100 */
[----:B------:R-:W-:-:S02]  /*54d0*/  HADD2.F32 R78, -RZ, R78.H0_H0 ;  /* 0x2000004eff4e7230 */ /* 0x000fc40000004100 */
[--C-:B------:R-:W-:Y:S02]  /*54e0*/  HADD2.F32 R45, -RZ, R73.reuse.H1_H1 ;  /* 0x30000049ff2d7230 */ /* 0x100fe40000004100 */
[-C--:B------:R-:W-:Y:S01]  /*54f0*/  FMUL.FTZ R82, R44, R75.reuse ;  /* 0x0000004b2c527220 */ /* 0x080fe20000410000 */
[----:B------:R-:W-:Y:S02]  /*5500*/  HADD2.F32 R73, -RZ, R73.H0_H0 ;  /* 0x20000049ff497230 */ /* 0x000fe40000004100 */
[----:B------:R-:W-:Y:S02]  /*5510*/  HADD2.F32 R74, -RZ, R79.H0_H0 ;  /* 0x2000004fff4a7230 */ /* 0x000fe40000004100 */
[-C--:B------:R-:W-:Y:S01]  /*5520*/  FMUL.FTZ R84, R45, R78.reuse ;  /* 0x0000004e2d547220 */ /* 0x080fe20000410000 */
[----:B------:R-:W-:Y:S02]  /*5530*/  HADD2.F32 R76, -RZ, R77.H0_H0 ;  /* 0x2000004dff4c7230 */ /* 0x000fe40000004100 */
[----:B------:R-:W-:Y:S01]  /*5540*/  FMUL.FTZ R77, R47, R75 ;  /* 0x0000004b2f4d7220 */ /* 0x000fe20000410000 */
[----:B------:R-:W-:-:S03]  /*5550*/  FMUL.FTZ R78, R73, R78 ;  /* 0x0000004e494e7220 */ /* 0x000fc60000410000 */
[-C--:B------:R-:W-:Y:S01]  /*5560*/  FFMA.FTZ R44, R44, R74.reuse, -R77 ;  /* 0x0000004a2c2c7223 */ /* 0x080fe2000001084d */
[----:B------:R-:W-:Y:S01]  /*5570*/  FFMA.FTZ R77, R47, R74, R82 ;  /* 0x0000004a2f4d7223 */ /* 0x000fe20000010052 */
[-C--:B------:R-:W-:Y:S01]  /*5580*/  FFMA.FTZ R83, R45, R76.reuse, R78 ;  /* 0x0000004c2d537223 */ /* 0x080fe2000001004e */
[--C-:B------:R-:W-:Y:S02]  /*5590*/  HADD2.F32 R74, -RZ, R153.reuse.H1_H1 ;  /* 0x30000099ff4a7230 */ /* 0x100fe40000004100 */
[----:B------:R-:W-:Y:S01]  /*55a0*/  FFMA.FTZ R84, R73, R76, -R84 ;  /* 0x0000004c49547223 */ /* 0x000fe20000010854 */
[----:B------:R-:W-:Y:S02]  /*55b0*/  HADD2.F32 R45, -RZ, R72.H1_H1 ;  /* 0x30000048ff2d7230 */ /* 0x000fe40000004100 */
[----:B------:R-:W-:Y:S02]  /*55c0*/  HADD2.F32 R47, -RZ, R46.H1_H1 ;  /* 0x3000002eff2f7230 */ /* 0x000fe40000004100 */
[----:B------:R-:W-:-:S02]  /*55d0*/  HADD2.F32 R153, -RZ, R153.H0_H0 ;  /* 0x20000099ff997230 */ /* 0x000fc40000004100 */
[-C--:B------:R-:W-:Y:S01]  /*55e0*/  FMUL.FTZ R75, R45, R74.reuse ;  /* 0x0000004a2d4b7220 */ /* 0x080fe20000410000 */
[----:B------:R-:W-:Y:S02]  /*55f0*/  HADD2.F32 R72, -RZ, R72.H0_H0 ;  /* 0x20000048ff487230 */ /* 0x000fe40000004100 */
[----:B------:R-:W-:Y:S02]  /*5600*/  HADD2.F32 R46, -RZ, R46.H0_H0 ;  /* 0x2000002eff2e7230 */ /* 0x000fe40000004100 */
[-C--:B------:R-:W-:Y:S01]  /*5610*/  FMUL.FTZ R79, R47, R153.reuse ;  /* 0x000000992f4f7220 */ /* 0x080fe20000410000 */
[--C-:B------:R-:W-:Y:S02]  /*5620*/  HADD2.F32 R73, -RZ, R155.reuse.H1_H1 ;  /* 0x3000009bff497230 */ /* 0x100fe40000004100 */
[----:B------:R-:W-:Y:S01]  /*5630*/  FMUL.FTZ R74, R72, R74 ;  /* 0x0000004a484a7220 */ /* 0x000fe20000410000 */
[----:B------:R-:W-:Y:S02]  /*5640*/  HADD2.F32 R155, -RZ, R155.H0_H0 ;  /* 0x2000009bff9b7230 */ /* 0x000fe40000004100 */
[----:B------:R-:W-:Y:S01]  /*5650*/  FMUL.FTZ R76, R46, R153 ;  /* 0x000000992e4c7220 */ /* 0x000fe20000410000 */
[-C--:B------:R-:W-:Y:S01]  /*5660*/  FFMA.FTZ R75, R72, R73.reuse, -R75 ;  /* 0x00000049484b7223 */ /* 0x080fe2000001084b */
[----:B------:R-:W-:Y:S01]  /*5670*/  FFMA.FTZ R74, R45, R73, R74 ;  /* 0x000000492d4a7223 */ /* 0x000fe2000001004a */
[-C--:B------:R-:W-:Y:S01]  /*5680*/  FFMA.FTZ R79, R46, R155.reuse, -R79 ;  /* 0x0000009b2e4f7223 */ /* 0x080fe2000001084f */
[----:B------:R-:W-:Y:S01]  /*5690*/  FFMA.FTZ R76, R47, R155, R76 ;  /* 0x0000009b2f4c7223 */ /* 0x000fe2000001004c */
[----:B------:R-:W-:-:S02]  /*56a0*/  F2FP.F16.F32.PACK_AB R45, R77, R44 ;  /* 0x0000002c4d2d723e */ /* 0x000fc400000000ff */
[----:B------:R-:W-:Y:S02]  /*56b0*/  F2FP.F16.F32.PACK_AB R47, R83, R84 ;  /* 0x00000054532f723e */ /* 0x000fe400000000ff */
[----:B------:R-:W-:Y:S02]  /*56c0*/  F2FP.F16.F32.PACK_AB R44, R74, R75 ;  /* 0x0000004b4a2c723e */ /* 0x000fe400000000ff */
[----:B------:R-:W-:-:S07]  /*56d0*/  F2FP.F16.F32.PACK_AB R46, R76, R79 ;  /* 0x0000004f4c2e723e */ /* 0x000fce00000000ff */
.L_x_468:
[----:B------:R-:W-:Y:S05]  /*56e0*/  BSYNC B2 ;  /* 0x0000000000027941 */ /* 0x000fea0003800000 */
.L_x_467:
[----:B------:R-:W-:Y:S01]  /*56f0*/  ULDC.64 UR4, c[0x0][0x2e8] ;  /* 0x0000ba0000047ab9 */ /* 0x000fe20000000a00 */
[----:B------:R-:W-:Y:S01]  /*5700*/  ULDC.64 UR6, c[0x0][0x208] ;  /* 0x0000820000067ab9 */ /* 0x000fe20000000a00 */
[----:B------:R-:W-:-:S04]  /*5710*/  LEA R72, P3, R81, UR4, 0x1 ;  /* 0x0000000451487c11 */ /* 0x000fc8000f8608ff */
[----:B------:R-:W-:-:S05]  /*5720*/  LEA.HI.X R73, R81, UR5, R80, 0x1, P3 ;  /* 0x0000000551497c11 */ /* 0x000fca00098f0c50 */
[----:B--2---:R0:W-:Y:S04]  /*5730*/  STG.E.128 desc[UR6][R72.64], R44 ;  /* 0x0000002c48007986 */ /* 0x0041e8000c101d06 */
.L_x_462:
[----:B------:R-:W-:Y:S05]  /*5740*/  BSYNC B1 ;  /* 0x0000000000017941 */ /* 0x000fea0003800000 */
.L_x_461:
[----:B------:R-:W-:Y:S01]  /*5750*/  LOP3.LUT P3, RZ, R89, 0x8, RZ, 0xc0, !PT ;  /* 0x0000000859ff7812 */ /* 0x000fe2000786c0ff */
[----:B------:R-:W-:-:S12]  /*5760*/  BSSY B1, `(.L_x_469) ;  /* 0x0000072000017945 */ /* 0x000fd80003800000 */
[----:B------:R-:W-:Y:S05]  /*5770*/  @P3 BRA `(.L_x_470) ;  /* 0x0000000400c03947 */ /* 0x000fea0003800000 */
[----:B0-----:R-:W-:Y:S01]  /*5780*/  IADD3 R73, P3, P4, R127, R136, R16 ;  /* 0x000000887f497210 */ /* 0x001fe20007c7e010 */
[----:B------:R-:W-:Y:S03]  /*5790*/  BSSY B2, `(.L_x_471) ;  /* 0x0000038000027945 */ /* 0x000fe60003800000 */
[----:B------:R-:W-:Y:S01]  /*57a0*/  IADD3.X R72, R126, R93, R17, P3, P4 ;  /* 0x0000005d7e487210 */ /* 0x000fe20001fe8411 */
[----:B------:R-:W-:Y:S08]  /*57b0*/  @P0 BRA `(.L_x_472) ;  /* 0x0000000000d40947 */ /* 0x000ff00003800000 */
[----:B--234-:R0:W2:Y:S01]  /*57c0*/  LDS.128 R44, [R5+0x21400] ;  /* 0x02140000052c7984 */ /* 0x01c0a20000000c00 */
[----:B------:R-:W-:Y:S01]  /*57d0*/  IADD3 R74, P3, R73, R100, RZ ;  /* 0x00000064494a7210 */ /* 0x000fe20007f7e0ff */
[----:B------:R-:W-:Y:S04]  /*57e0*/  BSSY B3, `(.L_x_473) ;  /* 0x000002d000037945 */ /* 0x000fe80003800000 */
[----:B------:R-:W-:Y:S01]  /*57f0*/  IMAD.X R75, R72, 0x1, R15, P3 ;  /* 0x00000001484b7824 */ /* 0x000fe200018e060f */
[----:B------:R-:W-:-:S13]  /*5800*/  ISETP.GE.AND P3, PT, R18, R92, PT ;  /* 0x0000005c1200720c */ /* 0x000fda0003f66270 */
[----:B0-----:R-:W-:Y:S05]  /*5810*/  @P3 BRA `(.L_x_474) ;  /* 0x0000000000a43947 */ /* 0x001fea0003800000 */
[--C-:B------:R-:W-:Y:S01]  /*5820*/  SHF.R.U64 R77, R68, 0x10, R69.reuse ;  /* 0x00000010444d7819 */ /* 0x100fe20000001245 */
[----:B--2---:R-:W-:Y:S01]  /*5830*/  IMAD.MOV.U32 R68, RZ, RZ, R46 ;  /* 0x000000ffff447224 */ /* 0x004fe200078e002e */
[----:B------:R-:W-:Y:S01]  /*5840*/  SHF.R.U32.HI R76, RZ, 0x10, R69 ;  /* 0x00000010ff4c7819 */ /* 0x000fe20000011645 */
[--C-:B------:R-:W-:Y:S01]  /*5850*/  HADD2.F32 R46, -RZ, R45.reuse.H1_H1 ;  /* 0x3000002dff2e7230 */ /* 0x100fe20000004100 */
[--C-:B------:R-:W-:Y:S01]  /*5860*/  SHF.R.U64 R69, R70, 0x10, R71.reuse ;  /* 0x0000001046457819 */ /* 0x100fe20000001247 */
[----:B------:R-:W-:Y:S01]  /*5870*/  HADD2.F32 R45, -RZ, R45.H0_H0 ;  /* 0x2000002dff2d7230 */ /* 0x000fe20000004100 */
[----:B------:R-:W-:Y:S01]  /*5880*/  SHF.R.U32.HI R78, RZ, 0x10, R71 ;  /* 0x00000010ff4e7819 */ /* 0x000fe20000011647 */
[----:B------:R-:W-:Y:S02]  /*5890*/  HADD2.F32 R70, -RZ, R77.H0_H0 ;  /* 0x2000004dff467230 */ /* 0x000fe40000004100 */
[----:B------:R-:W-:Y:S02]  /*58a0*/  HADD2.F32 R71, -RZ, R69.H0_H0 ;  /* 0x20000045ff477230 */ /* 0x000fe40000004100 */
[----:B------:R-:W-:-:S02]  /*58b0*/  HADD2.F32 R78, -RZ, R78.H0_H0 ;  /* 0x2000004eff4e7230 */ /* 0x000fc40000004100 */
[--C-:B------:R-:W-:Y:S02]  /*58c0*/  HADD2.F32 R69, -RZ, R47.reuse.H1_H1 ;  /* 0x3000002fff457230 */ /* 0x100fe40000004100 */
[CC--:B------:R-:W-:Y:S01]  /*58d0*/  FMUL.FTZ R80, R46.reuse, R71.reuse ;  /* 0x000000472e507220 */ /* 0x0c0fe20000410000 */
[C---:B------:R-:W-:Y:S01]  /*58e0*/  FMUL.FTZ R71, R45.reuse, R71 ;  /* 0x000000472d477220 */ /* 0x040fe20000410000 */
[----:B------:R-:W-:Y:S02]  /*58f0*/  HADD2.F32 R47, -RZ, R47.H0_H0 ;  /* 0x2000002fff2f7230 */ /* 0x000fe40000004100 */
[-C--:B------:R-:W-:Y:S01]  /*5900*/  FFMA.FTZ R80, R45, R70.reuse, -R80 ;  /* 0x000000462d507223 */ /* 0x080fe20000010850 */
[----:B------:R-:W-:Y:S01]  /*5910*/  FFMA.FTZ R77, R46, R70, R71 ;  /* 0x000000462e4d7223 */ /* 0x000fe20000010047 */
[----:B------:R-:W-:Y:S02]  /*5920*/  HADD2.F32 R76, -RZ, R76.H0_H0 ;  /* 0x2000004cff4c7230 */ /* 0x000fe40000004100 */
[----:B------:R-:W-:Y:S01]  /*5930*/  FMUL.FTZ R82, R69, R78 ;  /* 0x0000004e45527220 */ /* 0x000fe20000410000 */
[----:B------:R-:W-:-:S02]  /*5940*/  HADD2.F32 R70, -RZ, R183.H1_H1 ;  /* 0x300000b7ff467230 */ /* 0x000fc40000004100 */
[C---:B------:R-:W-:Y:S01]  /*5950*/  FMUL.FTZ R78, R47.reuse, R78 ;  /* 0x0000004e2f4e7220 */ /* 0x040fe20000410000 */
[----:B------:R-:W-:Y:S02]  /*5960*/  HADD2.F32 R183, -RZ, R183.H0_H0 ;  /* 0x200000b7ffb77230 */ /* 0x000fe40000004100 */
[-C--:B------:R-:W-:Y:S01]  /*5970*/  FFMA.FTZ R82, R47, R76.reuse, -R82 ;  /* 0x0000004c2f527223 */ /* 0x080fe20000010852 */
[----:B------:R-:W-:Y:S02]  /*5980*/  HADD2.F32 R45, -RZ, R44.H1_H1 ;  /* 0x3000002cff2d7230 */ /* 0x000fe40000004100 */
[----:B------:R-:W-:Y:S01]  /*5990*/  FFMA.FTZ R81, R69, R76, R78 ;  /* 0x0000004c45517223 */ /* 0x000fe2000001004e */
[----:B------:R-:W-:Y:S02]  /*59a0*/  HADD2.F32 R46, -RZ, R68.H1_H1 ;  /* 0x30000044ff2e7230 */ /* 0x000fe40000004100 */
[----:B------:R-:W-:Y:S02]  /*59b0*/  HADD2.F32 R44, -RZ, R44.H0_H0 ;  /* 0x2000002cff2c7230 */ /* 0x000fe40000004100 */
[----:B------:R-:W-:Y:S01]  /*59c0*/  FMUL.FTZ R71, R45, R70 ;  /* 0x000000462d477220 */ /* 0x000fe20000410000 */
[----:B------:R-:W-:-:S02]  /*59d0*/  HADD2.F32 R68, -RZ, R68.H0_H0 ;  /* 0x20000044ff447230 */ /* 0x000fc40000004100 */
        /* <DEDUP_REMOVED lines=13> */
.L_x_474:
[----:B------:R-:W-:Y:S05]  /*5ab0*/  BSYNC B3 ;  /* 0x0000000000037941 */ /* 0x000fea0003800000 */
.L_x_473:
[----:B------:R-:W-:Y:S01]  /*5ac0*/  ULDC.64 UR4, c[0x0][0x2e8] ;  /* 0x0000ba0000047ab9 */ /* 0x000fe20000000a00 */
[----:B------:R-:W-:Y:S01]  /*5ad0*/  ULDC.64 UR6, c[0x0][0x208] ;  /* 0x0000820000067ab9 */ /* 0x000fe20000000a00 */
[----:B------:R-:W-:-:S04]  /*5ae0*/  LEA R68, P3, R74, UR4, 0x1 ;  /* 0x000000044a447c11 */ /* 0x000fc8000f8608ff */
[----:B------:R-:W-:-:S05]  /*5af0*/  LEA.HI.X R69, R74, UR5, R75, 0x1, P3 ;  /* 0x000000054a457c11 */ /* 0x000fca00098f0c4b */
[----:B--2---:R0:W-:Y:S04]  /*5b00*/  STG.E.128 desc[UR6][R68.64], R44 ;  /* 0x0000002c44007986 */ /* 0x0041e8000c101d06 */
.L_x_472:
[----:B------:R-:W-:Y:S05]  /*5b10*/  BSYNC B2 ;  /* 0x0000000000027941 */ /* 0x000fea0003800000 */
.L_x_471:
[----:B------:R-:W-:Y:S05]  /*5b20*/  @P1 BRA `(.L_x_470) ;  /* 0x0000000000d41947 */ /* 0x000fea0003800000 */
[----:B0-234-:R0:W2:Y:S01]  /*5b30*/  LDS.128 R44, [R5+0x26c00] ;  /* 0x026c0000052c7984 */ /* 0x01d0a20000000c00 */
        /* <DEDUP_REMOVED lines=17> */
[----:B------:R-:W-:Y:S02]  /*5c50*/  HADD2.F32 R47, -RZ, R47.H0_H0 ;  /* 0x2000002fff2f7230 */ /* 0x000fe40000004100 */
[----:B------:R-:W-:Y:S01]  /*5c60*/  FMUL.FTZ R67, R45, R67 ;  /* 0x000000432d437220 */ /* 0x000fe20000410000 */
[----:B------:R-:W-:Y:S02]  /*5c70*/  HADD2.F32 R68, -RZ, R68.H0_H0 ;  /* 0x20000044ff447230 */ /* 0x000fe40000004100 */
[----:B------:R-:W-:Y:S01]  /*5c80*/  FMUL.FTZ R76, R65, R70 ;  /* 0x00000046414c7220 */ /* 0x000fe20000410000 */
[-C--:B------:R-:W-:Y:S01]  /*5c90*/  FFMA.FTZ R74, R45, R66.reuse, -R74 ;  /* 0x000000422d4a7223 */ /* 0x080fe2000001084a */
[----:B------:R-:W-:Y:S01]  /*5ca0*/  FFMA.FTZ R71, R46, R66, R67 ;  /* 0x000000422e477223 */ /* 0x000fe20000010043 */
[----:B------:R-:W-:Y:S01]  /*5cb0*/  FMUL.FTZ R70, R47, R70 ;  /* 0x000000462f467220 */ /* 0x000fe20000410000 */
[----:B------:R-:W-:-:S02]  /*5cc0*/  HADD2.F32 R66, -RZ, R181.H1_H1 ;  /* 0x300000b5ff427230 */ /* 0x000fc40000004100 */
[-C--:B------:R-:W-:Y:S01]  /*5cd0*/  FFMA.FTZ R76, R47, R68.reuse, -R76 ;  /* 0x000000442f4c7223 */ /* 0x080fe2000001084c */
[----:B------:R-:W-:Y:S02]  /*5ce0*/  HADD2.F32 R67, -RZ, R182.H0_H0 ;  /* 0x200000b6ff437230 */ /* 0x000fe40000004100 */
[----:B------:R-:W-:Y:S01]  /*5cf0*/  FFMA.FTZ R77, R65, R68, R70 ;  /* 0x00000044414d7223 */ /* 0x000fe20000010046 */
[----:B------:R-:W-:Y:S02]  /*5d00*/  HADD2.F32 R45, -RZ, R44.H1_H1 ;  /* 0x3000002cff2d7230 */ /* 0x000fe40000004100 */
[----:B------:R-:W-:Y:S02]  /*5d10*/  HADD2.F32 R46, -RZ, R64.H1_H1 ;  /* 0x30000040ff2e7230 */ /* 0x000fe40000004100 */
[----:B------:R-:W-:Y:S02]  /*5d20*/  HADD2.F32 R44, -RZ, R44.H0_H0 ;  /* 0x2000002cff2c7230 */ /* 0x000fe40000004100 */
[----:B------:R-:W-:Y:S01]  /*5d30*/  FMUL.FTZ R69, R45, R66 ;  /* 0x000000422d457220 */ /* 0x000fe20000410000 */
[----:B------:R-:W-:-:S02]  /*5d40*/  HADD2.F32 R64, -RZ, R64.H0_H0 ;  /* 0x20000040ff407230 */ /* 0x000fc40000004100 */
[-C--:B------:R-:W-:Y:S01]  /*5d50*/  FMUL.FTZ R75, R46, R67.reuse ;  /* 0x000000432e4b7220 */ /* 0x080fe20000410000 */
[--C-:B------:R-:W-:Y:S02]  /*5d60*/  HADD2.F32 R47, -RZ, R166.reuse.H0_H0 ;  /* 0x200000a6ff2f7230 */ /* 0x100fe40000004100 */
[----:B------:R-:W-:Y:S01]  /*5d70*/  FMUL.FTZ R66, R44, R66 ;  /* 0x000000422c427220 */ /* 0x000fe20000410000 */
[----:B------:R-:W-:Y:S02]  /*5d80*/  HADD2.F32 R65, -RZ, R166.H1_H1 ;  /* 0x300000a6ff417230 */ /* 0x000fe40000004100 */
        /* <DEDUP_REMOVED lines=9> */
.L_x_476:
[----:B------:R-:W-:Y:S05]  /*5e20*/  BSYNC B2 ;  /* 0x0000000000027941 */ /* 0x000fea0003800000 */
.L_x_475:
[----:B------:R-:W-:Y:S01]  /*5e30*/  ULDC.64 UR4, c[0x0][0x2e8] ;  /* 0x0000ba0000047ab9 */ /* 0x000fe20000000a00 */
[----:B------:R-:W-:Y:S01]  /*5e40*/  ULDC.64 UR6, c[0x0][0x208] ;  /* 0x0000820000067ab9 */ /* 0x000fe20000000a00 */
[----:B------:R-:W-:-:S04]  /*5e50*/  LEA R64, P3, R73, UR4, 0x1 ;  /* 0x0000000449407c11 */ /* 0x000fc8000f8608ff */
[----:B------:R-:W-:-:S05]  /*5e60*/  LEA.HI.X R65, R73, UR5, R72, 0x1, P3 ;  /* 0x0000000549417c11 */ /* 0x000fca00098f0c48 */
[----:B--2---:R0:W-:Y:S04]  /*5e70*/  STG.E.128 desc[UR6][R64.64], R44 ;  /* 0x0000002c40007986 */ /* 0x0041e8000c101d06 */
.L_x_470:
[----:B------:R-:W-:Y:S05]  /*5e80*/  BSYNC B1 ;  /* 0x0000000000017941 */ /* 0x000fea0003800000 */
.L_x_469:
        /* <DEDUP_REMOVED lines=34> */
[----:B------:R-:W-:Y:S02]  /*60b0*/  HADD2.F32 R45, -RZ, R44.H1_H1 ;  /* 0x3000002cff2d7230 */ /* 0x000fe40000004100 */
[----:B------:R-:W-:Y:S01]  /*60c0*/  FFMA.FTZ R75, R61, R68, R70 ;  /* 0x000000443d4b7223 */ /* 0x000fe20000010046 */
[----:B------:R-:W-:Y:S02]  /*60d0*/  HADD2.F32 R46, -RZ, R60.H1_H1 ;  /* 0x3000003cff2e7230 */ /* 0x000fe40000004100 */
[----:B------:R-:W-:Y:S02]  /*60e0*/  HADD2.F32 R181, -RZ, R181.H0_H0 ;  /* 0x200000b5ffb57230 */ /* 0x000fe40000004100 */
[----:B------:R-:W-:Y:S02]  /*60f0*/  HADD2.F32 R44, -RZ, R44.H0_H0 ;  /* 0x2000002cff2c7230 */ /* 0x000fe40000004100 */
[----:B------:R-:W-:Y:S01]  /*6100*/  FMUL.FTZ R73, R46, R63 ;  /* 0x0000003f2e497220 */ /* 0x000fe20000410000 */
[----:B------:R-:W-:-:S02]  /*6110*/  HADD2.F32 R60, -RZ, R60.H0_H0 ;  /* 0x2000003cff3c7230 */ /* 0x000fc40000004100 */
[CC--:B------:R-:W-:Y:S01]  /*6120*/  FMUL.FTZ R69, R45.reuse, R181.reuse ;  /* 0x000000b52d457220 */ /* 0x0c0fe20000410000 */
[----:B------:R-:W-:Y:S02]  /*6130*/  HADD2.F32 R47, -RZ, R176.H0_H0 ;  /* 0x200000b0ff2f7230 */ /* 0x000fe40000004100 */
        /* <DEDUP_REMOVED lines=11> */
.L_x_482:
[----:B------:R-:W-:Y:S05]  /*61f0*/  BSYNC B3 ;  /* 0x0000000000037941 */ /* 0x000fea0003800000 */
.L_x_481:
[----:B------:R-:W-:Y:S01]  /*6200*/  ULDC.64 UR4, c[0x0][0x2e8] ;  /* 0x0000ba0000047ab9 */ /* 0x000fe20000000a00 */
[----:B------:R-:W-:Y:S01]  /*6210*/  ULDC.64 UR6, c[0x0][0x208] ;  /* 0x0000820000067ab9 */ /* 0x000fe20000000a00 */
[----:B------:R-:W-:-:S04]  /*6220*/  LEA R60, P3, R66, UR4, 0x1 ;  /* 0x00000004423c7c11 */ /* 0x000fc8000f8608ff */
[----:B------:R-:W-:-:S05]  /*6230*/  LEA.HI.X R61, R66, UR5, R67, 0x1, P3 ;  /* 0x00000005423d7c11 */ /* 0x000fca00098f0c43 */
[----:B--2---:R0:W-:Y:S04]  /*6240*/  STG.E.128 desc[UR6][R60.64], R44 ;  /* 0x0000002c3c007986 */ /* 0x0041e8000c101d06 */
.L_x_480:
[----:B------:R-:W-:Y:S05]  /*6250*/  BSYNC B2 ;  /* 0x0000000000027941 */ /* 0x000fea0003800000 */
.L_x_479:
[----:B------:R-:W-:Y:S05]  /*6260*/  @P1 BRA `(.L_x_478) ;  /* 0x0000000000d41947 */ /* 0x000fea0003800000 */
[----:B0-234-:R0:W2:Y:S01]  /*6270*/  LDS.128 R44, [R5+0x27c00] ;  /* 0x027c0000052c7984 */ /* 0x01d0a20000000c00 */
[----:B------:R-:W-:Y:S01]  /*6280*/  IADD3 R67, P3, R65, R14, RZ ;  /* 0x0000000e41437210 */ /* 0x000fe20007f7e0ff */
[----:B------:R-:W-:Y:S04]  /*6290*/  BSSY B2, `(.L_x_483) ;  /* 0x000002d000027945 */ /* 0x000fe80003800000 */
[----:B------:R-:W-:Y:S01]  /*62a0*/  IMAD.X R68, R64, 0x1, R11, P3 ;  /* 0x0000000140447824 */ /* 0x000fe200018e060b */
[----:B------:R-:W-:-:S13]  /*62b0*/  ISETP.GE.AND P3, PT, R220, R92, PT ;  /* 0x0000005cdc00720c */ /* 0x000fda0003f66270 */
[----:B0-----:R-:W-:Y:S05]  /*62c0*/  @P3 BRA `(.L_x_484) ;  /* 0x0000000000a43947 */ /* 0x001fea0003800000 */
[--C-:B------:R-:W-:Y:S02]  /*62d0*/  SHF.R.U64 R61, R56, 0x10, R57.reuse ;  /* 0x00000010383d7819 */ /* 0x100fe40000001239 */
[----:B------:R-:W-:Y:S02]  /*62e0*/  SHF.R.U32.HI R60, RZ, 0x10, R57 ;  /* 0x00000010ff3c7819 */ /* 0x000fe40000011639 */
[--C-:B------:R-:W-:Y:S01]  /*62f0*/  SHF.R.U64 R57, R58, 0x10, R59.reuse ;  /* 0x000000103a397819 */ /* 0x100fe2000000123b */
[----:B------:R-:W-:Y:S01]  /*6300*/  HADD2.F32 R58, -RZ, R61.H0_H0 ;  /* 0x2000003dff3a7230 */ /* 0x000fe20000004100 */
[----:B------:R-:W-:Y:S01]  /*6310*/  SHF.R.U32.HI R62, RZ, 0x10, R59 ;  /* 0x00000010ff3e7819 */ /* 0x000fe2000001163b */
[----:B------:R-:W-:Y:S01]  /*6320*/  HADD2.F32 R60, -RZ, R60.H0_H0 ;  /* 0x2000003cff3c7230 */ /* 0x000fe20000004100 */
[----:B--2---:R-:W-:Y:S01]  /*6330*/  MOV R56, R46 ;  /* 0x0000002e00387202 */ /* 0x004fe20000000f00 */
[----:B------:R-:W-:Y:S02]  /*6340*/  HADD2.F32 R59, -RZ, R57.H0_H0 ;  /* 0x20000039ff3b7230 */ /* 0x000fe40000004100 */
[----:B------:R-:W-:-:S02]  /*6350*/  HADD2.F32 R62, -RZ, R62.H0_H0 ;  /* 0x2000003eff3e7230 */ /* 0x000fc40000004100 */
[----:B------:R-:W-:Y:S02]  /*6360*/  HADD2.F32 R46, -RZ, R45.H1_H1 ;  /* 0x3000002dff2e7230 */ /* 0x000fe40000004100 */
[--C-:B------:R-:W-:Y:S02]  /*6370*/  HADD2.F32 R57, -RZ, R47.reuse.H1_H1 ;  /* 0x3000002fff397230 */ /* 0x100fe40000004100 */
[----:B------:R-:W-:Y:S02]  /*6380*/  HADD2.F32 R47, -RZ, R47.H0_H0 ;  /* 0x2000002fff2f7230 */ /* 0x000fe40000004100 */
[----:B------:R-:W-:Y:S01]  /*6390*/  FMUL.FTZ R64, R46, R59 ;  /* 0x0000003b2e407220 */ /* 0x000fe20000410000 */
[----:B------:R-:W-:Y:S02]  /*63a0*/  HADD2.F32 R45, -RZ, R45.H0_H0 ;  /* 0x2000002dff2d7230 */ /* 0x000fe40000004100 */
[-C--:B------:R-:W-:Y:S01]  /*63b0*/  FMUL.FTZ R66, R57, R62.reuse ;  /* 0x0000003e39427220 */ /* 0x080fe20000410000 */
[----:B------:R-:W-:-:S02]  /*63c0*/  FMUL.FTZ R62, R47, R62 ;  /* 0x0000003e2f3e7220 */ /* 0x000fc40000410000 */
[C---:B------:R-:W-:Y:S01]  /*63d0*/  FMUL.FTZ R59, R45.reuse, R59 ;  /* 0x0000003b2d3b7220 */ /* 0x040fe20000410000 */
[----:B------:R-:W-:Y:S01]  /*63e0*/  FFMA.FTZ R64, R45, R58, -R64 ;  /* 0x0000003a2d407223 */ /* 0x000fe20000010840 */
[----:B------:R-:W-:Y:S01]  /*63f0*/  FFMA.FTZ R65, R57, R60, R62 ;  /* 0x0000003c39417223 */ /* 0x000fe2000001003e */
[----:B------:R-:W-:Y:S02]  /*6400*/  HADD2.F32 R45, -RZ, R44.H1_H1 ;  /* 0x3000002cff2d7230 */ /* 0x000fe40000004100 */
[----:B------:R-:W-:Y:S01]  /*6410*/  FFMA.FTZ R63, R46, R58, R59 ;  /* 0x0000003a2e3f7223 */ /* 0x000fe2000001003b */
[----:B------:R-:W-:Y:S02]  /*6420*/  HADD2.F32 R57, -RZ, R172.H0_H0 ;  /* 0x200000acff397230 */ /* 0x000fe40000004100 */
[----:B------:R-:W-:Y:S01]  /*6430*/  FFMA.FTZ R66, R47, R60, -R66 ;  /* 0x0000003c2f427223 */ /* 0x000fe20000010842 */
[----:B------:R-:W-:Y:S02]  /*6440*/  HADD2.F32 R44, -RZ, R44.H0_H0 ;  /* 0x2000002cff2c7230 */ /* 0x000fe40000004100 */
[----:B------:R-:W-:-:S02]  /*6450*/  HADD2.F32 R59, -RZ, R172.H1_H1 ;  /* 0x300000acff3b7230 */ /* 0x000fc40000004100 */
[CC--:B------:R-:W-:Y:S01]  /*6460*/  FMUL.FTZ R61, R45.reuse, R57.reuse ;  /* 0x000000392d3d7220 */ /* 0x0c0fe20000410000 */
[--C-:B------:R-:W-:Y:S02]  /*6470*/  HADD2.F32 R46, -RZ, R56.reuse.H1_H1 ;  /* 0x30000038ff2e7230 */ /* 0x100fe40000004100 */
[----:B------:R-:W-:Y:S01]  /*6480*/  FMUL.FTZ R58, R44, R57 ;  /* 0x000000392c3a7220 */ /* 0x000fe20000410000 */
[----:B------:R-:W-:Y:S02]  /*6490*/  HADD2.F32 R56, -RZ, R56.H0_H0 ;  /* 0x20000038ff387230 */ /* 0x000fe40000004100 */
[--C-:B------:R-:W-:Y:S02]  /*64a0*/  HADD2.F32 R47, -RZ, R171.reuse.H0_H0 ;  /* 0x200000abff2f7230 */ /* 0x100fe40000004100 */
[-C--:B------:R-:W-:Y:S01]  /*64b0*/  FMUL.FTZ R57, R46, R59.reuse ;  /* 0x0000003b2e397220 */ /* 0x080fe20000410000 */
        /* <DEDUP_REMOVED lines=10> */
.L_x_484:
[----:B------:R-:W-:Y:S05]  /*6560*/  BSYNC B2 ;  /* 0x0000000000027941 */ /* 0x000fea0003800000 */
.L_x_483:
[----:B------:R-:W-:Y:S01]  /*6570*/  ULDC.64 UR4, c[0x0][0x2e8] ;  /* 0x0000ba0000047ab9 */ /* 0x000fe20000000a00 */
[----:B------:R-:W-:Y:S01]  /*6580*/  ULDC.64 UR6, c[0x0][0x208] ;  /* 0x0000820000067ab9 */ /* 0x000fe20000000a00 */
[----:B------:R-:W-:-:S04]  /*6590*/  LEA R56, P3, R67, UR4, 0x1 ;  /* 0x0000000443387c11 */ /* 0x000fc8000f8608ff */
[----:B------:R-:W-:-:S05]  /*65a0*/  LEA.HI.X R57, R67, UR5, R68, 0x1, P3 ;  /* 0x0000000543397c11 */ /* 0x000fca00098f0c44 */
[----:B--2---:R0:W-:Y:S04]  /*65b0*/  STG.E.128 desc[UR6][R56.64], R44 ;  /* 0x0000002c38007986 */ /* 0x0041e8000c101d06 */
.L_x_478:
[----:B------:R-:W-:Y:S05]  /*65c0*/  BSYNC B1 ;  /* 0x0000000000017941 */ /* 0x000fea0003800000 */
.L_x_477:
[----:B------:R-:W-:Y:S05]  /*65d0*/  @P5 BRA `(.L_x_485) ;  /* 0x0000005000dc5947 */ /* 0x000fea0003800000 */
[----:B------:R-:W-:Y:S01]  /*65e0*/  IADD3 R137, P3, P4, R133, R136, R16 ;  /* 0x0000008885897210 */ /* 0x000fe20007c7e010 */
[----:B------:R-:W-:Y:S03]  /*65f0*/  BSSY B1, `(.L_x_486) ;  /* 0x0000038000017945 */ /* 0x000fe60003800000 */
[----:B------:R-:W-:Y:S01]  /*6600*/  IADD3.X R66, R132, R93, R17, P3, P4 ;  /* 0x0000005d84427210 */ /* 0x000fe20001fe8411 */
[----:B------:R-:W-:Y:S08]  /*6610*/  @P0 BRA `(.L_x_487) ;  /* 0x0000000000d40947 */ /* 0x000ff00003800000 */
[----:B0-234-:R0:W2:Y:S01]  /*6620*/  LDS.128 R44, [R5+0x23400] ;  /* 0x02340000052c7984 */ /* 0x01d0a20000000c00 */
        /* <DEDUP_REMOVED lines=46> */
.L_x_489:
[----:B------:R-:W-:Y:S05]  /*6910*/  BSYNC B2 ;  /* 0x0000000000027941 */ /* 0x000fea0003800000 */
.L_x_488:
[----:B------:R-:W-:Y:S01]  /*6920*/  ULDC.64 UR4, c[0x0][0x2e8] ;  /* 0x0000ba0000047ab9 */ /* 0x000fe20000000a00 */
[----:B------:R-:W-:Y:S01]  /*6930*/  ULDC.64 UR6, c[0x0][0x208] ;  /* 0x0000820000067ab9 */ /* 0x000fe20000000a00 */
[----:B------:R-:W-:-:S04]  /*6940*/  LEA R52, P3, R63, UR4, 0x1 ;  /* 0x000000043f347c11 */ /* 0x000fc8000f8608ff */
[----:B------:R-:W-:-:S05]  /*6950*/  LEA.HI.X R53, R63, UR5, R64, 0x1, P3 ;  /* 0x000000053f357c11 */ /* 0x000fca00098f0c40 */
[----:B--2---:R0:W-:Y:S04]  /*6960*/  STG.E.128 desc[UR6][R52.64], R44 ;  /* 0x0000002c34007986 */ /* 0x0041e8000c101d06 */
.L_x_487:
[----:B------:R-:W-:Y:S05]  /*6970*/  BSYNC B1 ;  /* 0x0000000000017941 */ /* 0x000fea0003800000 */
.L_x_486:
[----:B------:R-:W-:Y:S05]  /*6980*/  @P1 BRA `(.L_x_485) ;  /* 0x0000004c00f01947 */ /* 0x000fea0003800000 */
        /* <DEDUP_REMOVED lines=24> */
[----:B------:R-:W-:-:S02]  /*6b10*/  HADD2.F32 R50, -RZ, R97.H0_H0 ;  /* 0x20000061ff327230 */ /* 0x000fc40000004100 */
[C---:B------:R-:W-:Y:S01]  /*6b20*/  FMUL.FTZ R54, R47.reuse, R54 ;  /* 0x000000362f367220 */ /* 0x040fe20000410000 */
[----:B------:R-:W-:Y:S02]  /*6b30*/  HADD2.F32 R97, -RZ, R97.H1_H1 ;  /* 0x30000061ff617230 */ /* 0x000fe40000004100 */
        /* <DEDUP_REMOVED lines=20> */
.L_x_491:
[----:B------:R-:W-:Y:S05]  /*6c80*/  BSYNC B1 ;  /* 0x0000000000017941 */ /* 0x000fea0003800000 */
.L_x_490:
[----:B------:R-:W-:Y:S01]  /*6c90*/  ULDC.64 UR4, c[0x0][0x2e8] ;  /* 0x0000ba0000047ab9 */ /* 0x000fe20000000a00 */
[----:B------:R-:W-:Y:S01]  /*6ca0*/  ULDC.64 UR6, c[0x0][0x208] ;  /* 0x0000820000067ab9 */ /* 0x000fe20000000a00 */
[----:B------:R-:W-:-:S04]  /*6cb0*/  LEA R48, P3, R59, UR4, 0x1 ;  /* 0x000000043b307c11 */ /* 0x000fc8000f8608ff */
[----:B------:R-:W-:-:S05]  /*6cc0*/  LEA.HI.X R49, R59, UR5, R60, 0x1, P3 ;  /* 0x000000053b317c11 */ /* 0x000fca00098f0c3c */
[----:B--2---:R0:W-:Y:S01]  /*6cd0*/  STG.E.128 desc[UR6][R48.64], R44 ;  /* 0x0000002c30007986 */ /* 0x0041e2000c101d06 */
[----:B------:R-:W-:Y:S05]  /*6ce0*/  BRA `(.L_x_485) ;  /* 0x0000004c00187947 */ /* 0x000fea0003800000 */
.L_x_429:
[----:B------:R-:W-:Y:S01]  /*6cf0*/  IADD3 R44, R22, 0x20, RZ ;  /* 0x00000020162c7810 */ /* 0x000fe20007ffe0ff */
[----:B------:R-:W-:-:S03]  /*6d00*/  ULDC.64 UR4, c[0x0][0x208] ;  /* 0x0000820000047ab9 */ /* 0x000fc60000000a00 */
[----:B------:R-:W-:Y:S01]  /*6d10*/  ISETP.GE.AND P4, PT, R44, R4, PT ;  /* 0x000000042c00720c */ /* 0x000fe20003f86270 */
[----:B------:R-:W-:-:S03]  /*6d20*/  VIADD R44, R22, 0x40 ;  /* 0x00000040162c7836 */ /* 0x000fc60000000000 */
[----:B------:R-:W-:-:S13]  /*6d30*/  ISETP.GE.OR P4, PT, R16, R92, P4 ;  /* 0x0000005c1000720c */ /* 0x000fda0002786670 */
[----:B------:R-:W-:Y:S01]  /*6d40*/  @!P4 IADD3 R58, P2, P3, R106, R96, R37 ;  /* 0x000000606a3ac210 */ /* 0x000fe20007b5e025 */
[----:B------:R-:W1:Y:S03]  /*6d50*/  @!P4 LDC.64 R62, c[0x0][0x400] ;  /* 0x00010000ff3ecb82 */ /* 0x000e660000000a00 */
[----:B------:R-:W-:Y:S02]  /*6d60*/  @!P4 IADD3.X R59, R27, R3, R40, P2, P3 ;  /* 0x000000031b3bc210 */ /* 0x000fe400017e6428 */
[----:B------:R-:W-:-:S04]  /*6d70*/  @!P4 IADD3 R56, P2, P3, R112, R94, R31 ;  /* 0x0000005e7038c210 */ /* 0x000fc80007b5e01f */
[----:B------:R-:W-:Y:S02]  /*6d80*/  @!P4 IADD3.X R57, R10, R0, R34, P2, P3 ;  /* 0x000000000a39c210 */ /* 0x000fe400017e6422 */
[----:B------:R-:W-:Y:S01]  /*6d90*/  ISETP.GE.AND P3, PT, R44, R4, PT ;  /* 0x000000042c00720c */ /* 0x000fe20003f66270 */
[----:B------:R-:W-:-:S03]  /*6da0*/  VIADD R44, R22, 0x80 ;  /* 0x00000080162c7836 */ /* 0x000fc60000000000 */
[----:B------:R-:W-:-:S13]  /*6db0*/  ISETP.GE.OR P3, PT, R16, R92, P3 ;  /* 0x0000005c1000720c */ /* 0x000fda0001f66670 */
[----:B------:R-:W-:Y:S01]  /*6dc0*/  @!P3 IADD3 R50, P2, P5, R106, R36, R96 ;  /* 0x000000246a32b210 */ /* 0x000fe20007d5e060 */
[----:B------:R-:W2:Y:S03]  /*6dd0*/  @!P3 LDC.64 R68, c[0x0][0x3e8] ;  /* 0x0000fa00ff44bb82 */ /* 0x000ea60000000a00 */
[----:B0-----:R-:W-:Y:S02]  /*6de0*/  @!P3 IADD3.X R51, R27, R39, R3, P2, P5 ;  /* 0x000000271b33b210 */ /* 0x001fe400017ea403 */
[----:B------:R-:W-:-:S03]  /*6df0*/  @!P3 IADD3 R48, P2, P5, R112, R30, R94 ;  /* 0x0000001e7030b210 */ /* 0x000fc60007d5e05e */
[----:B------:R-:W0:Y:S01]  /*6e00*/  @!P3 LDC.64 R70, c[0x0][0x400] ;  /* 0x00010000ff46bb82 */ /* 0x000e220000000a00 */
[----:B------:R-:W-:Y:S02]  /*6e10*/  @!P3 IADD3.X R49, R10, R33, R0, P2, P5 ;  /* 0x000000210a31b210 */ /* 0x000fe400017ea400 */
[----:B------:R-:W-:-:S04]  /*6e20*/  ISETP.GE.AND P2, PT, R44, R4, PT ;  /* 0x000000042c00720c */ /* 0x000fc80003f46270 */
[----:B------:R-:W-:-:S13]  /*6e30*/  ISETP.GE.OR P2, PT, R16, R92, P2 ;  /* 0x0000005c1000720c */ /* 0x000fda0001746670 */
[----:B------:R-:W-:Y:S01]  /*6e40*/  @!P2 IADD3 R46, P5, P6, R106, R35, R96 ;  /* 0x000000236a2ea210 */ /* 0x000fe20007ebe060 */
[----:B------:R-:W3:Y:S03]  /*6e50*/  @!P2 LDC.64 R76, c[0x0][0x3e8] ;  /* 0x0000fa00ff4cab82 */ /* 0x000ee60000000a00 */
[----:B------:R-:W-:Y:S02]  /*6e60*/  @!P2 IADD3.X R47, R27, R38, R3, P5, P6 ;  /* 0x000000261b2fa210 */ /* 0x000fe40002fec403 */
[----:B------:R-:W-:-:S03]  /*6e70*/  @!P2 IADD3 R44, P5, P6, R112, R29, R94 ;  /* 0x0000001d702ca210 */ /* 0x000fc60007ebe05e */
[----:B------:R-:W4:Y:S01]  /*6e80*/  @!P2 LDC.64 R78, c[0x0][0x400] ;  /* 0x00010000ff4eab82 */ /* 0x000f220000000a00 */
[----:B------:R-:W-:Y:S02]  /*6e90*/  @!P2 IADD3.X R45, R10, R32, R0, P5, P6 ;  /* 0x000000200a2da210 */ /* 0x000fe40002fec400 */
[----:B------:R-:W-:-:S04]  /*6ea0*/  ISETP.GE.AND P5, PT, R22, R4, PT ;  /* 0x000000041600720c */ /* 0x000fc80003fa6270 */
[----:B------:R-:W-:-:S13]  /*6eb0*/  ISETP.GE.OR P5, PT, R16, R92, P5 ;  /* 0x0000005c1000720c */ /* 0x000fda0002fa6670 */
[----:B------:R-:W1:Y:S01]  /*6ec0*/  @!P5 LDC.64 R52, c[0x0][0x3e8] ;  /* 0x0000fa00ff34db82 */ /* 0x000e620000000a00 */
[----:B------:R-:W-:-:S05]  /*6ed0*/  @!P5 IADD3 R54, P6, R106, R96, RZ ;  /* 0x000000606a36d210 */ /* 0x000fca0007fde0ff */
[----:B------:R-:W-:Y:S01]  /*6ee0*/  @!P5 IMAD.X R55, R3, 0x1, R27, P6 ;  /* 0x000000010337d824 */ /* 0x000fe200030e061b */
[----:B-1----:R-:W-:-:S04]  /*6ef0*/  @!P5 LEA R52, P6, R54, R52, 0x1 ;  /* 0x000000343634d211 */ /* 0x002fc800078c08ff */
[----:B------:R-:W-:Y:S02]  /*6f00*/  @!P5 LEA.HI.X R53, R54, R53, R55, 0x1, P6 ;  /* 0x000000353635d211 */ /* 0x000fe400030f0c37 */
[----:B------:R-:W1:Y:S01]  /*6f10*/  @!P5 LDC.64 R54, c[0x0][0x400] ;  /* 0x00010000ff36db82 */ /* 0x000e620000000a00 */
[----:B------:R-:W-:-:S05]  /*6f20*/  @!P5 IADD3 R60, P6, R112, R94, RZ ;  /* 0x0000005e703cd210 */ /* 0x000fca0007fde0ff */
[----:B------:R-:W-:Y:S01]  /*6f30*/  @!P5 IMAD.X R61, R0, 0x1, R10, P6 ;  /* 0x00000001003dd824 */ /* 0x000fe200030e060a */
[----:B-1----:R-:W-:-:S04]  /*6f40*/  @!P5 LEA R54, P6, R60, R54, 0x1 ;  /* 0x000000363c36d211 */ /* 0x002fc800078c08ff */
[----:B------:R-:W-:Y:S02]  /*6f50*/  @!P5 LEA.HI.X R55, R60, R55, R61, 0x1, P6 ;  /* 0x000000373c37d211 */ /* 0x000fe400030f0c3d */
[----:B------:R-:W1:Y:S02]  /*6f60*/  @!P4 LDC.64 R60, c[0x0][0x3e8] ;  /* 0x0000fa00ff3ccb82 */ /* 0x000e640000000a00 */
[----:B-1----:R-:W-:-:S04]  /*6f70*/  @!P4 LEA R60, P6, R58, R60, 0x1 ;  /* 0x0000003c3a3cc211 */ /* 0x002fc800078c08ff */
[----:B------:R-:W-:Y:S02]  /*6f80*/  @!P4 LEA.HI.X R61, R58, R61, R59, 0x1, P6 ;  /* 0x0000003d3a3dc211 */ /* 0x000fe400030f0c3b */
[----:B------:R-:W-:-:S04]  /*6f90*/  @!P4 LEA R62, P6, R56, R62, 0x1 ;  /* 0x0000003e383ec211 */ /* 0x000fc800078c08ff */
[----:B------:R-:W-:Y:S02]  /*6fa0*/  @!P4 LEA.HI.X R63, R56, R63, R57, 0x1, P6 ;  /* 0x0000003f383fc211 */ /* 0x000fe400030f0c39 */
[----:B--2---:R-:W-:-:S04]  /*6fb0*/  @!P3 LEA R68, P6, R50, R68, 0x1 ;  /* 0x000000443244b211 */ /* 0x004fc800078c08ff */
[----:B------:R-:W-:Y:S02]  /*6fc0*/  @!P3 LEA.HI.X R69, R50, R69, R51, 0x1, P6 ;  /* 0x000000453245b211 */ /* 0x000fe400030f0c33 */
[----:B------:R-:W-:Y:S02]  /*6fd0*/  CS2R R50, SRZ ;  /* 0x0000000000327805 */ /* 0x000fe4000001ff00 */
[----:B0-----:R-:W-:-:S04]  /*6fe0*/  @!P3 LEA R70, P6, R48, R70, 0x1 ;  /* 0x000000463046b211 */ /* 0x001fc800078c08ff */
[----:B------:R-:W-:Y:S02]  /*6ff0*/  @!P3 LEA.HI.X R71, R48, R71, R49, 0x1, P6 ;  /* 0x000000473047b211 */ /* 0x000fe400030f0c31 */
[----:B------:R-:W-:Y:S02]  /*7000*/  CS2R R48, SRZ ;  /* 0x0000000000307805 */ /* 0x000fe4000001ff00 */
[----:B---3--:R-:W-:-:S04]  /*7010*/  @!P2 LEA R76, P6, R46, R76, 0x1 ;  /* 0x0000004c2e4ca211 */ /* 0x008fc800078c08ff */
[----:B------:R-:W-:Y:S02]  /*7020*/  @!P2 LEA.HI.X R77, R46, R77, R47, 0x1, P6 ;  /* 0x0000004d2e4da211 */ /* 0x000fe400030f0c2f */
[----:B------:R-:W-:Y:S02]  /*7030*/  CS2R R46, SRZ ;  /* 0x00000000002e7805 */ /* 0x000fe4000001ff00 */
[C---:B----4-:R-:W-:Y:S01]  /*7040*/  @!P2 LEA R78, P6, R44.reuse, R78, 0x1 ;  /* 0x0000004e2c4ea211 */ /* 0x050fe200078c08ff */
[----:B------:R0:W5:Y:S03]  /*7050*/  @!P5 LDG.E.128 R48, desc[UR4][R54.64] ;  /* 0x000000043630d981 */ /* 0x000166000c1e1d00 */
[----:B------:R-:W-:Y:S02]  /*7060*/  @!P2 LEA.HI.X R79, R44, R79, R45, 0x1, P6 ;  /* 0x0000004f2c4fa211 */ /* 0x000fe400030f0c2d */
[----:B------:R-:W-:-:S02]  /*7070*/  CS2R R44, SRZ ;  /* 0x00000000002c7805 */ /* 0x000fc4000001ff00 */
[----:B------:R-:W-:Y:S02]  /*7080*/  CS2R R58, SRZ ;  /* 0x00000000003a7805 */ /* 0x000fe4000001ff00 */
[----:B------:R-:W-:Y:S02]  /*7090*/  CS2R R56, SRZ ;  /* 0x0000000000387805 */ /* 0x000fe4000001ff00 */
[----:B------:R1:W5:Y:S01]  /*70a0*/  @!P5 LDG.E.128 R44, desc[UR4][R52.64] ;  /* 0x00000004342cd981 */ /* 0x000362000c1e1d00 */
[----:B0-----:R-:W-:Y:S02]  /*70b0*/  CS2R R54, SRZ ;  /* 0x0000000000367805 */ /* 0x001fe4000001ff00 */
[----:B------:R-:W-:Y:S02]  /*70c0*/  CS2R R66, SRZ ;  /* 0x0000000000427805 */ /* 0x000fe4000001ff00 */
[----:B------:R-:W-:Y:S01]  /*70d0*/  CS2R R64, SRZ ;  /* 0x0000000000407805 */ /* 0x000fe2000001ff00 */
[----:B------:R0:W5:Y:S01]  /*70e0*/  @!P4 LDG.E.128 R56, desc[UR4][R62.64] ;  /* 0x000000043e38c981 */ /* 0x000162000c1e1d00 */
[----:B------:R-:W-:-:S04]  /*70f0*/  IADD3 R81, R22, 0x60, RZ ;  /* 0x0000006016517810 */ /* 0x000fc80007ffe0ff */
[----:B------:R-:W5:Y:S01]  /*7100*/  @!P3 LDG.E.128 R64, desc[UR4][R70.64] ;  /* 0x000000044640b981 */ /* 0x000f62000c1e1d00 */
[----:B-1----:R-:W-:Y:S02]  /*7110*/  CS2R R52, SRZ ;  /* 0x0000000000347805 */ /* 0x002fe4000001ff00 */
[----:B0-----:R-:W-:-:S04]  /*7120*/  CS2R R62, SRZ ;  /* 0x00000000003e7805 */ /* 0x001fc8000001ff00 */
[----:B------:R0:W5:Y:S02]  /*7130*/  @!P4 LDG.E.128 R52, desc[UR4][R60.64] ;  /* 0x000000043c34c981 */ /* 0x000164000c1e1d00 */
[----:B0-----:R-:W-:-:S06]  /*7140*/  CS2R R60, SRZ ;  /* 0x00000000003c7805 */ /* 0x001fcc000001ff00 */
[----:B------:R0:W5:Y:S01]  /*7150*/  @!P3 LDG.E.128 R60, desc[UR4][R68.64] ;  /* 0x00000004443cb981 */ /* 0x000162000c1e1d00 */
[----:B------:R-:W-:-:S04]  /*7160*/  ISETP.GE.AND P3, PT, R81, R4, PT ;  /* 0x000000045100720c */ /* 0x000fc80003f66270 */
[----:B------:R-:W-:Y:S02]  /*7170*/  ISETP.GE.OR P3, PT, R16, R92, P3 ;  /* 0x0000005c1000720c */ /* 0x000fe40001f66670 */
[----:B------:R-:W-:Y:S02]  /*7180*/  CS2R R70, SRZ ;  /* 0x0000000000467805 */ /* 0x000fe4000001ff00 */
[----:B------:R-:W-:Y:S02]  /*7190*/  CS2R R74, SRZ ;  /* 0x00000000004a7805 */ /* 0x000fe4000001ff00 */
[----:B------:R-:W-:Y:S02]  /*71a0*/  CS2R R72, SRZ ;  /* 0x0000000000487805 */ /* 0x000fe4000001ff00 */
[----:B0-----:R-:W-:Y:S01]  /*71b0*/  CS2R R68, SRZ ;  /* 0x0000000000447805 */ /* 0x001fe2000001ff00 */
[----:B------:R-:W-:Y:S01]  /*71c0*/  VIADD R80, R22, 0xa0 ;  /* 0x000000a016507836 */ /* 0x000fe20000000000 */
[----:B------:R-:W-:Y:S02]  /*71d0*/  BSSY B1, `(.L_x_492) ;  /* 0x0000025000017945 */ /* 0x000fe40003800000 */
[----:B------:R0:W5:Y:S04]  /*71e0*/  @!P2 LDG.E.128 R72, desc[UR4][R78.64] ;  /* 0x000000044e48a981 */ /* 0x000168000c1e1d00 */
[----:B------:R1:W5:Y:S01]  /*71f0*/  @!P2 LDG.E.128 R68, desc[UR4][R76.64] ;  /* 0x000000044c44a981 */ /* 0x000362000c1e1d00 */
[----:B------:R-:W-:-:S02]  /*7200*/  ISETP.GE.AND P2, PT, R80, R4, PT ;  /* 0x000000045000720c */ /* 0x000fc40003f46270 */
[----:B------:R-:W-:Y:S02]  /*7210*/  CS2R R90, SRZ ;  /* 0x00000000005a7805 */ /* 0x000fe4000001ff00 */
[----:B------:R-:W-:Y:S02]  /*7220*/  CS2R R82, SRZ ;  /* 0x0000000000527805 */ /* 0x000fe4000001ff00 */
[----:B------:R-:W-:Y:S02]  /*7230*/  CS2R R80, SRZ ;  /* 0x0000000000507805 */ /* 0x000fe4000001ff00 */
[----:B------:R-:W-:Y:S02]  /*7240*/  ISETP.GE.OR P2, PT, R16, R92, P2 ;  /* 0x0000005c1000720c */ /* 0x000fe40001746670 */
[----:B0-----:R-:W-:Y:S02]  /*7250*/  CS2R R78, SRZ ;  /* 0x00000000004e7805 */ /* 0x001fe4000001ff00 */
[----:B------:R-:W-:-:S02]  /*7260*/  CS2R R86, SRZ ;  /* 0x0000000000567805 */ /* 0x000fc4000001ff00 */
[----:B------:R-:W-:Y:S02]  /*7270*/  CS2R R84, SRZ ;  /* 0x0000000000547805 */ /* 0x000fe4000001ff00 */
[----:B------:R-:W-:Y:S02]  /*7280*/  CS2R R88, SRZ ;  /* 0x0000000000587805 */ /* 0x000fe4000001ff00 */
[----:B-1----:R-:W-:Y:S01]  /*7290*/  CS2R R76, SRZ ;  /* 0x00000000004c7805 */ /* 0x002fe2000001ff00 */
[----:B------:R-:W-:Y:S06]  /*72a0*/  @P3 BRA `(.L_x_493) ;  /* 0x00000000005c3947 */ /* 0x000fec0003800000 */
[----:B------:R-:W0:Y:S01]  /*72b0*/  LDC.64 R76, c[0x0][0x3f8] ;  /* 0x0000fe00ff4c7b82 */ /* 0x000e220000000a00 */
[----:B------:R-:W-:Y:S01]  /*72c0*/  IMAD.MOV.U32 R78, RZ, RZ, R96 ;  /* 0x000000ffff4e7224 */ /* 0x000fe200078e0060 */
[----:B------:R-:W-:Y:S01]  /*72d0*/  ULDC.64 UR4, c[0x0][0x3e8] ;  /* 0x0000fa0000047ab9 */ /* 0x000fe20000000a00 */
[----:B------:R-:W-:Y:S01]  /*72e0*/  IMAD.MOV.U32 R79, RZ, RZ, R3 ;  /* 0x000000ffff4f7224 */ /* 0x000fe200078e0003 */
[----:B------:R-:W-:Y:S01]  /*72f0*/  ULDC.64 UR6, c[0x0][0x208] ;  /* 0x0000820000067ab9 */ /* 0x000fe20000000a00 */
[----:B0-----:R-:W-:-:S04]  /*7300*/  IMAD.WIDE.U32 R78, R76, 0x60, R78 ;  /* 0x000000604c4e7825 */ /* 0x001fc800078e004e */
[----:B------:R-:W-:Y:S01]  /*7310*/  IMAD R77, R77, 0x60, RZ ;  /* 0x000000604d4d7824 */ /* 0x000fe200078e02ff */
[----:B------:R-:W-:Y:S01]  /*7320*/  IADD3 R88, P3, R106, R78, RZ ;  /* 0x0000004e6a587210 */ /* 0x000fe20007f7e0ff */
[----:B------:R-:W-:-:S03]  /*7330*/  IMAD.MOV.U32 R78, RZ, RZ, R94 ;  /* 0x000000ffff4e7224 */ /* 0x000fc600078e005e */
[----:B------:R-:W-:Y:S02]  /*7340*/  IADD3.X R89, R27, R79, R77, P3, !PT ;  /* 0x0000004f1b597210 */ /* 0x000fe40001ffe44d */
[----:B------:R-:W0:Y:S01]  /*7350*/  LDC.64 R76, c[0x0][0x408] ;  /* 0x00010200ff4c7b82 */ /* 0x000e220000000a00 */
[----:B------:R-:W-:-:S03]  /*7360*/  MOV R79, R0 ;  /* 0x00000000004f7202 */ /* 0x000fc60000000f00 */
[----:B0-----:R-:W-:-:S04]  /*7370*/  IMAD.WIDE.U32 R78, R76, 0x60, R78 ;  /* 0x000000604c4e7825 */ /* 0x001fc800078e004e */
        /* <DEDUP_REMOVED lines=8> */
[----:B------:R-:W5:Y:S04]  /*7400*/  LDG.E.128 R76, desc[UR6][R76.64] ;  /* 0x000000064c4c7981 */ /* 0x000f68000c1e1d00 */
[----:B------:R-:W5:Y:S03]  /*7410*/  LDG.E.128 R88, desc[UR6][R88.64] ;  /* 0x0000000658587981 */ /* 0x000f66000c1e1d00 */
.L_x_493:
[----:B------:R-:W-:Y:S05]  /*7420*/  BSYNC B1 ;  /* 0x0000000000017941 */ /* 0x000fea0003800000 */
.L_x_492:
[----:B------:R-:W-:Y:S01]  /*7430*/  BSSY B1, `(.L_x_494) ;  /* 0x0000018000017945 */ /* 0x000fe20003800000 */
[----:B------:R-:W-:-:S03]  /*7440*/  ISETP.GE.AND P3, PT, R16, R92, PT ;  /* 0x0000005c1000720c */ /* 0x000fc60003f66270 */
[----:B------:R-:W-:Y:S10]  /*7450*/  @P2 BRA `(.L_x_495) ;  /* 0x0000000000542947 */ /* 0x000ff40003800000 */
[----:B------:R-:W0:Y:S01]  /*7460*/  LDC.64 R80, c[0x0][0x3f8] ;  /* 0x0000fe00ff507b82 */ /* 0x000e220000000a00 */
[----:B------:R-:W-:Y:S01]  /*7470*/  IMAD.MOV.U32 R97, RZ, RZ, R3 ;  /* 0x000000ffff617224 */ /* 0x000fe200078e0003 */
[----:B------:R-:W-:Y:S01]  /*7480*/  ULDC.64 UR4, c[0x0][0x3e8] ;  /* 0x0000fa0000047ab9 */ /* 0x000fe20000000a00 */
[----:B------:R-:W-:Y:S01]  /*7490*/  IMAD.MOV.U32 R95, RZ, RZ, R0 ;  /* 0x000000ffff5f7224 */ /* 0x000fe200078e0000 */
[----:B------:R-:W-:Y:S01]  /*74a0*/  ULDC.64 UR6, c[0x0][0x208] ;  /* 0x0000820000067ab9 */ /* 0x000fe20000000a00 */
[----:B0-----:R-:W-:-:S04]  /*74b0*/  IMAD.WIDE.U32 R96, R80, 0xa0, R96 ;  /* 0x000000a050607825 */ /* 0x001fc800078e0060 */
[----:B------:R-:W-:Y:S01]  /*74c0*/  IMAD R81, R81, 0xa0, RZ ;  /* 0x000000a051517824 */ /* 0x000fe200078e02ff */
[----:B------:R-:W-:-:S04]  /*74d0*/  IADD3 R3, P2, R106, R96, RZ ;  /* 0x000000606a037210 */ /* 0x000fc80007f5e0ff */
[----:B------:R-:W-:Y:S02]  /*74e0*/  IADD3.X R96, R27, R97, R81, P2, !PT ;  /* 0x000000611b607210 */ /* 0x000fe400017fe451 */
[----:B------:R-:W0:Y:S02]  /*74f0*/  LDC.64 R80, c[0x0][0x408] ;  /* 0x00010200ff507b82 */ /* 0x000e240000000a00 */
[----:B0-----:R-:W-:-:S04]  /*7500*/  IMAD.WIDE.U32 R94, R80, 0xa0, R94 ;  /* 0x000000a0505e7825 */ /* 0x001fc800078e005e */
[----:B------:R-:W-:Y:S01]  /*7510*/  IMAD R81, R81, 0xa0, RZ ;  /* 0x000000a051517824 */ /* 0x000fe200078e02ff */
[----:B------:R-:W-:-:S04]  /*7520*/  IADD3 R0, P2, R112, R94, RZ ;  /* 0x0000005e70007210 */ /* 0x000fc80007f5e0ff */
[----:B------:R-:W-:Y:S02]  /*7530*/  IADD3.X R95, R10, R95, R81, P2, !PT ;  /* 0x0000005f0a5f7210 */ /* 0x000fe400017fe451 */
[----:B------:R-:W-:-:S04]  /*7540*/  LEA R80, P2, R3, UR4, 0x1 ;  /* 0x0000000403507c11 */ /* 0x000fc8000f8408ff */
[----:B------:R-:W-:Y:S01]  /*7550*/  LEA.HI.X R81, R3, UR5, R96, 0x1, P2 ;  /* 0x0000000503517c11 */ /* 0x000fe200090f0c60 */
[----:B------:R-:W-:Y:S02]  /*7560*/  ULDC.64 UR4, c[0x0][0x400] ;  /* 0x0001000000047ab9 */ /* 0x000fe40000000a00 */
[----:B------:R-:W-:-:S03]  /*7570*/  LEA R84, P2, R0, UR4, 0x1 ;  /* 0x0000000400547c11 */ /* 0x000fc6000f8408ff */
[----:B------:R-:W5:Y:S01]  /*7580*/  LDG.E.128 R80, desc[UR6][R80.64] ;  /* 0x0000000650507981 */ /* 0x000f62000c1e1d00 */
[----:B------:R-:W-:-:S06]  /*7590*/  LEA.HI.X R85, R0, UR5, R95, 0x1, P2 ;  /* 0x0000000500557c11 */ /* 0x000fcc00090f0c5f */
[----:B------:R-:W5:Y:S03]  /*75a0*/  LDG.E.128 R84, desc[UR6][R84.64] ;  /* 0x0000000654547981 */ /* 0x000f66000c1e1d00 */
.L_x_495:
[----:B------:R-:W-:Y:S05]  /*75b0*/  BSYNC B1 ;  /* 0x0000000000017941 */ /* 0x000fea0003800000 */
.L_x_494:
[----:B-----5:R-:W-:Y:S01]  /*75c0*/  IMAD.MOV.U32 R0, RZ, RZ, R78 ;  /* 0x000000ffff007224 */ /* 0x020fe200078e004e */
[----:B------:R-:W-:Y:S01]  /*75d0*/  MOV R92, R76 ;  /* 0x0000004c005c7202 */ /* 0x000fe20000000f00 */
[----:B------:R-:W-:Y:S01]  /*75e0*/  IMAD.MOV.U32 R3, RZ, RZ, R79 ;  /* 0x000000ffff037224 */ /* 0x000fe200078e004f */
[----:B------:R-:W-:Y:S01]  /*75f0*/  ISETP.NE.AND P2, PT, R224, 0x3, PT ;  /* 0x00000003e000780c */ /* 0x000fe20003f45270 */
[----:B------:R-:W-:-:S03]  /*7600*/  IMAD.MOV.U32 R94, RZ, RZ, R77 ;  /* 0x000000ffff5e7224 */ /* 0x000fc600078e004d */
        /* <DEDUP_REMOVED lines=9> */
[----:B------:R-:W-:Y:S02]  /*76a0*/  IMAD.MOV.U32 R3, RZ, RZ, R83 ;  /* 0x000000ffff037224 */ /* 0x000fe400078e0053 */
[----:B------:R-:W-:Y:S02]  /*76b0*/  IMAD.MOV.U32 R92, RZ, RZ, R80 ;  /* 0x000000ffff5c7224 */ /* 0x000fe400078e0050 */
[----:B------:R-:W-:Y:S01]  /*76c0*/  IMAD.MOV.U32 R94, RZ, RZ, R81 ;  /* 0x000000ffff5e7224 */ /* 0x000fe200078e0051 */
[----:B------:R-:W-:Y:S01]  /*76d0*/  PRMT R166, R0, 0x5410, R3 ;  /* 0x0000541000a67816 */ /* 0x000fe20000000003 */
[----:B------:R-:W-:Y:S01]  /*76e0*/  IMAD.MOV.U32 R3, RZ, RZ, R87 ;  /* 0x000000ffff037224 */ /* 0x000fe200078e0057 */
        /* <DEDUP_REMOVED lines=11> */
[----:B------:R-:W-:Y:S01]  /*77a0*/  IMAD.MOV.U32 R0, RZ, RZ, R50 ;  /* 0x000000ffff007224 */ /* 0x000fe200078e0032 */
[----:B------:R-:W-:Y:S01]  /*77b0*/  PRMT R190, R92, 0x7610, R190 ;  /* 0x000076105cbe7816 */ /* 0x000fe200000000be */
        /* <DEDUP_REMOVED lines=8> */
[----:B------:R-:W-:Y:S01]  /*7840*/  PRMT R175, R94, 0x7610, R175 ;  /* 0x000076105eaf7816 */ /* 0x000fe200000000af */
[----:B------:R-:W-:Y:S01]  /*7850*/  IMAD.MOV.U32 R92, RZ, RZ, R52 ;  /* 0x000000ffff5c7224 */ /* 0x000fe200078e0034 */
[----:B------:R-:W-:Y:S02]  /*7860*/  MOV R94, R53 ;  /* 0x00000035005e7202 */ /* 0x000fe40000000f00 */
[----:B------:R-:W-:Y:S01]  /*7870*/  PRMT R188, R0, 0x7610, R188 ;  /* 0x0000761000bc7816 */ /* 0x000fe200000000bc */
[----:B------:R-:W-:Y:S01]  /*7880*/  IMAD.MOV.U32 R0, RZ, RZ, R58 ;  /* 0x000000ffff007224 */ /* 0x000fe200078e003a */
[----:B------:R-:W-:Y:S01]  /*7890*/  PRMT R192, R3, 0x5410, R92 ;  /* 0x0000541003c07816 */ /* 0x000fe2000000005c */
[----:B------:R-:W-:Y:S01]  /*78a0*/  IMAD.MOV.U32 R3, RZ, RZ, R59 ;  /* 0x000000ffff037224 */ /* 0x000fe200078e003b */
[----:B------:R-:W-:Y:S01]  /*78b0*/  PRMT R193, R94, 0x7610, R193 ;  /* 0x000076105ec17816 */ /* 0x000fe200000000c1 */
[----:B------:R-:W-:Y:S01]  /*78c0*/  IMAD.MOV.U32 R92, RZ, RZ, R56 ;  /* 0x000000ffff5c7224 */ /* 0x000fe200078e0038 */
[----:B------:R-:W-:Y:S01]  /*78d0*/  PRMT R188, R188, 0x5410, R0 ;  /* 0x00005410bcbc7816 */ /* 0x000fe20000000000 */
[----:B------:R-:W-:Y:S01]  /*78e0*/  IMAD.MOV.U32 R94, RZ, RZ, R57 ;  /* 0x000000ffff5e7224 */ /* 0x000fe200078e0039 */
[----:B------:R-:W-:Y:S01]  /*78f0*/  PRMT R193, R193, 0x5410, R3 ;  /* 0x00005410c1c17816 */ /* 0x000fe20000000003 */
[----:B------:R-:W-:-:S02]  /*7900*/  IMAD.MOV.U32 R3, RZ, RZ, R60 ;  /* 0x000000ffff037224 */ /* 0x000fc400078e003c */
        /* <DEDUP_REMOVED lines=17> */
[----:B------:R-:W-:Y:S02]  /*7a20*/  PRMT R186, R186, 0x5410, R92 ;  /* 0x00005410baba7816 */ /* 0x000fe4000000005c */
[----:B------:R-:W-:Y:S02]  /*7a30*/  PRMT R173, R3, 0x7610, R173 ;  /* 0x0000761003ad7816 */ /* 0x000fe400000000ad */
[----:B------:R-:W-:Y:S02]  /*7a40*/  MOV R3, R68 ;  /* 0x0000004400037202 */ /* 0x000fe40000000f00 */
[----:B------:R-:W-:Y:S01]  /*7a50*/  PRMT R171, R171, 0x5410, R0 ;  /* 0x00005410abab7816 */ /* 0x000fe20000000000 */
[----:B------:R-:W-:Y:S01]  /*7a60*/  IMAD.MOV.U32 R0, RZ, RZ, R75 ;  /* 0x000000ffff007224 */ /* 0x000fe200078e004b */
[----:B------:R-:W-:Y:S01]  /*7a70*/  PRMT R172, R3, 0x7610, R172 ;  /* 0x0000761003ac7816 */ /* 0x000fe200000000ac */
[----:B------:R-:W-:-:S03]  /*7a80*/  IMAD.MOV.U32 R3, RZ, RZ, R74 ;  /* 0x000000ffff037224 */ /* 0x000fc600078e004a */
[----:B------:R-:W-:Y:S02]  /*7a90*/  PRMT R170, R170, 0x5410, R0 ;  /* 0x00005410aaaa7816 */ /* 0x000fe40000000000 */
[----:B------:R-:W-:Y:S01]  /*7aa0*/  PRMT R171, R3, 0x7610, R171 ;  /* 0x0000761003ab7816 */ /* 0x000fe200000000ab */
[----:B------:R-:W-:Y:S01]  /*7ab0*/  IMAD.MOV.U32 R3, RZ, RZ, R72 ;  /* 0x000000ffff037224 */ /* 0x000fe200078e0048 */
[----:B------:R-:W-:-:S04]  /*7ac0*/  MOV R0, R73 ;  /* 0x0000004900007202 */ /* 0x000fc80000000f00 */
[----:B------:R-:W-:Y:S02]  /*7ad0*/  PRMT R170, R3, 0x7610, R170 ;  /* 0x0000761003aa7816 */ /* 0x000fe400000000aa */
[----:B------:R-:W-:Y:S01]  /*7ae0*/  PRMT R173, R173, 0x5410, R0 ;  /* 0x00005410adad7816 */ /* 0x000fe20000000000 */
[----:B------:R-:W-:Y:S06]  /*7af0*/  @!P2 BRA `(.L_x_496) ;  /* 0x000000000004a947 */ /* 0x000fec0003800000 */
[----:B------:R-:W-:Y:S01]  /*7b00*/  BPT.TRAP 0x1 ;  /* 0x000000040000795c */ /* 0x000fe20000300000 */
.L_x_496:
[----:B------:R-:W-:Y:S01]  /*7b10*/  IMAD R3, R23, 0x8, R2 ;  /* 0x0000000817037824 */ /* 0x000fe200078e0202 */
[----:B------:R-:W-:Y:S01]  /*7b20*/  SHF.L.U32 R0, R223, 0x1f, RZ ;  /* 0x0000001fdf007819 */ /* 0x000fe200000006ff */
[----:B------:R-:W0:Y:S01]  /*7b30*/  LDC R153, c[0x0][0x2f4] ;  /* 0x0000bd00ff997b82 */ /* 0x000e220000000800 */
[----:B------:R-:W-:Y:S01]  /*7b40*/  BSSY B1, `(.L_x_497) ;  /* 0x0000005000017945 */ /* 0x000fe20003800000 */
[----:B------:R-:W-:Y:S01]  /*7b50*/  IMAD.MOV.U32 R137, RZ, RZ, R93 ;  /* 0x000000ffff897224 */ /* 0x000fe200078e005d */
[----:B------:R-:W1:Y:S05]  /*7b60*/  SYNCS.PHASECHK.TRANS64.TRYWAIT P4, [R3+URZ+0x34890], R0 ;  /* 0x03489000030075a7 */ /* 0x000e6a000808017f */
[----:B------:R-:W2:Y:S01]  /*7b70*/  LDC.64 R138, c[0x0][0x300] ;  /* 0x0000c000ff8a7b82 */ /* 0x000ea20000000a00 */
[----:B-1----:R-:W-:Y:S05]  /*7b80*/  @!P4 BRA `(.L_x_498) ;  /* 0x00000214007cc947 */ /* 0x002fea0003800000 */
.L_x_804:
[----:B------:R-:W-:Y:S05]  /*7b90*/  BSYNC B1 ;  /* 0x0000000000017941 */ /* 0x000fea0003800000 */
.L_x_497:
[----:B------:R-:W-:Y:S01]  /*7ba0*/  ISETP.GE.OR P4, PT, R22, R4, P0 ;  /* 0x000000041600720c */ /* 0x000fe20000786670 */
[----:B------:R-:W-:Y:S01]  /*7bb0*/  BSSY B1, `(.L_x_499) ;  /* 0x0000092000017945 */ /* 0x000fe20003800000 */
[----:B0-----:R-:W-:-:S11]  /*7bc0*/  IMAD.IADD R155, R153, 0x1, -R43 ;  /* 0x00000001999b7824 */ /* 0x001fd600078e0a2b */
[----:B------:R-:W-:Y:S05]  /*7bd0*/  @P4 BRA `(.L_x_500) ;  /* 0x00000008003c4947 */ /* 0x000fea0003800000 */
[----:B------:R-:W3:Y:S01]  /*7be0*/  LDL R92, [R1] ;  /* 0x00000000015c7983 */ /* 0x000ee20000100800 */
[----:B------:R-:W-:Y:S01]  /*7bf0*/  IMAD.SHL.U32 R94, R22, 0x40, RZ ;  /* 0x00000040165e7824 */ /* 0x000fe200078e00ff */
[----:B------:R-:W-:Y:S01]  /*7c00*/  BSSY B2, `(.L_x_501) ;  /* 0x0000079000027945 */ /* 0x000fe20003800000 */
[----:B------:R-:W0:Y:S03]  /*7c10*/  S2R R96, SR_TID.X ;  /* 0x0000000000607919 */ /* 0x000e260000002100 */
[----:B------:R-:W-:-:S04]  /*7c20*/  LOP3.LUT R94, R94, 0x1c0, RZ, 0xc0, !PT ;  /* 0x000001c05e5e7812 */ /* 0x000fc800078ec0ff */
[----:B------:R-:W-:Y:S02]  /*7c30*/  SHF.R.U32.HI R94, RZ, 0x3, R94 ;  /* 0x00000003ff5e7819 */ /* 0x000fe4000001165e */
[----:B0-----:R-:W-:-:S04]  /*7c40*/  IADD3 R96, R96, -0x80, RZ ;  /* 0xffffff8060607810 */ /* 0x001fc80007ffe0ff */
[----:B------:R-:W-:-:S04]  /*7c50*/  SHF.R.S32.HI R95, RZ, 0x1f, R96 ;  /* 0x0000001fff5f7819 */ /* 0x000fc80000011460 */
[----:B------:R-:W-:Y:S01]  /*7c60*/  LEA.HI R95, R95, R96, RZ, 0x6 ;  /* 0x000000605f5f7211 */ /* 0x000fe200078f30ff */
[----:B------:R-:W-:-:S04]  /*7c70*/  IMAD.SHL.U32 R96, R22, 0x40, RZ ;  /* 0x0000004016607824 */ /* 0x000fc800078e00ff */
[----:B------:R-:W-:-:S05]  /*7c80*/  IMAD.SHL.U32 R95, R95, 0x8, RZ ;  /* 0x000000085f5f7824 */ /* 0x000fca00078e00ff */
[----:B------:R-:W-:Y:S02]  /*7c90*/  LOP3.LUT R95, R95, 0xfffffe00, RZ, 0xc0, !PT ;  /* 0xfffffe005f5f7812 */ /* 0x000fe400078ec0ff */
[----:B---3--:R-:W-:-:S04]  /*7ca0*/  LOP3.LUT P5, RZ, R92, 0x1, RZ, 0xc0, !PT ;  /* 0x000000015cff7812 */ /* 0x008fc800078ac0ff */
[----:B------:R-:W-:-:S04]  /*7cb0*/  SEL R92, R43, R155, !P5 ;  /* 0x0000009b2b5c7207 */ /* 0x000fc80006800000 */
[----:B------:R-:W-:-:S04]  /*7cc0*/  SHF.R.S32.HI R93, RZ, 0x1f, R92 ;  /* 0x0000001fff5d7819 */ /* 0x000fc8000001145c */
[----:B------:R-:W-:-:S04]  /*7cd0*/  LEA.HI R92, R93, R92, RZ, 0x4 ;  /* 0x0000005c5d5c7211 */ /* 0x000fc800078f20ff */
[----:B------:R-:W-:-:S04]  /*7ce0*/  LEA.HI.SX32 R92, R92, R9, 0x1c ;  /* 0x000000095c5c7211 */ /* 0x000fc800078fe2ff */
[----:B------:R-:W-:Y:S01]  /*7cf0*/  SHF.R.S32.HI R93, RZ, 0x1f, R92 ;  /* 0x0000001fff5d7819 */ /* 0x000fe2000001145c */
[----:B------:R-:W-:-:S03]  /*7d00*/  IMAD.SHL.U32 R174, R92, 0x8, RZ ;  /* 0x000000085cae7824 */ /* 0x000fc600078e00ff */
[----:B------:R-:W-:Y:S02]  /*7d10*/  LEA.HI R92, R93, R92, RZ, 0x3 ;  /* 0x0000005c5d5c7211 */ /* 0x000fe400078f18ff */
[----:B------:R-:W-:Y:S02]  /*7d20*/  LOP3.LUT R93, R174, 0x38, RZ, 0xc0, !PT ;  /* 0x00000038ae5d7812 */ /* 0x000fe400078ec0ff */
[----:B------:R-:W-:Y:S02]  /*7d30*/  SHF.R.S32.HI R92, RZ, 0x3, R92 ;  /* 0x00000003ff5c7819 */ /* 0x000fe4000001145c */
[----:B------:R-:W-:-:S03]  /*7d40*/  LOP3.LUT R93, R93, 0x1c0, R96, 0xf8, !PT ;  /* 0x000001c05d5d7812 */ /* 0x000fc600078ef860 */
[----:B------:R-:W-:Y:S01]  /*7d50*/  IMAD R92, R92, 0x2c00, R95 ;  /* 0x00002c005c5c7824 */ /* 0x000fe200078e025f */
[----:B------:R-:W-:-:S05]  /*7d60*/  LOP3.LUT R93, R93, R94, RZ, 0x3c, !PT ;  /* 0x0000005e5d5d7212 */ /* 0x000fca00078e3cff */
[----:B------:R-:W-:-:S04]  /*7d70*/  IMAD.IADD R92, R92, 0x1, R93 ;  /* 0x000000015c5c7824 */ /* 0x000fc800078e025d */
[C---:B------:R-:W-:Y:S02]  /*7d80*/  IMAD R96, R23.reuse, 0x5800, R92 ;  /* 0x0000580017607824 */ /* 0x040fe400078e025c */
[----:B------:R-:W-:Y:S02]  /*7d90*/  IMAD R92, R23, 0x5800, R146 ;  /* 0x00005800175c7824 */ /* 0x000fe400078e0292 */
[----:B------:R-:W-:-:S03]  /*7da0*/  IMAD R96, R96, 0x2, R2 ;  /* 0x0000000260607824 */ /* 0x000fc600078e0202 */
[----:B------:R-:W-:-:S03]  /*7db0*/  LEA R92, R92, R2, 0x1 ;  /* 0x000000025c5c7211 */ /* 0x000fc600078e08ff */
[----:B------:R-:W0:Y:S04]  /*7dc0*/  LDS.128 R96, [R96+0x1e400] ;  /* 0x01e4000060607984 */ /* 0x000e280000000c00 */
[----:B------:R-:W3:Y:S01]  /*7dd0*/  LDS.128 R92, [R92+0x1e400] ;  /* 0x01e400005c5c7984 */ /* 0x000ee20000000c00 */
[----:B------:R-:W-:Y:S05]  /*7de0*/  @P3 BRA `(.L_x_502) ;  /* 0x0000000400683947 */ /* 0x000fea0003800000 */
[----:B0-----:R-:W-:Y:S01]  /*7df0*/  IMAD.MOV.U32 R177, RZ, RZ, R97 ;  /* 0x000000ffffb17224 */ /* 0x001fe200078e0061 */
[----:B------:R-:W-:Y:S01]  /*7e00*/  SHF.R.U64 R44, R44, 0x10, R45 ;  /* 0x000000102c2c7819 */ /* 0x000fe2000000122d */
[----:B---3--:R-:W-:Y:S01]  /*7e10*/  IMAD.MOV.U32 R176, RZ, RZ, R93 ;  /* 0x000000ffffb07224 */ /* 0x008fe200078e005d */
[----:B------:R-:W-:Y:S01]  /*7e20*/  SHF.R.U32.HI R45, RZ, 0x10, R45 ;  /* 0x00000010ff2d7819 */ /* 0x000fe2000001162d */
[----:B------:R-:W-:Y:S01]  /*7e30*/  HADD2.F32 R175, -RZ, R175.H0_H0 ;  /* 0x200000afffaf7230 */ /* 0x000fe20000004100 */
[----:B------:R-:W-:Y:S01]  /*7e40*/  SHF.R.U64 R46, R46, 0x10, R47 ;  /* 0x000000102e2e7819 */ /* 0x000fe2000000122f */
[----:B------:R-:W-:Y:S02]  /*7e50*/  HADD2.F32 R93, -RZ, R177.H0_H0 ;  /* 0x200000b1ff5d7230 */ /* 0x000fe40000004100 */
[----:B------:R-:W-:Y:S02]  /*7e60*/  HADD2.F32 R179, -RZ, R176.H0_H0 ;  /* 0x200000b0ffb37230 */ /* 0x000fe40000004100 */
[----:B------:R-:W-:-:S02]  /*7e70*/  HADD2.F32 R178, -RZ, R178.H0_H0 ;  /* 0x200000b2ffb27230 */ /* 0x000fc40000004100 */
[-C--:B------:R-:W-:Y:S01]  /*7e80*/  FMUL.FTZ R97, R93, R175.reuse ;  /* 0x000000af5d617220 */ /* 0x080fe20000410000 */
[----:B------:R-:W-:Y:S02]  /*7e90*/  HADD2.F32 R45, -RZ, R45.H0_H0 ;  /* 0x2000002dff2d7230 */ /* 0x000fe40000004100 */
[C---:B------:R-:W-:Y:S01]  /*7ea0*/  FMUL.FTZ R175, R179.reuse, R175 ;  /* 0x000000afb3af7220 */ /* 0x040fe20000410000 */
[----:B------:R-:W-:Y:S02]  /*7eb0*/  HADD2.F32 R46, -RZ, R46.H0_H0 ;  /* 0x2000002eff2e7230 */ /* 0x000fe40000004100 */
[-C--:B------:R-:W-:Y:S01]  /*7ec0*/  FFMA.FTZ R97, R179, R178.reuse, -R97 ;  /* 0x000000b2b3617223 */ /* 0x080fe20000010861 */
[----:B------:R-:W-:Y:S01]  /*7ed0*/  FFMA.FTZ R93, R93, R178, R175 ;  /* 0x000000b25d5d7223 */ /* 0x000fe200000100af */
[--C-:B------:R-:W-:Y:S02]  /*7ee0*/  SHF.R.U32.HI R178, RZ, 0x10, R49.reuse ;  /* 0x00000010ffb27819 */ /* 0x100fe40000011631 */
[----:B------:R-:W-:Y:S01]  /*7ef0*/  SHF.R.U64 R175, R48, 0x10, R49 ;  /* 0x0000001030af7819 */ /* 0x000fe20000001231 */
[----:B------:R-:W-:-:S02]  /*7f00*/  HADD2.F32 R48, -RZ, R177.H1_H1 ;  /* 0x300000b1ff307230 */ /* 0x000fc40000004100 */
[----:B------:R-:W-:Y:S02]  /*7f10*/  HADD2.F32 R178, -RZ, R178.H0_H0 ;  /* 0x200000b2ffb27230 */ /* 0x000fe40000004100 */
[----:B------:R-:W-:Y:S02]  /*7f20*/  HADD2.F32 R49, -RZ, R176.H1_H1 ;  /* 0x300000b0ff317230 */ /* 0x000fe40000004100 */
[----:B------:R-:W-:Y:S02]  /*7f30*/  HADD2.F32 R175, -RZ, R175.H0_H0 ;  /* 0x200000afffaf7230 */ /* 0x000fe40000004100 */
[-C--:B------:R-:W-:Y:S01]  /*7f40*/  FMUL.FTZ R176, R48, R178.reuse ;  /* 0x000000b230b07220 */ /* 0x080fe20000410000 */
[----:B------:R-:W-:-:S03]  /*7f50*/  FMUL.FTZ R178, R49, R178 ;  /* 0x000000b231b27220 */ /* 0x000fc60000410000 */
[-C--:B------:R-:W-:Y:S01]  /*7f60*/  FFMA.FTZ R49, R49, R45.reuse, -R176 ;  /* 0x0000002d31317223 */ /* 0x080fe200000108b0 */
[----:B------:R-:W-:Y:S02]  /*7f70*/  HADD2.F32 R176, -RZ, R189.H1_H1 ;  /* 0x300000bdffb07230 */ /* 0x000fe40000004100 */
[----:B------:R-:W-:Y:S01]  /*7f80*/  FFMA.FTZ R45, R48, R45, R178 ;  /* 0x0000002d302d7223 */ /* 0x000fe200000100b2 */
[----:B------:R-:W-:Y:S02]  /*7f90*/  IMAD.MOV.U32 R48, RZ, RZ, R95 ;  /* 0x000000ffff307224 */ /* 0x000fe400078e005f */
[----:B------:R-:W-:Y:S01]  /*7fa0*/  HADD2.F32 R178, -RZ, R191.H0_H0 ;  /* 0x200000bfffb27230 */ /* 0x000fe20000004100 */
[----:B------:R-:W-:Y:S01]  /*7fb0*/  F2FP.F16.F32.PACK_AB R49, R49, R97 ;  /* 0x000000613131723e */ /* 0x000fe200000000ff */
[----:B------:R-:W-:Y:S01]  /*7fc0*/  HADD2.F32 R95, -RZ, R99.H0_H0 ;  /* 0x20000063ff5f7230 */ /* 0x000fe20000004100 */
[----:B------:R-:W-:Y:S01]  /*7fd0*/  F2FP.F16.F32.PACK_AB R45, R45, R93 ;  /* 0x0000005d2d2d723e */ /* 0x000fe200000000ff */
[----:B------:R-:W-:-:S02]  /*7fe0*/  HADD2.F32 R177, -RZ, R48.H0_H0 ;  /* 0x20000030ffb17230 */ /* 0x000fc40000004100 */
[----:B------:R-:W-:Y:S02]  /*7ff0*/  HADD2.F32 R48, -RZ, R48.H1_H1 ;  /* 0x30000030ff307230 */ /* 0x000fe40000004100 */
[----:B------:R-:W-:Y:S01]  /*8000*/  FMUL.FTZ R179, R95, R178 ;  /* 0x000000b25fb37220 */ /* 0x000fe20000410000 */
[----:B------:R-:W-:Y:S02]  /*8010*/  IMAD.MOV.U32 R93, RZ, RZ, R49 ;  /* 0x000000ffff5d7224 */ /* 0x000fe400078e0031 */
[----:B------:R-:W-:Y:S02]  /*8020*/  IMAD.MOV.U32 R97, RZ, RZ, R45 ;  /* 0x000000ffff617224 */ /* 0x000fe400078e002d */
[C---:B------:R-:W-:Y:S01]  /*8030*/  FFMA.FTZ R179, R177.reuse, R176, -R179 ;  /* 0x000000b0b1b37223 */ /* 0x040fe200000108b3 */
[----:B------:R-:W-:Y:S01]  /*8040*/  FMUL.FTZ R177, R177, R178 ;  /* 0x000000b2b1b17220 */ /* 0x000fe20000410000 */
[----:B------:R-:W-:-:S03]  /*8050*/  HADD2.F32 R178, -RZ, R191.H1_H1 ;  /* 0x300000bfffb27230 */ /* 0x000fc60000004100 */
[----:B------:R-:W-:Y:S01]  /*8060*/  FFMA.FTZ R177, R95, R176, R177 ;  /* 0x000000b05fb17223 */ /* 0x000fe200000100b1 */
[----:B------:R-:W-:Y:S02]  /*8070*/  SHF.R.U32.HI R95, RZ, 0x10, R47 ;  /* 0x00000010ff5f7819 */ /* 0x000fe4000001162f */
[--C-:B------:R-:W-:Y:S01]  /*8080*/  SHF.R.U64 R47, R50, 0x10, R51.reuse ;  /* 0x00000010322f7819 */ /* 0x100fe20000001233 */
[----:B------:R-:W-:Y:S01]  /*8090*/  HADD2.F32 R50, -RZ, R99.H1_H1 ;  /* 0x30000063ff327230 */ /* 0x000fe20000004100 */
[----:B------:R-:W-:Y:S01]  /*80a0*/  SHF.R.U32.HI R51, RZ, 0x10, R51 ;  /* 0x00000010ff337819 */ /* 0x000fe20000011633 */
[----:B------:R-:W-:Y:S02]  /*80b0*/  HADD2.F32 R99, -RZ, R95.H0_H0 ;  /* 0x2000005fff637230 */ /* 0x000fe40000004100 */
[----:B------:R-:W-:Y:S02]  /*80c0*/  HADD2.F32 R47, -RZ, R47.H0_H0 ;  /* 0x2000002fff2f7230 */ /* 0x000fe40000004100 */
[----:B------:R-:W-:-:S05]  /*80d0*/  HADD2.F32 R51, -RZ, R51.H0_H0 ;  /* 0x20000033ff337230 */ /* 0x000fca0000004100 */
[----:B------:R-:W-:-:S04]  /*80e0*/  FMUL.FTZ R95, R50, R51 ;  /* 0x00000033325f7220 */ /* 0x000fc80000410000 */
[C---:B------:R-:W-:Y:S01]  /*80f0*/  FFMA.FTZ R95, R48.reuse, R99, -R95 ;  /* 0x00000063305f7223 */ /* 0x040fe2000001085f */
[----:B------:R-:W-:Y:S01]  /*8100*/  FMUL.FTZ R48, R48, R51 ;  /* 0x0000003330307220 */ /* 0x000fe20000410000 */
[----:B------:R-:W-:-:S03]  /*8110*/  HADD2.F32 R51, -RZ, R190.H0_H0 ;  /* 0x200000beff337230 */ /* 0x000fc60000004100 */
[----:B------:R-:W-:Y:S01]  /*8120*/  FFMA.FTZ R48, R50, R99, R48 ;  /* 0x0000006332307223 */ /* 0x000fe20000010030 */
[----:B------:R-:W-:Y:S01]  /*8130*/  HADD2.F32 R50, -RZ, R96.H0_H0 ;  /* 0x20000060ff327230 */ /* 0x000fe20000004100 */
[----:B------:R-:W-:Y:S01]  /*8140*/  F2FP.F16.F32.PACK_AB R95, R95, R179 ;  /* 0x000000b35f5f723e */ /* 0x000fe200000000ff */
[--C-:B------:R-:W-:Y:S02]  /*8150*/  HADD2.F32 R99, -RZ, R92.reuse.H0_H0 ;  /* 0x2000005cff637230 */ /* 0x100fe40000004100 */
[----:B------:R-:W-:Y:S02]  /*8160*/  HADD2.F32 R92, -RZ, R92.H1_H1 ;  /* 0x3000005cff5c7230 */ /* 0x000fe40000004100 */
[-C--:B------:R-:W-:Y:S01]  /*8170*/  FMUL.FTZ R176, R50, R178.reuse ;  /* 0x000000b232b07220 */ /* 0x080fe20000410000 */
[----:B------:R-:W-:Y:S01]  /*8180*/  F2FP.F16.F32.PACK_AB R48, R48, R177 ;  /* 0x000000b13030723e */ /* 0x000fe200000000ff */
[C---:B------:R-:W-:Y:S02]  /*8190*/  FMUL.FTZ R178, R99.reuse, R178 ;  /* 0x000000b263b27220 */ /* 0x040fe40000410000 */
[----:B------:R-:W-:-:S02]  /*81a0*/  FFMA.FTZ R176, R99, R51, -R176 ;  /* 0x0000003363b07223 */ /* 0x000fc400000108b0 */
[----:B------:R-:W-:Y:S01]  /*81b0*/  FFMA.FTZ R178, R50, R51, R178 ;  /* 0x0000003332b27223 */ /* 0x000fe200000100b2 */
[----:B------:R-:W-:Y:S02]  /*81c0*/  HADD2.F32 R50, -RZ, R96.H1_H1 ;  /* 0x30000060ff327230 */ /* 0x000fe40000004100 */
[----:B------:R-:W-:Y:S02]  /*81d0*/  HADD2.F32 R51, -RZ, R44.H0_H0 ;  /* 0x2000002cff337230 */ /* 0x000fe40000004100 */
[--C-:B------:R-:W-:Y:S02]  /*81e0*/  HADD2.F32 R96, -RZ, R94.reuse.H0_H0 ;  /* 0x2000005eff607230 */ /* 0x100fe40000004100 */
[-C--:B------:R-:W-:Y:S01]  /*81f0*/  FMUL.FTZ R44, R50, R175.reuse ;  /* 0x000000af322c7220 */ /* 0x080fe20000410000 */
[C---:B------:R-:W-:Y:S01]  /*8200*/  FMUL.FTZ R175, R92.reuse, R175 ;  /* 0x000000af5caf7220 */ /* 0x040fe20000410000 */
[----:B------:R-:W-:Y:S02]  /*8210*/  HADD2.F32 R94, -RZ, R94.H1_H1 ;  /* 0x3000005eff5e7230 */ /* 0x000fe40000004100 */
[-C--:B------:R-:W-:Y:S01]  /*8220*/  FFMA.FTZ R44, R92, R51.reuse, -R44 ;  /* 0x000000335c2c7223 */ /* 0x080fe2000001082c */
[----:B------:R-:W-:Y:S01]  /*8230*/  FFMA.FTZ R50, R50, R51, R175 ;  /* 0x0000003332327223 */ /* 0x000fe200000100af */
[----:B------:R-:W-:-:S02]  /*8240*/  HADD2.F32 R175, -RZ, R190.H1_H1 ;  /* 0x300000beffaf7230 */ /* 0x000fc40000004100 */
[--C-:B------:R-:W-:Y:S01]  /*8250*/  HADD2.F32 R51, -RZ, R98.reuse.H0_H0 ;  /* 0x20000062ff337230 */ /* 0x100fe20000004100 */
[----:B------:R-:W-:Y:S01]  /*8260*/  F2FP.F16.F32.PACK_AB R44, R44, R176 ;  /* 0x000000b02c2c723e */ /* 0x000fe200000000ff */
[----:B------:R-:W-:Y:S01]  /*8270*/  HADD2.F32 R92, -RZ, R189.H0_H0 ;  /* 0x200000bdff5c7230 */ /* 0x000fe20000004100 */
[----:B------:R-:W-:Y:S01]  /*8280*/  F2FP.F16.F32.PACK_AB R50, R50, R178 ;  /* 0x000000b23232723e */ /* 0x000fe200000000ff */
[----:B------:R-:W-:Y:S02]  /*8290*/  HADD2.F32 R98, -RZ, R98.H1_H1 ;  /* 0x30000062ff627230 */ /* 0x000fe40000004100 */
[-C--:B------:R-:W-:Y:S01]  /*82a0*/  FMUL.FTZ R99, R51, R175.reuse ;  /* 0x000000af33637220 */ /* 0x080fe20000410000 */
[----:B------:R-:W-:-:S03]  /*82b0*/  FMUL.FTZ R175, R96, R175 ;  /* 0x000000af60af7220 */ /* 0x000fc60000410000 */
[-C--:B------:R-:W-:Y:S01]  /*82c0*/  FFMA.FTZ R99, R96, R92.reuse, -R99 ;  /* 0x0000005c60637223 */ /* 0x080fe20000010863 */
[----:B------:R-:W-:Y:S01]  /*82d0*/  FFMA.FTZ R175, R51, R92, R175 ;  /* 0x0000005c33af7223 */ /* 0x000fe200000100af */
[-C--:B------:R-:W-:Y:S01]  /*82e0*/  FMUL.FTZ R51, R98, R47.reuse ;  /* 0x0000002f62337220 */ /* 0x080fe20000410000 */
[C---:B------:R-:W-:Y:S01]  /*82f0*/  FMUL.FTZ R47, R94.reuse, R47 ;  /* 0x0000002f5e2f7220 */ /* 0x040fe20000410000 */
[----:B------:R-:W-:Y:S01]  /*8300*/  MOV R92, R44 ;  /* 0x0000002c005c7202 */ /* 0x000fe20000000f00 */
[----:B------:R-:W-:Y:S02]  /*8310*/  IMAD.MOV.U32 R96, RZ, RZ, R50 ;  /* 0x000000ffff607224 */ /* 0x000fe400078e0032 */
[-C--:B------:R-:W-:Y:S01]  /*8320*/  FFMA.FTZ R51, R94, R46.reuse, -R51 ;  /* 0x0000002e5e337223 */ /* 0x080fe20000010833 */
[----:B------:R-:W-:-:S04]  /*8330*/  FFMA.FTZ R47, R98, R46, R47 ;  /* 0x0000002e622f7223 */ /* 0x000fc8000001002f */
[----:B------:R-:W-:Y:S01]  /*8340*/  F2FP.F16.F32.PACK_AB R51, R51, R99 ;  /* 0x000000633333723e */ /* 0x000fe200000000ff */
[----:B------:R-:W-:Y:S01]  /*8350*/  IMAD.MOV.U32 R99, RZ, RZ, R48 ;  /* 0x000000ffff637224 */ /* 0x000fe200078e0030 */
[----:B------:R-:W-:-:S03]  /*8360*/  F2FP.F16.F32.PACK_AB R47, R47, R175 ;  /* 0x000000af2f2f723e */ /* 0x000fc600000000ff */
[----:B------:R-:W-:Y:S01]  /*8370*/  IMAD.MOV.U32 R94, RZ, RZ, R51 ;  /* 0x000000ffff5e7224 */ /* 0x000fe200078e0033 */
[----:B------:R-:W-:-:S07]  /*8380*/  MOV R98, R47 ;  /* 0x0000002f00627202 */ /* 0x000fce0000000f00 */
.L_x_502:
[----:B------:R-:W-:Y:S05]  /*8390*/  BSYNC B2 ;  /* 0x0000000000027941 */ /* 0x000fea0003800000 */
.L_x_501:
[----:B------:R-:W-:Y:S01]  /*83a0*/  SHF.R.S32.HI R44, RZ, 0x1f, R22 ;  /* 0x0000001fff2c7819 */ /* 0x000fe20000011416 */
[----:B------:R-:W-:Y:S01]  /*83b0*/  ULDC.64 UR4, c[0x0][0x2e8] ;  /* 0x0000ba0000047ab9 */ /* 0x000fe20000000a00 */
[----:B------:R-:W-:Y:S01]  /*83c0*/  ISETP.GE.AND P4, PT, R174, R153, PT ;  /* 0x00000099ae00720c */ /* 0x000fe20003f86270 */
[----:B------:R-:W-:Y:S02]  /*83d0*/  ULDC.64 UR6, c[0x0][0x208] ;  /* 0x0000820000067ab9 */ /* 0x000fe40000000a00 */
[-C--:B--2---:R-:W-:Y:S02]  /*83e0*/  IMAD R46, R44, R138.reuse, RZ ;  /* 0x0000008a2c2e7224 */ /* 0x084fe400078e02ff */
[----:B------:R-:W-:-:S04]  /*83f0*/  IMAD.WIDE.U32 R44, R22, R138, R136 ;  /* 0x0000008a162c7225 */ /* 0x000fc800078e0088 */
[----:B------:R-:W-:-:S04]  /*8400*/  IMAD R46, R22, R139, R46 ;  /* 0x0000008b162e7224 */ /* 0x000fc800078e022e */
[----:B------:R-:W-:Y:S01]  /*8410*/  IMAD.IADD R45, R46, 0x1, R45 ;  /* 0x000000012e2d7824 */ /* 0x000fe200078e022d */
[--C-:B------:R-:W-:Y:S02]  /*8420*/  @!P4 SHF.R.S32.HI R47, RZ, 0x1f, R174.reuse ;  /* 0x0000001fff2fc819 */ /* 0x100fe400000114ae */
[----:B------:R-:W-:-:S04]  /*8430*/  @!P4 IADD3 R174, P5, P6, R100, R44, R174 ;  /* 0x0000002c64aec210 */ /* 0x000fc80007ebe0ae */
[----:B------:R-:W-:Y:S02]  /*8440*/  @!P4 IADD3.X R47, R15, R45, R47, P5, P6 ;  /* 0x0000002d0f2fc210 */ /* 0x000fe40002fec42f */
[----:B------:R-:W-:-:S04]  /*8450*/  IADD3 R46, P5, P6, R100, R44, R21 ;  /* 0x0000002c642e7210 */ /* 0x000fc80007ebe015 */
[----:B------:R-:W-:Y:S02]  /*8460*/  IADD3.X R45, R15, R45, R8, P5, P6 ;  /* 0x0000002d0f2d7210 */ /* 0x000fe40002fec408 */
[----:B------:R-:W-:-:S04]  /*8470*/  LEA R44, P5, R46, UR4, 0x1 ;  /* 0x000000042e2c7c11 */ /* 0x000fc8000f8a08ff */
[----:B------:R-:W-:Y:S02]  /*8480*/  LEA.HI.X R45, R46, UR5, R45, 0x1, P5 ;  /* 0x000000052e2d7c11 */ /* 0x000fe4000a8f0c2d */
[----:B------:R-:W-:-:S03]  /*8490*/  @!P4 LEA R46, P5, R174, UR4, 0x1 ;  /* 0x00000004ae2ecc11 */ /* 0x000fc6000f8a08ff */
[----:B---3--:R3:W-:Y:S01]  /*84a0*/  STG.E.128 desc[UR6][R44.64], R92 ;  /* 0x0000005c2c007986 */ /* 0x0087e2000c101d06 */
[----:B------:R-:W-:-:S05]  /*84b0*/  @!P4 LEA.HI.X R47, R174, UR5, R47, 0x1, P5 ;  /* 0x00000005ae2fcc11 */ /* 0x000fca000a8f0c2f */
[----:B0-----:R3:W-:Y:S04]  /*84c0*/  @!P4 STG.E.128 desc[UR6][R46.64], R96 ;  /* 0x000000602e00c986 */ /* 0x0017e8000c101d06 */
.L_x_500:
[----:B------:R-:W-:Y:S05]  /*84d0*/  BSYNC B1 ;  /* 0x0000000000017941 */ /* 0x000fea0003800000 */
.L_x_499:
[----:B------:R-:W-:Y:S01]  /*84e0*/  VIADD R175, R22, 0x20 ;  /* 0x0000002016af7836 */ /* 0x000fe20000000000 */
[----:B------:R-:W-:Y:S04]  /*84f0*/  BSSY B1, `(.L_x_503) ;  /* 0x000008d000017945 */ /* 0x000fe80003800000 */
[----:B------:R-:W-:-:S13]  /*8500*/  ISETP.GE.OR P4, PT, R175, R4, P0 ;  /* 0x00000004af00720c */ /* 0x000fda0000786670 */
[----:B------:R-:W-:Y:S05]  /*8510*/  @P4 BRA `(.L_x_504) ;  /* 0x0000000800284947 */ /* 0x000fea0003800000 */
[----:B---3--:R-:W3:Y:S04]  /*8520*/  LDL R44, [R1] ;  /* 0x00000000012c7983 */ /* 0x008ee80000100800 */
[----:B------:R-:W4:Y:S01]  /*8530*/  LDL R47, [R1+0x3c] ;  /* 0x00003c00012f7983 */ /* 0x000f220000100800 */
[C---:B------:R-:W-:Y:S01]  /*8540*/  IADD3 R46, R22.reuse, 0x20, RZ ;  /* 0x00000020162e7810 */ /* 0x040fe20007ffe0ff */
[----:B------:R-:W-:Y:S01]  /*8550*/  VIADD R48, R22, 0x20 ;  /* 0x0000002016307836 */ /* 0x000fe20000000000 */
[----:B------:R-:W-:Y:S03]  /*8560*/  BSSY B2, `(.L_x_505) ;  /* 0x0000073000027945 */ /* 0x000fe60003800000 */
[----:B------:R-:W-:-:S02]  /*8570*/  IMAD.SHL.U32 R46, R46, 0x40, RZ ;  /* 0x000000402e2e7824 */ /* 0x000fc400078e00ff */
[----:B------:R-:W-:-:S03]  /*8580*/  IMAD.SHL.U32 R48, R48, 0x40, RZ ;  /* 0x0000004030307824 */ /* 0x000fc600078e00ff */
[----:B------:R-:W-:Y:S02]  /*8590*/  LOP3.LUT R46, R46, 0x1c0, RZ, 0xc0, !PT ;  /* 0x000001c02e2e7812 */ /* 0x000fe400078ec0ff */
[----:B------:R-:W-:Y:S02]  /*85a0*/  LOP3.LUT R48, R48, 0x1c0, RZ, 0xc0, !PT ;  /* 0x000001c030307812 */ /* 0x000fe400078ec0ff */
[----:B------:R-:W-:Y:S02]  /*85b0*/  SHF.R.U32.HI R46, RZ, 0x3, R46 ;  /* 0x00000003ff2e7819 */ /* 0x000fe4000001162e */
[----:B---3--:R-:W-:-:S04]  /*85c0*/  LOP3.LUT P5, RZ, R44, 0x1, RZ, 0xc0, !PT ;  /* 0x000000012cff7812 */ /* 0x008fc800078ac0ff */
[----:B------:R-:W-:-:S04]  /*85d0*/  SEL R44, R43, R155, !P5 ;  /* 0x0000009b2b2c7207 */ /* 0x000fc80006800000 */
[----:B------:R-:W-:-:S04]  /*85e0*/  SHF.R.S32.HI R45, RZ, 0x1f, R44 ;  /* 0x0000001fff2d7819 */ /* 0x000fc8000001142c */
[----:B------:R-:W-:-:S04]  /*85f0*/  LEA.HI R92, R45, R44, RZ, 0x4 ;  /* 0x0000002c2d5c7211 */ /* 0x000fc800078f20ff */
[----:B------:R-:W-:-:S04]  /*8600*/  LEA.HI.SX32 R92, R92, R9, 0x1c ;  /* 0x000000095c5c7211 */ /* 0x000fc800078fe2ff */
[----:B------:R-:W-:-:S04]  /*8610*/  SHF.R.S32.HI R45, RZ, 0x1f, R92 ;  /* 0x0000001fff2d7819 */ /* 0x000fc8000001145c */
[----:B------:R-:W-:Y:S01]  /*8620*/  LEA.HI R45, R45, R92, RZ, 0x3 ;  /* 0x0000005c2d2d7211 */ /* 0x000fe200078f18ff */
[----:B------:R-:W-:-:S03]  /*8630*/  IMAD.SHL.U32 R92, R92, 0x8, RZ ;  /* 0x000000085c5c7824 */ /* 0x000fc600078e00ff */
[----:B------:R-:W-:Y:S02]  /*8640*/  SHF.R.S32.HI R45, RZ, 0x3, R45 ;  /* 0x00000003ff2d7819 */ /* 0x000fe4000001142d */
[----:B------:R-:W-:-:S03]  /*8650*/  LOP3.LUT R44, R48, 0x38, R92, 0xf8, !PT ;  /* 0x00000038302c7812 */ /* 0x000fc600078ef85c */
[----:B----4-:R-:W-:Y:S01]  /*8660*/  IMAD R45, R45, 0x2c00, R47 ;  /* 0x00002c002d2d7824 */ /* 0x010fe200078e022f */
[----:B------:R-:W-:Y:S01]  /*8670*/  LOP3.LUT R44, R44, R46, RZ, 0x3c, !PT ;  /* 0x0000002e2c2c7212 */ /* 0x000fe200078e3cff */
[----:B------:R-:W-:-:S04]  /*8680*/  IMAD R47, R23, 0x5800, R145 ;  /* 0x00005800172f7824 */ /* 0x000fc800078e0291 */
[----:B------:R-:W-:-:S04]  /*8690*/  IMAD.IADD R44, R45, 0x1, R44 ;  /* 0x000000012d2c7824 */ /* 0x000fc800078e022c */
[----:B------:R-:W-:Y:S01]  /*86a0*/  IMAD R45, R23, 0x5800, R44 ;  /* 0x00005800172d7824 */ /* 0x000fe200078e022c */
[----:B------:R-:W-:-:S03]  /*86b0*/  LEA R44, R47, R2, 0x1 ;  /* 0x000000022f2c7211 */ /* 0x000fc600078e08ff */
[----:B------:R-:W-:-:S03]  /*86c0*/  IMAD R48, R45, 0x2, R2 ;  /* 0x000000022d307824 */ /* 0x000fc600078e0202 */
[----:B------:R-:W0:Y:S04]  /*86d0*/  LDS.128 R44, [R44+0x1e400] ;  /* 0x01e400002c2c7984 */ /* 0x000e280000000c00 */
[----:B------:R-:W3:Y:S01]  /*86e0*/  LDS.128 R48, [R48+0x1e400] ;  /* 0x01e4000030307984 */ /* 0x000ee20000000c00 */
[----:B------:R-:W-:Y:S05]  /*86f0*/  @P3 BRA `(.L_x_506) ;  /* 0x0000000400643947 */ /* 0x000fea0003800000 */
[----:B---3--:R-:W-:Y:S01]  /*8700*/  IMAD.MOV.U32 R95, RZ, RZ, R49 ;  /* 0x000000ffff5f7224 */ /* 0x008fe200078e0031 */
[----:B------:R-:W-:Y:S01]  /*8710*/  SHF.R.U64 R56, R56, 0x10, R57 ;  /* 0x0000001038387819 */ /* 0x000fe20000001239 */
[----:B0-----:R-:W-:Y:S01]  /*8720*/  IMAD.MOV.U32 R49, RZ, RZ, R45 ;  /* 0x000000ffff317224 */ /* 0x001fe200078e002d */
[----:B------:R-:W-:Y:S01]  /*8730*/  SHF.R.U64 R52, R52, 0x10, R53 ;  /* 0x0000001034347819 */ /* 0x000fe20000001235 */
[----:B------:R-:W-:Y:S01]  /*8740*/  HADD2.F32 R96, -RZ, R194.H1_H1 ;  /* 0x300000c2ff607230 */ /* 0x000fe20000004100 */
[----:B------:R-:W-:Y:S01]  /*8750*/  SHF.R.U64 R58, R58, 0x10, R59 ;  /* 0x000000103a3a7819 */ /* 0x000fe2000000123b */
[----:B------:R-:W-:Y:S01]  /*8760*/  HADD2.F32 R93, -RZ, R95.H0_H0 ;  /* 0x2000005fff5d7230 */ /* 0x000fe20000004100 */
[----:B------:R-:W-:Y:S01]  /*8770*/  SHF.R.U64 R54, R54, 0x10, R55 ;  /* 0x0000001036367819 */ /* 0x000fe20000001237 */
[----:B------:R-:W-:Y:S02]  /*8780*/  HADD2.F32 R94, -RZ, R49.H0_H0 ;  /* 0x20000031ff5e7230 */ /* 0x000fe40000004100 */
[----:B------:R-:W-:-:S02]  /*8790*/  HADD2.F32 R45, -RZ, R193.H0_H0 ;  /* 0x200000c1ff2d7230 */ /* 0x000fc40000004100 */
[CC--:B------:R-:W-:Y:S01]  /*87a0*/  FMUL.FTZ R97, R93.reuse, R96.reuse ;  /* 0x000000605d617220 */ /* 0x0c0fe20000410000 */
[----:B------:R-:W-:Y:S02]  /*87b0*/  HADD2.F32 R49, -RZ, R49.H1_H1 ;  /* 0x30000031ff317230 */ /* 0x000fe40000004100 */
[C---:B------:R-:W-:Y:S01]  /*87c0*/  FMUL.FTZ R96, R94.reuse, R96 ;  /* 0x000000605e607220 */ /* 0x040fe20000410000 */
[----:B------:R-:W-:Y:S02]  /*87d0*/  HADD2.F32 R98, -RZ, R193.H1_H1 ;  /* 0x300000c1ff627230 */ /* 0x000fe40000004100 */
[-C--:B------:R-:W-:Y:S01]  /*87e0*/  FFMA.FTZ R94, R94, R45.reuse, -R97 ;  /* 0x0000002d5e5e7223 */ /* 0x080fe20000010861 */
[----:B------:R-:W-:Y:S02]  /*87f0*/  HADD2.F32 R174, -RZ, R194.H0_H0 ;  /* 0x200000c2ffae7230 */ /* 0x000fe40000004100 */
[----:B------:R-:W-:Y:S01]  /*8800*/  FFMA.FTZ R93, R93, R45, R96 ;  /* 0x0000002d5d5d7223 */ /* 0x000fe20000010060 */
[----:B------:R-:W-:Y:S01]  /*8810*/  SHF.R.U32.HI R96, RZ, 0x10, R57 ;  /* 0x00000010ff607819 */ /* 0x000fe20000011639 */
[----:B------:R-:W-:Y:S01]  /*8820*/  HADD2.F32 R45, -RZ, R95.H1_H1 ;  /* 0x3000005fff2d7230 */ /* 0x000fe20000004100 */
[----:B------:R-:W-:Y:S01]  /*8830*/  SHF.R.U32.HI R95, RZ, 0x10, R53 ;  /* 0x00000010ff5f7819 */ /* 0x000fe20000011635 */
[----:B------:R-:W-:-:S02]  /*8840*/  HADD2.F32 R57, -RZ, R192.H1_H1 ;  /* 0x300000c0ff397230 */ /* 0x000fc40000004100 */
[----:B------:R-:W-:Y:S02]  /*8850*/  HADD2.F32 R96, -RZ, R96.H0_H0 ;  /* 0x20000060ff607230 */ /* 0x000fe40000004100 */
[----:B------:R-:W-:Y:S02]  /*8860*/  HADD2.F32 R95, -RZ, R95.H0_H0 ;  /* 0x2000005fff5f7230 */ /* 0x000fe40000004100 */
[----:B------:R-:W-:Y:S02]  /*8870*/  HADD2.F32 R56, -RZ, R56.H0_H0 ;  /* 0x20000038ff387230 */ /* 0x000fe40000004100 */
[-C--:B------:R-:W-:Y:S01]  /*8880*/  FMUL.FTZ R97, R45, R96.reuse ;  /* 0x000000602d617220 */ /* 0x080fe20000410000 */
[C---:B------:R-:W-:Y:S01]  /*8890*/  FMUL.FTZ R96, R49.reuse, R96 ;  /* 0x0000006031607220 */ /* 0x040fe20000410000 */
[----:B------:R-:W-:Y:S02]  /*88a0*/  HADD2.F32 R52, -RZ, R52.H0_H0 ;  /* 0x20000034ff347230 */ /* 0x000fe40000004100 */
[-C--:B------:R-:W-:Y:S01]  /*88b0*/  FFMA.FTZ R49, R49, R95.reuse, -R97 ;  /* 0x0000005f31317223 */ /* 0x080fe20000010861 */
[----:B------:R-:W-:Y:S01]  /*88c0*/  FFMA.FTZ R45, R45, R95, R96 ;  /* 0x0000005f2d2d7223 */ /* 0x000fe20000010060 */
[----:B------:R-:W-:-:S02]  /*88d0*/  IMAD.MOV.U32 R95, RZ, RZ, R51 ;  /* 0x000000ffff5f7224 */ /* 0x000fc400078e0033 */
[----:B------:R-:W-:Y:S01]  /*88e0*/  HADD2.F32 R51, -RZ, R47.H0_H0 ;  /* 0x2000002fff337230 */ /* 0x000fe20000004100 */
[----:B------:R-:W-:Y:S01]  /*88f0*/  F2FP.F16.F32.PACK_AB R49, R49, R94 ;  /* 0x0000005e3131723e */ /* 0x000fe200000000ff */
[----:B------:R-:W-:Y:S01]  /*8900*/  HADD2.F32 R97, -RZ, R192.H0_H0 ;  /* 0x200000c0ff617230 */ /* 0x000fe20000004100 */
[----:B------:R-:W-:Y:S01]  /*8910*/  F2FP.F16.F32.PACK_AB R93, R45, R93 ;  /* 0x0000005d2d5d723e */ /* 0x000fe200000000ff */
[--C-:B------:R-:W-:Y:S02]  /*8920*/  HADD2.F32 R96, -RZ, R95.reuse.H0_H0 ;  /* 0x2000005fff607230 */ /* 0x100fe40000004100 */
[----:B------:R-:W-:Y:S02]  /*8930*/  HADD2.F32 R95, -RZ, R95.H1_H1 ;  /* 0x3000005fff5f7230 */ /* 0x000fe40000004100 */
[----:B------:R-:W-:Y:S02]  /*8940*/  HADD2.F32 R47, -RZ, R47.H1_H1 ;  /* 0x3000002fff2f7230 */ /* 0x000fe40000004100 */
[-C--:B------:R-:W-:Y:S01]  /*8950*/  FMUL.FTZ R99, R96, R98.reuse ;  /* 0x0000006260637220 */ /* 0x080fe20000410000 */
[----:B------:R-:W-:Y:S01]  /*8960*/  FMUL.FTZ R98, R51, R98 ;  /* 0x0000006233627220 */ /* 0x000fe20000410000 */
[----:B------:R-:W-:-:S02]  /*8970*/  HADD2.F32 R58, -RZ, R58.H0_H0 ;  /* 0x2000003aff3a7230 */ /* 0x000fc40000004100 */
[-C--:B------:R-:W-:Y:S01]  /*8980*/  FFMA.FTZ R51, R51, R97.reuse, -R99 ;  /* 0x0000006133337223 */ /* 0x080fe20000010863 */
[----:B------:R-:W-:Y:S01]  /*8990*/  FFMA.FTZ R98, R96, R97, R98 ;  /* 0x0000006160627223 */ /* 0x000fe20000010062 */
[----:B------:R-:W-:Y:S01]  /*89a0*/  SHF.R.U32.HI R96, RZ, 0x10, R59 ;  /* 0x00000010ff607819 */ /* 0x000fe2000001163b */
[----:B------:R-:W-:Y:S01]  /*89b0*/  HADD2.F32 R54, -RZ, R54.H0_H0 ;  /* 0x20000036ff367230 */ /* 0x000fe20000004100 */
[----:B------:R-:W-:Y:S01]  /*89c0*/  SHF.R.U32.HI R97, RZ, 0x10, R55 ;  /* 0x00000010ff617819 */ /* 0x000fe20000011637 */
[----:B------:R-:W-:Y:S02]  /*89d0*/  IMAD.MOV.U32 R45, RZ, RZ, R49 ;  /* 0x000000ffff2d7224 */ /* 0x000fe400078e0031 */
[----:B------:R-:W-:Y:S02]  /*89e0*/  HADD2.F32 R96, -RZ, R96.H0_H0 ;  /* 0x20000060ff607230 */ /* 0x000fe40000004100 */
[----:B------:R-:W-:Y:S02]  /*89f0*/  HADD2.F32 R97, -RZ, R97.H0_H0 ;  /* 0x20000061ff617230 */ /* 0x000fe40000004100 */
[----:B------:R-:W-:-:S02]  /*8a00*/  IMAD.MOV.U32 R49, RZ, RZ, R93 ;  /* 0x000000ffff317224 */ /* 0x000fc400078e005d */
[-C--:B------:R-:W-:Y:S01]  /*8a10*/  FMUL.FTZ R99, R95, R96.reuse ;  /* 0x000000605f637220 */ /* 0x080fe20000410000 */
[----:B------:R-:W-:-:S03]  /*8a20*/  FMUL.FTZ R96, R47, R96 ;  /* 0x000000602f607220 */ /* 0x000fc60000410000 */
[-C--:B------:R-:W-:Y:S01]  /*8a30*/  FFMA.FTZ R99, R47, R97.reuse, -R99 ;  /* 0x000000612f637223 */ /* 0x080fe20000010863 */
[----:B------:R-:W-:Y:S01]  /*8a40*/  FFMA.FTZ R96, R95, R97, R96 ;  /* 0x000000615f607223 */ /* 0x000fe20000010060 */
[----:B------:R-:W-:Y:S02]  /*8a50*/  HADD2.F32 R47, -RZ, R48.H0_H0 ;  /* 0x20000030ff2f7230 */ /* 0x000fe40000004100 */
[----:B------:R-:W-:Y:S01]  /*8a60*/  HADD2.F32 R95, -RZ, R44.H0_H0 ;  /* 0x2000002cff5f7230 */ /* 0x000fe20000004100 */
[----:B------:R-:W-:Y:S01]  /*8a70*/  F2FP.F16.F32.PACK_AB R51, R99, R51 ;  /* 0x000000336333723e */ /* 0x000fe200000000ff */
[----:B------:R-:W-:Y:S02]  /*8a80*/  HADD2.F32 R48, -RZ, R48.H1_H1 ;  /* 0x30000030ff307230 */ /* 0x000fe40000004100 */
[-C--:B------:R-:W-:Y:S01]  /*8a90*/  FMUL.FTZ R97, R47, R174.reuse ;  /* 0x000000ae2f617220 */ /* 0x080fe20000410000 */
[----:B------:R-:W-:Y:S02]  /*8aa0*/  HADD2.F32 R44, -RZ, R44.H1_H1 ;  /* 0x3000002cff2c7230 */ /* 0x000fe40000004100 */
[C---:B------:R-:W-:Y:S01]  /*8ab0*/  FMUL.FTZ R174, R95.reuse, R174 ;  /* 0x000000ae5fae7220 */ /* 0x040fe20000410000 */
[----:B------:R-:W-:Y:S01]  /*8ac0*/  F2FP.F16.F32.PACK_AB R96, R96, R98 ;  /* 0x000000626060723e */ /* 0x000fe200000000ff */
[----:B------:R-:W-:-:S02]  /*8ad0*/  FFMA.FTZ R97, R95, R57, -R97 ;  /* 0x000000395f617223 */ /* 0x000fc40000010861 */
[----:B------:R-:W-:Y:S01]  /*8ae0*/  FFMA.FTZ R174, R47, R57, R174 ;  /* 0x000000392fae7223 */ /* 0x000fe200000100ae */
[-C--:B------:R-:W-:Y:S01]  /*8af0*/  FMUL.FTZ R47, R48, R56.reuse ;  /* 0x00000038302f7220 */ /* 0x080fe20000410000 */
[C---:B------:R-:W-:Y:S01]  /*8b00*/  FMUL.FTZ R56, R44.reuse, R56 ;  /* 0x000000382c387220 */ /* 0x040fe20000410000 */
[----:B------:R-:W-:Y:S02]  /*8b10*/  HADD2.F32 R57, -RZ, R188.H1_H1 ;  /* 0x300000bcff397230 */ /* 0x000fe40000004100 */
[-C--:B------:R-:W-:Y:S01]  /*8b20*/  FFMA.FTZ R47, R44, R52.reuse, -R47 ;  /* 0x000000342c2f7223 */ /* 0x080fe2000001082f */
[----:B------:R-:W-:Y:S01]  /*8b30*/  FFMA.FTZ R56, R48, R52, R56 ;  /* 0x0000003430387223 */ /* 0x000fe20000010038 */
[----:B------:R-:W-:Y:S02]  /*8b40*/  HADD2.F32 R44, -RZ, R50.H0_H0 ;  /* 0x20000032ff2c7230 */ /* 0x000fe40000004100 */
[----:B------:R-:W-:Y:S02]  /*8b50*/  HADD2.F32 R52, -RZ, R46.H0_H0 ;  /* 0x2000002eff347230 */ /* 0x000fe40000004100 */
[----:B------:R-:W-:-:S02]  /*8b60*/  HADD2.F32 R48, -RZ, R188.H0_H0 ;  /* 0x200000bcff307230 */ /* 0x000fc40000004100 */
[-C--:B------:R-:W-:Y:S01]  /*8b70*/  FMUL.FTZ R53, R44, R57.reuse ;  /* 0x000000392c357220 */ /* 0x080fe20000410000 */
[----:B------:R-:W-:Y:S02]  /*8b80*/  HADD2.F32 R50, -RZ, R50.H1_H1 ;  /* 0x30000032ff327230 */ /* 0x000fe40000004100 */
[C---:B------:R-:W-:Y:S01]  /*8b90*/  FMUL.FTZ R57, R52.reuse, R57 ;  /* 0x0000003934397220 */ /* 0x040fe20000410000 */
[----:B------:R-:W-:Y:S02]  /*8ba0*/  HADD2.F32 R46, -RZ, R46.H1_H1 ;  /* 0x3000002eff2e7230 */ /* 0x000fe40000004100 */
[----:B------:R-:W-:Y:S01]  /*8bb0*/  FFMA.FTZ R53, R52, R48, -R53 ;  /* 0x0000003034357223 */ /* 0x000fe20000010835 */
[----:B------:R-:W-:Y:S01]  /*8bc0*/  F2FP.F16.F32.PACK_AB R56, R56, R174 ;  /* 0x000000ae3838723e */ /* 0x000fe200000000ff */
[----:B------:R-:W-:Y:S01]  /*8bd0*/  FFMA.FTZ R57, R44, R48, R57 ;  /* 0x000000302c397223 */ /* 0x000fe20000010039 */
[-C--:B------:R-:W-:Y:S01]  /*8be0*/  FMUL.FTZ R44, R50, R58.reuse ;  /* 0x0000003a322c7220 */ /* 0x080fe20000410000 */
[----:B------:R-:W-:Y:S01]  /*8bf0*/  FMUL.FTZ R58, R46, R58 ;  /* 0x0000003a2e3a7220 */ /* 0x000fe20000410000 */
[----:B------:R-:W-:Y:S01]  /*8c00*/  F2FP.F16.F32.PACK_AB R48, R47, R97 ;  /* 0x000000612f30723e */ /* 0x000fe200000000ff */
[----:B------:R-:W-:-:S02]  /*8c10*/  IMAD.MOV.U32 R47, RZ, RZ, R51 ;  /* 0x000000ffff2f7224 */ /* 0x000fc400078e0033 */
[-C--:B------:R-:W-:Y:S01]  /*8c20*/  FFMA.FTZ R44, R46, R54.reuse, -R44 ;  /* 0x000000362e2c7223 */ /* 0x080fe2000001082c */
[----:B------:R-:W-:Y:S01]  /*8c30*/  FFMA.FTZ R58, R50, R54, R58 ;  /* 0x00000036323a7223 */ /* 0x000fe2000001003a */
[----:B------:R-:W-:-:S03]  /*8c40*/  MOV R51, R96 ;  /* 0x0000006000337202 */ /* 0x000fc60000000f00 */
[----:B------:R-:W-:Y:S02]  /*8c50*/  F2FP.F16.F32.PACK_AB R46, R44, R53 ;  /* 0x000000352c2e723e */ /* 0x000fe400000000ff */
[----:B------:R-:W-:Y:S01]  /*8c60*/  MOV R44, R48 ;  /* 0x00000030002c7202 */ /* 0x000fe20000000f00 */
[----:B------:R-:W-:Y:S01]  /*8c70*/  IMAD.MOV.U32 R48, RZ, RZ, R56 ;  /* 0x000000ffff307224 */ /* 0x000fe200078e0038 */
[----:B------:R-:W-:-:S07]  /*8c80*/  F2FP.F16.F32.PACK_AB R50, R58, R57 ;  /* 0x000000393a32723e */ /* 0x000fce00000000ff */
.L_x_506:
[----:B------:R-:W-:Y:S05]  /*8c90*/  BSYNC B2 ;  /* 0x0000000000027941 */ /* 0x000fea0003800000 */
.L_x_505:
[-C--:B--2---:R-:W-:Y:S01]  /*8ca0*/  IMAD R54, R154, R138.reuse, RZ ;  /* 0x0000008a9a367224 */ /* 0x084fe200078e02ff */
[----:B------:R-:W-:Y:S01]  /*8cb0*/  ULDC.64 UR4, c[0x0][0x2e8] ;  /* 0x0000ba0000047ab9 */ /* 0x000fe20000000a00 */
[----:B------:R-:W-:Y:S01]  /*8cc0*/  IMAD.WIDE.U32 R52, R175, R138, R136 ;  /* 0x0000008aaf347225 */ /* 0x000fe200078e0088 */
[----:B------:R-:W-:-:S03]  /*8cd0*/  ULDC.64 UR6, c[0x0][0x208] ;  /* 0x0000820000067ab9 */ /* 0x000fc60000000a00 */
[----:B------:R-:W-:Y:S01]  /*8ce0*/  IMAD R55, R175, R139, R54 ;  /* 0x0000008baf377224 */ /* 0x000fe200078e0236 */
[----:B------:R-:W-:-:S03]  /*8cf0*/  IADD3 R54, P4, P5, R100, R52, R21 ;  /* 0x0000003464367210 */ /* 0x000fc60007d9e015 */
[----:B------:R-:W-:-:S05]  /*8d00*/  IMAD.IADD R56, R53, 0x1, R55 ;  /* 0x0000000135387824 */ /* 0x000fca00078e0237 */
[----:B------:R-:W-:Y:S02]  /*8d10*/  IADD3.X R53, R15, R56, R8, P4, P5 ;  /* 0x000000380f357210 */ /* 0x000fe400027ea408 */
[----:B------:R-:W-:-:S13]  /*8d20*/  ISETP.GE.AND P4, PT, R92, R153, PT ;  /* 0x000000995c00720c */ /* 0x000fda0003f86270 */
[--C-:B------:R-:W-:Y:S02]  /*8d30*/  @!P4 SHF.R.S32.HI R55, RZ, 0x1f, R92.reuse ;  /* 0x0000001fff37c819 */ /* 0x100fe4000001145c */
[----:B------:R-:W-:-:S04]  /*8d40*/  @!P4 IADD3 R92, P5, P6, R100, R52, R92 ;  /* 0x00000034645cc210 */ /* 0x000fc80007ebe05c */
[----:B------:R-:W-:Y:S02]  /*8d50*/  @!P4 IADD3.X R55, R15, R56, R55, P5, P6 ;  /* 0x000000380f37c210 */ /* 0x000fe40002fec437 */
[----:B------:R-:W-:-:S04]  /*8d60*/  LEA R52, P5, R54, UR4, 0x1 ;  /* 0x0000000436347c11 */ /* 0x000fc8000f8a08ff */
[----:B------:R-:W-:Y:S02]  /*8d70*/  LEA.HI.X R53, R54, UR5, R53, 0x1, P5 ;  /* 0x0000000536357c11 */ /* 0x000fe4000a8f0c35 */
[----:B------:R-:W-:-:S03]  /*8d80*/  @!P4 LEA R54, P5, R92, UR4, 0x1 ;  /* 0x000000045c36cc11 */ /* 0x000fc6000f8a08ff */
[----:B0-----:R0:W-:Y:S01]  /*8d90*/  STG.E.128 desc[UR6][R52.64], R44 ;  /* 0x0000002c34007986 */ /* 0x0011e2000c101d06 */
[----:B------:R-:W-:-:S05]  /*8da0*/  @!P4 LEA.HI.X R55, R92, UR5, R55, 0x1, P5 ;  /* 0x000000055c37cc11 */ /* 0x000fca000a8f0c37 */
[----:B---3--:R0:W-:Y:S04]  /*8db0*/  @!P4 STG.E.128 desc[UR6][R54.64], R48 ;  /* 0x000000303600c986 */ /* 0x0081e8000c101d06 */
.L_x_504:
[----:B------:R-:W-:Y:S05]  /*8dc0*/  BSYNC B1 ;  /* 0x0000000000017941 */ /* 0x000fea0003800000 */
.L_x_503:
[----:B0--3--:R-:W-:Y:S01]  /*8dd0*/  VIADD R45, R22, 0x40 ;  /* 0x00000040162d7836 */ /* 0x009fe20000000000 */
[----:B------:R-:W-:Y:S04]  /*8de0*/  BSSY B1, `(.L_x_507) ;  /* 0x0000087000017945 */ /* 0x000fe80003800000 */
[----:B------:R-:W-:-:S13]  /*8df0*/  ISETP.GE.OR P4, PT, R45, R4, P0 ;  /* 0x000000042d00720c */ /* 0x000fda0000786670 */
[----:B------:R-:W-:Y:S05]  /*8e00*/  @P4 BRA `(.L_x_508) ;  /* 0x0000000800104947 */ /* 0x000fea0003800000 */
[----:B------:R-:W3:Y:S04]  /*8e10*/  LDL R44, [R1] ;  /* 0x00000000012c7983 */ /* 0x000ee80000100800 */
[----:B------:R-:W4:Y:S01]  /*8e20*/  LDL R47, [R1+0x48] ;  /* 0x00004800012f7983 */ /* 0x000f220000100800 */
[----:B--2---:R-:W-:Y:S01]  /*8e30*/  IMAD.WIDE.U32 R52, R45, R138, R136 ;  /* 0x0000008a2d347225 */ /* 0x004fe200078e0088 */
[C---:B------:R-:W-:Y:S01]  /*8e40*/  IADD3 R46, R22.reuse, 0x40, RZ ;  /* 0x00000040162e7810 */ /* 0x040fe20007ffe0ff */
[----:B------:R-:W-:Y:S02]  /*8e50*/  BSSY B2, `(.L_x_509) ;  /* 0x0000073000027945 */ /* 0x000fe40003800000 */
[----:B------:R-:W-:Y:S01]  /*8e60*/  VIADD R48, R22, 0x40 ;  /* 0x0000004016307836 */ /* 0x000fe20000000000 */
[----:B------:R-:W-:Y:S01]  /*8e70*/  IADD3 R54, P4, P5, R100, R52, R21 ;  /* 0x0000003464367210 */ /* 0x000fe20007d9e015 */
[----:B------:R-:W-:-:S02]  /*8e80*/  IMAD.SHL.U32 R46, R46, 0x40, RZ ;  /* 0x000000402e2e7824 */ /* 0x000fc400078e00ff */
[----:B------:R-:W-:-:S03]  /*8e90*/  IMAD.SHL.U32 R48, R48, 0x40, RZ ;  /* 0x0000004030307824 */ /* 0x000fc600078e00ff */
[----:B------:R-:W-:Y:S02]  /*8ea0*/  LOP3.LUT R46, R46, 0x1c0, RZ, 0xc0, !PT ;  /* 0x000001c02e2e7812 */ /* 0x000fe400078ec0ff */
[----:B------:R-:W-:Y:S02]  /*8eb0*/  LOP3.LUT R48, R48, 0x1c0, RZ, 0xc0, !PT ;  /* 0x000001c030307812 */ /* 0x000fe400078ec0ff */
[----:B------:R-:W-:Y:S02]  /*8ec0*/  SHF.R.U32.HI R46, RZ, 0x3, R46 ;  /* 0x00000003ff2e7819 */ /* 0x000fe4000001162e */
[----:B---3--:R-:W-:Y:S01]  /*8ed0*/  LOP3.LUT P6, RZ, R44, 0x1, RZ, 0xc0, !PT ;  /* 0x000000012cff7812 */ /* 0x008fe200078cc0ff */
[----:B------:R-:W-:-:S04]  /*8ee0*/  IMAD R44, R152, R138, RZ ;  /* 0x0000008a982c7224 */ /* 0x000fc800078e02ff */
[----:B------:R-:W-:Y:S01]  /*8ef0*/  IMAD R45, R45, R139, R44 ;  /* 0x0000008b2d2d7224 */ /* 0x000fe200078e022c */
[----:B------:R-:W-:-:S03]  /*8f00*/  SEL R44, R43, R155, !P6 ;  /* 0x0000009b2b2c7207 */ /* 0x000fc60007000000 */
[----:B------:R-:W-:Y:S01]  /*8f10*/  IMAD.IADD R56, R53, 0x1, R45 ;  /* 0x0000000135387824 */ /* 0x000fe200078e022d */
[----:B------:R-:W-:-:S04]  /*8f20*/  SHF.R.S32.HI R45, RZ, 0x1f, R44 ;  /* 0x0000001fff2d7819 */ /* 0x000fc8000001142c */
[----:B------:R-:W-:Y:S02]  /*8f30*/  LEA.HI R44, R45, R44, RZ, 0x4 ;  /* 0x0000002c2d2c7211 */ /* 0x000fe400078f20ff */
[----:B------:R-:W-:Y:S02]  /*8f40*/  IADD3.X R55, R15, R56, R8, P4, P5 ;  /* 0x000000380f377210 */ /* 0x000fe400027ea408 */
[----:B------:R-:W-:-:S04]  /*8f50*/  LEA.HI.SX32 R44, R44, R9, 0x1c ;  /* 0x000000092c2c7211 */ /* 0x000fc800078fe2ff */
[----:B------:R-:W-:Y:S01]  /*8f60*/  SHF.R.S32.HI R45, RZ, 0x1f, R44 ;  /* 0x0000001fff2d7819 */ /* 0x000fe2000001142c */
[----:B------:R-:W-:-:S03]  /*8f70*/  IMAD.SHL.U32 R57, R44, 0x8, RZ ;  /* 0x000000082c397824 */ /* 0x000fc600078e00ff */
[----:B------:R-:W-:Y:S02]  /*8f80*/  LEA.HI R45, R45, R44, RZ, 0x3 ;  /* 0x0000002c2d2d7211 */ /* 0x000fe400078f18ff */
[----:B------:R-:W-:Y:S02]  /*8f90*/  LOP3.LUT R44, R48, 0x38, R57, 0xf8, !PT ;  /* 0x00000038302c7812 */ /* 0x000fe400078ef839 */
[----:B------:R-:W-:Y:S02]  /*8fa0*/  SHF.R.S32.HI R45, RZ, 0x3, R45 ;  /* 0x00000003ff2d7819 */ /* 0x000fe4000001142d */
[----:B------:R-:W-:-:S03]  /*8fb0*/  LOP3.LUT R44, R44, R46, RZ, 0x3c, !PT ;  /* 0x0000002e2c2c7212 */ /* 0x000fc600078e3cff */
[----:B----4-:R-:W-:-:S04]  /*8fc0*/  IMAD R45, R45, 0x2c00, R47 ;  /* 0x00002c002d2d7824 */ /* 0x010fc800078e022f */
[----:B------:R-:W-:Y:S02]  /*8fd0*/  IMAD.IADD R44, R45, 0x1, R44 ;  /* 0x000000012d2c7824 */ /* 0x000fe400078e022c */
[C---:B------:R-:W-:Y:S02]  /*8fe0*/  IMAD R45, R23.reuse, 0x5800, R144 ;  /* 0x00005800172d7824 */ /* 0x040fe400078e0290 */
[----:B------:R-:W-:-:S03]  /*8ff0*/  IMAD R47, R23, 0x5800, R44 ;  /* 0x00005800172f7824 */ /* 0x000fc600078e022c */
[----:B------:R-:W-:Y:S01]  /*9000*/  LEA R45, R45, R2, 0x1 ;  /* 0x000000022d2d7211 */ /* 0x000fe200078e08ff */
[----:B------:R-:W-:-:S05]  /*9010*/  IMAD R48, R47, 0x2, R2 ;  /* 0x000000022f307824 */ /* 0x000fca00078e0202 */
[----:B------:R-:W0:Y:S04]  /*9020*/  LDS.128 R44, [R45+0x1e400] ;  /* 0x01e400002d2c7984 */ /* 0x000e280000000c00 */
[----:B------:R-:W2:Y:S01]  /*9030*/  LDS.128 R48, [R48+0x1e400] ;  /* 0x01e4000030307984 */ /* 0x000ea20000000c00 */
[----:B------:R-:W-:Y:S05]  /*9040*/  @P3 BRA `(.L_x_510) ;  /* 0x00000004004c3947 */ /* 0x000fea0003800000 */
[----:B------:R-:W-:Y:S01]  /*9050*/  HADD2.F32 R93, -RZ, R187.H1_H1 ;  /* 0x300000bbff5d7230 */ /* 0x000fe20000004100 */
[----:B------:R-:W-:Y:S01]  /*9060*/  SHF.R.U64 R60, R60, 0x10, R61 ;  /* 0x000000103c3c7819 */ /* 0x000fe2000000123d */
[----:B--2---:R-:W-:Y:S01]  /*9070*/  HADD2.F32 R59, -RZ, R49.H0_H0 ;  /* 0x20000031ff3b7230 */ /* 0x004fe20000004100 */
[----:B------:R-:W-:Y:S01]  /*9080*/  SHF.R.U64 R64, R64, 0x10, R65 ;  /* 0x0000001040407819 */ /* 0x000fe20000001241 */
[----:B0-----:R-:W-:Y:S01]  /*9090*/  HADD2.F32 R92, -RZ, R45.H0_H0 ;  /* 0x2000002dff5c7230 */ /* 0x001fe20000004100 */
[----:B------:R-:W-:Y:S01]  /*90a0*/  SHF.R.U64 R66, R66, 0x10, R67 ;  /* 0x0000001042427819 */ /* 0x000fe20000001243 */
[----:B------:R-:W-:Y:S02]  /*90b0*/  HADD2.F32 R58, -RZ, R187.H0_H0 ;  /* 0x200000bbff3a7230 */ /* 0x000fe40000004100 */
[-C--:B------:R-:W-:Y:S01]  /*90c0*/  FMUL.FTZ R94, R59, R93.reuse ;  /* 0x0000005d3b5e7220 */ /* 0x080fe20000410000 */
[----:B------:R-:W-:Y:S02]  /*90d0*/  HADD2.F32 R49, -RZ, R49.H1_H1 ;  /* 0x30000031ff317230 */ /* 0x000fe40000004100 */
[----:B------:R-:W-:Y:S01]  /*90e0*/  FMUL.FTZ R93, R92, R93 ;  /* 0x0000005d5c5d7220 */ /* 0x000fe20000410000 */
[----:B------:R-:W-:-:S02]  /*90f0*/  HADD2.F32 R96, -RZ, R186.H1_H1 ;  /* 0x300000baff607230 */ /* 0x000fc40000004100 */
[-C--:B------:R-:W-:Y:S01]  /*9100*/  FFMA.FTZ R92, R92, R58.reuse, -R94 ;  /* 0x0000003a5c5c7223 */ /* 0x080fe2000001085e */
[----:B------:R-:W-:Y:S01]  /*9110*/  SHF.R.U32.HI R94, RZ, 0x10, R61 ;  /* 0x00000010ff5e7819 */ /* 0x000fe2000001163d */
[----:B------:R-:W-:Y:S01]  /*9120*/  FFMA.FTZ R59, R59, R58, R93 ;  /* 0x0000003a3b3b7223 */ /* 0x000fe2000001005d */
[----:B------:R-:W-:Y:S01]  /*9130*/  SHF.R.U32.HI R93, RZ, 0x10, R65 ;  /* 0x00000010ff5d7819 */ /* 0x000fe20000011641 */
[----:B------:R-:W-:Y:S01]  /*9140*/  HADD2.F32 R58, -RZ, R45.H1_H1 ;  /* 0x3000002dff3a7230 */ /* 0x000fe20000004100 */
[----:B------:R-:W-:Y:S01]  /*9150*/  SHF.R.U32.HI R61, RZ, 0x10, R67 ;  /* 0x00000010ff3d7819 */ /* 0x000fe20000011643 */
[----:B------:R-:W-:Y:S02]  /*9160*/  HADD2.F32 R45, -RZ, R94.H0_H0 ;  /* 0x2000005eff2d7230 */ /* 0x000fe40000004100 */
[----:B------:R-:W-:-:S05]  /*9170*/  HADD2.F32 R93, -RZ, R93.H0_H0 ;  /* 0x2000005dff5d7230 */ /* 0x000fca0000004100 */
[-C--:B------:R-:W-:Y:S01]  /*9180*/  FMUL.FTZ R94, R49, R93.reuse ;  /* 0x0000005d315e7220 */ /* 0x080fe20000410000 */
[----:B------:R-:W-:-:S03]  /*9190*/  FMUL.FTZ R93, R58, R93 ;  /* 0x0000005d3a5d7220 */ /* 0x000fc60000410000 */
[-C--:B------:R-:W-:Y:S01]  /*91a0*/  FFMA.FTZ R58, R58, R45.reuse, -R94 ;  /* 0x0000002d3a3a7223 */ /* 0x080fe2000001085e */
[----:B------:R-:W-:Y:S01]  /*91b0*/  FFMA.FTZ R49, R49, R45, R93 ;  /* 0x0000002d31317223 */ /* 0x000fe2000001005d */
[----:B------:R-:W-:Y:S02]  /*91c0*/  IMAD.MOV.U32 R45, RZ, RZ, R51 ;  /* 0x000000ffff2d7224 */ /* 0x000fe400078e0033 */
[----:B------:R-:W-:Y:S01]  /*91d0*/  HADD2.F32 R94, -RZ, R47.H0_H0 ;  /* 0x2000002fff5e7230 */ /* 0x000fe20000004100 */
[----:B------:R-:W-:Y:S01]  /*91e0*/  F2FP.F16.F32.PACK_AB R58, R58, R92 ;  /* 0x0000005c3a3a723e */ /* 0x000fe200000000ff */
[----:B------:R-:W-:Y:S01]  /*91f0*/  HADD2.F32 R93, -RZ, R186.H0_H0 ;  /* 0x200000baff5d7230 */ /* 0x000fe20000004100 */
[----:B------:R-:W-:Y:S01]  /*9200*/  F2FP.F16.F32.PACK_AB R49, R49, R59 ;  /* 0x0000003b3131723e */ /* 0x000fe200000000ff */
[--C-:B------:R-:W-:Y:S02]  /*9210*/  HADD2.F32 R51, -RZ, R45.reuse.H0_H0 ;  /* 0x2000002dff337230 */ /* 0x100fe40000004100 */
[----:B------:R-:W-:-:S02]  /*9220*/  HADD2.F32 R45, -RZ, R45.H1_H1 ;  /* 0x3000002dff2d7230 */ /* 0x000fc40000004100 */
[----:B------:R-:W-:Y:S02]  /*9230*/  HADD2.F32 R47, -RZ, R47.H1_H1 ;  /* 0x3000002fff2f7230 */ /* 0x000fe40000004100 */
[-C--:B------:R-:W-:Y:S01]  /*9240*/  FMUL.FTZ R95, R51, R96.reuse ;  /* 0x00000060335f7220 */ /* 0x080fe20000410000 */
[----:B------:R-:W-:-:S03]  /*9250*/  FMUL.FTZ R96, R94, R96 ;  /* 0x000000605e607220 */ /* 0x000fc60000410000 */
[-C--:B------:R-:W-:Y:S01]  /*9260*/  FFMA.FTZ R95, R94, R93.reuse, -R95 ;  /* 0x0000005d5e5f7223 */ /* 0x080fe2000001085f */
[----:B------:R-:W-:Y:S01]  /*9270*/  FFMA.FTZ R96, R51, R93, R96 ;  /* 0x0000005d33607223 */ /* 0x000fe20000010060 */
[--C-:B------:R-:W-:Y:S01]  /*9280*/  SHF.R.U64 R51, R62, 0x10, R63.reuse ;  /* 0x000000103e337819 */ /* 0x100fe2000000123f */
[----:B------:R-:W-:Y:S01]  /*9290*/  HADD2.F32 R94, -RZ, R61.H0_H0 ;  /* 0x2000003dff5e7230 */ /* 0x000fe20000004100 */
[----:B------:R-:W-:Y:S01]  /*92a0*/  SHF.R.U32.HI R62, RZ, 0x10, R63 ;  /* 0x00000010ff3e7819 */ /* 0x000fe2000001163f */
[----:B------:R-:W-:Y:S02]  /*92b0*/  HADD2.F32 R63, -RZ, R44.H0_H0 ;  /* 0x2000002cff3f7230 */ /* 0x000fe40000004100 */
[----:B------:R-:W-:Y:S02]  /*92c0*/  HADD2.F32 R61, -RZ, R64.H0_H0 ;  /* 0x20000040ff3d7230 */ /* 0x000fe40000004100 */
[----:B------:R-:W-:Y:S01]  /*92d0*/  FMUL.FTZ R174, R47, R94 ;  /* 0x0000005e2fae7220 */ /* 0x000fe20000410000 */
[----:B------:R-:W-:-:S02]  /*92e0*/  HADD2.F32 R98, -RZ, R62.H0_H0 ;  /* 0x2000003eff627230 */ /* 0x000fc40000004100 */
[----:B------:R-:W-:Y:S01]  /*92f0*/  FMUL.FTZ R62, R45, R94 ;  /* 0x0000005e2d3e7220 */ /* 0x000fe20000410000 */
[----:B------:R-:W-:Y:S02]  /*9300*/  HADD2.F32 R94, -RZ, R185.H1_H1 ;  /* 0x300000b9ff5e7230 */ /* 0x000fe40000004100 */
[----:B------:R-:W-:Y:S02]  /*9310*/  HADD2.F32 R64, -RZ, R44.H1_H1 ;  /* 0x3000002cff407230 */ /* 0x000fe40000004100 */
[-C--:B------:R-:W-:Y:S01]  /*9320*/  FFMA.FTZ R62, R47, R98.reuse, -R62 ;  /* 0x000000622f3e7223 */ /* 0x080fe2000001083e */
[----:B------:R-:W-:Y:S02]  /*9330*/  HADD2.F32 R47, -RZ, R48.H0_H0 ;  /* 0x20000030ff2f7230 */ /* 0x000fe40000004100 */
[----:B------:R-:W-:Y:S01]  /*9340*/  FFMA.FTZ R45, R45, R98, R174 ;  /* 0x000000622d2d7223 */ /* 0x000fe200000100ae */
[----:B------:R-:W-:Y:S02]  /*9350*/  HADD2.F32 R98, -RZ, R184.H1_H1 ;  /* 0x300000b8ff627230 */ /* 0x000fe40000004100 */
[----:B------:R-:W-:Y:S01]  /*9360*/  FMUL.FTZ R67, R64, R61 ;  /* 0x0000003d40437220 */ /* 0x000fe20000410000 */
[----:B------:R-:W-:-:S02]  /*9370*/  HADD2.F32 R48, -RZ, R48.H1_H1 ;  /* 0x30000030ff307230 */ /* 0x000fc40000004100 */
[-C--:B------:R-:W-:Y:S01]  /*9380*/  FMUL.FTZ R174, R47, R94.reuse ;  /* 0x0000005e2fae7220 */ /* 0x080fe20000410000 */
[C---:B------:R-:W-:Y:S01]  /*9390*/  FMUL.FTZ R94, R63.reuse, R94 ;  /* 0x0000005e3f5e7220 */ /* 0x040fe20000410000 */
[----:B------:R-:W-:Y:S01]  /*93a0*/  HADD2.F32 R184, -RZ, R184.H0_H0 ;  /* 0x200000b8ffb87230 */ /* 0x000fe20000004100 */
[----:B------:R-:W-:Y:S01]  /*93b0*/  F2FP.F16.F32.PACK_AB R62, R62, R95 ;  /* 0x0000005f3e3e723e */ /* 0x000fe200000000ff */
[-C--:B------:R-:W-:Y:S01]  /*93c0*/  FFMA.FTZ R44, R63, R98.reuse, -R174 ;  /* 0x000000623f2c7223 */ /* 0x080fe200000108ae */
[----:B------:R-:W-:Y:S02]  /*93d0*/  HADD2.F32 R63, -RZ, R60.H0_H0 ;  /* 0x2000003cff3f7230 */ /* 0x000fe40000004100 */
[----:B------:R-:W-:Y:S01]  /*93e0*/  FMUL.FTZ R65, R48, R61 ;  /* 0x0000003d30417220 */ /* 0x000fe20000410000 */
[----:B------:R-:W-:Y:S02]  /*93f0*/  HADD2.F32 R60, -RZ, R185.H0_H0 ;  /* 0x200000b9ff3c7230 */ /* 0x000fe40000004100 */
[----:B------:R-:W-:Y:S01]  /*9400*/  FFMA.FTZ R47, R47, R98, R94 ;  /* 0x000000622f2f7223 */ /* 0x000fe2000001005e */
[----:B------:R-:W-:-:S02]  /*9410*/  HADD2.F32 R51, -RZ, R51.H0_H0 ;  /* 0x20000033ff337230 */ /* 0x000fc40000004100 */
[-C--:B------:R-:W-:Y:S01]  /*9420*/  FFMA.FTZ R61, R64, R63.reuse, -R65 ;  /* 0x0000003f403d7223 */ /* 0x080fe20000010841 */
[----:B------:R-:W-:Y:S01]  /*9430*/  FFMA.FTZ R48, R48, R63, R67 ;  /* 0x0000003f30307223 */ /* 0x000fe20000010043 */
[----:B------:R-:W-:Y:S02]  /*9440*/  HADD2.F32 R63, -RZ, R50.H0_H0 ;  /* 0x20000032ff3f7230 */ /* 0x000fe40000004100 */
[----:B------:R-:W-:Y:S01]  /*9450*/  HADD2.F32 R67, -RZ, R66.H0_H0 ;  /* 0x20000042ff437230 */ /* 0x000fe20000004100 */
[----:B------:R-:W-:Y:S01]  /*9460*/  F2FP.F16.F32.PACK_AB R44, R61, R44 ;  /* 0x0000002c3d2c723e */ /* 0x000fe200000000ff */
[----:B------:R-:W-:Y:S02]  /*9470*/  HADD2.F32 R65, -RZ, R46.H0_H0 ;  /* 0x2000002eff417230 */ /* 0x000fe40000004100 */
[----:B------:R-:W-:Y:S01]  /*9480*/  FMUL.FTZ R64, R63, R60 ;  /* 0x0000003c3f407220 */ /* 0x000fe20000410000 */
[----:B------:R-:W-:Y:S01]  /*9490*/  HADD2.F32 R50, -RZ, R50.H1_H1 ;  /* 0x30000032ff327230 */ /* 0x000fe20000004100 */
[----:B------:R-:W-:Y:S01]  /*94a0*/  F2FP.F16.F32.PACK_AB R48, R48, R47 ;  /* 0x0000002f3030723e */ /* 0x000fe200000000ff */
[----:B------:R-:W-:-:S02]  /*94b0*/  HADD2.F32 R46, -RZ, R46.H1_H1 ;  /* 0x3000002eff2e7230 */ /* 0x000fc40000004100 */
[C---:B------:R-:W-:Y:S01]  /*94c0*/  FMUL.FTZ R60, R65.reuse, R60 ;  /* 0x0000003c413c7220 */ /* 0x040fe20000410000 */
[-C--:B------:R-:W-:Y:S01]  /*94d0*/  FFMA.FTZ R65, R65, R184.reuse, -R64 ;  /* 0x000000b841417223 */ /* 0x080fe20000010840 */
[-C--:B------:R-:W-:Y:S01]  /*94e0*/  FMUL.FTZ R93, R50, R67.reuse ;  /* 0x00000043325d7220 */ /* 0x080fe20000410000 */
[----:B------:R-:W-:Y:S02]  /*94f0*/  IMAD.MOV.U32 R47, RZ, RZ, R62 ;  /* 0x000000ffff2f7224 */ /* 0x000fe400078e003e */
[C---:B------:R-:W-:Y:S01]  /*9500*/  FMUL.FTZ R67, R46.reuse, R67 ;  /* 0x000000432e437220 */ /* 0x040fe20000410000 */
[----:B------:R-:W-:Y:S01]  /*9510*/  FFMA.FTZ R63, R63, R184, R60 ;  /* 0x000000b83f3f7223 */ /* 0x000fe2000001003c */
[-C--:B------:R-:W-:Y:S02]  /*9520*/  FFMA.FTZ R46, R46, R51.reuse, -R93 ;  /* 0x000000332e2e7223 */ /* 0x080fe4000001085d */
[----:B------:R-:W-:Y:S01]  /*9530*/  FFMA.FTZ R50, R50, R51, R67 ;  /* 0x0000003332327223 */ /* 0x000fe20000010043 */
[----:B------:R-:W-:Y:S01]  /*9540*/  F2FP.F16.F32.PACK_AB R51, R45, R96 ;  /* 0x000000602d33723e */ /* 0x000fe200000000ff */
[----:B------:R-:W-:Y:S01]  /*9550*/  IMAD.MOV.U32 R45, RZ, RZ, R58 ;  /* 0x000000ffff2d7224 */ /* 0x000fe200078e003a */
[----:B------:R-:W-:-:S02]  /*9560*/  F2FP.F16.F32.PACK_AB R46, R46, R65 ;  /* 0x000000412e2e723e */ /* 0x000fc400000000ff */
[----:B------:R-:W-:-:S07]  /*9570*/  F2FP.F16.F32.PACK_AB R50, R50, R63 ;  /* 0x0000003f3232723e */ /* 0x000fce00000000ff */
.L_x_510:
[----:B------:R-:W-:Y:S05]  /*9580*/  BSYNC B2 ;  /* 0x0000000000027941 */ /* 0x000fea0003800000 */
.L_x_509:
[----:B------:R-:W-:Y:S01]  /*9590*/  ISETP.GE.AND P4, PT, R57, R153, PT ;  /* 0x000000993900720c */ /* 0x000fe20003f86270 */
[----:B------:R-:W-:Y:S01]  /*95a0*/  ULDC.64 UR4, c[0x0][0x2e8] ;  /* 0x0000ba0000047ab9 */ /* 0x000fe20000000a00 */
[----:B------:R-:W-:-:S11]  /*95b0*/  ULDC.64 UR6, c[0x0][0x208] ;  /* 0x0000820000067ab9 */ /* 0x000fd60000000a00 */
        /* <DEDUP_REMOVED lines=8> */
[----:B--2---:R0:W-:Y:S04]  /*9640*/  @!P4 STG.E.128 desc[UR6][R54.64], R48 ;  /* 0x000000303600c986 */ /* 0x0041e8000c101d06 */
.L_x_508:
[----:B------:R-:W-:Y:S05]  /*9650*/  BSYNC B1 ;  /* 0x0000000000017941 */ /* 0x000fea0003800000 */
.L_x_507:
[----:B0-----:R-:W-:Y:S01]  /*9660*/  IADD3 R45, R22, 0x60, RZ ;  /* 0x00000060162d7810 */ /* 0x001fe20007ffe0ff */
[----:B------:R-:W-:Y:S03]  /*9670*/  BSSY B1, `(.L_x_511) ;  /* 0x0000087000017945 */ /* 0x000fe60003800000 */
        /* <DEDUP_REMOVED lines=12> */
[----:B------:R-:W-:-:S04]  /*9740*/  LOP3.LUT R46, R46, 0x1c0, RZ, 0xc0, !PT ;  /* 0x000001c02e2e7812 */ /* 0x000fc800078ec0ff */
        /* <DEDUP_REMOVED lines=19> */
[----:B------:R-:W-:Y:S02]  /*9880*/  IMAD R47, R23, 0x5800, R44 ;  /* 0x00005800172f7824 */ /* 0x000fe400078e022c */
[--C-:B------:R-:W-:Y:S02]  /*9890*/  IMAD R45, R45, 0x2, R2.reuse ;  /* 0x000000022d2d7824 */ /* 0x100fe400078e0202 */
[----:B------:R-:W-:-:S04]  /*98a0*/  IMAD R48, R47, 0x2, R2 ;  /* 0x000000022f307824 */ /* 0x000fc800078e0202 */
[----:B------:R-:W0:Y:S04]  /*98b0*/  LDS.128 R44, [R45+0x1e400] ;  /* 0x01e400002d2c7984 */ /* 0x000e280000000c00 */
[----:B------:R-:W2:Y:S01]  /*98c0*/  LDS.128 R48, [R48+0x1e400] ;  /* 0x01e4000030307984 */ /* 0x000ea20000000c00 */
[----:B------:R-:W-:Y:S05]  /*98d0*/  @P3 BRA `(.L_x_514) ;  /* 0x00000004004c3947 */ /* 0x000fea0003800000 */
[----:B------:R-:W-:Y:S01]  /*98e0*/  SHF.R.U32.HI R67, RZ, 0x10, R89 ;  /* 0x00000010ff437819 */ /* 0x000fe20000011659 */
[----:B------:R-:W-:Y:S01]  /*98f0*/  HADD2.F32 R66, -RZ, R181.H1_H1 ;  /* 0x300000b5ff427230 */ /* 0x000fe20000004100 */
[----:B--2---:R-:W-:Y:S01]  /*9900*/  MOV R62, R49 ;  /* 0x00000031003e7202 */ /* 0x004fe20000000f00 */
[----:B0-----:R-:W-:Y:S01]  /*9910*/  IMAD.MOV.U32 R49, RZ, RZ, R47 ;  /* 0x000000ffff317224 */ /* 0x001fe200078e002f */
[--C-:B------:R-:W-:Y:S01]  /*9920*/  SHF.R.U64 R58, R76, 0x10, R77.reuse ;  /* 0x000000104c3a7819 */ /* 0x100fe2000000124d */
[----:B------:R-:W-:Y:S01]  /*9930*/  HADD2.F32 R67, -RZ, R67.H0_H0 ;  /* 0x20000043ff437230 */ /* 0x000fe20000004100 */
[----:B------:R-:W-:Y:S01]  /*9940*/  SHF.R.U32.HI R76, RZ, 0x10, R77 ;  /* 0x00000010ff4c7819 */ /* 0x000fe2000001164d */
[--C-:B------:R-:W-:Y:S01]  /*9950*/  HADD2.F32 R63, -RZ, R62.reuse.H0_H0 ;  /* 0x2000003eff3f7230 */ /* 0x100fe20000004100 */
[----:B------:R-:W-:Y:S01]  /*9960*/  SHF.R.U64 R59, R88, 0x10, R89 ;  /* 0x00000010583b7819 */ /* 0x000fe20000001259 */
[----:B------:R-:W-:Y:S01]  /*9970*/  HADD2.F32 R88, -RZ, R183.H1_H1 ;  /* 0x300000b7ff587230 */ /* 0x000fe20000004100 */
[--C-:B------:R-:W-:Y:S01]  /*9980*/  SHF.R.U64 R61, R90, 0x10, R91.reuse ;  /* 0x000000105a3d7819 */ /* 0x100fe2000000125b */
[----:B------:R-:W-:Y:S01]  /*9990*/  HADD2.F32 R64, -RZ, R62.H1_H1 ;  /* 0x3000003eff407230 */ /* 0x000fe20000004100 */
[----:B------:R-:W-:Y:S01]  /*99a0*/  SHF.R.U32.HI R90, RZ, 0x10, R91 ;  /* 0x00000010ff5a7819 */ /* 0x000fe2000001165b */
[--C-:B------:R-:W-:Y:S01]  /*99b0*/  HADD2.F32 R47, -RZ, R45.reuse.H0_H0 ;  /* 0x2000002dff2f7230 */ /* 0x100fe20000004100 */
[----:B------:R-:W-:Y:S01]  /*99c0*/  SHF.R.U64 R60, R78, 0x10, R79 ;  /* 0x000000104e3c7819 */ /* 0x000fe2000000124f */
[----:B------:R-:W-:-:S02]  /*99d0*/  HADD2.F32 R62, -RZ, R45.H1_H1 ;  /* 0x3000002dff3e7230 */ /* 0x000fc40000004100 */
[-C--:B------:R-:W-:Y:S01]  /*99e0*/  FMUL.FTZ R77, R64, R67.reuse ;  /* 0x00000043404d7220 */ /* 0x080fe20000410000 */
[----:B------:R-:W-:Y:S02]  /*99f0*/  HADD2.F32 R65, -RZ, R76.H0_H0 ;  /* 0x2000004cff417230 */ /* 0x000fe40000004100 */
[-C--:B------:R-:W-:Y:S01]  /*9a00*/  FMUL.FTZ R76, R63, R88.reuse ;  /* 0x000000583f4c7220 */ /* 0x080fe20000410000 */
[C---:B------:R-:W-:Y:S01]  /*9a10*/  FMUL.FTZ R88, R47.reuse, R88 ;  /* 0x000000582f587220 */ /* 0x040fe20000410000 */
[----:B------:R-:W-:Y:S01]  /*9a20*/  FMUL.FTZ R67, R62, R67 ;  /* 0x000000433e437220 */ /* 0x000fe20000410000 */
[----:B------:R-:W-:Y:S01]  /*9a30*/  SHF.R.U32.HI R78, RZ, 0x10, R79 ;  /* 0x00000010ff4e7819 */ /* 0x000fe2000001164f */
[-C--:B------:R-:W-:Y:S01]  /*9a40*/  FFMA.FTZ R45, R47, R66.reuse, -R76 ;  /* 0x000000422f2d7223 */ /* 0x080fe2000001084c */
[----:B------:R-:W-:Y:S01]  /*9a50*/  FFMA.FTZ R47, R63, R66, R88 ;  /* 0x000000423f2f7223 */ /* 0x000fe20000010058 */
[----:B------:R-:W-:Y:S01]  /*9a60*/  FFMA.FTZ R64, R64, R65, R67 ;  /* 0x0000004140407223 */ /* 0x000fe20000010043 */
[----:B------:R-:W-:-:S02]  /*9a70*/  HADD2.F32 R92, -RZ, R182.H1_H1 ;  /* 0x300000b6ff5c7230 */ /* 0x000fc40000004100 */
[----:B------:R-:W-:Y:S01]  /*9a80*/  FFMA.FTZ R62, R62, R65, -R77 ;  /* 0x000000413e3e7223 */ /* 0x000fe2000001084d */
[--C-:B------:R-:W-:Y:S02]  /*9a90*/  HADD2.F32 R63, -RZ, R51.reuse.H0_H0 ;  /* 0x20000033ff3f7230 */ /* 0x100fe40000004100 */
[----:B------:R-:W-:Y:S02]  /*9aa0*/  HADD2.F32 R76, -RZ, R51.H1_H1 ;  /* 0x30000033ff4c7230 */ /* 0x000fe40000004100 */
[----:B------:R-:W-:Y:S01]  /*9ab0*/  HADD2.F32 R67, -RZ, R90.H0_H0 ;  /* 0x2000005aff437230 */ /* 0x000fe20000004100 */
[----:B------:R-:W-:Y:S01]  /*9ac0*/  F2FP.F16.F32.PACK_AB R45, R62, R45 ;  /* 0x0000002d3e2d723e */ /* 0x000fe200000000ff */
[--C-:B------:R-:W-:Y:S02]  /*9ad0*/  HADD2.F32 R51, -RZ, R49.reuse.H0_H0 ;  /* 0x20000031ff337230 */ /* 0x100fe40000004100 */
[----:B------:R-:W-:Y:S02]  /*9ae0*/  HADD2.F32 R66, -RZ, R49.H1_H1 ;  /* 0x30000031ff427230 */ /* 0x000fe40000004100 */
[----:B------:R-:W-:Y:S01]  /*9af0*/  FMUL.FTZ R77, R76, R67 ;  /* 0x000000434c4d7220 */ /* 0x000fe20000410000 */
[----:B------:R-:W-:-:S02]  /*9b00*/  HADD2.F32 R88, -RZ, R180.H1_H1 ;  /* 0x300000b4ff587230 */ /* 0x000fc40000004100 */
[----:B------:R-:W-:Y:S02]  /*9b10*/  HADD2.F32 R65, -RZ, R78.H0_H0 ;  /* 0x2000004eff417230 */ /* 0x000fe40000004100 */
[-C--:B------:R-:W-:Y:S01]  /*9b20*/  FMUL.FTZ R78, R63, R92.reuse ;  /* 0x0000005c3f4e7220 */ /* 0x080fe20000410000 */
[C---:B------:R-:W-:Y:S01]  /*9b30*/  FMUL.FTZ R92, R51.reuse, R92 ;  /* 0x0000005c335c7220 */ /* 0x040fe20000410000 */
[C---:B------:R-:W-:Y:S01]  /*9b40*/  FMUL.FTZ R67, R66.reuse, R67 ;  /* 0x0000004342437220 */ /* 0x040fe20000410000 */
[----:B------:R-:W-:Y:S02]  /*9b50*/  HADD2.F32 R90, -RZ, R59.H0_H0 ;  /* 0x2000003bff5a7230 */ /* 0x000fe40000004100 */
[-C--:B------:R-:W-:Y:S01]  /*9b60*/  FFMA.FTZ R49, R51, R88.reuse, -R78 ;  /* 0x0000005833317223 */ /* 0x080fe2000001084e */
[----:B------:R-:W-:Y:S01]  /*9b70*/  FFMA.FTZ R51, R63, R88, R92 ;  /* 0x000000583f337223 */ /* 0x000fe2000001005c */
[-C--:B------:R-:W-:Y:S01]  /*9b80*/  FFMA.FTZ R66, R66, R65.reuse, -R77 ;  /* 0x0000004142427223 */ /* 0x080fe2000001084d */
[----:B------:R-:W-:Y:S01]  /*9b90*/  FFMA.FTZ R76, R76, R65, R67 ;  /* 0x000000414c4c7223 */ /* 0x000fe20000010043 */
[----:B------:R-:W-:-:S02]  /*9ba0*/  HADD2.F32 R88, -RZ, R183.H0_H0 ;  /* 0x200000b7ff587230 */ /* 0x000fc40000004100 */
[----:B------:R-:W-:Y:S01]  /*9bb0*/  HADD2.F32 R65, -RZ, R48.H0_H0 ;  /* 0x20000030ff417230 */ /* 0x000fe20000004100 */
[----:B------:R-:W-:Y:S01]  /*9bc0*/  F2FP.F16.F32.PACK_AB R66, R66, R49 ;  /* 0x000000314242723e */ /* 0x000fe200000000ff */
[----:B------:R-:W-:Y:S01]  /*9bd0*/  HADD2.F32 R59, -RZ, R44.H0_H0 ;  /* 0x2000002cff3b7230 */ /* 0x000fe20000004100 */
[----:B------:R-:W-:Y:S01]  /*9be0*/  F2FP.F16.F32.PACK_AB R49, R64, R47 ;  /* 0x0000002f4031723e */ /* 0x000fe200000000ff */
[----:B------:R-:W-:Y:S01]  /*9bf0*/  HADD2.F32 R67, -RZ, R48.H1_H1 ;  /* 0x30000030ff437230 */ /* 0x000fe20000004100 */
[----:B------:R-:W-:Y:S01]  /*9c00*/  F2FP.F16.F32.PACK_AB R51, R76, R51 ;  /* 0x000000334c33723e */ /* 0x000fe200000000ff */
[----:B------:R-:W-:Y:S02]  /*9c10*/  HADD2.F32 R63, -RZ, R44.H1_H1 ;  /* 0x3000002cff3f7230 */ /* 0x000fe40000004100 */
[-C--:B------:R-:W-:Y:S01]  /*9c20*/  FMUL.FTZ R44, R65, R88.reuse ;  /* 0x00000058412c7220 */ /* 0x080fe20000410000 */
[----:B------:R-:W-:Y:S02]  /*9c30*/  HADD2.F32 R78, -RZ, R181.H0_H0 ;  /* 0x200000b5ff4e7230 */ /* 0x000fe40000004100 */
[----:B------:R-:W-:Y:S01]  /*9c40*/  FMUL.FTZ R48, R59, R88 ;  /* 0x000000583b307220 */ /* 0x000fe20000410000 */
[----:B------:R-:W-:-:S02]  /*9c50*/  HADD2.F32 R58, -RZ, R58.H0_H0 ;  /* 0x2000003aff3a7230 */ /* 0x000fc40000004100 */
[-C--:B------:R-:W-:Y:S01]  /*9c60*/  FMUL.FTZ R88, R67, R90.reuse ;  /* 0x0000005a43587220 */ /* 0x080fe20000410000 */
[----:B------:R-:W-:Y:S01]  /*9c70*/  FMUL.FTZ R90, R63, R90 ;  /* 0x0000005a3f5a7220 */ /* 0x000fe20000410000 */
[-C--:B------:R-:W-:Y:S01]  /*9c80*/  FFMA.FTZ R44, R59, R78.reuse, -R44 ;  /* 0x0000004e3b2c7223 */ /* 0x080fe2000001082c */
[----:B------:R-:W-:Y:S01]  /*9c90*/  FFMA.FTZ R48, R65, R78, R48 ;  /* 0x0000004e41307223 */ /* 0x000fe20000010030 */
[-C--:B------:R-:W-:Y:S01]  /*9ca0*/  FFMA.FTZ R65, R63, R58.reuse, -R88 ;  /* 0x0000003a3f417223 */ /* 0x080fe20000010858 */
[----:B------:R-:W-:Y:S01]  /*9cb0*/  FFMA.FTZ R67, R67, R58, R90 ;  /* 0x0000003a43437223 */ /* 0x000fe2000001005a */
[----:B------:R-:W-:Y:S02]  /*9cc0*/  HADD2.F32 R59, -RZ, R50.H0_H0 ;  /* 0x20000032ff3b7230 */ /* 0x000fe40000004100 */
[----:B------:R-:W-:Y:S01]  /*9cd0*/  HADD2.F32 R182, -RZ, R182.H0_H0 ;  /* 0x200000b6ffb67230 */ /* 0x000fe20000004100 */
[----:B------:R-:W-:Y:S01]  /*9ce0*/  F2FP.F16.F32.PACK_AB R44, R65, R44 ;  /* 0x0000002c412c723e */ /* 0x000fe200000000ff */
[----:B------:R-:W-:Y:S01]  /*9cf0*/  HADD2.F32 R63, -RZ, R61.H0_H0 ;  /* 0x2000003dff3f7230 */ /* 0x000fe20000004100 */
[----:B------:R-:W-:Y:S01]  /*9d00*/  F2FP.F16.F32.PACK_AB R48, R67, R48 ;  /* 0x000000304330723e */ /* 0x000fe200000000ff */
[----:B------:R-:W-:-:S02]  /*9d10*/  HADD2.F32 R58, -RZ, R46.H0_H0 ;  /* 0x2000002eff3a7230 */ /* 0x000fc40000004100 */
[-C--:B------:R-:W-:Y:S01]  /*9d20*/  FMUL.FTZ R77, R59, R182.reuse ;  /* 0x000000b63b4d7220 */ /* 0x080fe20000410000 */
[----:B------:R-:W-:Y:S02]  /*9d30*/  HADD2.F32 R50, -RZ, R50.H1_H1 ;  /* 0x30000032ff327230 */ /* 0x000fe40000004100 */
[----:B------:R-:W-:Y:S02]  /*9d40*/  HADD2.F32 R46, -RZ, R46.H1_H1 ;  /* 0x3000002eff2e7230 */ /* 0x000fe40000004100 */
[----:B------:R-:W-:Y:S01]  /*9d50*/  FMUL.FTZ R182, R58, R182 ;  /* 0x000000b63ab67220 */ /* 0x000fe20000410000 */
[----:B------:R-:W-:Y:S02]  /*9d60*/  HADD2.F32 R180, -RZ, R180.H0_H0 ;  /* 0x200000b4ffb47230 */ /* 0x000fe40000004100 */
[-C--:B------:R-:W-:Y:S01]  /*9d70*/  FMUL.FTZ R79, R50, R63.reuse ;  /* 0x0000003f324f7220 */ /* 0x080fe20000410000 */
[----:B------:R-:W-:Y:S02]  /*9d80*/  HADD2.F32 R61, -RZ, R60.H0_H0 ;  /* 0x2000003cff3d7230 */ /* 0x000fe40000004100 */
[----:B------:R-:W-:Y:S01]  /*9d90*/  FMUL.FTZ R63, R46, R63 ;  /* 0x0000003f2e3f7220 */ /* 0x000fe20000410000 */
[----:B------:R-:W-:-:S02]  /*9da0*/  IMAD.MOV.U32 R47, RZ, RZ, R66 ;  /* 0x000000ffff2f7224 */ /* 0x000fc400078e0042 */
[-C--:B------:R-:W-:Y:S01]  /*9db0*/  FFMA.FTZ R77, R58, R180.reuse, -R77 ;  /* 0x000000b43a4d7223 */ /* 0x080fe2000001084d */
[----:B------:R-:W-:Y:S01]  /*9dc0*/  FFMA.FTZ R182, R59, R180, R182 ;  /* 0x000000b43bb67223 */ /* 0x000fe200000100b6 */
[-C--:B------:R-:W-:Y:S01]  /*9dd0*/  FFMA.FTZ R46, R46, R61.reuse, -R79 ;  /* 0x0000003d2e2e7223 */ /* 0x080fe2000001084f */
[----:B------:R-:W-:-:S04]  /*9de0*/  FFMA.FTZ R63, R50, R61, R63 ;  /* 0x0000003d323f7223 */ /* 0x000fc8000001003f */
[----:B------:R-:W-:Y:S02]  /*9df0*/  F2FP.F16.F32.PACK_AB R46, R46, R77 ;  /* 0x0000004d2e2e723e */ /* 0x000fe400000000ff */
[----:B------:R-:W-:-:S07]  /*9e00*/  F2FP.F16.F32.PACK_AB R50, R63, R182 ;  /* 0x000000b63f32723e */ /* 0x000fce00000000ff */
.L_x_514:
[----:B------:R-:W-:Y:S05]  /*9e10*/  BSYNC B2 ;  /* 0x0000000000027941 */ /* 0x000fea0003800000 */
.L_x_513:
        /* <DEDUP_REMOVED lines=12> */
.L_x_512:
[----:B------:R-:W-:Y:S05]  /*9ee0*/  BSYNC B1 ;  /* 0x0000000000017941 */ /* 0x000fea0003800000 */
.L_x_511:
[----:B0-----:R-:W-:Y:S01]  /*9ef0*/  VIADD R45, R22, 0x80 ;  /* 0x00000080162d7836 */ /* 0x001fe20000000000 */
[----:B------:R-:W-:Y:S04]  /*9f00*/  BSSY B1, `(.L_x_515) ;  /* 0x0000087000017945 */ /* 0x000fe80003800000 */
[----:B------:R-:W-:-:S13]  /*9f10*/  ISETP.GE.OR P4, PT, R45, R4, P0 ;  /* 0x000000042d00720c */ /* 0x000fda0000786670 */
[----:B------:R-:W-:Y:S05]  /*9f20*/  @P4 BRA `(.L_x_516) ;  /* 0x0000000800104947 */ /* 0x000fea0003800000 */
[----:B------:R-:W3:Y:S04]  /*9f30*/  LDL R44, [R1] ;  /* 0x00000000012c7983 */ /* 0x000ee80000100800 */
[----:B------:R-:W4:Y:S01]  /*9f40*/  LDL R46, [R1+0x5c] ;  /* 0x00005c00012e7983 */ /* 0x000f220000100800 */
[----:B--2---:R-:W-:Y:S01]  /*9f50*/  IMAD.WIDE.U32 R52, R45, R138, R136 ;  /* 0x0000008a2d347225 */ /* 0x004fe200078e0088 */
[----:B------:R-:W-:Y:S01]  /*9f60*/  IADD3 R47, R22, 0x80, RZ ;  /* 0x00000080162f7810 */ /* 0x000fe20007ffe0ff */
[----:B------:R-:W-:Y:S01]  /*9f70*/  BSSY B2, `(.L_x_517) ;  /* 0x0000073000027945 */ /* 0x000fe20003800000 */
[----:B------:R-:W-:-:S03]  /*9f80*/  IADD3 R54, P4, P5, R100, R52, R21 ;  /* 0x0000003464367210 */ /* 0x000fc60007d9e015 */
[----:B------:R-:W-:-:S05]  /*9f90*/  IMAD.SHL.U32 R47, R47, 0x40, RZ ;  /* 0x000000402f2f7824 */ /* 0x000fca00078e00ff */
[----:B------:R-:W-:Y:S02]  /*9fa0*/  LOP3.LUT R47, R47, 0x1c0, RZ, 0xc0, !PT ;  /* 0x000001c02f2f7812 */ /* 0x000fe400078ec0ff */
        /* <DEDUP_REMOVED lines=19> */
[----:B------:R-:W-:-:S03]  /*a0e0*/  IMAD R45, R45, 0x2, R2 ;  /* 0x000000022d2d7824 */ /* 0x000fc600078e0202 */
[----:B------:R-:W-:-:S03]  /*a0f0*/  LEA R48, R47, R2, 0x1 ;  /* 0x000000022f307211 */ /* 0x000fc600078e08ff */
[----:B------:R-:W0:Y:S04]  /*a100*/  LDS.128 R44, [R45+0x1e400] ;  /* 0x01e400002d2c7984 */ /* 0x000e280000000c00 */
[----:B------:R-:W2:Y:S01]  /*a110*/  LDS.128 R48, [R48+0x1e400] ;  /* 0x01e4000030307984 */ /* 0x000ea20000000c00 */
[----:B------:R-:W-:Y:S05]  /*a120*/  @P3 BRA `(.L_x_518) ;  /* 0x00000004005c3947 */ /* 0x000fea0003800000 */
[----:B0-----:R-:W-:Y:S01]  /*a130*/  IMAD.MOV.U32 R62, RZ, RZ, R44 ;  /* 0x000000ffff3e7224 */ /* 0x001fe200078e002c */
[----:B------:R-:W-:Y:S01]  /*a140*/  SHF.R.U64 R59, R68, 0x10, R69 ;  /* 0x00000010443b7819 */ /* 0x000fe20000001245 */
[----:B--2---:R-:W-:Y:S01]  /*a150*/  IMAD.MOV.U32 R44, RZ, RZ, R49 ;  /* 0x000000ffff2c7224 */ /* 0x004fe200078e0031 */
[----:B------:R-:W-:Y:S01]  /*a160*/  SHF.R.U32.HI R68, RZ, 0x10, R73 ;  /* 0x00000010ff447819 */ /* 0x000fe20000011649 */
[----:B------:R-:W-:Y:S01]  /*a170*/  IMAD.MOV.U32 R63, RZ, RZ, R48 ;  /* 0x000000ffff3f7224 */ /* 0x000fe200078e0030 */
[----:B------:R-:W-:Y:S01]  /*a180*/  MOV R64, R51 ;  /* 0x0000003300407202 */ /* 0x000fe20000000f00 */
[----:B------:R-:W-:Y:S01]  /*a190*/  HADD2.F32 R67, -RZ, R173.H1_H1 ;  /* 0x300000adff437230 */ /* 0x000fe20000004100 */
[----:B------:R-:W-:Y:S01]  /*a1a0*/  SHF.R.U32.HI R66, RZ, 0x10, R69 ;  /* 0x00000010ff427819 */ /* 0x000fe20000011645 */
[--C-:B------:R-:W-:Y:S01]  /*a1b0*/  HADD2.F32 R48, -RZ, R44.reuse.H0_H0 ;  /* 0x2000002cff307230 */ /* 0x100fe20000004100 */
[----:B------:R-:W-:Y:S01]  /*a1c0*/  SHF.R.U64 R58, R70, 0x10, R71 ;  /* 0x00000010463a7819 */ /* 0x000fe20000001247 */
[----:B------:R-:W-:Y:S01]  /*a1d0*/  HADD2.F32 R51, -RZ, R44.H1_H1 ;  /* 0x3000002cff337230 */ /* 0x000fe20000004100 */
[----:B------:R-:W-:Y:S01]  /*a1e0*/  SHF.R.U32.HI R69, RZ, 0x10, R75 ;  /* 0x00000010ff457819 */ /* 0x000fe2000001164b */
[----:B------:R-:W-:Y:S01]  /*a1f0*/  IMAD.MOV.U32 R49, RZ, RZ, R47 ;  /* 0x000000ffff317224 */ /* 0x000fe200078e002f */
[----:B------:R-:W-:Y:S01]  /*a200*/  SHF.R.U32.HI R71, RZ, 0x10, R71 ;  /* 0x00000010ff477819 */ /* 0x000fe20000011647 */
[--C-:B------:R-:W-:Y:S01]  /*a210*/  HADD2.F32 R44, -RZ, R45.reuse.H0_H0 ;  /* 0x2000002dff2c7230 */ /* 0x100fe20000004100 */
[----:B------:R-:W-:Y:S01]  /*a220*/  SHF.R.U64 R61, R72, 0x10, R73 ;  /* 0x00000010483d7819 */ /* 0x000fe20000001249 */
[----:B------:R-:W-:Y:S01]  /*a230*/  HADD2.F32 R68, -RZ, R68.H0_H0 ;  /* 0x20000044ff447230 */ /* 0x000fe20000004100 */
[----:B------:R-:W-:Y:S01]  /*a240*/  SHF.R.U64 R60, R74, 0x10, R75 ;  /* 0x000000104a3c7819 */ /* 0x000fe2000000124b */
[----:B------:R-:W-:-:S02]  /*a250*/  HADD2.F32 R47, -RZ, R45.H1_H1 ;  /* 0x3000002dff2f7230 */ /* 0x000fc40000004100 */
[-C--:B------:R-:W-:Y:S01]  /*a260*/  FMUL.FTZ R45, R48, R67.reuse ;  /* 0x00000043302d7220 */ /* 0x080fe20000410000 */
[----:B------:R-:W-:Y:S02]  /*a270*/  HADD2.F32 R65, -RZ, R171.H1_H1 ;  /* 0x300000abff417230 */ /* 0x000fe40000004100 */
[C---:B------:R-:W-:Y:S01]  /*a280*/  FMUL.FTZ R67, R44.reuse, R67 ;  /* 0x000000432c437220 */ /* 0x040fe20000410000 */
[----:B------:R-:W-:Y:S02]  /*a290*/  HADD2.F32 R66, -RZ, R66.H0_H0 ;  /* 0x20000042ff427230 */ /* 0x000fe40000004100 */
[-C--:B------:R-:W-:Y:S01]  /*a2a0*/  FMUL.FTZ R70, R51, R68.reuse ;  /* 0x0000004433467220 */ /* 0x080fe20000410000 */
[C---:B------:R-:W-:Y:S01]  /*a2b0*/  FMUL.FTZ R68, R47.reuse, R68 ;  /* 0x000000442f447220 */ /* 0x040fe20000410000 */
[-C--:B------:R-:W-:Y:S01]  /*a2c0*/  FFMA.FTZ R44, R44, R65.reuse, -R45 ;  /* 0x000000412c2c7223 */ /* 0x080fe2000001082d */
[----:B------:R-:W-:Y:S01]  /*a2d0*/  FFMA.FTZ R45, R48, R65, R67 ;  /* 0x00000041302d7223 */ /* 0x000fe20000010043 */
[-C--:B------:R-:W-:Y:S01]  /*a2e0*/  FFMA.FTZ R47, R47, R66.reuse, -R70 ;  /* 0x000000422f2f7223 */ /* 0x080fe20000010846 */
[----:B------:R-:W-:Y:S01]  /*a2f0*/  FFMA.FTZ R48, R51, R66, R68 ;  /* 0x0000004233307223 */ /* 0x000fe20000010044 */
[----:B------:R-:W-:-:S02]  /*a300*/  HADD2.F32 R70, -RZ, R170.H1_H1 ;  /* 0x300000aaff467230 */ /* 0x000fc40000004100 */
[----:B------:R-:W-:Y:S01]  /*a310*/  HADD2.F32 R65, -RZ, R64.H0_H0 ;  /* 0x20000040ff417230 */ /* 0x000fe20000004100 */
[----:B------:R-:W-:Y:S01]  /*a320*/  F2FP.F16.F32.PACK_AB R47, R47, R44 ;  /* 0x0000002c2f2f723e */ /* 0x000fe200000000ff */
[----:B------:R-:W-:Y:S02]  /*a330*/  HADD2.F32 R51, -RZ, R49.H0_H0 ;  /* 0x20000031ff337230 */ /* 0x000fe40000004100 */
[----:B------:R-:W-:Y:S02]  /*a340*/  HADD2.F32 R68, -RZ, R172.H1_H1 ;  /* 0x300000acff447230 */ /* 0x000fe40000004100 */
[-C--:B------:R-:W-:Y:S01]  /*a350*/  FMUL.FTZ R72, R65, R70.reuse ;  /* 0x0000004641487220 */ /* 0x080fe20000410000 */
[----:B------:R-:W-:Y:S02]  /*a360*/  HADD2.F32 R66, -RZ, R64.H1_H1 ;  /* 0x30000040ff427230 */ /* 0x000fe40000004100 */
[----:B------:R-:W-:Y:S01]  /*a370*/  FMUL.FTZ R70, R51, R70 ;  /* 0x0000004633467220 */ /* 0x000fe20000410000 */
[----:B------:R-:W-:-:S02]  /*a380*/  HADD2.F32 R69, -RZ, R69.H0_H0 ;  /* 0x20000045ff457230 */ /* 0x000fc40000004100 */
[----:B------:R-:W-:Y:S02]  /*a390*/  HADD2.F32 R64, -RZ, R49.H1_H1 ;  /* 0x30000031ff407230 */ /* 0x000fe40000004100 */
[-C--:B------:R-:W-:Y:S01]  /*a3a0*/  FFMA.FTZ R49, R51, R68.reuse, -R72 ;  /* 0x0000004433317223 */ /* 0x080fe20000010848 */
[----:B------:R-:W-:Y:S02]  /*a3b0*/  HADD2.F32 R67, -RZ, R71.H0_H0 ;  /* 0x20000047ff437230 */ /* 0x000fe40000004100 */
[-C--:B------:R-:W-:Y:S01]  /*a3c0*/  FMUL.FTZ R71, R66, R69.reuse ;  /* 0x0000004542477220 */ /* 0x080fe20000410000 */
[----:B------:R-:W-:Y:S01]  /*a3d0*/  FFMA.FTZ R51, R65, R68, R70 ;  /* 0x0000004441337223 */ /* 0x000fe20000010046 */
[----:B------:R-:W-:Y:S02]  /*a3e0*/  HADD2.F32 R65, -RZ, R61.H0_H0 ;  /* 0x2000003dff417230 */ /* 0x000fe40000004100 */
[----:B------:R-:W-:Y:S01]  /*a3f0*/  FMUL.FTZ R69, R64, R69 ;  /* 0x0000004540457220 */ /* 0x000fe20000410000 */
[----:B------:R-:W-:-:S02]  /*a400*/  HADD2.F32 R61, -RZ, R62.H0_H0 ;  /* 0x2000003eff3d7230 */ /* 0x000fc40000004100 */
[-C--:B------:R-:W-:Y:S01]  /*a410*/  FFMA.FTZ R70, R64, R67.reuse, -R71 ;  /* 0x0000004340467223 */ /* 0x080fe20000010847 */
[----:B------:R-:W-:Y:S02]  /*a420*/  HADD2.F32 R62, -RZ, R62.H1_H1 ;  /* 0x3000003eff3e7230 */ /* 0x000fe40000004100 */
[----:B------:R-:W-:Y:S01]  /*a430*/  FFMA.FTZ R72, R66, R67, R69 ;  /* 0x0000004342487223 */ /* 0x000fe20000010045 */
[--C-:B------:R-:W-:Y:S02]  /*a440*/  HADD2.F32 R64, -RZ, R63.reuse.H0_H0 ;  /* 0x2000003fff407230 */ /* 0x100fe40000004100 */
[----:B------:R-:W-:Y:S02]  /*a450*/  HADD2.F32 R63, -RZ, R63.H1_H1 ;  /* 0x3000003fff3f7230 */ /* 0x000fe40000004100 */
[----:B------:R-:W-:Y:S01]  /*a460*/  FMUL.FTZ R68, R62, R65 ;  /* 0x000000413e447220 */ /* 0x000fe20000410000 */
[----:B------:R-:W-:Y:S01]  /*a470*/  HADD2.F32 R59, -RZ, R59.H0_H0 ;  /* 0x2000003bff3b7230 */ /* 0x000fe20000004100 */
[----:B------:R-:W-:Y:S01]  /*a480*/  F2FP.F16.F32.PACK_AB R70, R70, R49 ;  /* 0x000000314646723e */ /* 0x000fe200000000ff */
[----:B------:R-:W-:-:S02]  /*a490*/  HADD2.F32 R170, -RZ, R170.H0_H0 ;  /* 0x200000aaffaa7230 */ /* 0x000fc40000004100 */
[C---:B------:R-:W-:Y:S01]  /*a4a0*/  FMUL.FTZ R69, R63.reuse, R65 ;  /* 0x000000413f457220 */ /* 0x040fe20000410000 */
[----:B------:R-:W-:Y:S02]  /*a4b0*/  HADD2.F32 R172, -RZ, R172.H0_H0 ;  /* 0x200000acffac7230 */ /* 0x000fe40000004100 */
[-C--:B------:R-:W-:Y:S01]  /*a4c0*/  FFMA.FTZ R68, R63, R59.reuse, R68 ;  /* 0x0000003b3f447223 */ /* 0x080fe20000010044 */
[----:B------:R-:W-:Y:S02]  /*a4d0*/  HADD2.F32 R63, -RZ, R60.H0_H0 ;  /* 0x2000003cff3f7230 */ /* 0x000fe40000004100 */
[-C--:B------:R-:W-:Y:S01]  /*a4e0*/  FMUL.FTZ R66, R64, R170.reuse ;  /* 0x000000aa40427220 */ /* 0x080fe20000410000 */
[----:B------:R-:W-:Y:S01]  /*a4f0*/  FFMA.FTZ R69, R62, R59, -R69 ;  /* 0x0000003b3e457223 */ /* 0x000fe20000010845 */
[----:B------:R-:W-:Y:S02]  /*a500*/  HADD2.F32 R60, -RZ, R50.H0_H0 ;  /* 0x20000032ff3c7230 */ /* 0x000fe40000004100 */
[----:B------:R-:W-:Y:S01]  /*a510*/  FMUL.FTZ R67, R61, R170 ;  /* 0x000000aa3d437220 */ /* 0x000fe20000410000 */
[----:B------:R-:W-:-:S02]  /*a520*/  HADD2.F32 R171, -RZ, R171.H0_H0 ;  /* 0x200000abffab7230 */ /* 0x000fc40000004100 */
[-C--:B------:R-:W-:Y:S01]  /*a530*/  FFMA.FTZ R66, R61, R172.reuse, -R66 ;  /* 0x000000ac3d427223 */ /* 0x080fe20000010842 */
[----:B------:R-:W-:Y:S02]  /*a540*/  HADD2.F32 R59, -RZ, R46.H0_H0 ;  /* 0x2000002eff3b7230 */ /* 0x000fe40000004100 */
[----:B------:R-:W-:Y:S01]  /*a550*/  FFMA.FTZ R67, R64, R172, R67 ;  /* 0x000000ac40437223 */ /* 0x000fe20000010043 */
[----:B------:R-:W-:Y:S01]  /*a560*/  HADD2.F32 R50, -RZ, R50.H1_H1 ;  /* 0x30000032ff327230 */ /* 0x000fe20000004100 */
[----:B------:R-:W-:Y:S01]  /*a570*/  F2FP.F16.F32.PACK_AB R49, R48, R45 ;  /* 0x0000002d3031723e */ /* 0x000fe200000000ff */
[----:B------:R-:W-:Y:S01]  /*a580*/  HADD2.F32 R46, -RZ, R46.H1_H1 ;  /* 0x3000002eff2e7230 */ /* 0x000fe20000004100 */
[----:B------:R-:W-:Y:S01]  /*a590*/  F2FP.F16.F32.PACK_AB R51, R72, R51 ;  /* 0x000000334833723e */ /* 0x000fe200000000ff */
[----:B------:R-:W-:Y:S02]  /*a5a0*/  HADD2.F32 R61, -RZ, R58.H0_H0 ;  /* 0x2000003aff3d7230 */ /* 0x000fe40000004100 */
[----:B------:R-:W-:Y:S01]  /*a5b0*/  FMUL.FTZ R58, R60, R171 ;  /* 0x000000ab3c3a7220 */ /* 0x000fe20000410000 */
[----:B------:R-:W-:-:S02]  /*a5c0*/  HADD2.F32 R173, -RZ, R173.H0_H0 ;  /* 0x200000adffad7230 */ /* 0x000fc40000004100 */
[----:B------:R-:W-:Y:S01]  /*a5d0*/  FMUL.FTZ R65, R50, R63 ;  /* 0x0000003f32417220 */ /* 0x000fe20000410000 */
[C---:B------:R-:W-:Y:S01]  /*a5e0*/  FMUL.FTZ R171, R59.reuse, R171 ;  /* 0x000000ab3bab7220 */ /* 0x040fe20000410000 */
[----:B------:R-:W-:Y:S01]  /*a5f0*/  FMUL.FTZ R63, R46, R63 ;  /* 0x0000003f2e3f7220 */ /* 0x000fe20000410000 */
[----:B------:R-:W-:Y:S02]  /*a600*/  IMAD.MOV.U32 R45, RZ, RZ, R47 ;  /* 0x000000ffff2d7224 */ /* 0x000fe400078e002f */
[-C--:B------:R-:W-:Y:S01]  /*a610*/  FFMA.FTZ R58, R59, R173.reuse, -R58 ;  /* 0x000000ad3b3a7223 */ /* 0x080fe2000001083a */
[----:B------:R-:W-:Y:S01]  /*a620*/  FFMA.FTZ R171, R60, R173, R171 ;  /* 0x000000ad3cab7223 */ /* 0x000fe200000100ab */
[-C--:B------:R-:W-:Y:S01]  /*a630*/  FFMA.FTZ R65, R46, R61.reuse, -R65 ;  /* 0x0000003d2e417223 */ /* 0x080fe20000010841 */
[----:B------:R-:W-:Y:S01]  /*a640*/  FFMA.FTZ R50, R50, R61, R63 ;  /* 0x0000003d32327223 */ /* 0x000fe2000001003f */
[----:B------:R-:W-:Y:S01]  /*a650*/  F2FP.F16.F32.PACK_AB R44, R69, R66 ;  /* 0x00000042452c723e */ /* 0x000fe200000000ff */
[----:B------:R-:W-:Y:S01]  /*a660*/  IMAD.MOV.U32 R47, RZ, RZ, R70 ;  /* 0x000000ffff2f7224 */ /* 0x000fe200078e0046 */
[----:B------:R-:W-:-:S02]  /*a670*/  F2FP.F16.F32.PACK_AB R48, R68, R67 ;  /* 0x000000434430723e */ /* 0x000fc400000000ff */
[----:B------:R-:W-:Y:S02]  /*a680*/  F2FP.F16.F32.PACK_AB R46, R65, R58 ;  /* 0x0000003a412e723e */ /* 0x000fe400000000ff */
[----:B------:R-:W-:-:S07]  /*a690*/  F2FP.F16.F32.PACK_AB R50, R50, R171 ;  /* 0x000000ab3232723e */ /* 0x000fce00000000ff */
.L_x_518:
[----:B------:R-:W-:Y:S05]  /*a6a0*/  BSYNC B2 ;  /* 0x0000000000027941 */ /* 0x000fea0003800000 */
.L_x_517:
        /* <DEDUP_REMOVED lines=12> */
.L_x_516:
[----:B------:R-:W-:Y:S05]  /*a770*/  BSYNC B1 ;  /* 0x0000000000017941 */ /* 0x000fea0003800000 */
.L_x_515:
[----:B0-----:R-:W-:Y:S02]  /*a780*/  VIADD R45, R22, 0xa0 ;  /* 0x000000a0162d7836 */ /* 0x001fe40000000000 */
[-C--:B--2---:R-:W-:Y:S02]  /*a790*/  IMAD R44, R148, R138.reuse, RZ ;  /* 0x0000008a942c7224 */ /* 0x084fe400078e02ff */
[C---:B------:R-:W-:Y:S01]  /*a7a0*/  IMAD.WIDE.U32 R136, R45.reuse, R138, R136 ;  /* 0x0000008a2d887225 */ /* 0x040fe200078e0088 */
[----:B------:R-:W-:-:S03]  /*a7b0*/  ISETP.GE.OR P4, PT, R45, R4, P0 ;  /* 0x000000042d00720c */ /* 0x000fc60000786670 */
[----:B------:R-:W-:-:S10]  /*a7c0*/  IMAD R139, R45, R139, R44 ;  /* 0x0000008b2d8b7224 */ /* 0x000fd400078e022c */
[----:B------:R-:W-:Y:S05]  /*a7d0*/  @P4 BRA `(.L_x_485) ;  /* 0x00000010005c4947 */ /* 0x000fea0003800000 */
[----:B------:R-:W2:Y:S01]  /*a7e0*/  LDL R45, [R1] ;  /* 0x00000000012d7983 */ /* 0x000ea20000100800 */
[----:B------:R-:W0:Y:S03]  /*a7f0*/  LDC.64 R52, c[0x0][0x2e8] ;  /* 0x0000ba00ff347b82 */ /* 0x000e260000000a00 */
[----:B------:R-:W3:Y:S01]  /*a800*/  LDL R46, [R1+0x58] ;  /* 0x00005800012e7983 */ /* 0x000ee20000100800 */
[----:B------:R-:W-:Y:S01]  /*a810*/  IMAD.IADD R56, R137, 0x1, R139 ;  /* 0x0000000189387824 */ /* 0x000fe200078e028b */
[----:B------:R-:W-:Y:S01]  /*a820*/  IADD3 R44, P4, P5, R100, R136, R21 ;  /* 0x00000088642c7210 */ /* 0x000fe20007d9e015 */
[----:B------:R-:W-:Y:S01]  /*a830*/  BSSY B1, `(.L_x_519) ;  /* 0x000006f000017945 */ /* 0x000fe20003800000 */
[----:B------:R-:W-:-:S05]  /*a840*/  IADD3 R47, R22, 0xa0, RZ ;  /* 0x000000a0162f7810 */ /* 0x000fca0007ffe0ff */
[----:B------:R-:W-:-:S05]  /*a850*/  IMAD.SHL.U32 R47, R47, 0x40, RZ ;  /* 0x000000402f2f7824 */ /* 0x000fca00078e00ff */
[----:B------:R-:W-:Y:S02]  /*a860*/  LOP3.LUT R47, R47, 0x1c0, RZ, 0xc0, !PT ;  /* 0x000001c02f2f7812 */ /* 0x000fe400078ec0ff */
[----:B--2---:R-:W-:Y:S02]  /*a870*/  LOP3.LUT P6, RZ, R45, 0x1, RZ, 0xc0, !PT ;  /* 0x000000012dff7812 */ /* 0x004fe400078cc0ff */
[----:B------:R-:W-:Y:S02]  /*a880*/  IADD3.X R45, R15, R56, R8, P4, P5 ;  /* 0x000000380f2d7210 */ /* 0x000fe400027ea408 */
[C---:B0-----:R-:W-:Y:S02]  /*a890*/  LEA R54, P4, R44.reuse, R52, 0x1 ;  /* 0x000000342c367211 */ /* 0x041fe400078808ff */
[----:B------:R-:W-:Y:S02]  /*a8a0*/  SEL R155, R43, R155, !P6 ;  /* 0x0000009b2b9b7207 */ /* 0x000fe40007000000 */
[----:B------:R-:W-:-:S02]  /*a8b0*/  LEA.HI.X R55, R44, R53, R45, 0x1, P4 ;  /* 0x000000352c377211 */ /* 0x000fc400020f0c2d */
[----:B------:R-:W-:-:S04]  /*a8c0*/  SHF.R.S32.HI R44, RZ, 0x1f, R155 ;  /* 0x0000001fff2c7819 */ /* 0x000fc8000001149b */
[----:B------:R-:W-:-:S04]  /*a8d0*/  LEA.HI R44, R44, R155, RZ, 0x4 ;  /* 0x0000009b2c2c7211 */ /* 0x000fc800078f20ff */
[----:B------:R-:W-:-:S04]  /*a8e0*/  LEA.HI.SX32 R44, R44, R9, 0x1c ;  /* 0x000000092c2c7211 */ /* 0x000fc800078fe2ff */
[----:B------:R-:W-:Y:S01]  /*a8f0*/  SHF.R.S32.HI R45, RZ, 0x1f, R44 ;  /* 0x0000001fff2d7819 */ /* 0x000fe2000001142c */
[----:B------:R-:W-:-:S03]  /*a900*/  IMAD.SHL.U32 R57, R44, 0x8, RZ ;  /* 0x000000082c397824 */ /* 0x000fc600078e00ff */
[----:B------:R-:W-:-:S04]  /*a910*/  LEA.HI R45, R45, R44, RZ, 0x3 ;  /* 0x0000002c2d2d7211 */ /* 0x000fc800078f18ff */
[----:B------:R-:W-:Y:S02]  /*a920*/  SHF.R.S32.HI R44, RZ, 0x3, R45 ;  /* 0x00000003ff2c7819 */ /* 0x000fe4000001142d */
[----:B------:R-:W-:-:S03]  /*a930*/  LOP3.LUT R45, R47, 0x38, R57, 0xf8, !PT ;  /* 0x000000382f2d7812 */ /* 0x000fc600078ef839 */
[----:B---3--:R-:W-:Y:S01]  /*a940*/  IMAD R44, R44, 0x2c00, R46 ;  /* 0x00002c002c2c7824 */ /* 0x008fe200078e022e */
[----:B------:R-:W-:-:S05]  /*a950*/  LOP3.LUT R45, R45, R164, RZ, 0x3c, !PT ;  /* 0x000000a42d2d7212 */ /* 0x000fca00078e3cff */
        /* <DEDUP_REMOVED lines=8> */
[----:B------:R-:W-:Y:S01]  /*a9e0*/  SHF.R.U32.HI R66, RZ, 0x10, R85 ;  /* 0x00000010ff427819 */ /* 0x000fe20000011655 */
[----:B--2---:R-:W-:Y:S01]  /*a9f0*/  IMAD.MOV.U32 R62, RZ, RZ, R50 ;  /* 0x000000ffff3e7224 */ /* 0x004fe200078e0032 */
[----:B------:R-:W-:Y:S01]  /*aa00*/  SHF.R.U32.HI R64, RZ, 0x10, R81 ;  /* 0x00000010ff407819 */ /* 0x000fe20000011651 */
[----:B0-----:R-:W-:Y:S01]  /*aa10*/  IMAD.MOV.U32 R61, RZ, RZ, R44 ;  /* 0x000000ffff3d7224 */ /* 0x001fe200078e002c */
[--C-:B------:R-:W-:Y:S01]  /*aa20*/  SHF.R.U64 R59, R86, 0x10, R87.reuse ;  /* 0x00000010563b7819 */ /* 0x100fe20000001257 */
[----:B------:R-:W-:Y:S01]  /*aa30*/  HADD2.F32 R50, -RZ, R49.H0_H0 ;  /* 0x20000031ff327230 */ /* 0x000fe20000004100 */
[----:B------:R-:W-:Y:S01]  /*aa40*/  SHF.R.U32.HI R86, RZ, 0x10, R87 ;  /* 0x00000010ff567819 */ /* 0x000fe20000011657 */
[----:B------:R-:W-:Y:S01]  /*aa50*/  HADD2.F32 R65, -RZ, R169.H1_H1 ;  /* 0x300000a9ff417230 */ /* 0x000fe20000004100 */
[--C-:B------:R-:W-:Y:S01]  /*aa60*/  SHF.R.U64 R58, R82, 0x10, R83.reuse ;  /* 0x00000010523a7819 */ /* 0x100fe20000001253 */
[----:B------:R-:W-:Y:S01]  /*aa70*/  HADD2.F32 R49, -RZ, R49.H1_H1 ;  /* 0x30000031ff317230 */ /* 0x000fe20000004100 */
[----:B------:R-:W-:Y:S01]  /*aa80*/  SHF.R.U32.HI R82, RZ, 0x10, R83 ;  /* 0x00000010ff527819 */ /* 0x000fe20000011653 */
[----:B------:R-:W-:-:S02]  /*aa90*/  HADD2.F32 R44, -RZ, R45.H0_H0 ;  /* 0x2000002dff2c7230 */ /* 0x000fc40000004100 */
[-C--:B------:R-:W-:Y:S01]  /*aaa0*/  FMUL.FTZ R67, R50, R65.reuse ;  /* 0x0000004132437220 */ /* 0x080fe20000410000 */
[----:B------:R-:W-:Y:S01]  /*aab0*/  HADD2.F32 R66, -RZ, R66.H0_H0 ;  /* 0x20000042ff427230 */ /* 0x000fe20000004100 */
[----:B------:R-:W-:Y:S01]  /*aac0*/  SHF.R.U64 R73, R84, 0x10, R85 ;  /* 0x0000001054497819 */ /* 0x000fe20000001255 */
[----:B------:R-:W-:Y:S02]  /*aad0*/  HADD2.F32 R45, -RZ, R45.H1_H1 ;  /* 0x3000002dff2d7230 */ /* 0x000fe40000004100 */
[----:B------:R-:W-:Y:S01]  /*aae0*/  FMUL.FTZ R65, R44, R65 ;  /* 0x000000412c417220 */ /* 0x000fe20000410000 */
[----:B------:R-:W-:Y:S02]  /*aaf0*/  HADD2.F32 R63, -RZ, R167.H1_H1 ;  /* 0x300000a7ff3f7230 */ /* 0x000fe40000004100 */
[-C--:B------:R-:W-:Y:S01]  /*ab00*/  FMUL.FTZ R68, R49, R66.reuse ;  /* 0x0000004231447220 */ /* 0x080fe20000410000 */
[----:B------:R-:W-:Y:S02]  /*ab10*/  HADD2.F32 R64, -RZ, R64.H0_H0 ;  /* 0x20000040ff407230 */ /* 0x000fe40000004100 */
[----:B------:R-:W-:Y:S01]  /*ab20*/  FMUL.FTZ R66, R45, R66 ;  /* 0x000000422d427220 */ /* 0x000fe20000410000 */
[----:B------:R-:W-:Y:S01]  /*ab30*/  SHF.R.U64 R60, R80, 0x10, R81 ;  /* 0x00000010503c7819 */ /* 0x000fe20000001251 */
[-C--:B------:R-:W-:Y:S01]  /*ab40*/  FFMA.FTZ R44, R44, R63.reuse, -R67 ;  /* 0x0000003f2c2c7223 */ /* 0x080fe20000010843 */
[----:B------:R-:W-:Y:S01]  /*ab50*/  FFMA.FTZ R65, R50, R63, R65 ;  /* 0x0000003f32417223 */ /* 0x000fe20000010041 */
[-C--:B------:R-:W-:Y:S01]  /*ab60*/  FFMA.FTZ R70, R49, R64.reuse, R66 ;  /* 0x0000004031467223 */ /* 0x080fe20000010042 */
[----:B------:R-:W-:Y:S01]  /*ab70*/  FFMA.FTZ R63, R45, R64, -R68 ;  /* 0x000000402d3f7223 */ /* 0x000fe20000010844 */
[----:B------:R-:W-:-:S02]  /*ab80*/  HADD2.F32 R49, -RZ, R51.H0_H0 ;  /* 0x20000033ff317230 */ /* 0x000fc40000004100 */
[----:B------:R-:W-:Y:S02]  /*ab90*/  HADD2.F32 R51, -RZ, R51.H1_H1 ;  /* 0x30000033ff337230 */ /* 0x000fe40000004100 */
[--C-:B------:R-:W-:Y:S02]  /*aba0*/  HADD2.F32 R45, -RZ, R47.reuse.H0_H0 ;  /* 0x2000002fff2d7230 */ /* 0x100fe40000004100 */
[----:B------:R-:W-:Y:S02]  /*abb0*/  HADD2.F32 R68, -RZ, R86.H0_H0 ;  /* 0x20000056ff447230 */ /* 0x000fe40000004100 */
[----:B------:R-:W-:Y:S02]  /*abc0*/  HADD2.F32 R47, -RZ, R47.H1_H1 ;  /* 0x3000002fff2f7230 */ /* 0x000fe40000004100 */
[----:B------:R-:W-:Y:S02]  /*abd0*/  HADD2.F32 R66, -RZ, R168.H1_H1 ;  /* 0x300000a8ff427230 */ /* 0x000fe40000004100 */
[----:B------:R-:W-:Y:S01]  /*abe0*/  FMUL.FTZ R74, R51, R68 ;  /* 0x00000044334a7220 */ /* 0x000fe20000410000 */
[----:B------:R-:W-:-:S02]  /*abf0*/  HADD2.F32 R64, -RZ, R82.H0_H0 ;  /* 0x20000052ff407230 */ /* 0x000fc40000004100 */
[----:B------:R-:W-:Y:S01]  /*ac00*/  FMUL.FTZ R68, R47, R68 ;  /* 0x000000442f447220 */ /* 0x000fe20000410000 */
[----:B------:R-:W-:Y:S02]  /*ac10*/  HADD2.F32 R50, -RZ, R166.H1_H1 ;  /* 0x300000a6ff327230 */ /* 0x000fe40000004100 */
[-C--:B------:R-:W-:Y:S01]  /*ac20*/  FMUL.FTZ R72, R49, R66.reuse ;  /* 0x0000004231487220 */ /* 0x080fe20000410000 */
[----:B------:R-:W-:Y:S01]  /*ac30*/  FMUL.FTZ R66, R45, R66 ;  /* 0x000000422d427220 */ /* 0x000fe20000410000 */
[-C--:B------:R-:W-:Y:S01]  /*ac40*/  FFMA.FTZ R71, R47, R64.reuse, -R74 ;  /* 0x000000402f477223 */ /* 0x080fe2000001084a */
[----:B------:R-:W-:Y:S01]  /*ac50*/  FFMA.FTZ R74, R51, R64, R68 ;  /* 0x00000040334a7223 */ /* 0x000fe20000010044 */
[-C--:B------:R-:W-:Y:S01]  /*ac60*/  FFMA.FTZ R72, R45, R50.reuse, -R72 ;  /* 0x000000322d487223 */ /* 0x080fe20000010848 */
[----:B------:R-:W-:Y:S02]  /*ac70*/  HADD2.F32 R64, -RZ, R169.H0_H0 ;  /* 0x200000a9ff407230 */ /* 0x000fe40000004100 */
[----:B------:R-:W-:Y:S01]  /*ac80*/  FFMA.FTZ R69, R49, R50, R66 ;  /* 0x0000003231457223 */ /* 0x000fe20000010042 */
[----:B------:R-:W-:-:S02]  /*ac90*/  HADD2.F32 R47, -RZ, R48.H0_H0 ;  /* 0x20000030ff2f7230 */ /* 0x000fc40000004100 */
[----:B------:R-:W-:Y:S02]  /*aca0*/  HADD2.F32 R45, -RZ, R61.H0_H0 ;  /* 0x2000003dff2d7230 */ /* 0x000fe40000004100 */
[----:B------:R-:W-:Y:S02]  /*acb0*/  HADD2.F32 R50, -RZ, R167.H0_H0 ;  /* 0x200000a7ff327230 */ /* 0x000fe40000004100 */
[-C--:B------:R-:W-:Y:S01]  /*acc0*/  FMUL.FTZ R66, R47, R64.reuse ;  /* 0x000000402f427220 */ /* 0x080fe20000410000 */
[----:B------:R-:W-:Y:S02]  /*acd0*/  HADD2.F32 R49, -RZ, R73.H0_H0 ;  /* 0x20000049ff317230 */ /* 0x000fe40000004100 */
[C---:B------:R-:W-:Y:S01]  /*ace0*/  FMUL.FTZ R64, R45.reuse, R64 ;  /* 0x000000402d407220 */ /* 0x040fe20000410000 */
[----:B------:R-:W-:Y:S02]  /*acf0*/  HADD2.F32 R48, -RZ, R48.H1_H1 ;  /* 0x30000030ff307230 */ /* 0x000fe40000004100 */
[----:B------:R-:W-:Y:S01]  /*ad00*/  FFMA.FTZ R66, R45, R50, -R66 ;  /* 0x000000322d427223 */ /* 0x000fe20000010842 */
[----:B------:R-:W-:-:S02]  /*ad10*/  HADD2.F32 R61, -RZ, R61.H1_H1 ;  /* 0x3000003dff3d7230 */ /* 0x000fc40000004100 */
[----:B------:R-:W-:Y:S01]  /*ad20*/  FFMA.FTZ R64, R47, R50, R64 ;  /* 0x000000322f407223 */ /* 0x000fe20000010040 */
[----:B------:R-:W-:Y:S02]  /*ad30*/  HADD2.F32 R60, -RZ, R60.H0_H0 ;  /* 0x2000003cff3c7230 */ /* 0x000fe40000004100 */
[-C--:B------:R-:W-:Y:S01]  /*ad40*/  FMUL.FTZ R68, R48, R49.reuse ;  /* 0x0000003130447220 */ /* 0x080fe20000410000 */
[----:B------:R-:W-:Y:S02]  /*ad50*/  HADD2.F32 R47, -RZ, R62.H0_H0 ;  /* 0x2000003eff2f7230 */ /* 0x000fe40000004100 */
[C---:B------:R-:W-:Y:S01]  /*ad60*/  FMUL.FTZ R49, R61.reuse, R49 ;  /* 0x000000313d317220 */ /* 0x040fe20000410000 */
[----:B------:R-:W-:Y:S02]  /*ad70*/  HADD2.F32 R168, -RZ, R168.H0_H0 ;  /* 0x200000a8ffa87230 */ /* 0x000fe40000004100 */
[----:B------:R-:W-:Y:S01]  /*ad80*/  FFMA.FTZ R61, R61, R60, -R68 ;  /* 0x0000003c3d3d7223 */ /* 0x000fe20000010844 */
[----:B------:R-:W-:-:S02]  /*ad90*/  HADD2.F32 R59, -RZ, R59.H0_H0 ;  /* 0x2000003bff3b7230 */ /* 0x000fc40000004100 */
[----:B------:R-:W-:Y:S01]  /*ada0*/  FFMA.FTZ R51, R48, R60, R49 ;  /* 0x0000003c30337223 */ /* 0x000fe20000010031 */
[----:B------:R-:W-:Y:S02]  /*adb0*/  HADD2.F32 R45, -RZ, R46.H0_H0 ;  /* 0x2000002eff2d7230 */ /* 0x000fe40000004100 */
[-C--:B------:R-:W-:Y:S01]  /*adc0*/  FMUL.FTZ R48, R47, R168.reuse ;  /* 0x000000a82f307220 */ /* 0x080fe20000410000 */
[----:B------:R-:W-:Y:S01]  /*add0*/  HADD2.F32 R62, -RZ, R62.H1_H1 ;  /* 0x3000003eff3e7230 */ /* 0x000fe20000004100 */
[----:B------:R-:W-:Y:S01]  /*ade0*/  F2FP.F16.F32.PACK_AB R69, R74, R69 ;  /* 0x000000454a45723e */ /* 0x000fe200000000ff */
[----:B------:R-:W-:Y:S02]  /*adf0*/  HADD2.F32 R46, -RZ, R46.H1_H1 ;  /* 0x3000002eff2e7230 */ /* 0x000fe40000004100 */
[----:B------:R-:W-:Y:S01]  /*ae00*/  FMUL.FTZ R168, R45, R168 ;  /* 0x000000a82da87220 */ /* 0x000fe20000410000 */
[----:B------:R-:W-:Y:S02]  /*ae10*/  HADD2.F32 R166, -RZ, R166.H0_H0 ;  /* 0x200000a6ffa67230 */ /* 0x000fe40000004100 */
[----:B------:R-:W-:Y:S01]  /*ae20*/  FMUL.FTZ R67, R62, R59 ;  /* 0x0000003b3e437220 */ /* 0x000fe20000410000 */
[----:B------:R-:W-:-:S02]  /*ae30*/  HADD2.F32 R49, -RZ, R58.H0_H0 ;  /* 0x2000003aff317230 */ /* 0x000fc40000004100 */
[C---:B------:R-:W-:Y:S01]  /*ae40*/  FMUL.FTZ R59, R46.reuse, R59 ;  /* 0x0000003b2e3b7220 */ /* 0x040fe20000410000 */
[----:B------:R-:W-:Y:S01]  /*ae50*/  F2FP.F16.F32.PACK_AB R64, R51, R64 ;  /* 0x000000403340723e */ /* 0x000fe200000000ff */
[-C--:B------:R-:W-:Y:S01]  /*ae60*/  FFMA.FTZ R48, R45, R166.reuse, -R48 ;  /* 0x000000a62d307223 */ /* 0x080fe20000010830 */
[----:B------:R-:W-:Y:S01]  /*ae70*/  FFMA.FTZ R168, R47, R166, R168 ;  /* 0x000000a62fa87223 */ /* 0x000fe200000100a8 */
[-C--:B------:R-:W-:Y:S01]  /*ae80*/  FFMA.FTZ R67, R46, R49.reuse, -R67 ;  /* 0x000000312e437223 */ /* 0x080fe20000010843 */
[----:B------:R-:W-:Y:S01]  /*ae90*/  FFMA.FTZ R59, R62, R49, R59 ;  /* 0x000000313e3b7223 */ /* 0x000fe2000001003b */
[----:B------:R-:W-:Y:S01]  /*aea0*/  F2FP.F16.F32.PACK_AB R45, R63, R44 ;  /* 0x0000002c3f2d723e */ /* 0x000fe200000000ff */
[----:B------:R-:W-:Y:S01]  /*aeb0*/  IMAD.MOV.U32 R51, RZ, RZ, R69 ;  /* 0x000000ffff337224 */ /* 0x000fe200078e0045 */
[----:B------:R-:W-:Y:S02]  /*aec0*/  F2FP.F16.F32.PACK_AB R47, R71, R72 ;  /* 0x00000048472f723e */ /* 0x000fe400000000ff */
[----:B------:R-:W-:Y:S01]  /*aed0*/  F2FP.F16.F32.PACK_AB R46, R67, R48 ;  /* 0x00000030432e723e */ /* 0x000fe200000000ff */
[----:B------:R-:W-:Y:S01]  /*aee0*/  IMAD.MOV.U32 R48, RZ, RZ, R64 ;  /* 0x000000ffff307224 */ /* 0x000fe200078e0040 */
[----:B------:R-:W-:-:S02]  /*aef0*/  F2FP.F16.F32.PACK_AB R49, R70, R65 ;  /* 0x000000414631723e */ /* 0x000fc400000000ff */
[----:B------:R-:W-:Y:S02]  /*af00*/  F2FP.F16.F32.PACK_AB R44, R61, R66 ;  /* 0x000000423d2c723e */ /* 0x000fe400000000ff */
[----:B------:R-:W-:-:S07]  /*af10*/  F2FP.F16.F32.PACK_AB R50, R59, R168 ;  /* 0x000000a83b32723e */ /* 0x000fce00000000ff */
.L_x_520:
[----:B------:R-:W-:Y:S05]  /*af20*/  BSYNC B1 ;  /* 0x0000000000017941 */ /* 0x000fea0003800000 */
.L_x_519:
[----:B------:R-:W-:Y:S01]  /*af30*/  ISETP.GE.AND P3, PT, R57, R153, PT ;  /* 0x000000993900720c */ /* 0x000fe20003f66270 */
[----:B------:R-:W-:Y:S02]  /*af40*/  ULDC.64 UR4, c[0x0][0x208] ;  /* 0x0000820000047ab9 */ /* 0x000fe40000000a00 */
[----:B0-----:R0:W-:Y:S10]  /*af50*/  STG.E.128 desc[UR4][R54.64], R44 ;  /* 0x0000002c36007986 */ /* 0x0011f4000c101d04 */
[----:B------:R-:W-:Y:S05]  /*af60*/  @P3 BRA `(.L_x_485) ;  /* 0x0000000800783947 */ /* 0x000fea0003800000 */
[--C-:B0-----:R-:W-:Y:S01]  /*af70*/  SHF.R.S32.HI R44, RZ, 0x1f, R57.reuse ;  /* 0x0000001fff2c7819 */ /* 0x101fe20000011439 */
[----:B------:R-:W-:Y:S01]  /*af80*/  ULDC.64 UR4, c[0x0][0x208] ;  /* 0x0000820000047ab9 */ /* 0x000fe20000000a00 */
[----:B------:R-:W-:-:S04]  /*af90*/  IADD3 R57, P3, P4, R100, R136, R57 ;  /* 0x0000008864397210 */ /* 0x000fc80007c7e039 */
[----:B------:R-:W-:Y:S02]  /*afa0*/  IADD3.X R56, R15, R56, R44, P3, P4 ;  /* 0x000000380f387210 */ /* 0x000fe40001fe842c */
[----:B------:R-:W-:-:S04]  /*afb0*/  LEA R52, P3, R57, R52, 0x1 ;  /* 0x0000003439347211 */ /* 0x000fc800078608ff */
[----:B------:R-:W-:-:S05]  /*afc0*/  LEA.HI.X R53, R57, R53, R56, 0x1, P3 ;  /* 0x0000003539357211 */ /* 0x000fca00018f0c38 */
[----:B--2---:R0:W-:Y:S01]  /*afd0*/  STG.E.128 desc[UR4][R52.64], R48 ;  /* 0x0000003034007986 */ /* 0x0041e2000c101d04 */
[----:B------:R-:W-:Y:S05]  /*afe0*/  BRA `(.L_x_485) ;  /* 0x0000000800587947 */ /* 0x000fea0003800000 */
.L_x_428:
[----:B------:R-:W-:-:S13]  /*aff0*/  ISETP.NE.AND P2, PT, R224, 0x3, PT ;  /* 0x00000003e000780c */ /* 0x000fda0003f45270 */
[----:B------:R-:W-:Y:S05]  /*b000*/  @!P2 BRA `(.L_x_521) ;  /* 0x000000000004a947 */ /* 0x000fea0003800000 */
[----:B------:R-:W-:Y:S01]  /*b010*/  BPT.TRAP 0x1 ;  /* 0x000000040000795c */ /* 0x000fe20000300000 */
.L_x_521:
[----:B------:R-:W-:Y:S01]  /*b020*/  SHF.R.S32.HI R3, RZ, 0x1f, R24 ;  /* 0x0000001fff037819 */ /* 0x000fe20000011418 */
[----:B------:R-:W-:Y:S01]  /*b030*/  IMAD R0, R41, R24, RZ ;  /* 0x0000001829007224 */ /* 0x000fe200078e02ff */
[----:B------:R-:W-:Y:S01]  /*b040*/  BSSY B1, `(.L_x_522) ;  /* 0x000000a000017945 */ /* 0x000fe20003800000 */
[----:B------:R-:W-:Y:S02]  /*b050*/  IMAD R4, R24, -0xb0, R25 ;  /* 0xffffff5018047824 */ /* 0x000fe400078e0219 */
[----:B------:R-:W-:Y:S01]  /*b060*/  IMAD R45, R3, R156, R0 ;  /* 0x0000009c032d7224 */ /* 0x000fe200078e0200 */
[----:B------:R-:W-:Y:S01]  /*b070*/  LEA R3, R23, R2, 0x3 ;  /* 0x0000000217037211 */ /* 0x000fe200078e18ff */
[----:B------:R-:W-:Y:S01]  /*b080*/  IMAD.WIDE.U32 R52, R156, R24, RZ ;  /* 0x000000189c347225 */ /* 0x000fe200078e00ff */
[----:B------:R-:W-:Y:S02]  /*b090*/  SHF.L.U32 R0, R223, 0x1f, RZ ;  /* 0x0000001fdf007819 */ /* 0x000fe400000006ff */
[----:B------:R-:W-:Y:S01]  /*b0a0*/  VIMNMX R4, R4, 0xb0, PT ;  /* 0x000000b004047848 */ /* 0x000fe20003fe0100 */
[----:B------:R-:W-:Y:S01]  /*b0b0*/  IMAD.IADD R58, R45, 0x1, R53 ;  /* 0x000000012d3a7824 */ /* 0x000fe200078e0235 */
[----:B------:R-:W1:Y:S02]  /*b0c0*/  SYNCS.PHASECHK.TRANS64.TRYWAIT P3, [R3+URZ+0x34890], R0 ;  /* 0x03489000030075a7 */ /* 0x000e64000806017f */
[----:B-1----:R-:W-:Y:S05]  /*b0d0*/  @!P3 BRA `(.L_x_523) ;  /* 0x000001e0003cb947 */ /* 0x002fea0003800000 */
.L_x_805:
[----:B------:R-:W-:Y:S05]  /*b0e0*/  BSYNC B1 ;  /* 0x0000000000017941 */ /* 0x000fea0003800000 */
.L_x_522:
[----:B------:R-:W-:Y:S01]  /*b0f0*/  ISETP.GE.AND P3, PT, R22, R4, PT ;  /* 0x000000041600720c */ /* 0x000fe20003f66270 */
[----:B------:R-:W-:-:S12]  /*b100*/  BSSY B1, `(.L_x_524) ;  /* 0x0000011000017945 */ /* 0x000fd80003800000 */
[----:B------:R-:W-:Y:S05]  /*b110*/  @P3 BRA `(.L_x_525) ;  /* 0x00000000003c3947 */ /* 0x000fea0003800000 */
[----:B------:R-:W2:Y:S01]  /*b120*/  @!P0 LDC.64 R54, c[0x0][0x2e8] ;  /* 0x0000ba00ff368b82 */ /* 0x000ea20000000a00 */
[----:B------:R-:W-:Y:S01]  /*b130*/  @!P0 IADD3 R46, P3, R20, R52, RZ ;  /* 0x00000034142e8210 */ /* 0x000fe20007f7e0ff */
[----:B0-----:R-:W-:Y:S01]  /*b140*/  @!P1 LDS.128 R48, [R5+0x23c00] ;  /* 0x023c000005309984 */ /* 0x001fe20000000c00 */
[----:B------:R-:W-:-:S03]  /*b150*/  ULDC.64 UR4, c[0x0][0x208] ;  /* 0x0000820000047ab9 */ /* 0x000fc60000000a00 */
[----:B------:R-:W-:Y:S01]  /*b160*/  @!P0 IMAD.X R47, R58, 0x1, R13, P3 ;  /* 0x000000013a2f8824 */ /* 0x000fe200018e060d */
[----:B------:R-:W-:Y:S01]  /*b170*/  @!P1 IADD3 R44, P3, R12, R52, RZ ;  /* 0x000000340c2c9210 */ /* 0x000fe20007f7e0ff */
[----:B------:R-:W0:Y:S04]  /*b180*/  @!P1 LDC.64 R56, c[0x0][0x2e8] ;  /* 0x0000ba00ff389b82 */ /* 0x000e280000000a00 */
[----:B------:R-:W-:Y:S01]  /*b190*/  @!P1 IMAD.X R45, R58, 0x1, R7, P3 ;  /* 0x000000013a2d9824 */ /* 0x000fe200018e0607 */
[----:B--2---:R-:W-:-:S04]  /*b1a0*/  @!P0 LEA R54, P3, R46, R54, 0x1 ;  /* 0x000000362e368211 */ /* 0x004fc800078608ff */
[----:B------:R-:W-:Y:S02]  /*b1b0*/  @!P0 LEA.HI.X R55, R46, R55, R47, 0x1, P3 ;  /* 0x000000372e378211 */ /* 0x000fe400018f0c2f */
[----:B0-----:R-:W-:-:S04]  /*b1c0*/  @!P1 LEA R56, P3, R44, R56, 0x1 ;  /* 0x000000382c389211 */ /* 0x001fc800078608ff */
[----:B------:R-:W-:Y:S02]  /*b1d0*/  @!P1 LEA.HI.X R57, R44, R57, R45, 0x1, P3 ;  /* 0x000000392c399211 */ /* 0x000fe400018f0c2d */
[----:B------:R-:W0:Y:S04]  /*b1e0*/  @!P0 LDS.128 R44, [R5+0x1e400] ;  /* 0x01e40000052c8984 */ /* 0x000e280000000c00 */
[----:B0-----:R2:W-:Y:S04]  /*b1f0*/  @!P0 STG.E.128 desc[UR4][R54.64], R44 ;  /* 0x0000002c36008986 */ /* 0x0015e8000c101d04 */
[----:B------:R2:W-:Y:S02]  /*b200*/  @!P1 STG.E.128 desc[UR4][R56.64], R48 ;  /* 0x0000003038009986 */ /* 0x0005e4000c101d04 */
.L_x_525:
[----:B------:R-:W-:Y:S05]  /*b210*/  BSYNC B1 ;  /* 0x0000000000017941 */ /* 0x000fea0003800000 */
.L_x_524:
[----:B--2---:R-:W-:Y:S01]  /*b220*/  VIADD R44, R22, 0x20 ;  /* 0x00000020162c7836 */ /* 0x004fe20000000000 */
[----:B------:R-:W-:Y:S04]  /*b230*/  BSSY B1, `(.L_x_526) ;  /* 0x0000014000017945 */ /* 0x000fe80003800000 */
[----:B------:R-:W-:-:S13]  /*b240*/  ISETP.GE.AND P3, PT, R44, R4, PT ;  /* 0x000000042c00720c */ /* 0x000fda0003f66270 */
[----:B------:R-:W-:Y:S05]  /*b250*/  @P3 BRA `(.L_x_527) ;  /* 0x0000000000443947 */ /* 0x000fea0003800000 */
[----:B------:R-:W2:Y:S01]  /*b260*/  @!P0 LDC.64 R54, c[0x0][0x2e8] ;  /* 0x0000ba00ff368b82 */ /* 0x000ea20000000a00 */
[----:B------:R-:W-:Y:S01]  /*b270*/  IADD3 R45, P3, R116, R52, RZ ;  /* 0x00000034742d7210 */ /* 0x000fe20007f7e0ff */
[----:B------:R-:W-:-:S03]  /*b280*/  ULDC.64 UR4, c[0x0][0x208] ;  /* 0x0000820000047ab9 */ /* 0x000fc60000000a00 */
[----:B------:R-:W-:Y:S02]  /*b290*/  IADD3.X R48, R58, R117, RZ, P3, !PT ;  /* 0x000000753a307210 */ /* 0x000fe40001ffe4ff */
[C---:B------:R-:W-:Y:S01]  /*b2a0*/  @!P0 IADD3 R46, P3, R45.reuse, R20, RZ ;  /* 0x000000142d2e8210 */ /* 0x040fe20007f7e0ff */
[----:B------:R-:W3:Y:S04]  /*b2b0*/  @!P1 LDC.64 R56, c[0x0][0x2e8] ;  /* 0x0000ba00ff389b82 */ /* 0x000ee80000000a00 */
[----:B------:R-:W-:Y:S01]  /*b2c0*/  @!P0 IMAD.X R47, R48, 0x1, R13, P3 ;  /* 0x00000001302f8824 */ /* 0x000fe200018e060d */
[----:B------:R-:W-:-:S05]  /*b2d0*/  @!P1 IADD3 R44, P3, R45, R12, RZ ;  /* 0x0000000c2d2c9210 */ /* 0x000fca0007f7e0ff */
[----:B------:R-:W-:Y:S02]  /*b2e0*/  @!P1 IMAD.X R45, R48, 0x1, R7, P3 ;  /* 0x00000001302d9824 */ /* 0x000fe400018e0607 */
[----:B0-----:R-:W-:Y:S01]  /*b2f0*/  @!P1 LDS.128 R48, [R5+0x24c00] ;  /* 0x024c000005309984 */ /* 0x001fe20000000c00 */
[----:B--2---:R-:W-:-:S04]  /*b300*/  @!P0 LEA R54, P3, R46, R54, 0x1 ;  /* 0x000000362e368211 */ /* 0x004fc800078608ff */
[----:B------:R-:W-:Y:S02]  /*b310*/  @!P0 LEA.HI.X R55, R46, R55, R47, 0x1, P3 ;  /* 0x000000372e378211 */ /* 0x000fe400018f0c2f */
[----:B---3--:R-:W-:-:S04]  /*b320*/  @!P1 LEA R56, P3, R44, R56, 0x1 ;  /* 0x000000382c389211 */ /* 0x008fc800078608ff */
[----:B------:R-:W-:Y:S02]  /*b330*/  @!P1 LEA.HI.X R57, R44, R57, R45, 0x1, P3 ;  /* 0x000000392c399211 */ /* 0x000fe400018f0c2d */
[----:B------:R-:W0:Y:S04]  /*b340*/  @!P0 LDS.128 R44, [R5+0x1f400] ;  /* 0x01f40000052c8984 */ /* 0x000e280000000c00 */
[----:B0-----:R2:W-:Y:S04]  /*b350*/  @!P0 STG.E.128 desc[UR4][R54.64], R44 ;  /* 0x0000002c36008986 */ /* 0x0015e8000c101d04 */
[----:B------:R2:W-:Y:S02]  /*b360*/  @!P1 STG.E.128 desc[UR4][R56.64], R48 ;  /* 0x0000003038009986 */ /* 0x0005e4000c101d04 */
.L_x_527:
[----:B------:R-:W-:Y:S05]  /*b370*/  BSYNC B1 ;  /* 0x0000000000017941 */ /* 0x000fea0003800000 */
.L_x_526:
[----:B--2---:R-:W-:Y:S01]  /*b380*/  VIADD R44, R22, 0x40 ;  /* 0x00000040162c7836 */ /* 0x004fe20000000000 */
[----:B------:R-:W-:Y:S04]  /*b390*/  BSSY B1, `(.L_x_528) ;  /* 0x0000014000017945 */ /* 0x000fe80003800000 */
[----:B------:R-:W-:-:S13]  /*b3a0*/  ISETP.GE.AND P3, PT, R44, R4, PT ;  /* 0x000000042c00720c */ /* 0x000fda0003f66270 */
[----:B------:R-:W-:Y:S05]  /*b3b0*/  @P3 BRA `(.L_x_529) ;  /* 0x0000000000443947 */ /* 0x000fea0003800000 */
[----:B------:R-:W2:Y:S01]  /*b3c0*/  @!P0 LDC.64 R54, c[0x0][0x2e8] ;  /* 0x0000ba00ff368b82 */ /* 0x000ea20000000a00 */
[----:B------:R-:W-:Y:S01]  /*b3d0*/  LEA R45, P3, R42, R52, 0x6 ;  /* 0x000000342a2d7211 */ /* 0x000fe200078630ff */
[----:B------:R-:W-:-:S04]  /*b3e0*/  ULDC.64 UR4, c[0x0][0x208] ;  /* 0x0000820000047ab9 */ /* 0x000fc80000000a00 */
[----:B------:R-:W-:Y:S01]  /*b3f0*/  IMAD.X R48, R58, 0x1, R140, P3 ;  /* 0x000000013a307824 */ /* 0x000fe200018e068c */
[C---:B------:R-:W-:Y:S01]  /*b400*/  @!P0 IADD3 R46, P3, R45.reuse, R20, RZ ;  /* 0x000000142d2e8210 */ /* 0x040fe20007f7e0ff */
[----:B------:R-:W3:Y:S03]  /*b410*/  @!P1 LDC.64 R56, c[0x0][0x2e8] ;  /* 0x0000ba00ff389b82 */ /* 0x000ee60000000a00 */
[----:B------:R-:W-:Y:S02]  /*b420*/  @!P0 IADD3.X R47, R48, R13, RZ, P3, !PT ;  /* 0x0000000d302f8210 */ /* 0x000fe40001ffe4ff */
        /* <DEDUP_REMOVED lines=10> */
.L_x_529:
[----:B------:R-:W-:Y:S05]  /*b4d0*/  BSYNC B1 ;  /* 0x0000000000017941 */ /* 0x000fea0003800000 */
.L_x_528:
[----:B--2---:R-:W-:Y:S01]  /*b4e0*/  VIADD R44, R22, 0x60 ;  /* 0x00000060162c7836 */ /* 0x004fe20000000000 */
[----:B------:R-:W-:Y:S04]  /*b4f0*/  BSSY B1, `(.L_x_530) ;  /* 0x0000018000017945 */ /* 0x000fe80003800000 */
[----:B------:R-:W-:-:S13]  /*b500*/  ISETP.GE.AND P3, PT, R44, R4, PT ;  /* 0x000000042c00720c */ /* 0x000fda0003f66270 */
[----:B------:R-:W-:Y:S05]  /*b510*/  @P3 BRA `(.L_x_531) ;  /* 0x0000000000543947 */ /* 0x000fea0003800000 */
[----:B------:R-:W2:Y:S01]  /*b520*/  LDC.64 R44, c[0x0][0x300] ;  /* 0x0000c000ff2c7b82 */ /* 0x000ea20000000a00 */
[----:B------:R-:W-:Y:S01]  /*b530*/  IMAD.MOV.U32 R46, RZ, RZ, R52 ;  /* 0x000000ffff2e7224 */ /* 0x000fe200078e0034 */
[----:B------:R-:W-:Y:S01]  /*b540*/  ULDC.64 UR4, c[0x0][0x208] ;  /* 0x0000820000047ab9 */ /* 0x000fe20000000a00 */
[----:B------:R-:W-:-:S05]  /*b550*/  IMAD.MOV.U32 R47, RZ, RZ, R58 ;  /* 0x000000ffff2f7224 */ /* 0x000fca00078e003a */
[----:B------:R-:W3:Y:S08]  /*b560*/  @!P0 LDC.64 R54, c[0x0][0x2e8] ;  /* 0x0000ba00ff368b82 */ /* 0x000ef00000000a00 */
[----:B------:R-:W4:Y:S01]  /*b570*/  @!P1 LDC.64 R56, c[0x0][0x2e8] ;  /* 0x0000ba00ff389b82 */ /* 0x000f220000000a00 */
[----:B--2---:R-:W-:-:S04]  /*b580*/  IMAD.WIDE.U32 R46, R44, 0x60, R46 ;  /* 0x000000602c2e7825 */ /* 0x004fc800078e002e */
[----:B------:R-:W-:-:S05]  /*b590*/  IMAD R45, R45, 0x60, RZ ;  /* 0x000000602d2d7824 */ /* 0x000fca00078e02ff */
[----:B------:R-:W-:Y:S02]  /*b5a0*/  IADD3 R44, R47, R45, RZ ;  /* 0x0000002d2f2c7210 */ /* 0x000fe40007ffe0ff */
[----:B------:R-:W-:-:S05]  /*b5b0*/  @!P0 IADD3 R45, P3, R20, R46, RZ ;  /* 0x0000002e142d8210 */ /* 0x000fca0007f7e0ff */
[----:B------:R-:W-:Y:S01]  /*b5c0*/  @!P0 IMAD.X R48, R44, 0x1, R13, P3 ;  /* 0x000000012c308824 */ /* 0x000fe200018e060d */
[----:B------:R-:W-:-:S05]  /*b5d0*/  @!P1 IADD3 R46, P3, R12, R46, RZ ;  /* 0x0000002e0c2e9210 */ /* 0x000fca0007f7e0ff */
[----:B------:R-:W-:Y:S01]  /*b5e0*/  @!P1 IMAD.X R44, R44, 0x1, R7, P3 ;  /* 0x000000012c2c9824 */ /* 0x000fe200018e0607 */
[----:B---3--:R-:W-:-:S04]  /*b5f0*/  @!P0 LEA R54, P3, R45, R54, 0x1 ;  /* 0x000000362d368211 */ /* 0x008fc800078608ff */
[----:B------:R-:W-:Y:S02]  /*b600*/  @!P0 LEA.HI.X R55, R45, R55, R48, 0x1, P3 ;  /* 0x000000372d378211 */ /* 0x000fe400018f0c30 */
[C---:B----4-:R-:W-:Y:S01]  /*b610*/  @!P1 LEA R56, P3, R46.reuse, R56, 0x1 ;  /* 0x000000382e389211 */ /* 0x050fe200078608ff */
[----:B0-----:R-:W-:Y:S03]  /*b620*/  @!P1 LDS.128 R48, [R5+0x26c00] ;  /* 0x026c000005309984 */ /* 0x001fe60000000c00 */
[----:B------:R-:W-:Y:S02]  /*b630*/  @!P1 LEA.HI.X R57, R46, R57, R44, 0x1, P3 ;  /* 0x000000392e399211 */ /* 0x000fe400018f0c2c */
[----:B------:R-:W0:Y:S04]  /*b640*/  @!P0 LDS.128 R44, [R5+0x21400] ;  /* 0x02140000052c8984 */ /* 0x000e280000000c00 */
[----:B0-----:R2:W-:Y:S04]  /*b650*/  @!P0 STG.E.128 desc[UR4][R54.64], R44 ;  /* 0x0000002c36008986 */ /* 0x0015e8000c101d04 */
[----:B------:R2:W-:Y:S02]  /*b660*/  @!P1 STG.E.128 desc[UR4][R56.64], R48 ;  /* 0x0000003038009986 */ /* 0x0005e4000c101d04 */
.L_x_531:
[----:B------:R-:W-:Y:S05]  /*b670*/  BSYNC B1 ;  /* 0x0000000000017941 */ /* 0x000fea0003800000 */
.L_x_530:
        /* <DEDUP_REMOVED lines=21> */
.L_x_533:
[----:B------:R-:W-:Y:S05]  /*b7d0*/  BSYNC B1 ;  /* 0x0000000000017941 */ /* 0x000fea0003800000 */
.L_x_532:
[----:B--2---:R-:W-:-:S05]  /*b7e0*/  VIADD R44, R22, 0xa0 ;  /* 0x000000a0162c7836 */ /* 0x004fca0000000000 */
[----:B------:R-:W-:-:S13]  /*b7f0*/  ISETP.GE.AND P3, PT, R44, R4, PT ;  /* 0x000000042c00720c */ /* 0x000fda0003f66270 */
[----:B------:R-:W-:Y:S05]  /*b800*/  @P3 BRA `(.L_x_485) ;  /* 0x0000000000503947 */ /* 0x000fea0003800000 */
[----:B------:R-:W2:Y:S01]  /*b810*/  LDC.64 R44, c[0x0][0x300] ;  /* 0x0000c000ff2c7b82 */ /* 0x000ea20000000a00 */
[----:B------:R-:W-:Y:S01]  /*b820*/  IMAD.MOV.U32 R53, RZ, RZ, R58 ;  /* 0x000000ffff357224 */ /* 0x000fe200078e003a */
[----:B------:R-:W-:-:S06]  /*b830*/  ULDC.64 UR4, c[0x0][0x208] ;  /* 0x0000820000047ab9 */ /* 0x000fcc0000000a00 */
[----:B------:R-:W3:Y:S01]  /*b840*/  @!P1 LDC.64 R54, c[0x0][0x2e8] ;  /* 0x0000ba00ff369b82 */ /* 0x000ee20000000a00 */
[----:B--2---:R-:W-:-:S04]  /*b850*/  IMAD.WIDE.U32 R52, R44, 0xa0, R52 ;  /* 0x000000a02c347825 */ /* 0x004fc800078e0034 */
[----:B------:R-:W-:Y:S01]  /*b860*/  IMAD R45, R45, 0xa0, RZ ;  /* 0x000000a02d2d7824 */ /* 0x000fe200078e02ff */
[----:B------:R-:W-:-:S03]  /*b870*/  @!P0 IADD3 R46, P3, R20, R52, RZ ;  /* 0x00000034142e8210 */ /* 0x000fc60007f7e0ff */
[----:B------:R-:W-:-:S05]  /*b880*/  IMAD.IADD R48, R53, 0x1, R45 ;  /* 0x0000000135307824 */ /* 0x000fca00078e022d */
[----:B------:R-:W-:Y:S02]  /*b890*/  @!P0 IADD3.X R47, R48, R13, RZ, P3, !PT ;  /* 0x0000000d302f8210 */ /* 0x000fe40001ffe4ff */
[----:B------:R-:W-:Y:S02]  /*b8a0*/  @!P1 IADD3 R44, P3, R12, R52, RZ ;  /* 0x000000340c2c9210 */ /* 0x000fe40007f7e0ff */
[----:B------:R-:W2:Y:S03]  /*b8b0*/  @!P0 LDC.64 R52, c[0x0][0x2e8] ;  /* 0x0000ba00ff348b82 */ /* 0x000ea60000000a00 */
        /* <DEDUP_REMOVED lines=9> */
.L_x_485:
[----:B------:R-:W-:Y:S05]  /*b950*/  BSYNC B0 ;  /* 0x0000000000007941 */ /* 0x000fea0003800000 */
.L_x_427:
[----:B0-234-:R-:W0:Y:S01]  /*b960*/  S2R R44, SR_TID.X ;  /* 0x00000000002c7919 */ /* 0x01de220000002100 */
[----:B------:R-:W-:Y:S01]  /*b970*/  @!PT LDS RZ, [RZ] ;  /* 0x00000000fffff984 */ /* 0x000fe20000000800 */
[----:B------:R-:W-:Y:S01]  /*b980*/  @!PT LDS RZ, [RZ] ;  /* 0x00000000fffff984 */ /* 0x000fe20000000800 */
[----:B------:R-:W-:Y:S01]  /*b990*/  @!PT LDS RZ, [RZ] ;  /* 0x00000000fffff984 */ /* 0x000fe20000000800 */
[----:B------:R-:W-:Y:S01]  /*b9a0*/  @!PT LDS RZ, [RZ] ;  /* 0x00000000fffff984 */ /* 0x000fe20000000800 */
[----:B------:R2:W-:Y:S06]  /*b9b0*/  MEMBAR.ALL.CTA ;  /* 0x0000000000007992 */ /* 0x0005ec0000008000 */
[----:B--2---:R-:W2:Y:S01]  /*b9c0*/  FENCE.VIEW.ASYNC.S ;  /* 0x00000000000073c6 */ /* 0x004ea20000000000 */
[----:B------:R-:W-:Y:S05]  /*b9d0*/  WARPSYNC.ALL ;  /* 0x0000000000007948 */ /* 0x000fea0003800000 */
[----:B------:R-:W-:Y:S01]  /*b9e0*/  BSSY B0, `(.L_x_534) ;  /* 0x0000009000007945 */ /* 0x000fe20003800000 */
[----:B0-----:R-:W-:Y:S01]  /*b9f0*/  LOP3.LUT R44, R44, 0x7f, RZ, 0xc0, !PT ;  /* 0x0000007f2c2c7812 */ /* 0x001fe200078ec0ff */
[----:B--2---:R0:W-:Y:S03]  /*ba00*/  BAR.SYNC.DEFER_BLOCKING R163, 0x80 ;  /* 0x000200a30000751d */ /* 0x0041e60000010000 */
[----:B------:R-:W-:-:S13]  /*ba10*/  ISETP.NE.AND P3, PT, R44, RZ, PT ;  /* 0x000000ff2c00720c */ /* 0x000fda0003f65270 */
[----:B------:R-:W-:-:S05]  /*ba20*/  @!P3 VIADD R44, R3, 0x348a0 ;  /* 0x000348a0032cb836 */ /* 0x000fca0000000000 */
[----:B------:R-:W-:-:S04]  /*ba30*/  @!P3 PRMT R44, RZ, 0x654, R44 ;  /* 0x00000654ff2cb816 */ /* 0x000fc8000000002c */
[----:B------:R0:W-:Y:S01]  /*ba40*/  @!P3 SYNCS.ARRIVE.TRANS64.RED.A1T0 RZ, [R44+URZ], RZ ;  /* 0x000000ff2cffb9a7 */ /* 0x0001e2000810043f */
[----:B------:R-:W-:Y:S05]  /*ba50*/  @!P2 BRA `(.L_x_535) ;  /* 0x000000000004a947 */ /* 0x000fea0003800000 */
[----:B------:R-:W-:Y:S01]  /*ba60*/  BPT.TRAP 0x1 ;  /* 0x000000040000795c */ /* 0x000fe20000300000 */
.L_x_535:
[----:B------:R-:W-:Y:S05]  /*ba70*/  BSYNC B0 ;  /* 0x0000000000007941 */ /* 0x000fea0003800000 */
.L_x_534:
[----:B------:R-:W2:Y:S01]  /*ba80*/  SYNCS.PHASECHK.TRANS64.TRYWAIT P2, [R3+URZ+0x348b0], R0 ;  /* 0x0348b000030075a7 */ /* 0x000ea2000804017f */
[----:B------:R-:W-:Y:S01]  /*ba90*/  ULDC UR60, c[0x0][0x2f4] ;  /* 0x0000bd00003c7ab9 */ /* 0x000fe20000000800 */
[----:B------:R-:W-:Y:S01]  /*baa0*/  ULDC.64 UR38, c[0x0][0x328] ;  /* 0x0000ca0000267ab9 */ /* 0x000fe20000000a00 */
[----:B------:R-:W-:Y:S01]  /*bab0*/  ULDC.64 UR36, c[0x0][0x318] ;  /* 0x0000c60000247ab9 */ /* 0x000fe20000000a00 */
[----:B------:R-:W-:Y:S01]  /*bac0*/  BSSY B0, `(.L_x_536) ;  /* 0x0000003000007945 */ /* 0x000fe20003800000 */
[----:B------:R-:W-:-:S03]  /*bad0*/  IMAD.WIDE R48, R24, 0xb0, R118 ;  /* 0x000000b018307825 */ /* 0x000fc600078e0276 */
[----:B--2---:R-:W-:Y:S05]  /*bae0*/  @!P2 BRA `(.L_x_537) ;  /* 0x000001d400cca947 */ /* 0x004fea0003800000 */
.L_x_806:
[----:B------:R-:W-:Y:S05]  /*baf0*/  BSYNC B0 ;  /* 0x0000000000007941 */ /* 0x000fea0003800000 */
.L_x_536:
[----:B------:R-:W-:Y:S01]  /*bb00*/  ISETP.GE.AND P2, PT, R22, R4, PT ;  /* 0x000000041600720c */ /* 0x000fe20003f46270 */
[----:B------:R-:W-:-:S12]  /*bb10*/  BSSY B0, `(.L_x_538) ;  /* 0x0000011000007945 */ /* 0x000fd80003800000 */
[----:B------:R-:W-:Y:S05]  /*bb20*/  @P2 BRA `(.L_x_539) ;  /* 0x00000000003c2947 */ /* 0x000fea0003800000 */
[----:B------:R-:W-:Y:S01]  /*bb30*/  IMAD R47, R49, UR38, RZ ;  /* 0x00000026312f7c24 */ /* 0x000fe2000f8e02ff */
[----:B------:R-:W-:Y:S01]  /*bb40*/  ULDC.64 UR4, c[0x0][0x208] ;  /* 0x0000820000047ab9 */ /* 0x000fe20000000a00 */
[----:B0-----:R-:W-:Y:S02]  /*bb50*/  IMAD.MOV.U32 R44, RZ, RZ, R102 ;  /* 0x000000ffff2c7224 */ /* 0x001fe400078e0066 */
[----:B------:R-:W-:Y:S02]  /*bb60*/  IMAD.MOV.U32 R45, RZ, RZ, R6 ;  /* 0x000000ffff2d7224 */ /* 0x000fe400078e0006 */
[C---:B------:R-:W-:Y:S02]  /*bb70*/  IMAD R47, R48.reuse, UR39, R47 ;  /* 0x00000027302f7c24 */ /* 0x040fe4000f8e022f */
[----:B------:R-:W-:-:S05]  /*bb80*/  IMAD.WIDE.U32 R44, R48, UR38, R44 ;  /* 0x00000026302c7c25 */ /* 0x000fca000f8e002c */
[----:B------:R-:W-:Y:S02]  /*bb90*/  IADD3 R45, R45, R47, RZ ;  /* 0x0000002f2d2d7210 */ /* 0x000fe40007ffe0ff */
[----:B------:R-:W-:-:S04]  /*bba0*/  LEA R50, P2, R44, UR36, 0x1 ;  /* 0x000000242c327c11 */ /* 0x000fc8000f8408ff */
[----:B------:R-:W-:Y:S02]  /*bbb0*/  LEA.HI.X R51, R44, UR37, R45, 0x1, P2 ;  /* 0x000000252c337c11 */ /* 0x000fe400090f0c2d */
[----:B------:R-:W-:-:S13]  /*bbc0*/  ISETP.GE.AND P2, PT, R16, UR60, PT ;  /* 0x0000003c10007c0c */ /* 0x000fda000bf46270 */
[----:B------:R-:W0:Y:S04]  /*bbd0*/  @!P2 LDS.128 R44, [R5+0x400] ;  /* 0x00040000052ca984 */ /* 0x000e280000000c00 */
[----:B0-----:R-:W-:Y:S01]  /*bbe0*/  @!P2 STG.E.128 desc[UR4][R50.64], R44 ;  /* 0x0000002c3200a986 */ /* 0x001fe2000c101d04 */
[----:B------:R-:W-:-:S13]  /*bbf0*/  ISETP.GE.AND P2, PT, R221, UR60, PT ;  /* 0x0000003cdd007c0c */ /* 0x000fda000bf46270 */
[----:B------:R-:W0:Y:S04]  /*bc00*/  @!P2 LDS.128 R44, [R5+0x5c00] ;  /* 0x005c0000052ca984 */ /* 0x000e280000000c00 */
[----:B0-----:R3:W-:Y:S02]  /*bc10*/  @!P2 STG.E.128 desc[UR4][R50.64+0x80], R44 ;  /* 0x0000802c3200a986 */ /* 0x0017e4000c101d04 */
.L_x_539:
[----:B------:R-:W-:Y:S05]  /*bc20*/  BSYNC B0 ;  /* 0x0000000000007941 */ /* 0x000fea0003800000 */
.L_x_538:
[----:B-12---:R-:W-:Y:S01]  /*bc30*/  VIADD R0, R22, 0x20 ;  /* 0x0000002016007836 */ /* 0x006fe20000000000 */
[----:B------:R-:W-:Y:S04]  /*bc40*/  BSSY B0, `(.L_x_540) ;  /* 0x0000014000007945 */ /* 0x000fe80003800000 */
[----:B------:R-:W-:-:S13]  /*bc50*/  ISETP.GE.AND P2, PT, R0, R4, PT ;  /* 0x000000040000720c */ /* 0x000fda0003f46270 */
[----:B------:R-:W-:Y:S05]  /*bc60*/  @P2 BRA `(.L_x_541) ;  /* 0x0000000000442947 */ /* 0x000fea0003800000 */
[----:B---3--:R-:W-:Y:S01]  /*bc70*/  IADD3 R47, P2, R48, 0x20, RZ ;  /* 0x00000020302f7810 */ /* 0x008fe20007f5e0ff */
[----:B0-----:R-:W-:Y:S01]  /*bc80*/  IMAD.MOV.U32 R44, RZ, RZ, R102 ;  /* 0x000000ffff2c7224 */ /* 0x001fe200078e0066 */
[----:B------:R-:W-:Y:S01]  /*bc90*/  ULDC.64 UR4, c[0x0][0x208] ;  /* 0x0000820000047ab9 */ /* 0x000fe20000000a00 */
[----:B------:R-:W-:Y:S02]  /*bca0*/  IMAD.MOV.U32 R45, RZ, RZ, R6 ;  /* 0x000000ffff2d7224 */ /* 0x000fe400078e0006 */
[----:B------:R-:W-:Y:S02]  /*bcb0*/  IMAD.X R0, RZ, RZ, R49, P2 ;  /* 0x000000ffff007224 */ /* 0x000fe400010e0631 */
[----:B------:R-:W-:-:S04]  /*bcc0*/  IMAD.WIDE.U32 R44, R47, UR38, R44 ;  /* 0x000000262f2c7c25 */ /* 0x000fc8000f8e002c */
[----:B------:R-:W-:Y:S01]  /*bcd0*/  IMAD R0, R0, UR38, RZ ;  /* 0x0000002600007c24 */ /* 0x000fe2000f8e02ff */
[----:B------:R-:W-:-:S03]  /*bce0*/  LEA R50, P2, R44, UR36, 0x1 ;  /* 0x000000242c327c11 */ /* 0x000fc6000f8408ff */
[----:B------:R-:W-:-:S05]  /*bcf0*/  IMAD R47, R47, UR39, R0 ;  /* 0x000000272f2f7c24 */ /* 0x000fca000f8e0200 */
[----:B------:R-:W-:-:S04]  /*bd00*/  IADD3 R45, R45, R47, RZ ;  /* 0x0000002f2d2d7210 */ /* 0x000fc80007ffe0ff */
[----:B------:R-:W-:Y:S02]  /*bd10*/  LEA.HI.X R51, R44, UR37, R45, 0x1, P2 ;  /* 0x000000252c337c11 */ /* 0x000fe400090f0c2d */
[----:B------:R-:W-:-:S13]  /*bd20*/  ISETP.GE.AND P2, PT, R16, UR60, PT ;  /* 0x0000003c10007c0c */ /* 0x000fda000bf46270 */
[----:B------:R-:W0:Y:S04]  /*bd30*/  @!P2 LDS.128 R44, [R5+0x1400] ;  /* 0x00140000052ca984 */ /* 0x000e280000000c00 */
[----:B0-----:R-:W-:Y:S01]  /*bd40*/  @!P2 STG.E.128 desc[UR4][R50.64], R44 ;  /* 0x0000002c3200a986 */ /* 0x001fe2000c101d04 */
[----:B------:R-:W-:-:S13]  /*bd50*/  ISETP.GE.AND P2, PT, R221, UR60, PT ;  /* 0x0000003cdd007c0c */ /* 0x000fda000bf46270 */
[----:B------:R-:W0:Y:S04]  /*bd60*/  @!P2 LDS.128 R44, [R5+0x6c00] ;  /* 0x006c0000052ca984 */ /* 0x000e280000000c00 */
[----:B0-----:R1:W-:Y:S02]  /*bd70*/  @!P2 STG.E.128 desc[UR4][R50.64+0x80], R44 ;  /* 0x0000802c3200a986 */ /* 0x0013e4000c101d04 */
.L_x_541:
[----:B------:R-:W-:Y:S05]  /*bd80*/  BSYNC B0 ;  /* 0x0000000000007941 */ /* 0x000fea0003800000 */
.L_x_540:
[----:B------:R-:W-:Y:S01]  /*bd90*/  VIADD R0, R22, 0x40 ;  /* 0x0000004016007836 */ /* 0x000fe20000000000 */
[----:B------:R-:W-:Y:S04]  /*bda0*/  BSSY B0, `(.L_x_542) ;  /* 0x0000014000007945 */ /* 0x000fe80003800000 */
[----:B------:R-:W-:-:S13]  /*bdb0*/  ISETP.GE.AND P2, PT, R0, R4, PT ;  /* 0x000000040000720c */ /* 0x000fda0003f46270 */
[----:B------:R-:W-:Y:S05]  /*bdc0*/  @P2 BRA `(.L_x_543) ;  /* 0x0000000000442947 */ /* 0x000fea0003800000 */
[----:B-1-3--:R-:W-:Y:S01]  /*bdd0*/  IADD3 R47, P2, R48, 0x40, RZ ;  /* 0x00000040302f7810 */ /* 0x00afe20007f5e0ff */
        /* <DEDUP_REMOVED lines=16> */
.L_x_543:
[----:B------:R-:W-:Y:S05]  /*bee0*/  BSYNC B0 ;  /* 0x0000000000007941 */ /* 0x000fea0003800000 */
.L_x_542:
[----:B------:R-:W-:Y:S01]  /*bef0*/  VIADD R0, R22, 0x60 ;  /* 0x0000006016007836 */ /* 0x000fe20000000000 */
[----:B------:R-:W-:Y:S04]  /*bf00*/  BSSY B0, `(.L_x_544) ;  /* 0x0000014000007945 */ /* 0x000fe80003800000 */
[----:B------:R-:W-:-:S13]  /*bf10*/  ISETP.GE.AND P2, PT, R0, R4, PT ;  /* 0x000000040000720c */ /* 0x000fda0003f46270 */
[----:B------:R-:W-:Y:S05]  /*bf20*/  @P2 BRA `(.L_x_545) ;  /* 0x0000000000442947 */ /* 0x000fea0003800000 */
[----:B-123--:R-:W-:Y:S01]  /*bf30*/  IADD3 R47, P2, R48, 0x60, RZ ;  /* 0x00000060302f7810 */ /* 0x00efe20007f5e0ff */
        /* <DEDUP_REMOVED lines=16> */
.L_x_545:
[----:B------:R-:W-:Y:S05]  /*c040*/  BSYNC B0 ;  /* 0x0000000000007941 */ /* 0x000fea0003800000 */
.L_x_544:
[----:B------:R-:W-:Y:S01]  /*c050*/  VIADD R0, R22, 0x80 ;  /* 0x0000008016007836 */ /* 0x000fe20000000000 */
[----:B------:R-:W-:Y:S04]  /*c060*/  BSSY B0, `(.L_x_546) ;  /* 0x0000014000007945 */ /* 0x000fe80003800000 */
[----:B------:R-:W-:-:S13]  /*c070*/  ISETP.GE.AND P2, PT, R0, R4, PT ;  /* 0x000000040000720c */ /* 0x000fda0003f46270 */
[----:B------:R-:W-:Y:S05]  /*c080*/  @P2 BRA `(.L_x_547) ;  /* 0x0000000000442947 */ /* 0x000fea0003800000 */
[----:B-1234-:R-:W-:Y:S01]  /*c090*/  IADD3 R47, P2, R48, 0x80, RZ ;  /* 0x00000080302f7810 */ /* 0x01efe20007f5e0ff */
        /* <DEDUP_REMOVED lines=16> */
.L_x_547:
[----:B------:R-:W-:Y:S05]  /*c1a0*/  BSYNC B0 ;  /* 0x0000000000007941 */ /* 0x000fea0003800000 */
.L_x_546:
[----:B------:R-:W-:Y:S01]  /*c1b0*/  VIADD R0, R22, 0xa0 ;  /* 0x000000a016007836 */ /* 0x000fe20000000000 */
[----:B------:R-:W-:Y:S04]  /*c1c0*/  BSSY B0, `(.L_x_548) ;  /* 0x0000014000007945 */ /* 0x000fe80003800000 */
[----:B------:R-:W-:-:S13]  /*c1d0*/  ISETP.GE.AND P2, PT, R0, R4, PT ;  /* 0x000000040000720c */ /* 0x000fda0003f46270 */
[----:B------:R-:W-:Y:S05]  /*c1e0*/  @P2 BRA `(.L_x_549) ;  /* 0x0000000000442947 */ /* 0x000fea0003800000 */
[----:B01234-:R-:W-:Y:S01]  /*c1f0*/  IADD3 R47, P2, R48, 0xa0, RZ ;  /* 0x000000a0302f7810 */ /* 0x01ffe20007f5e0ff */
[----:B------:R-:W-:Y:S01]  /*c200*/  IMAD.MOV.U32 R44, RZ, RZ, R102 ;  /* 0x000000ffff2c7224 */ /* 0x000fe200078e0066 */
[----:B------:R-:W-:Y:S01]  /*c210*/  ULDC.64 UR4, c[0x0][0x208] ;  /* 0x0000820000047ab9 */ /* 0x000fe20000000a00 */
[----:B------:R-:W-:Y:S02]  /*c220*/  IMAD.MOV.U32 R45, RZ, RZ, R6 ;  /* 0x000000ffff2d7224 */ /* 0x000fe400078e0006 */
[----:B------:R-:W-:Y:S02]  /*c230*/  IMAD.X R48, RZ, RZ, R49, P2 ;  /* 0x000000ffff307224 */ /* 0x000fe400010e0631 */
[----:B------:R-:W-:-:S04]  /*c240*/  IMAD.WIDE.U32 R44, R47, UR38, R44 ;  /* 0x000000262f2c7c25 */ /* 0x000fc8000f8e002c */
[----:B------:R-:W-:-:S04]  /*c250*/  IMAD R48, R48, UR38, RZ ;  /* 0x0000002630307c24 */ /* 0x000fc8000f8e02ff */
[----:B------:R-:W-:Y:S01]  /*c260*/  IMAD R47, R47, UR39, R48 ;  /* 0x000000272f2f7c24 */ /* 0x000fe2000f8e0230 */
[----:B------:R-:W-:-:S04]  /*c270*/  LEA R48, P2, R44, UR36, 0x1 ;  /* 0x000000242c307c11 */ /* 0x000fc8000f8408ff */
        /* <DEDUP_REMOVED lines=8> */
.L_x_549:
[----:B------:R-:W-:Y:S05]  /*c300*/  BSYNC B0 ;  /* 0x0000000000007941 */ /* 0x000fea0003800000 */
.L_x_548:
[----:B------:R-:W5:Y:S01]  /*c310*/  LDL R0, [R1] ;  /* 0x0000000001007983 */ /* 0x000f620000100800 */
[----:B------:R-:W-:Y:S02]  /*c320*/  VIADD R23, R23, 0x1 ;  /* 0x0000000117177836 */ /* 0x000fe40000000000 */
[----:B------:R-:W-:Y:S01]  /*c330*/  @!P3 VIADD R3, R3, 0x348c0 ;  /* 0x000348c00303b836 */ /* 0x000fe20000000000 */
[----:B------:R-:W-:Y:S01]  /*c340*/  @!PT LDS RZ, [RZ] ;  /* 0x00000000fffff984 */ /* 0x000fe20000000800 */
[----:B------:R-:W-:Y:S01]  /*c350*/  @!PT LDS RZ, [RZ] ;  /* 0x00000000fffff984 */ /* 0x000fe20000000800 */
[----:B------:R-:W-:Y:S01]  /*c360*/  @!PT LDS RZ, [RZ] ;  /* 0x00000000fffff984 */ /* 0x000fe20000000800 */
[----:B------:R-:W-:Y:S01]  /*c370*/  @!PT LDS RZ, [RZ] ;  /* 0x00000000fffff984 */ /* 0x000fe20000000800 */
[----:B------:R1:W-:Y:S06]  /*c380*/  MEMBAR.ALL.CTA ;  /* 0x0000000000007992 */ /* 0x0003ec0000008000 */
[----:B-1----:R-:W1:Y:S02]  /*c390*/  FENCE.VIEW.ASYNC.S ;  /* 0x00000000000073c6 */ /* 0x002e640000000000 */
[----:B-1----:R1:W-:Y:S01]  /*c3a0*/  BAR.SYNC.DEFER_BLOCKING R163, 0x80 ;  /* 0x000200a30000751d */ /* 0x0023e20000010000 */
[----:B------:R-:W-:-:S02]  /*c3b0*/  ISETP.NE.AND P2, PT, R23, 0x2, PT ;  /* 0x000000021700780c */ /* 0x000fc40003f45270 */
[----:B------:R-:W-:Y:S02]  /*c3c0*/  @!P3 PRMT R3, RZ, 0x654, R3 ;  /* 0x00000654ff03b816 */ /* 0x000fe40000000003 */
[----:B------:R-:W-:Y:S02]  /*c3d0*/  SEL R23, R23, RZ, P2 ;  /* 0x000000ff17177207 */ /* 0x000fe40001000000 */
[----:B------:R1:W-:Y:S01]  /*c3e0*/  @!P3 SYNCS.ARRIVE.TRANS64.RED.A1T0 RZ, [R3+URZ], RZ ;  /* 0x000000ff03ffb9a7 */ /* 0x0003e2000810043f */
[----:B-----5:R-:W-:Y:S02]  /*c3f0*/  LOP3.LUT P4, RZ, R0, 0x10, RZ, 0xc0, !PT ;  /* 0x0000001000ff7812 */ /* 0x020fe4000788c0ff */
[----:B------:R-:W-:-:S04]  /*c400*/  SEL R0, RZ, 0x1, P2 ;  /* 0x00000001ff007807 */ /* 0x000fc80001000000 */
[----:B------:R-:W-:-:S07]  /*c410*/  LOP3.LUT R223, R223, R0, RZ, 0x3c, !PT ;  /* 0x00000000dfdf7212 */ /* 0x000fce00078e3cff */
[----:B-1----:R-:W-:Y:S05]  /*c420*/  @P4 BRA `(.L_x_550) ;  /* 0xffffff6800204947 */ /* 0x002fea000383ffff */
[----:B------:R-:W1:Y:S01]  /*c430*/  S2R R4, SR_TID.X ;  /* 0x0000000000047919 */ /* 0x000e620000002100 */
[----:B------:R-:W-:Y:S02]  /*c440*/  PLOP3.LUT P0, PT, PT, PT, PT, 0x8, 0x0 ;  /* 0x000000000000781c */ /* 0x000fe40003f0e170 */
[----:B-1----:R-:W-:-:S04]  /*c450*/  SHF.R.U32.HI R4, RZ, 0x7, R4 ;  /* 0x00000007ff047819 */ /* 0x002fc80000011604 */
[----:B------:R-:W-:-:S13]  /*c460*/  ISETP.NE.AND P4, PT, R4, 0x1, PT ;  /* 0x000000010400780c */ /* 0x000fda0003f85270 */
[----:B------:R-:W-:Y:S06]  /*c470*/  @!P4 BAR.ARV 0x9, 0x100 ;  /* 0x024400000000cb1d */ /* 0x000fec0000002000 */
.L_x_422:
[----:B------:R-:W-:Y:S01]  /*c480*/  IMAD.MOV.U32 R3, RZ, RZ, RZ ;  /* 0x000000ffff037224 */ /* 0x000fe200078e00ff */
[----:B------:R-:W-:Y:S06]  /*c490*/  @P0 BRA `(.L_x_551) ;  /* 0x00000000000c0947 */ /* 0x000fec0003800000 */
[----:B------:R-:W1:Y:S01]  /*c4a0*/  FENCE.VIEW.ASYNC.G ;  /* 0x00000000000073c6 */ /* 0x000e620000000100 */
[----:B------:R-:W-:Y:S05]  /*c4b0*/  WARPSYNC.ALL ;  /* 0x0000000000007948 */ /* 0x000fea0003800000 */
[----:B-1----:R-:W-:Y:S06]  /*c4c0*/  BAR.ARV 0xc, 0x180 ;  /* 0x0306000000007b1d */ /* 0x002fec0000002000 */
.L_x_551:
[----:B------:R-:W2:Y:S01]  /*c4d0*/  LDL R0, [R1] ;  /* 0x0000000001007983 */ /* 0x000ea20000100800 */
[----:B------:R-:W-:Y:S01]  /*c4e0*/  BSSY B0, `(.L_x_552) ;  /* 0x0000021000007945 */ /* 0x000fe20003800000 */
[----:B--2---:R-:W-:-:S13]  /*c4f0*/  LOP3.LUT P0, RZ, R0, 0x40, RZ, 0xc0, !PT ;  /* 0x0000004000ff7812 */ /* 0x004fda000780c0ff */
[----:B------:R-:W-:Y:S05]  /*c500*/  @!P0 BRA `(.L_x_553) ;  /* 0x0000000000788947 */ /* 0x000fea0003800000 */
[----:B------:R-:W2:Y:S01]  /*c510*/  LDL R0, [R1+0x64] ;  /* 0x0000640001007983 */ /* 0x000ea20000100800 */
[----:B------:R-:W-:Y:S01]  /*c520*/  ULDC UR4, c[0x0][0x9f0] ;  /* 0x00027c0000047ab9 */ /* 0x000fe20000000800 */
[----:B--2---:R-:W-:-:S04]  /*c530*/  ISETP.NE.AND P0, PT, R0, RZ, PT ;  /* 0x000000ff0000720c */ /* 0x004fc80003f05270 */
        /* <DEDUP_REMOVED lines=9> */
[----:B0-----:R-:W-:Y:S02]  /*c5d0*/  VIADD R4, R3, 0xffffffe ;  /* 0x0ffffffe03047836 */ /* 0x001fe40000000000 */
[----:B------:R-:W-:-:S04]  /*c5e0*/  IMAD.MOV R3, RZ, RZ, -R10 ;  /* 0x000000ffff037224 */ /* 0x000fc800078e0a0a */
[----:B------:R0:W1:Y:S02]  /*c5f0*/  F2I.FTZ.U32.TRUNC.NTZ R5, R4 ;  /* 0x0000000400057305 */ /* 0x000064000021f000 */
[----:B0-----:R-:W-:Y:S01]  /*c600*/  IMAD.MOV.U32 R4, RZ, RZ, RZ ;  /* 0x000000ffff047224 */ /* 0x001fe200078e00ff */
[----:B-1----:R-:W-:-:S05]  /*c610*/  IADD3 R7, RZ, -R5, RZ ;  /* 0x80000005ff077210 */ /* 0x002fca0007ffe0ff */
[----:B------:R-:W-:-:S04]  /*c620*/  IMAD R7, R7, R6, RZ ;  /* 0x0000000607077224 */ /* 0x000fc800078e02ff */
[----:B------:R-:W-:-:S06]  /*c630*/  IMAD.HI.U32 R5, R5, R7, R4 ;  /* 0x0000000705057227 */ /* 0x000fcc00078e0004 */
[----:B------:R-:W-:-:S04]  /*c640*/  IMAD.HI.U32 R5, R5, R8, RZ ;  /* 0x0000000805057227 */ /* 0x000fc800078e00ff */
[----:B------:R-:W-:-:S05]  /*c650*/  IMAD R3, R5, R3, R8 ;  /* 0x0000000305037224 */ /* 0x000fca00078e0208 */
[----:B------:R-:W-:-:S13]  /*c660*/  ISETP.GT.U32.AND P1, PT, R6, R3, PT ;  /* 0x000000030600720c */ /* 0x000fda0003f24070 */
[----:B------:R-:W-:Y:S02]  /*c670*/  @!P1 IMAD.IADD R3, R3, 0x1, -R6 ;  /* 0x0000000103039824 */ /* 0x000fe400078e0a06 */
[----:B------:R-:W-:Y:S01]  /*c680*/  @!P1 VIADD R5, R5, 0x1 ;  /* 0x0000000105059836 */ /* 0x000fe20000000000 */
[----:B------:R-:W-:Y:S02]  /*c690*/  ISETP.NE.AND P1, PT, R9, RZ, PT ;  /* 0x000000ff0900720c */ /* 0x000fe40003f25270 */
[----:B------:R-:W-:-:S13]  /*c6a0*/  ISETP.GE.U32.AND P0, PT, R3, R6, PT ;  /* 0x000000060300720c */ /* 0x000fda0003f06070 */
[----:B------:R-:W-:-:S05]  /*c6b0*/  @P0 IADD3 R5, R5, 0x1, RZ ;  /* 0x0000000105050810 */ /* 0x000fca0007ffe0ff */
[----:B------:R-:W-:-:S04]  /*c6c0*/  IMAD.MOV.U32 R3, RZ, RZ, R5 ;  /* 0x000000ffff037224 */ /* 0x000fc800078e0005 */
[----:B------:R-:W-:Y:S01]  /*c6d0*/  @!P2 IMAD.MOV R3, RZ, RZ, -R3 ;  /* 0x000000ffff03a224 */ /* 0x000fe200078e0a03 */
[----:B------:R-:W-:-:S07]  /*c6e0*/  @!P1 LOP3.LUT R3, RZ, R9, RZ, 0x33, !PT ;  /* 0x00000009ff039212 */ /* 0x000fce00078e33ff */
.L_x_553:
[----:B------:R-:W-:Y:S05]  /*c6f0*/  BSYNC B0 ;  /* 0x0000000000007941 */ /* 0x000fea0003800000 */
.L_x_552:
[----:B------:R-:W2:Y:S01]  /*c700*/  LDL R0, [R1+0x74] ;  /* 0x0000740001007983 */ /* 0x000ea20000100800 */
[----:B------:R-:W-:Y:S02]  /*c710*/  PLOP3.LUT P0, PT, PT, PT, PT, 0x80, 0x0 ;  /* 0x000000000000781c */ /* 0x000fe40003f0f070 */
        /* <DEDUP_REMOVED lines=18> */
[----:B0--34-:R-:W-:Y:S02]  /*c840*/  CS2R R50, SRZ ;  /* 0x0000000000327805 */ /* 0x019fe4000001ff00 */
        /* <DEDUP_REMOVED lines=13> */
[----:B--2---:R-:W-:Y:S02]  /*c920*/  IMAD R4, R0, R3, RZ ;  /* 0x0000000300047224 */ /* 0x004fe400078e02ff */
[----:B------:R-:W-:-:S03]  /*c930*/  IMAD.MOV.U32 R0, RZ, RZ, RZ ;  /* 0x000000ffff007224 */ /* 0x000fc600078e00ff */
[----:B------:R0:W-:Y:S01]  /*c940*/  STL [R1+0x18], R4 ;  /* 0x0000180401007387 */ /* 0x0001e20000100800 */
[----:B------:R-:W-:Y:S01]  /*c950*/  VIADDMNMX R160, R4, R3, R160, PT ;  /* 0x0000000304a07246 */ /* 0x000fe200038001a0 */
[----:B------:R-:W-:-:S03]  /*c960*/  IMAD.MOV.U32 R3, RZ, RZ, RZ ;  /* 0x000000ffff037224 */ /* 0x000fc600078e00ff */
[----:B------:R-:W-:-:S13]  /*c970*/  ISETP.GT.AND P1, PT, R160, R4, PT ;  /* 0x00000004a000720c */ /* 0x000fda0003f24270 */
[----:B0-----:R-:W-:Y:S05]  /*c980*/  @!P1 BRA `(.L_x_554) ;  /* 0x0000011800549947 */ /* 0x001fea0003800000 */
[----:B------:R-:W0:Y:S01]  /*c990*/  S2R R4, SR_TID.X ;  /* 0x0000000000047919 */ /* 0x000e220000002100 */
[----:B------:R-:W-:Y:S01]  /*c9a0*/  UMOV UR4, 0xffffffff ;  /* 0xffffffff00047882 */ /* 0x000fe20000000000 */
[----:B0-----:R-:W-:-:S04]  /*c9b0*/  IADD3 R4, R4, -0x80, RZ ;  /* 0xffffff8004047810 */ /* 0x001fc80007ffe0ff */
[----:B------:R-:W-:-:S04]  /*c9c0*/  SHF.R.S32.HI R0, RZ, 0x1f, R4 ;  /* 0x0000001fff007819 */ /* 0x000fc80000011404 */
[----:B------:R-:W-:-:S04]  /*c9d0*/  LEA.HI R0, R0, R4, RZ, 0x7 ;  /* 0x0000000400007211 */ /* 0x000fc800078f38ff */
[----:B------:R-:W-:Y:S01]  /*c9e0*/  SHF.R.S32.HI R13, RZ, 0x7, R0 ;  /* 0x00000007ff0d7819 */ /* 0x000fe20000011400 */
[----:B------:R-:W-:Y:S06]  /*c9f0*/  BRA.DIV UR4, `(.L_x_555) ;  /* 0x000001ca041c7947 */ /* 0x000fec000b800000 */
[----:B------:R-:W0:Y:S04]  /*ca00*/  SHFL.IDX PT, R0, R13, RZ, 0x1f ;  /* 0x00001fff0d007589 */ /* 0x000e2800000e0000 */
[----:B0-----:R0:W-:Y:S02]  /*ca10*/  STL [R1+0x1c], R0 ;  /* 0x00001c0001007387 */ /* 0x0011e40000100800 */
.L_x_809:
[----:B------:R-:W0:Y:S04]  /*ca20*/  LDL R4, [R1+0x1c] ;  /* 0x00001c0001047983 */ /* 0x000e280000100800 */
[----:B------:R-:W2:Y:S01]  /*ca30*/  LDL R3, [R1+0x78] ;  /* 0x0000780001037983 */ /* 0x000ea20000100800 */
[----:B0-----:R-:W-:-:S04]  /*ca40*/  LEA.HI R0, R4, R4, RZ, 0x1 ;  /* 0x0000000404007211 */ /* 0x001fc800078f08ff */
[----:B------:R-:W-:Y:S02]  /*ca50*/  LOP3.LUT R0, R0, 0x1e, RZ, 0xc0, !PT ;  /* 0x0000001e00007812 */ /* 0x000fe400078ec0ff */
[----:B--2---:R-:W-:-:S03]  /*ca60*/  LOP3.LUT P0, RZ, R3, 0x9f, RZ, 0xc0, !PT ;  /* 0x0000009f03ff7812 */ /* 0x004fc6000780c0ff */
[----:B------:R-:W-:-:S04]  /*ca70*/  IMAD.IADD R0, R4, 0x1, -R0 ;  /* 0x0000000104007824 */ /* 0x000fc800078e0a00 */
[----:B------:R-:W-:-:S05]  /*ca80*/  IMAD R0, R0, 0x2000, R3 ;  /* 0x0000200000007824 */ /* 0x000fca00078e0203 */
[----:B------:R-:W-:-:S04]  /*ca90*/  SHF.R.U32.HI R0, RZ, 0x4, R0 ;  /* 0x00000004ff007819 */ /* 0x000fc80000011600 */
[----:B------:R-:W-:Y:S01]  /*caa0*/  LOP3.LUT R28, R0, 0x3fff, RZ, 0xc0, !PT ;  /* 0x00003fff001c7812 */ /* 0x000fe200078ec0ff */
[----:B------:R-:W-:Y:S06]  /*cab0*/  @!P0 BRA `(.L_x_556) ;  /* 0x0000000000408947 */ /* 0x000fec0003800000 */
[----:B------:R-:W-:Y:S01]  /*cac0*/  MOV R0, 0x0 ;  /* 0x0000000000007802 */ /* 0x000fe20000000f00 */
[----:B------:R-:W-:Y:S01]  /*cad0*/  ULDC.64 UR4, c[0x4][0xa0] ;  /* 0x0100280000047ab9 */ /* 0x000fe20000000a00 */
[----:B------:R-:W-:Y:S01]  /*cae0*/  ULDC.64 UR6, c[0x4][0xa8] ;  /* 0x01002a0000067ab9 */ /* 0x000fe20000000a00 */
[----:B------:R-:W-:Y:S01]  /*caf0*/  IMAD.U32 R4, RZ, RZ, UR4 ;  /* 0x00000004ff047e24 */ /* 0x000fe2000f8e00ff */
[----:B-1----:R0:W1:Y:S01]  /*cb00*/  LDC.64 R14, c[0x4][R0] ;  /* 0x01000000000e7b82 */ /* 0x0020620000000a00 */
[----:B------:R-:W-:Y:S01]  /*cb10*/  IMAD.U32 R5, RZ, RZ, UR5 ;  /* 0x00000005ff057e24 */ /* 0x000fe2000f8e00ff */
[----:B------:R-:W-:Y:S01]  /*cb20*/  ULDC.64 UR4, c[0x4][0x40] ;  /* 0x0100100000047ab9 */ /* 0x000fe20000000a00 */
[----:B------:R-:W-:Y:S01]  /*cb30*/  MOV R6, UR6 ;  /* 0x0000000600067c02 */ /* 0x000fe20008000f00 */
[----:B------:R-:W-:Y:S01]  /*cb40*/  IMAD.U32 R7, RZ, RZ, UR7 ;  /* 0x00000007ff077e24 */ /* 0x000fe2000f8e00ff */
[----:B------:R-:W-:Y:S01]  /*cb50*/  MOV R12, 0x1 ;  /* 0x00000001000c7802 */ /* 0x000fe20000000f00 */
[----:B------:R-:W-:-:S02]  /*cb60*/  IMAD.U32 R10, RZ, RZ, UR4 ;  /* 0x00000004ff0a7e24 */ /* 0x000fc4000f8e00ff */
[----:B------:R-:W-:Y:S02]  /*cb70*/  IMAD.U32 R11, RZ, RZ, UR5 ;  /* 0x00000005ff0b7e24 */ /* 0x000fe4000f8e00ff */
[----:B------:R-:W-:Y:S02]  /*cb80*/  IMAD.MOV.U32 R8, RZ, RZ, 0x70 ;  /* 0x00000070ff087424 */ /* 0x000fe400078e00ff */
[----:B0-----:R-:W-:-:S07]  /*cb90*/  IMAD.MOV.U32 R13, RZ, RZ, RZ ;  /* 0x000000ffff0d7224 */ /* 0x001fce00078e00ff */
[----:B------:R-:W-:-:S07]  /*cba0*/  LEPC R20, `(.L_x_556) ;  /* 0x000000001014794e */ /* 0x000fce0000000000 */
[----:B-1---5:R-:W-:Y:S05]  /*cbb0*/  CALL.ABS.NOINC R14 ;  /* 0x000000000e007343 */ /* 0x022fea0003c00000 */
.L_x_556:
[----:B------:R-:W-:Y:S02]  /*cbc0*/  ULDC UR4, c[0x0][0x3f4] ;  /* 0x0000fd0000047ab9 */ /* 0x000fe40000000800 */
[----:B------:R-:W-:-:S13]  /*cbd0*/  ISETP.LT.AND P0, PT, RZ, UR4, PT ;  /* 0x00000004ff007c0c */ /* 0x000fda000bf01270 */
[----:B------:R-:W-:Y:S05]  /*cbe0*/  @P0 BRA `(.L_x_557) ;  /* 0x0000000000400947 */ /* 0x000fea0003800000 */
[----:B------:R-:W2:Y:S02]  /*cbf0*/  LDL R20, [R1+0x6c] ;  /* 0x00006c0001147983 */ /* 0x000ea40000100800 */
[----:B--2---:R-:W-:-:S04]  /*cc00*/  LEA.HI R0, R20, R20, RZ, 0x1 ;  /* 0x0000001414007211 */ /* 0x004fc800078f08ff */
[----:B------:R-:W-:-:S05]  /*cc10*/  LOP3.LUT R0, R0, 0xfffffffe, RZ, 0xc0, !PT ;  /* 0xfffffffe00007812 */ /* 0x000fca00078ec0ff */
[----:B------:R-:W-:-:S05]  /*cc20*/  IMAD.IADD R0, R20, 0x1, -R0 ;  /* 0x0000000114007824 */ /* 0x000fca00078e0a00 */
[----:B------:R-:W-:-:S04]  /*cc30*/  SHF.L.U32 R3, R0, 0x1f, RZ ;  /* 0x0000001f00037819 */ /* 0x000fc800000006ff */
[----:B------:R0:W2:Y:S03]  /*cc40*/  SYNCS.PHASECHK.TRANS64.TRYWAIT P0, [R2+URZ+0x34800], R3 ;  /* 0x03480003020075a7 */ /* 0x0000a6000800017f */
[----:B--2---:R-:W-:Y:S05]  /*cc50*/  @!P0 NANOSLEEP.SYNCS 0x989680 ;  /* 0x009896800000895d */ /* 0x004fea0003900000 */
[----:B------:R-:W2:Y:S01]  /*cc60*/  @!P0 SYNCS.PHASECHK.TRANS64 P0, [R2+URZ+0x34800], R3 ;  /* 0x03480003020085a7 */ /* 0x000ea2000800007f */
[----:B------:R-:W-:Y:S04]  /*cc70*/  BSSY B0, `(.L_x_558) ;  /* 0x0000006000007945 */ /* 0x000fe80003800000 */
[----:B--2---:R-:W-:Y:S05]  /*cc80*/  @P0 BRA `(.L_x_559) ;  /* 0x0000000000100947 */ /* 0x004fea0003800000 */
.L_x_560:
[----:B--2---:R2:W3:Y:S02]  /*cc90*/  SYNCS.PHASECHK.TRANS64.TRYWAIT P0, [R2+URZ+0x34800], R3 ;  /* 0x03480003020075a7 */ /* 0x0044e4000800017f */
[----:B---3--:R-:W-:Y:S05]  /*cca0*/  @!P0 NANOSLEEP.SYNCS 0x989680 ;  /* 0x009896800000895d */ /* 0x008fea0003900000 */
[----:B------:R-:W3:Y:S02]  /*ccb0*/  @!P0 SYNCS.PHASECHK.TRANS64 P0, [R2+URZ+0x34800], R3 ;  /* 0x03480003020085a7 */ /* 0x000ee4000800007f */
[----:B---3--:R-:W-:Y:S05]  /*ccc0*/  @!P0 BRA `(.L_x_560) ;  /* 0xfffffffc00f08947 */ /* 0x008fea000383ffff */
.L_x_559:
[----:B------:R-:W-:Y:S05]  /*ccd0*/  BSYNC B0 ;  /* 0x0000000000007941 */ /* 0x000fea0003800000 */
.L_x_558:
[----:B------:R-:W-:Y:S05]  /*cce0*/  BRA `(.L_x_561) ;  /* 0x0000003c00287947 */ /* 0x000fea0003800000 */
.L_x_557:
[----:B------:R-:W2:Y:S01]  /*ccf0*/  LDL R29, [R1+0x78] ;  /* 0x00007800011d7983 */ /* 0x000ea20000100800 */
[----:B-----5:R-:W-:Y:S01]  /*cd00*/  SHF.R.S32.HI R0, RZ, 0x1f, R147 ;  /* 0x0000001fff007819 */ /* 0x020fe20000011493 */
[----:B------:R-:W-:Y:S01]  /*cd10*/  ULDC.64 UR4, c[0x0][0x3f8] ;  /* 0x0000fe0000047ab9 */ /* 0x000fe20000000a00 */
[----:B------:R-:W-:Y:S01]  /*cd20*/  ULDC.64 UR6, c[0x0][0x408] ;  /* 0x0001020000067ab9 */ /* 0x000fe20000000a00 */
[----:B------:R-:W-:-:S04]  /*cd30*/  IMAD.WIDE.U32 R4, R147, UR4, RZ ;  /* 0x0000000493047c25 */ /* 0x000fc8000f8e00ff */
[C---:B------:R-:W-:Y:S02]  /*cd40*/  IMAD R6, R0.reuse, UR4, RZ ;  /* 0x0000000400067c24 */ /* 0x040fe4000f8e02ff */
[----:B------:R-:W-:Y:S02]  /*cd50*/  IMAD R0, R0, UR6, RZ ;  /* 0x0000000600007c24 */ /* 0x000fe4000f8e02ff */
[C---:B------:R-:W-:Y:S01]  /*cd60*/  IMAD R25, R147.reuse, UR5, R6 ;  /* 0x0000000593197c24 */ /* 0x040fe2000f8e0206 */
[----:B------:R-:W-:Y:S01]  /*cd70*/  ULDC.64 UR4, c[0x0][0x3e8] ;  /* 0x0000fa0000047ab9 */ /* 0x000fe20000000a00 */
[C---:B------:R-:W-:Y:S01]  /*cd80*/  IMAD R27, R147.reuse, UR7, R0 ;  /* 0x00000007931b7c24 */ /* 0x040fe2000f8e0200 */
[----:B------:R-:W-:Y:S01]  /*cd90*/  LEA R24, P1, R4, UR4, 0x1 ;  /* 0x0000000404187c11 */ /* 0x000fe2000f8208ff */
[----:B------:R-:W-:Y:S01]  /*cda0*/  IMAD.WIDE.U32 R6, R147, UR6, RZ ;  /* 0x0000000693067c25 */ /* 0x000fe2000f8e00ff */
[----:B------:R-:W-:-:S03]  /*cdb0*/  ULDC.64 UR6, c[0x0][0x400] ;  /* 0x0001000000067ab9 */ /* 0x000fc60000000a00 */
[----:B------:R-:W-:Y:S01]  /*cdc0*/  IMAD.IADD R25, R25, 0x1, R5 ;  /* 0x0000000119197824 */ /* 0x000fe200078e0205 */
[----:B------:R-:W-:Y:S01]  /*cdd0*/  LEA R26, P2, R6, UR6, 0x1 ;  /* 0x00000006061a7c11 */ /* 0x000fe2000f8408ff */
[----:B------:R-:W-:-:S03]  /*cde0*/  IMAD.IADD R27, R27, 0x1, R7 ;  /* 0x000000011b1b7824 */ /* 0x000fc600078e0207 */
[----:B------:R-:W-:Y:S02]  /*cdf0*/  LEA.HI.X R25, R4, UR5, R25, 0x1, P1 ;  /* 0x0000000504197c11 */ /* 0x000fe400088f0c19 */
[----:B------:R-:W-:Y:S02]  /*ce00*/  LEA.HI.X R27, R6, UR7, R27, 0x1, P2 ;  /* 0x00000007061b7c11 */ /* 0x000fe400090f0c1b */
[----:B--2---:R-:W-:-:S13]  /*ce10*/  LOP3.LUT P0, RZ, R29, 0x3ff, RZ, 0xc0, !PT ;  /* 0x000003ff1dff7812 */ /* 0x004fda000780c0ff */
[----:B------:R-:W-:Y:S05]  /*ce20*/  @!P0 BRA `(.L_x_562) ;  /* 0x0000000000408947 */ /* 0x000fea0003800000 */
[----:B------:R-:W-:Y:S01]  /*ce30*/  MOV R0, 0x0 ;  /* 0x0000000000007802 */ /* 0x000fe20000000f00 */
[----:B------:R-:W-:Y:S01]  /*ce40*/  ULDC.64 UR4, c[0x4][0xa0] ;  /* 0x0100280000047ab9 */ /* 0x000fe20000000a00 */
[----:B------:R-:W-:Y:S01]  /*ce50*/  ULDC.64 UR6, c[0x4][0xa8] ;  /* 0x01002a0000067ab9 */ /* 0x000fe20000000a00 */
[----:B------:R-:W-:Y:S01]  /*ce60*/  MOV R4, UR4 ;  /* 0x0000000400047c02 */ /* 0x000fe20008000f00 */
[----:B-1----:R0:W1:Y:S01]  /*ce70*/  LDC.64 R14, c[0x4][R0] ;  /* 0x01000000000e7b82 */ /* 0x0020620000000a00 */
[----:B------:R-:W-:Y:S01]  /*ce80*/  IMAD.U32 R5, RZ, RZ, UR5 ;  /* 0x00000005ff057e24 */ /* 0x000fe2000f8e00ff */
[----:B------:R-:W-:Y:S01]  /*ce90*/  ULDC.64 UR4, c[0x4][0x20] ;  /* 0x0100080000047ab9 */ /* 0x000fe20000000a00 */
[----:B------:R-:W-:Y:S01]  /*cea0*/  IMAD.U32 R6, RZ, RZ, UR6 ;  /* 0x00000006ff067e24 */ /* 0x000fe2000f8e00ff */
[----:B------:R-:W-:Y:S01]  /*ceb0*/  MOV R11, UR5 ;  /* 0x00000005000b7c02 */ /* 0x000fe20008000f00 */
[----:B------:R-:W-:Y:S02]  /*cec0*/  IMAD.U32 R7, RZ, RZ, UR7 ;  /* 0x00000007ff077e24 */ /* 0x000fe4000f8e00ff */
[----:B------:R-:W-:-:S02]  /*ced0*/  IMAD.U32 R10, RZ, RZ, UR4 ;  /* 0x00000004ff0a7e24 */ /* 0x000fc4000f8e00ff */
[----:B------:R-:W-:Y:S02]  /*cee0*/  IMAD.MOV.U32 R8, RZ, RZ, 0x70 ;  /* 0x00000070ff087424 */ /* 0x000fe400078e00ff */
[----:B------:R-:W-:Y:S02]  /*cef0*/  IMAD.MOV.U32 R12, RZ, RZ, 0x1 ;  /* 0x00000001ff0c7424 */ /* 0x000fe400078e00ff */
[----:B0-----:R-:W-:-:S07]  /*cf00*/  IMAD.MOV.U32 R13, RZ, RZ, RZ ;  /* 0x000000ffff0d7224 */ /* 0x001fce00078e00ff */
[----:B------:R-:W-:-:S07]  /*cf10*/  LEPC R20, `(.L_x_562) ;  /* 0x000000001014794e */ /* 0x000fce0000000000 */
[----:B-1----:R-:W-:Y:S05]  /*cf20*/  CALL.ABS.NOINC R14 ;  /* 0x000000000e007343 */ /* 0x002fea0003c00000 */
.L_x_562:
[----:B------:R-:W2:Y:S01]  /*cf30*/  LDL R20, [R1+0x40] ;  /* 0x0000400001147983 */ /* 0x000ea20000100800 */
[----:B------:R-:W-:Y:S01]  /*cf40*/  ULDC.U8 UR4, c[0x0][0x410] ;  /* 0x0001040000047ab9 */ /* 0x000fe20000000000 */
[----:B------:R-:W-:Y:S01]  /*cf50*/  BSSY B0, `(.L_x_563) ;  /* 0x000039b000007945 */ /* 0x000fe20003800000 */
[----:B------:R-:W-:Y:S02]  /*cf60*/  ISETP.NE.AND P0, PT, RZ, UR4, PT ;  /* 0x00000004ff007c0c */ /* 0x000fe4000bf05270 */
[----:B------:R-:W-:Y:S01]  /*cf70*/  LEA R5, R149, R22, 0x7 ;  /* 0x0000001695057211 */ /* 0x000fe200078e38ff */
[----:B--2---:R-:W-:-:S10]  /*cf80*/  IMAD R21, R20, 0x2, R29 ;  /* 0x0000000214157824 */ /* 0x004fd400078e021d */
[----:B------:R-:W-:Y:S05]  /*cf90*/  @!P0 BRA `(.L_x_564) ;  /* 0x0000001800ac8947 */ /* 0x000fea0003800000 */
[----:B------:R-:W-:-:S03]  /*cfa0*/  UMOV UR4, 0xffffffff ;  /* 0xffffffff00047882 */ /* 0x000fc60000000000 */
[----:B------:R-:W-:Y:S05]  /*cfb0*/  BRA.DIV UR4, `(.L_x_565) ;  /* 0x000001c204d47947 */ /* 0x000fea000b800000 */
[----:B------:R0:W2:Y:S04]  /*cfc0*/  SHFL.IDX PT, R0, R25, RZ, 0x181f ;  /* 0x00181fff19007589 */ /* 0x0000a800000e0000 */
[----:B------:R0:W3:Y:S04]  /*cfd0*/  SHFL.IDX PT, R3, R24, RZ, 0x181f ;  /* 0x00181fff18037589 */ /* 0x0000e800000e0000 */
[----:B------:R0:W4:Y:S04]  /*cfe0*/  SHFL.IDX PT, R4, R27, RZ, 0x181f ;  /* 0x00181fff1b047589 */ /* 0x00012800000e0000 */
[----:B-1----:R0:W1:Y:S02]  /*cff0*/  SHFL.IDX PT, R14, R26, RZ, 0x181f ;  /* 0x00181fff1a0e7589 */ /* 0x00206400000e0000 */
.L_x_815:
[----:B------:R-:W5:Y:S01]  /*d000*/  LDL R7, [R1+0x6c] ;  /* 0x00006c0001077983 */ /* 0x000f620000100800 */
[----:B------:R-:W-:Y:S01]  /*d010*/  ULDC UR4, c[0x0][0x448] ;  /* 0x0001120000047ab9 */ /* 0x000fe20000000800 */
[----:B------:R-:W-:Y:S01]  /*d020*/  BSSY B1, `(.L_x_566) ;  /* 0x0000026000017945 */ /* 0x000fe20003800000 */
[----:B------:R-:W-:Y:S01]  /*d030*/  IMAD R20, R161, UR4, RZ ;  /* 0x00000004a1147c24 */ /* 0x000fe2000f8e02ff */
[----:B------:R-:W-:Y:S02]  /*d040*/  CS2R R8, SRZ ;  /* 0x0000000000087805 */ /* 0x000fe4000001ff00 */
[----:B------:R-:W-:Y:S02]  /*d050*/  CS2R R10, SRZ ;  /* 0x00000000000a7805 */ /* 0x000fe4000001ff00 */
[----:B------:R-:W-:Y:S02]  /*d060*/  CS2R R12, SRZ ;  /* 0x00000000000c7805 */ /* 0x000fe4000001ff00 */
[----:B------:R-:W-:-:S02]  /*d070*/  ISETP.GE.AND P0, PT, R5, R20, PT ;  /* 0x000000140500720c */ /* 0x000fc40003f06270 */
[----:B-----5:R-:W-:-:S04]  /*d080*/  LEA.HI R6, R7, R7, RZ, 0x1 ;  /* 0x0000000707067211 */ /* 0x020fc800078f08ff */
[----:B------:R-:W-:-:S05]  /*d090*/  LOP3.LUT R6, R6, 0xfffffffe, RZ, 0xc0, !PT ;  /* 0xfffffffe06067812 */ /* 0x000fca00078ec0ff */
[----:B------:R-:W-:Y:S01]  /*d0a0*/  IMAD.IADD R5, R7, 0x1, -R6 ;  /* 0x0000000107057824 */ /* 0x000fe200078e0a06 */
[----:B------:R-:W-:-:S04]  /*d0b0*/  CS2R R6, SRZ ;  /* 0x0000000000067805 */ /* 0x000fc8000001ff00 */
[----:B------:R-:W-:Y:S01]  /*d0c0*/  SHF.L.U32 R5, R5, 0x1f, RZ ;  /* 0x0000001f05057819 */ /* 0x000fe200000006ff */
[----:B------:R-:W-:Y:S06]  /*d0d0*/  @P0 BRA `(.L_x_567) ;  /* 0x0000000000680947 */ /* 0x000fec0003800000 */
[----:B------:R-:W-:Y:S01]  /*d0e0*/  ULDC UR4, c[0x0][0x3f4] ;  /* 0x0000fd0000047ab9 */ /* 0x000fe20000000800 */
[----:B------:R-:W-:Y:S01]  /*d0f0*/  IMAD.SHL.U32 R30, R220, 0x2, RZ ;  /* 0x00000002dc1e7824 */ /* 0x000fe200078e00ff */
[----:B------:R-:W-:Y:S02]  /*d100*/  ISETP.GE.AND P4, PT, R18, UR4, PT ;  /* 0x0000000412007c0c */ /* 0x000fe4000bf86270 */
[----:B------:R-:W-:Y:S02]  /*d110*/  CS2R R12, SRZ ;  /* 0x00000000000c7805 */ /* 0x000fe4000001ff00 */
[----:B------:R-:W-:Y:S02]  /*d120*/  ISETP.GE.AND P5, PT, R220, UR4, PT ;  /* 0x00000004dc007c0c */ /* 0x000fe4000bfa6270 */
[----:B------:R-:W-:Y:S01]  /*d130*/  SHF.R.S32.HI R9, RZ, 0x1f, R220 ;  /* 0x0000001fff097819 */ /* 0x000fe200000114dc */
[----:B------:R-:W-:Y:S01]  /*d140*/  ULDC.64 UR6, c[0x0][0x208] ;  /* 0x0000820000067ab9 */ /* 0x000fe20000000a00 */
[----:B------:R-:W-:-:S02]  /*d150*/  SHF.R.S32.HI R7, RZ, 0x1f, R18 ;  /* 0x0000001fff077819 */ /* 0x000fc40000011412 */
[----:B------:R-:W-:-:S03]  /*d160*/  SHF.L.U64.HI R9, R220, 0x1, R9 ;  /* 0x00000001dc097819 */ /* 0x000fc60000010209 */
[----:B------:R-:W-:-:S04]  /*d170*/  @!P4 IMAD.SHL.U32 R15, R18, 0x2, RZ ;  /* 0x00000002120fc824 */ /* 0x000fc800078e00ff */
[CC--:B0--3--:R-:W-:Y:S02]  /*d180*/  @!P5 IADD3 R26, P2, R3.reuse, R30.reuse, RZ ;  /* 0x0000001e031ad210 */ /* 0x0c9fe40007f5e0ff */
[----:B-1----:R-:W-:Y:S02]  /*d190*/  @!P5 IADD3 R30, P3, R14, R30, RZ ;  /* 0x0000001e0e1ed210 */ /* 0x002fe40007f7e0ff */
[-C--:B------:R-:W-:Y:S01]  /*d1a0*/  @!P4 IADD3 R24, P0, R3, R15.reuse, RZ ;  /* 0x0000000f0318c210 */ /* 0x080fe20007f1e0ff */
[----:B--2---:R-:W-:Y:S01]  /*d1b0*/  @!P5 IMAD.X R27, R0, 0x1, R9, P2 ;  /* 0x00000001001bd824 */ /* 0x004fe200010e0609 */
[----:B------:R-:W-:Y:S02]  /*d1c0*/  @!P4 IADD3 R14, P1, R14, R15, RZ ;  /* 0x0000000f0e0ec210 */ /* 0x000fe40007f3e0ff */
[----:B------:R-:W-:Y:S02]  /*d1d0*/  @!P4 SHF.L.U64.HI R3, R18, 0x1, R7 ;  /* 0x000000011203c819 */ /* 0x000fe40000010207 */
[----:B------:R-:W-:-:S02]  /*d1e0*/  CS2R R10, SRZ ;  /* 0x00000000000a7805 */ /* 0x000fc4000001ff00 */
[----:B----4-:R-:W-:Y:S02]  /*d1f0*/  @!P5 IADD3.X R31, R4, R9, RZ, P3, !PT ;  /* 0x00000009041fd210 */ /* 0x010fe40001ffe4ff */
[----:B------:R-:W-:Y:S02]  /*d200*/  CS2R R8, SRZ ;  /* 0x0000000000087805 */ /* 0x000fe4000001ff00 */
[----:B------:R-:W-:Y:S01]  /*d210*/  CS2R R6, SRZ ;  /* 0x0000000000067805 */ /* 0x000fe2000001ff00 */
[--C-:B------:R-:W-:Y:S01]  /*d220*/  @!P4 IMAD.X R25, R0, 0x1, R3.reuse, P0 ;  /* 0x000000010019c824 */ /* 0x100fe200000e0603 */
[----:B------:R0:W5:Y:S01]  /*d230*/  @!P5 LD.E.64 R12, desc[UR6][R26.64] ;  /* 0x000000061a0cd980 */ /* 0x000162000c101b00 */
[----:B------:R-:W-:-:S03]  /*d240*/  @!P4 IMAD.X R15, R4, 0x1, R3, P1 ;  /* 0x00000001040fc824 */ /* 0x000fc600008e0603 */
[----:B------:R0:W5:Y:S04]  /*d250*/  @!P5 LD.E.64 R8, desc[UR6][R30.64] ;  /* 0x000000061e08d980 */ /* 0x000168000c101b00 */
[----:B------:R0:W5:Y:S04]  /*d260*/  @!P4 LD.E.64 R10, desc[UR6][R24.64] ;  /* 0x00000006180ac980 */ /* 0x000168000c101b00 */
[----:B------:R0:W5:Y:S02]  /*d270*/  @!P4 LD.E.64 R6, desc[UR6][R14.64] ;  /* 0x000000060e06c980 */ /* 0x000164000c101b00 */
.L_x_567:
[----:B------:R-:W-:Y:S05]  /*d280*/  BSYNC B1 ;  /* 0x0000000000017941 */ /* 0x000fea0003800000 */
.L_x_566:
[----:B------:R-:W4:Y:S01]  /*d290*/  SYNCS.PHASECHK.TRANS64.TRYWAIT P0, [R2+URZ+0x34800], R5 ;  /* 0x03480005020075a7 */ /* 0x000f22000800017f */
[----:B---3--:R-:W-:Y:S01]  /*d2a0*/  IMAD R3, R149, -0x80, R20 ;  /* 0xffffff8095037824 */ /* 0x008fe200078e0214 */
[--C-:B0----5:R-:W-:Y:S01]  /*d2b0*/  SHF.R.U64 R25, R12, 0x10, R13.reuse ;  /* 0x000000100c197819 */ /* 0x121fe2000000120d */
[--C-:B------:R-:W-:Y:S01]  /*d2c0*/  IMAD.MOV.U32 R15, RZ, RZ, R13.reuse ;  /* 0x000000ffff0f7224 */ /* 0x100fe200078e000d */
[----:B------:R-:W-:Y:S01]  /*d2d0*/  SHF.R.U32.HI R26, RZ, 0x10, R13 ;  /* 0x00000010ff1a7819 */ /* 0x000fe2000001160d */
[----:B--2---:R-:W-:Y:S01]  /*d2e0*/  IMAD.MOV.U32 R0, RZ, RZ, R10 ;  /* 0x000000ffff007224 */ /* 0x004fe200078e000a */
[----:B------:R-:W-:Y:S01]  /*d2f0*/  SHF.R.U64 R27, R6, 0x10, R7 ;  /* 0x00000010061b7819 */ /* 0x000fe20000001207 */
[--C-:B-1----:R-:W-:Y:S01]  /*d300*/  IMAD.MOV.U32 R14, RZ, RZ, R11.reuse ;  /* 0x000000ffff0e7224 */ /* 0x102fe200078e000b */
[----:B------:R-:W-:Y:S01]  /*d310*/  SHF.R.U64 R20, R10, 0x10, R11 ;  /* 0x000000100a147819 */ /* 0x000fe2000000120b */
[----:B------:R-:W-:Y:S01]  /*d320*/  IMAD.MOV.U32 R13, RZ, RZ, R6 ;  /* 0x000000ffff0d7224 */ /* 0x000fe200078e0006 */
[--C-:B------:R-:W-:Y:S01]  /*d330*/  SHF.R.U32.HI R29, RZ, 0x10, R7.reuse ;  /* 0x00000010ff1d7819 */ /* 0x100fe20000011607 */
[----:B----4-:R-:W-:Y:S01]  /*d340*/  IMAD.MOV.U32 R4, RZ, RZ, R7 ;  /* 0x000000ffff047224 */ /* 0x010fe200078e0007 */
[----:B------:R-:W-:Y:S01]  /*d350*/  SHF.R.U32.HI R24, RZ, 0x10, R11 ;  /* 0x00000010ff187819 */ /* 0x000fe2000001160b */
[----:B------:R-:W-:Y:S01]  /*d360*/  IMAD.MOV.U32 R6, RZ, RZ, R8 ;  /* 0x000000ffff067224 */ /* 0x000fe200078e0008 */
[----:B------:R-:W-:Y:S01]  /*d370*/  MOV R10, R12 ;  /* 0x0000000c000a7202 */ /* 0x000fe20000000f00 */
[----:B------:R-:W-:Y:S01]  /*d380*/  BSSY B1, `(.L_x_568) ;  /* 0x000000e000017945 */ /* 0x000fe20003800000 */
[----:B------:R-:W-:-:S02]  /*d390*/  MOV R7, R9 ;  /* 0x0000000900077202 */ /* 0x000fc40000000f00 */
[----:B------:R-:W-:Y:S02]  /*d3a0*/  VIMNMX R3, R3, 0x80, PT ;  /* 0x0000008003037848 */ /* 0x000fe40003fe0100 */
[--C-:B------:R-:W-:Y:S02]  /*d3b0*/  SHF.R.U64 R30, R8, 0x10, R9.reuse ;  /* 0x00000010081e7819 */ /* 0x100fe40000001209 */
[----:B------:R-:W-:Y:S02]  /*d3c0*/  SHF.R.U32.HI R31, RZ, 0x10, R9 ;  /* 0x00000010ff1f7819 */ /* 0x000fe40000011609 */
[----:B------:R-:W-:Y:S02]  /*d3d0*/  PRMT R11, R0, 0x5410, R14 ;  /* 0x00005410000b7816 */ /* 0x000fe4000000000e */
[----:B------:R-:W-:Y:S02]  /*d3e0*/  PRMT R12, R20, 0x5410, R24 ;  /* 0x00005410140c7816 */ /* 0x000fe40000000018 */
[----:B------:R-:W-:-:S02]  /*d3f0*/  PRMT R0, R10, 0x5410, R15 ;  /* 0x000054100a007816 */ /* 0x000fc4000000000f */
[----:B------:R-:W-:Y:S02]  /*d400*/  PRMT R8, R25, 0x5410, R26 ;  /* 0x0000541019087816 */ /* 0x000fe4000000001a */
[----:B------:R-:W-:Y:S02]  /*d410*/  ISETP.GE.AND P1, PT, R22, R3, PT ;  /* 0x000000031600720c */ /* 0x000fe40003f26270 */
[----:B------:R-:W-:Y:S02]  /*d420*/  PRMT R13, R13, 0x5410, R4 ;  /* 0x000054100d0d7816 */ /* 0x000fe40000000004 */
[----:B------:R-:W-:Y:S02]  /*d430*/  PRMT R14, R27, 0x5410, R29 ;  /* 0x000054101b0e7816 */ /* 0x000fe4000000001d */
[----:B------:R-:W-:Y:S01]  /*d440*/  PRMT R9, R6, 0x5410, R7 ;  /* 0x0000541006097816 */ /* 0x000fe20000000007 */
[----:B------:R-:W-:Y:S06]  /*d450*/  @!P0 BRA `(.L_x_569) ;  /* 0x000001c0001c8947 */ /* 0x000fec0003800000 */
.L_x_816:
[----:B------:R-:W-:Y:S05]  /*d460*/  BSYNC B1 ;  /* 0x0000000000017941 */ /* 0x000fea0003800000 */
.L_x_568:
[----:B------:R-:W-:Y:S01]  /*d470*/  BSSY B1, `(.L_x_570) ;  /* 0x0000056000017945 */ /* 0x000fe20003800000 */
[----:B------:R-:W-:-:S03]  /*d480*/  PRMT R10, R30, 0x5410, R31 ;  /* 0x000054101e0a7816 */ /* 0x000fc6000000001f */
[----:B------:R-:W-:Y:S05]  /*d490*/  @P1 BRA `(.L_x_571) ;  /* 0x00000004004c1947 */ /* 0x000fea0003800000 */
[----:B0-----:R-:W0:Y:S01]  /*d4a0*/  LDC R5, c[0x0][0x3f4] ;  /* 0x0000fd00ff057b82 */ /* 0x001e220000000800 */
[----:B------:R-:W-:Y:S01]  /*d4b0*/  BSSY B2, `(.L_x_572) ;  /* 0x000002a000027945 */ /* 0x000fe20003800000 */
[-C--:B0-----:R-:W-:Y:S02]  /*d4c0*/  ISETP.GE.AND P0, PT, R18, R5.reuse, PT ;  /* 0x000000051200720c */ /* 0x081fe40003f06270 */
[----:B------:R-:W-:-:S11]  /*d4d0*/  ISETP.GE.AND P1, PT, R220, R5, PT ;  /* 0x00000005dc00720c */ /* 0x000fd60003f26270 */
[----:B------:R-:W-:Y:S05]  /*d4e0*/  @P0 BRA `(.L_x_573) ;  /* 0x0000000000980947 */ /* 0x000fea0003800000 */
[----:B------:R-:W0:Y:S01]  /*d4f0*/  LDS.128 R4, [R21] ;  /* 0x0000000015047984 */ /* 0x000e220000000c00 */
[----:B------:R-:W-:Y:S02]  /*d500*/  HADD2.F32 R29, -RZ, R13.H0_H0 ;  /* 0x2000000dff1d7230 */ /* 0x000fe40000004100 */
[----:B------:R-:W-:Y:S02]  /*d510*/  HADD2.F32 R26, -RZ, R11.H0_H0 ;  /* 0x2000000bff1a7230 */ /* 0x000fe40000004100 */
[----:B------:R-:W-:Y:S02]  /*d520*/  HADD2.F32 R27, -RZ, R12.H0_H0 ;  /* 0x2000000cff1b7230 */ /* 0x000fe40000004100 */
[----:B------:R-:W-:Y:S02]  /*d530*/  HADD2.F32 R30, -RZ, R14.H0_H0 ;  /* 0x2000000eff1e7230 */ /* 0x000fe40000004100 */
[--C-:B0-----:R-:W-:Y:S02]  /*d540*/  HADD2.F32 R15, -RZ, R4.reuse.H0_H0 ;  /* 0x20000004ff0f7230 */ /* 0x101fe40000004100 */
[----:B------:R-:W-:-:S02]  /*d550*/  HADD2.F32 R4, -RZ, R4.H1_H1 ;  /* 0x30000004ff047230 */ /* 0x000fc40000004100 */
[--C-:B------:R-:W-:Y:S02]  /*d560*/  HADD2.F32 R20, -RZ, R5.reuse.H0_H0 ;  /* 0x20000005ff147230 */ /* 0x100fe40000004100 */
[----:B------:R-:W-:Y:S02]  /*d570*/  HADD2.F32 R5, -RZ, R5.H1_H1 ;  /* 0x30000005ff057230 */ /* 0x000fe40000004100 */
[CC--:B------:R-:W-:Y:S01]  /*d580*/  FMUL.FTZ R32, R4.reuse, R29.reuse ;  /* 0x0000001d04207220 */ /* 0x0c0fe20000410000 */
[----:B------:R-:W-:Y:S01]  /*d590*/  FMUL.FTZ R4, R4, R26 ;  /* 0x0000001a04047220 */ /* 0x000fe20000410000 */
[--C-:B------:R-:W-:Y:S02]  /*d5a0*/  HADD2.F32 R24, -RZ, R6.reuse.H0_H0 ;  /* 0x20000006ff187230 */ /* 0x100fe40000004100 */
[----:B------:R-:W-:Y:S02]  /*d5b0*/  HADD2.F32 R25, -RZ, R7.H0_H0 ;  /* 0x20000007ff197230 */ /* 0x000fe40000004100 */
[----:B------:R-:W-:Y:S01]  /*d5c0*/  FMUL.FTZ R31, R5, R30 ;  /* 0x0000001e051f7220 */ /* 0x000fe20000410000 */
[C---:B------:R-:W-:Y:S01]  /*d5d0*/  FFMA.FTZ R32, R15.reuse, R26, -R32 ;  /* 0x0000001a0f207223 */ /* 0x040fe20000010820 */
[----:B------:R-:W-:Y:S01]  /*d5e0*/  FFMA.FTZ R29, R15, R29, R4 ;  /* 0x0000001d0f1d7223 */ /* 0x000fe20000010004 */
[----:B------:R-:W-:Y:S01]  /*d5f0*/  FMUL.FTZ R33, R5, R27 ;  /* 0x0000001b05217220 */ /* 0x000fe20000410000 */
[----:B------:R-:W-:-:S02]  /*d600*/  HADD2.F32 R6, -RZ, R6.H1_H1 ;  /* 0x30000006ff067230 */ /* 0x000fc40000004100 */
[C---:B------:R-:W-:Y:S01]  /*d610*/  FFMA.FTZ R31, R20.reuse, R27, -R31 ;  /* 0x0000001b141f7223 */ /* 0x040fe2000001081f */
[----:B------:R-:W-:Y:S02]  /*d620*/  HADD2.F32 R7, -RZ, R7.H1_H1 ;  /* 0x30000007ff077230 */ /* 0x000fe40000004100 */
[----:B------:R-:W-:Y:S01]  /*d630*/  FFMA.FTZ R20, R20, R30, R33 ;  /* 0x0000001e14147223 */ /* 0x000fe20000010021 */
[----:B------:R-:W-:Y:S02]  /*d640*/  HADD2.F32 R15, -RZ, R13.H1_H1 ;  /* 0x3000000dff0f7230 */ /* 0x000fe40000004100 */
[----:B------:R-:W-:Y:S02]  /*d650*/  HADD2.F32 R5, -RZ, R11.H1_H1 ;  /* 0x3000000bff057230 */ /* 0x000fe40000004100 */
[----:B------:R-:W-:Y:S02]  /*d660*/  HADD2.F32 R26, -RZ, R14.H1_H1 ;  /* 0x3000000eff1a7230 */ /* 0x000fe40000004100 */
[----:B------:R-:W-:Y:S01]  /*d670*/  FMUL.FTZ R27, R6, R15 ;  /* 0x0000000f061b7220 */ /* 0x000fe20000410000 */
[----:B------:R-:W-:-:S02]  /*d680*/  HADD2.F32 R4, -RZ, R12.H1_H1 ;  /* 0x3000000cff047230 */ /* 0x000fc40000004100 */
[-C--:B------:R-:W-:Y:S01]  /*d690*/  FMUL.FTZ R30, R6, R5.reuse ;  /* 0x00000005061e7220 */ /* 0x080fe20000410000 */
[C---:B------:R-:W-:Y:S01]  /*d6a0*/  FMUL.FTZ R34, R7.reuse, R26 ;  /* 0x0000001a07227220 */ /* 0x040fe20000410000 */
[C---:B------:R-:W-:Y:S01]  /*d6b0*/  FFMA.FTZ R6, R24.reuse, R5, -R27 ;  /* 0x0000000518067223 */ /* 0x040fe2000001081b */
[-C--:B------:R-:W-:Y:S01]  /*d6c0*/  FMUL.FTZ R33, R7, R4.reuse ;  /* 0x0000000407217220 */ /* 0x080fe20000410000 */
[----:B------:R-:W-:Y:S01]  /*d6d0*/  FFMA.FTZ R15, R24, R15, R30 ;  /* 0x0000000f180f7223 */ /* 0x000fe2000001001e */
[----:B------:R-:W-:Y:S01]  /*d6e0*/  FFMA.FTZ R7, R25, R4, -R34 ;  /* 0x0000000419077223 */ /* 0x000fe20000010822 */
[----:B------:R-:W-:Y:S01]  /*d6f0*/  F2FP.F16.F32.PACK_AB R4, R29, R32 ;  /* 0x000000201d04723e */ /* 0x000fe200000000ff */
[----:B------:R-:W-:Y:S01]  /*d700*/  FFMA.FTZ R26, R25, R26, R33 ;  /* 0x0000001a191a7223 */ /* 0x000fe20000010021 */
[----:B------:R-:W-:Y:S02]  /*d710*/  F2FP.F16.F32.PACK_AB R5, R20, R31 ;  /* 0x0000001f1405723e */ /* 0x000fe400000000ff */
[----:B------:R-:W-:-:S02]  /*d720*/  F2FP.F16.F32.PACK_AB R6, R15, R6 ;  /* 0x000000060f06723e */ /* 0x000fc400000000ff */
[----:B------:R-:W-:-:S05]  /*d730*/  F2FP.F16.F32.PACK_AB R7, R26, R7 ;  /* 0x000000071a07723e */ /* 0x000fca00000000ff */
[----:B------:R0:W-:Y:S02]  /*d740*/  STS.128 [R21], R4 ;  /* 0x0000000415007388 */ /* 0x0001e40000000c00 */
.L_x_573:
[----:B------:R-:W-:Y:S05]  /*d750*/  BSYNC B2 ;  /* 0x0000000000027941 */ /* 0x000fea0003800000 */
.L_x_572:
[----:B------:R-:W-:Y:S05]  /*d760*/  @P1 BRA `(.L_x_571) ;  /* 0x0000000000981947 */ /* 0x000fea0003800000 */
[----:B0-----:R-:W0:Y:S01]  /*d770*/  LDS.128 R4, [R21+0x4000] ;  /* 0x0040000015047984 */ /* 0x001e220000000c00 */
        /* <DEDUP_REMOVED lines=36> */
[----:B------:R1:W-:Y:S02]  /*d9c0*/  STS.128 [R21+0x4000], R4 ;  /* 0x0040000415007388 */ /* 0x0003e40000000c00 */
.L_x_571:
[----:B------:R-:W-:Y:S05]  /*d9d0*/  BSYNC B1 ;  /* 0x0000000000017941 */ /* 0x000fea0003800000 */
.L_x_570:
[----:B01----:R-:W-:Y:S01]  /*d9e0*/  VIADD R4, R22, 0x20 ;  /* 0x0000002016047836 */ /* 0x003fe20000000000 */
[----:B------:R-:W-:Y:S04]  /*d9f0*/  BSSY B1, `(.L_x_574) ;  /* 0x0000056000017945 */ /* 0x000fe80003800000 */
[----:B------:R-:W-:-:S13]  /*da00*/  ISETP.GE.AND P0, PT, R4, R3, PT ;  /* 0x000000030400720c */ /* 0x000fda0003f06270 */
[----:B------:R-:W-:Y:S05]  /*da10*/  @P0 BRA `(.L_x_575) ;  /* 0x00000004004c0947 */ /* 0x000fea0003800000 */
[----:B------:R-:W0:Y:S01]  /*da20*/  LDC R5, c[0x0][0x3f4] ;  /* 0x0000fd00ff057b82 */ /* 0x000e220000000800 */
[----:B------:R-:W-:Y:S01]  /*da30*/  BSSY B2, `(.L_x_576) ;  /* 0x000002a000027945 */ /* 0x000fe20003800000 */
[-C--:B0-----:R-:W-:Y:S02]  /*da40*/  ISETP.GE.AND P0, PT, R18, R5.reuse, PT ;  /* 0x000000051200720c */ /* 0x081fe40003f06270 */
[----:B------:R-:W-:-:S11]  /*da50*/  ISETP.GE.AND P1, PT, R220, R5, PT ;  /* 0x00000005dc00720c */ /* 0x000fd60003f26270 */
[----:B------:R-:W-:Y:S05]  /*da60*/  @P0 BRA `(.L_x_577) ;  /* 0x0000000000980947 */ /* 0x000fea0003800000 */
[----:B------:R-:W0:Y:S01]  /*da70*/  LDS.128 R4, [R21+0x1000] ;  /* 0x0010000015047984 */ /* 0x000e220000000c00 */
[----:B------:R-:W-:Y:S02]  /*da80*/  HADD2.F32 R31, -RZ, R13.H0_H0 ;  /* 0x2000000dff1f7230 */ /* 0x000fe40000004100 */
[----:B------:R-:W-:Y:S02]  /*da90*/  HADD2.F32 R29, -RZ, R11.H0_H0 ;  /* 0x2000000bff1d7230 */ /* 0x000fe40000004100 */
[----:B------:R-:W-:Y:S02]  /*daa0*/  HADD2.F32 R34, -RZ, R14.H0_H0 ;  /* 0x2000000eff227230 */ /* 0x000fe40000004100 */
[----:B------:R-:W-:Y:S02]  /*dab0*/  HADD2.F32 R32, -RZ, R12.H0_H0 ;  /* 0x2000000cff207230 */ /* 0x000fe40000004100 */
[----:B------:R-:W-:Y:S02]  /*dac0*/  HADD2.F32 R36, -RZ, R13.H1_H1 ;  /* 0x3000000dff247230 */ /* 0x000fe40000004100 */
[----:B------:R-:W-:-:S02]  /*dad0*/  HADD2.F32 R33, -RZ, R14.H1_H1 ;  /* 0x3000000eff217230 */ /* 0x000fc40000004100 */
[--C-:B0-----:R-:W-:Y:S02]  /*dae0*/  HADD2.F32 R15, -RZ, R4.reuse.H0_H0 ;  /* 0x20000004ff0f7230 */ /* 0x101fe40000004100 */
[----:B------:R-:W-:Y:S02]  /*daf0*/  HADD2.F32 R4, -RZ, R4.H1_H1 ;  /* 0x30000004ff047230 */ /* 0x000fe40000004100 */
[--C-:B------:R-:W-:Y:S02]  /*db00*/  HADD2.F32 R20, -RZ, R5.reuse.H0_H0 ;  /* 0x20000005ff147230 */ /* 0x100fe40000004100 */
[----:B------:R-:W-:Y:S02]  /*db10*/  HADD2.F32 R5, -RZ, R5.H1_H1 ;  /* 0x30000005ff057230 */ /* 0x000fe40000004100 */
[-C--:B------:R-:W-:Y:S01]  /*db20*/  FMUL.FTZ R26, R31, R4.reuse ;  /* 0x000000041f1a7220 */ /* 0x080fe20000410000 */
[----:B------:R-:W-:Y:S01]  /*db30*/  FMUL.FTZ R30, R29, R4 ;  /* 0x000000041d1e7220 */ /* 0x000fe20000410000 */
[----:B------:R-:W-:-:S02]  /*db40*/  HADD2.F32 R24, -RZ, R6.H0_H0 ;  /* 0x20000006ff187230 */ /* 0x000fc40000004100 */
[----:B------:R-:W-:Y:S01]  /*db50*/  FMUL.FTZ R27, R34, R5 ;  /* 0x00000005221b7220 */ /* 0x000fe20000410000 */
[----:B------:R-:W-:Y:S01]  /*db60*/  FFMA.FTZ R4, R29, R15, -R26 ;  /* 0x0000000f1d047223 */ /* 0x000fe2000001081a */
[C---:B------:R-:W-:Y:S01]  /*db70*/  FMUL.FTZ R29, R32.reuse, R5 ;  /* 0x00000005201d7220 */ /* 0x040fe20000410000 */
[--C-:B------:R-:W-:Y:S02]  /*db80*/  HADD2.F32 R25, -RZ, R7.reuse.H0_H0 ;  /* 0x20000007ff197230 */ /* 0x100fe40000004100 */
[----:B------:R-:W-:Y:S01]  /*db90*/  FFMA.FTZ R15, R31, R15, R30 ;  /* 0x0000000f1f0f7223 */ /* 0x000fe2000001001e */
[-C--:B------:R-:W-:Y:S01]  /*dba0*/  FFMA.FTZ R5, R32, R20.reuse, -R27 ;  /* 0x0000001420057223 */ /* 0x080fe2000001081b */
[----:B------:R-:W-:Y:S02]  /*dbb0*/  HADD2.F32 R6, -RZ, R6.H1_H1 ;  /* 0x30000006ff067230 */ /* 0x000fe40000004100 */
[----:B------:R-:W-:Y:S01]  /*dbc0*/  FFMA.FTZ R20, R34, R20, R29 ;  /* 0x0000001422147223 */ /* 0x000fe2000001001d */
[----:B------:R-:W-:Y:S01]  /*dbd0*/  HADD2.F32 R7, -RZ, R7.H1_H1 ;  /* 0x30000007ff077230 */ /* 0x000fe20000004100 */
[----:B------:R-:W-:Y:S01]  /*dbe0*/  F2FP.F16.F32.PACK_AB R4, R15, R4 ;  /* 0x000000040f04723e */ /* 0x000fe200000000ff */
[----:B------:R-:W-:-:S02]  /*dbf0*/  HADD2.F32 R32, -RZ, R11.H1_H1 ;  /* 0x3000000bff207230 */ /* 0x000fc40000004100 */
[-C--:B------:R-:W-:Y:S01]  /*dc00*/  FMUL.FTZ R27, R36, R6.reuse ;  /* 0x00000006241b7220 */ /* 0x080fe20000410000 */
[----:B------:R-:W-:Y:S02]  /*dc10*/  HADD2.F32 R31, -RZ, R12.H1_H1 ;  /* 0x3000000cff1f7230 */ /* 0x000fe40000004100 */
[----:B------:R-:W-:Y:S01]  /*dc20*/  FMUL.FTZ R26, R33, R7 ;  /* 0x00000007211a7220 */ /* 0x000fe20000410000 */
[----:B------:R-:W-:Y:S01]  /*dc30*/  F2FP.F16.F32.PACK_AB R5, R20, R5 ;  /* 0x000000051405723e */ /* 0x000fe200000000ff */
[C---:B------:R-:W-:Y:S01]  /*dc40*/  FMUL.FTZ R29, R32.reuse, R6 ;  /* 0x00000006201d7220 */ /* 0x040fe20000410000 */
[-C--:B------:R-:W-:Y:S01]  /*dc50*/  FFMA.FTZ R6, R32, R24.reuse, -R27 ;  /* 0x0000001820067223 */ /* 0x080fe2000001081b */
[C---:B------:R-:W-:Y:S01]  /*dc60*/  FMUL.FTZ R30, R31.reuse, R7 ;  /* 0x000000071f1e7220 */ /* 0x040fe20000410000 */
[-C--:B------:R-:W-:Y:S01]  /*dc70*/  FFMA.FTZ R7, R31, R25.reuse, -R26 ;  /* 0x000000191f077223 */ /* 0x080fe2000001081a */
[----:B------:R-:W-:Y:S02]  /*dc80*/  FFMA.FTZ R29, R36, R24, R29 ;  /* 0x00000018241d7223 */ /* 0x000fe4000001001d */
[----:B------:R-:W-:-:S03]  /*dc90*/  FFMA.FTZ R30, R33, R25, R30 ;  /* 0x00000019211e7223 */ /* 0x000fc6000001001e */
[----:B------:R-:W-:Y:S02]  /*dca0*/  F2FP.F16.F32.PACK_AB R6, R29, R6 ;  /* 0x000000061d06723e */ /* 0x000fe400000000ff */
[----:B------:R-:W-:-:S05]  /*dcb0*/  F2FP.F16.F32.PACK_AB R7, R30, R7 ;  /* 0x000000071e07723e */ /* 0x000fca00000000ff */
[----:B------:R0:W-:Y:S02]  /*dcc0*/  STS.128 [R21+0x1000], R4 ;  /* 0x0010000415007388 */ /* 0x0001e40000000c00 */
.L_x_577:
[----:B------:R-:W-:Y:S05]  /*dcd0*/  BSYNC B2 ;  /* 0x0000000000027941 */ /* 0x000fea0003800000 */
.L_x_576:
[----:B------:R-:W-:Y:S05]  /*dce0*/  @P1 BRA `(.L_x_575) ;  /* 0x0000000000981947 */ /* 0x000fea0003800000 */
[----:B0-----:R-:W0:Y:S01]  /*dcf0*/  LDS.128 R4, [R21+0x5000] ;  /* 0x0050000015047984 */ /* 0x001e220000000c00 */
[--C-:B------:R-:W-:Y:S02]  /*dd00*/  HADD2.F32 R31, -RZ, R9.reuse.H0_H0 ;  /* 0x20000009ff1f7230 */ /* 0x100fe40000004100 */
        /* <DEDUP_REMOVED lines=36> */
.L_x_575:
[----:B------:R-:W-:Y:S05]  /*df50*/  BSYNC B1 ;  /* 0x0000000000017941 */ /* 0x000fea0003800000 */
.L_x_574:
        /* <DEDUP_REMOVED lines=47> */
.L_x_581:
[----:B------:R-:W-:Y:S05]  /*e250*/  BSYNC B2 ;  /* 0x0000000000027941 */ /* 0x000fea0003800000 */
.L_x_580:
        /* <DEDUP_REMOVED lines=39> */
.L_x_579:
[----:B------:R-:W-:Y:S05]  /*e4d0*/  BSYNC B1 ;  /* 0x0000000000017941 */ /* 0x000fea0003800000 */
.L_x_578:
[----:B01----:R-:W-:-:S05]  /*e4e0*/  VIADD R4, R22, 0x60 ;  /* 0x0000006016047836 */ /* 0x003fca0000000000 */
        /* <DEDUP_REMOVED lines=23> */
[----:B------:R-:W-:Y:S01]  /*e660*/  FMUL.FTZ R26, R27, R5 ;  /* 0x000000051b1a7220 */ /* 0x000fe20000410000 */
[--C-:B------:R-:W-:Y:S02]  /*e670*/  HADD2.F32 R20, -RZ, R6.reuse.H0_H0 ;  /* 0x20000006ff147230 */ /* 0x100fe40000004100 */
[----:B------:R-:W-:Y:S01]  /*e680*/  FFMA.FTZ R3, R29, R3, R30 ;  /* 0x000000031d037223 */ /* 0x000fe2000001001e */
[----:B------:R-:W-:Y:S02]  /*e690*/  HADD2.F32 R7, -RZ, R7.H1_H1 ;  /* 0x30000007ff077230 */ /* 0x000fe40000004100 */
[-C--:B------:R-:W-:Y:S01]  /*e6a0*/  FFMA.FTZ R5, R27, R15.reuse, -R32 ;  /* 0x0000000f1b057223 */ /* 0x080fe20000010820 */
[----:B------:R-:W-:Y:S02]  /*e6b0*/  HADD2.F32 R6, -RZ, R6.H1_H1 ;  /* 0x30000006ff067230 */ /* 0x000fe40000004100 */
[----:B------:R-:W-:Y:S01]  /*e6c0*/  FFMA.FTZ R26, R31, R15, R26 ;  /* 0x0000000f1f1a7223 */ /* 0x000fe2000001001a */
[----:B------:R-:W-:-:S02]  /*e6d0*/  HADD2.F32 R32, -RZ, R13.H1_H1 ;  /* 0x3000000dff207230 */ /* 0x000fc40000004100 */
[-C--:B------:R-:W-:Y:S01]  /*e6e0*/  FMUL.FTZ R15, R14, R7.reuse ;  /* 0x000000070e0f7220 */ /* 0x080fe20000410000 */
[----:B------:R-:W-:Y:S02]  /*e6f0*/  HADD2.F32 R30, -RZ, R11.H1_H1 ;  /* 0x3000000bff1e7230 */ /* 0x000fe40000004100 */
[----:B------:R-:W-:Y:S01]  /*e700*/  FMUL.FTZ R25, R12, R7 ;  /* 0x000000070c197220 */ /* 0x000fe20000410000 */
[----:B------:R-:W-:Y:S01]  /*e710*/  F2FP.F16.F32.PACK_AB R4, R3, R4 ;  /* 0x000000040304723e */ /* 0x000fe200000000ff */
[----:B------:R-:W-:Y:S01]  /*e720*/  FMUL.FTZ R11, R32, R6 ;  /* 0x00000006200b7220 */ /* 0x000fe20000410000 */
[----:B------:R-:W-:Y:S01]  /*e730*/  FFMA.FTZ R7, R12, R24, -R15 ;  /* 0x000000180c077223 */ /* 0x000fe2000001080f */
[----:B------:R-:W-:Y:S01]  /*e740*/  FMUL.FTZ R13, R30, R6 ;  /* 0x000000061e0d7220 */ /* 0x000fe20000410000 */
[----:B------:R-:W-:Y:S01]  /*e750*/  FFMA.FTZ R24, R14, R24, R25 ;  /* 0x000000180e187223 */ /* 0x000fe20000010019 */
[-C--:B------:R-:W-:Y:S01]  /*e760*/  FFMA.FTZ R6, R30, R20.reuse, -R11 ;  /* 0x000000141e067223 */ /* 0x080fe2000001080b */
[----:B------:R-:W-:Y:S01]  /*e770*/  F2FP.F16.F32.PACK_AB R5, R26, R5 ;  /* 0x000000051a05723e */ /* 0x000fe200000000ff */
[----:B------:R-:W-:-:S02]  /*e780*/  FFMA.FTZ R13, R32, R20, R13 ;  /* 0x00000014200d7223 */ /* 0x000fc4000001000d */
[----:B------:R-:W-:-:S03]  /*e790*/  F2FP.F16.F32.PACK_AB R7, R24, R7 ;  /* 0x000000071807723e */ /* 0x000fc600000000ff */
[----:B------:R-:W-:-:S05]  /*e7a0*/  F2FP.F16.F32.PACK_AB R6, R13, R6 ;  /* 0x000000060d06723e */ /* 0x000fca00000000ff */
[----:B------:R0:W-:Y:S02]  /*e7b0*/  STS.128 [R21+0x3000], R4 ;  /* 0x0030000415007388 */ /* 0x0001e40000000c00 */
.L_x_584:
[----:B------:R-:W-:Y:S05]  /*e7c0*/  BSYNC B1 ;  /* 0x0000000000017941 */ /* 0x000fea0003800000 */
.L_x_583:
        /* <DEDUP_REMOVED lines=10> */
[-C--:B------:R-:W-:Y:S01]  /*e870*/  FMUL.FTZ R14, R27, R4.reuse ;  /* 0x000000041b0e7220 */ /* 0x080fe20000410000 */
[----:B------:R-:W-:Y:S01]  /*e880*/  FMUL.FTZ R20, R15, R4 ;  /* 0x000000040f147220 */ /* 0x000fe20000410000 */
[----:B------:R-:W-:Y:S02]  /*e890*/  HADD2.F32 R12, -RZ, R6.H0_H0 ;  /* 0x20000006ff0c7230 */ /* 0x000fe40000004100 */
[----:B------:R-:W-:Y:S01]  /*e8a0*/  FMUL.FTZ R24, R29, R5 ;  /* 0x000000051d187220 */ /* 0x000fe20000410000 */
[----:B------:R-:W-:Y:S01]  /*e8b0*/  FFMA.FTZ R4, R15, R3, -R14 ;  /* 0x000000030f047223 */ /* 0x000fe2000001080e */
[----:B------:R-:W-:Y:S01]  /*e8c0*/  FMUL.FTZ R14, R25, R5 ;  /* 0x00000005190e7220 */ /* 0x000fe20000410000 */
[----:B------:R-:W-:-:S02]  /*e8d0*/  HADD2.F32 R13, -RZ, R7.H0_H0 ;  /* 0x20000007ff0d7230 */ /* 0x000fc40000004100 */
[----:B------:R-:W-:Y:S01]  /*e8e0*/  FFMA.FTZ R3, R27, R3, R20 ;  /* 0x000000031b037223 */ /* 0x000fe20000010014 */
[-C--:B------:R-:W-:Y:S01]  /*e8f0*/  FFMA.FTZ R5, R25, R11.reuse, -R24 ;  /* 0x0000000b19057223 */ /* 0x080fe20000010818 */
[----:B------:R-:W-:Y:S02]  /*e900*/  HADD2.F32 R6, -RZ, R6.H1_H1 ;  /* 0x30000006ff067230 */ /* 0x000fe40000004100 */
[----:B------:R-:W-:Y:S01]  /*e910*/  FFMA.FTZ R14, R29, R11, R14 ;  /* 0x0000000b1d0e7223 */ /* 0x000fe2000001000e */
[----:B------:R-:W-:Y:S01]  /*e920*/  HADD2.F32 R7, -RZ, R7.H1_H1 ;  /* 0x30000007ff077230 */ /* 0x000fe20000004100 */
[----:B------:R-:W-:Y:S01]  /*e930*/  F2FP.F16.F32.PACK_AB R4, R3, R4 ;  /* 0x000000040304723e */ /* 0x000fe200000000ff */
[----:B------:R-:W-:Y:S02]  /*e940*/  HADD2.F32 R24, -RZ, R9.H1_H1 ;  /* 0x30000009ff187230 */ /* 0x000fe40000004100 */
[----:B------:R-:W-:Y:S01]  /*e950*/  HADD2.F32 R20, -RZ, R0.H1_H1 ;  /* 0x30000000ff147230 */ /* 0x000fe20000004100 */
[----:B------:R-:W-:Y:S01]  /*e960*/  F2FP.F16.F32.PACK_AB R5, R14, R5 ;  /* 0x000000050e05723e */ /* 0x000fe200000000ff */
[----:B------:R-:W-:-:S02]  /*e970*/  HADD2.F32 R25, -RZ, R10.H1_H1 ;  /* 0x3000000aff197230 */ /* 0x000fc40000004100 */
[-C--:B------:R-:W-:Y:S01]  /*e980*/  FMUL.FTZ R9, R24, R6.reuse ;  /* 0x0000000618097220 */ /* 0x080fe20000410000 */
[----:B------:R-:W-:Y:S02]  /*e990*/  HADD2.F32 R15, -RZ, R8.H1_H1 ;  /* 0x30000008ff0f7230 */ /* 0x000fe40000004100 */
[C---:B------:R-:W-:Y:S01]  /*e9a0*/  FMUL.FTZ R11, R20.reuse, R6 ;  /* 0x00000006140b7220 */ /* 0x040fe20000410000 */
[-C--:B------:R-:W-:Y:S01]  /*e9b0*/  FMUL.FTZ R0, R25, R7.reuse ;  /* 0x0000000719007220 */ /* 0x080fe20000410000 */
[-C--:B------:R-:W-:Y:S01]  /*e9c0*/  FFMA.FTZ R6, R20, R12.reuse, -R9 ;  /* 0x0000000c14067223 */ /* 0x080fe20000010809 */
[C---:B------:R-:W-:Y:S01]  /*e9d0*/  FMUL.FTZ R8, R15.reuse, R7 ;  /* 0x000000070f087220 */ /* 0x040fe20000410000 */
[----:B------:R-:W-:Y:S01]  /*e9e0*/  FFMA.FTZ R11, R24, R12, R11 ;  /* 0x0000000c180b7223 */ /* 0x000fe2000001000b */
[-C--:B------:R-:W-:Y:S02]  /*e9f0*/  FFMA.FTZ R0, R15, R13.reuse, -R0 ;  /* 0x0000000d0f007223 */ /* 0x080fe40000010800 */
[----:B------:R-:W-:-:S02]  /*ea00*/  FFMA.FTZ R7, R25, R13, R8 ;  /* 0x0000000d19077223 */ /* 0x000fc40000010008 */
[----:B------:R-:W-:-:S03]  /*ea10*/  F2FP.F16.F32.PACK_AB R6, R11, R6 ;  /* 0x000000060b06723e */ /* 0x000fc600000000ff */
[----:B------:R-:W-:-:S05]  /*ea20*/  F2FP.F16.F32.PACK_AB R7, R7, R0 ;  /* 0x000000000707723e */ /* 0x000fca00000000ff */
[----:B------:R1:W-:Y:S01]  /*ea30*/  STS.128 [R21+0x7000], R4 ;  /* 0x0070000415007388 */ /* 0x0003e20000000c00 */
[----:B------:R-:W-:Y:S05]  /*ea40*/  BRA `(.L_x_582) ;  /* 0x0000001c00ac7947 */ /* 0x000fea0003800000 */
.L_x_564:
[----:B------:R-:W-:-:S03]  /*ea50*/  UMOV UR4, 0xffffffff ;  /* 0xffffffff00047882 */ /* 0x000fc60000000000 */
[----:B------:R-:W-:Y:S05]  /*ea60*/  BRA.DIV UR4, `(.L_x_585) ;  /* 0x000001aa04ac7947 */ /* 0x000fea000b800000 */
[----:B------:R0:W2:Y:S04]  /*ea70*/  SHFL.IDX PT, R0, R25, RZ, 0x181f ;  /* 0x00181fff19007589 */ /* 0x0000a800000e0000 */
[----:B------:R0:W3:Y:S04]  /*ea80*/  SHFL.IDX PT, R3, R24, RZ, 0x181f ;  /* 0x00181fff18037589 */ /* 0x0000e800000e0000 */
[----:B------:R0:W4:Y:S04]  /*ea90*/  SHFL.IDX PT, R20, R27, RZ, 0x181f ;  /* 0x00181fff1b147589 */ /* 0x00012800000e0000 */
[----:B-1----:R0:W1:Y:S02]  /*eaa0*/  SHFL.IDX PT, R14, R26, RZ, 0x181f ;  /* 0x00181fff1a0e7589 */ /* 0x00206400000e0000 */
.L_x_822:
[----:B------:R-:W5:Y:S01]  /*eab0*/  LDL R11, [R1+0x6c] ;  /* 0x00006c00010b7983 */ /* 0x000f620000100800 */
[----:B------:R-:W-:Y:S01]  /*eac0*/  ULDC UR4, c[0x0][0x448] ;  /* 0x0001120000047ab9 */ /* 0x000fe20000000800 */
[----:B------:R-:W-:Y:S01]  /*ead0*/  BSSY B1, `(.L_x_586) ;  /* 0x0000019000017945 */ /* 0x000fe20003800000 */
[----:B0-----:R-:W-:Y:S01]  /*eae0*/  IMAD R24, R161, UR4, RZ ;  /* 0x00000004a1187c24 */ /* 0x001fe2000f8e02ff */
[----:B------:R-:W-:Y:S02]  /*eaf0*/  CS2R R8, SRZ ;  /* 0x0000000000087805 */ /* 0x000fe4000001ff00 */
[----:B------:R-:W-:Y:S02]  /*eb00*/  CS2R R6, SRZ ;  /* 0x0000000000067805 */ /* 0x000fe4000001ff00 */
[----:B------:R-:W-:Y:S01]  /*eb10*/  ISETP.GE.AND P0, PT, R5, R24, PT ;  /* 0x000000180500720c */ /* 0x000fe20003f06270 */
[----:B------:R-:W-:Y:S01]  /*eb20*/  IMAD R24, R149, -0x80, R24 ;  /* 0xffffff8095187824 */ /* 0x000fe200078e0218 */
[----:B-----5:R-:W-:-:S04]  /*eb30*/  LEA.HI R4, R11, R11, RZ, 0x1 ;  /* 0x0000000b0b047211 */ /* 0x020fc800078f08ff */
[----:B------:R-:W-:Y:S02]  /*eb40*/  LOP3.LUT R10, R4, 0xfffffffe, RZ, 0xc0, !PT ;  /* 0xfffffffe040a7812 */ /* 0x000fe400078ec0ff */
[----:B------:R-:W-:-:S03]  /*eb50*/  CS2R R4, SRZ ;  /* 0x0000000000047805 */ /* 0x000fc6000001ff00 */
[----:B------:R-:W-:Y:S01]  /*eb60*/  IMAD.IADD R27, R11, 0x1, -R10 ;  /* 0x000000010b1b7824 */ /* 0x000fe200078e0a0a */
[----:B------:R-:W-:Y:S01]  /*eb70*/  CS2R R10, SRZ ;  /* 0x00000000000a7805 */ /* 0x000fe2000001ff00 */
[----:B------:R-:W-:Y:S06]  /*eb80*/  @P0 BRA `(.L_x_587) ;  /* 0x0000000000340947 */ /* 0x000fec0003800000 */
[----:B------:R-:W-:Y:S01]  /*eb90*/  ULDC UR4, c[0x0][0x3f4] ;  /* 0x0000fd0000047ab9 */ /* 0x000fe20000000800 */
[C---:B------:R-:W-:Y:S02]  /*eba0*/  SHF.L.U32 R15, R16.reuse, 0x1, RZ ;  /* 0x00000001100f7819 */ /* 0x040fe400000006ff */
[C---:B------:R-:W-:Y:S02]  /*ebb0*/  ISETP.GE.AND P2, PT, R16.reuse, UR4, PT ;  /* 0x0000000410007c0c */ /* 0x040fe4000bf46270 */
[----:B------:R-:W-:Y:S02]  /*ebc0*/  SHF.L.U64.HI R9, R16, 0x1, R17 ;  /* 0x0000000110097819 */ /* 0x000fe40000010211 */
[-C--:B---3--:R-:W-:Y:S02]  /*ebd0*/  IADD3 R12, P0, R3, R15.reuse, RZ ;  /* 0x0000000f030c7210 */ /* 0x088fe40007f1e0ff */
[----:B-1----:R-:W-:-:S03]  /*ebe0*/  IADD3 R14, P1, R14, R15, RZ ;  /* 0x0000000f0e0e7210 */ /* 0x002fc60007f3e0ff */
[--C-:B--2---:R-:W-:Y:S02]  /*ebf0*/  IMAD.X R13, R0, 0x1, R9.reuse, P0 ;  /* 0x00000001000d7824 */ /* 0x104fe400000e0609 */
[----:B----4-:R-:W-:Y:S01]  /*ec00*/  IMAD.X R15, R20, 0x1, R9, P1 ;  /* 0x00000001140f7824 */ /* 0x010fe200008e0609 */
[----:B------:R-:W-:Y:S01]  /*ec10*/  CS2R R8, SRZ ;  /* 0x0000000000087805 */ /* 0x000fe2000001ff00 */
[----:B------:R-:W-:Y:S06]  /*ec20*/  @P2 BRA `(.L_x_587) ;  /* 0x00000000000c2947 */ /* 0x000fec0003800000 */
[----:B------:R-:W-:Y:S02]  /*ec30*/  ULDC.64 UR4, c[0x0][0x208] ;  /* 0x0000820000047ab9 */ /* 0x000fe40000000a00 */
[----:B------:R0:W5:Y:S04]  /*ec40*/  LD.E.128 R4, desc[UR4][R12.64] ;  /* 0x000000040c047980 */ /* 0x000168000c101d00 */
[----:B------:R0:W5:Y:S02]  /*ec50*/  LD.E.128 R8, desc[UR4][R14.64] ;  /* 0x000000040e087980 */ /* 0x000164000c101d00 */
.L_x_587:
[----:B------:R-:W-:Y:S05]  /*ec60*/  BSYNC B1 ;  /* 0x0000000000017941 */ /* 0x000fea0003800000 */
.L_x_586:
[----:B------:R-:W-:Y:S01]  /*ec70*/  SHF.L.U32 R27, R27, 0x1f, RZ ;  /* 0x0000001f1b1b7819 */ /* 0x000fe200000006ff */
[----:B---3--:R-:W3:Y:S01]  /*ec80*/  LDC R3, c[0x0][0x3f4] ;  /* 0x0000fd00ff037b82 */ /* 0x008ee20000000800 */
[--C-:B0----5:R-:W-:Y:S01]  /*ec90*/  IMAD.MOV.U32 R12, RZ, RZ, R5.reuse ;  /* 0x000000ffff0c7224 */ /* 0x121fe200078e0005 */
[--C-:B-1----:R-:W-:Y:S01]  /*eca0*/  SHF.R.U64 R14, R4, 0x10, R5.reuse ;  /* 0x00000010040e7819 */ /* 0x102fe20000001205 */
[----:B--2---:R-:W-:Y:S01]  /*ecb0*/  IMAD.MOV.U32 R0, RZ, RZ, R4 ;  /* 0x000000ffff007224 */ /* 0x004fe200078e0004 */
[----:B----4-:R-:W-:Y:S01]  /*ecc0*/  SHF.R.U32.HI R20, RZ, 0x10, R5 ;  /* 0x00000010ff147819 */ /* 0x010fe20000011605 */
[--C-:B------:R-:W-:Y:S01]  /*ecd0*/  IMAD.MOV.U32 R5, RZ, RZ, R7.reuse ;  /* 0x000000ffff057224 */ /* 0x100fe200078e0007 */
[----:B------:R-:W-:Y:S01]  /*ece0*/  MOV R13, R6 ;  /* 0x00000006000d7202 */ /* 0x000fe20000000f00 */
[----:B------:R-:W-:Y:S01]  /*ecf0*/  IMAD.MOV.U32 R15, RZ, RZ, R8 ;  /* 0x000000ffff0f7224 */ /* 0x000fe200078e0008 */
[----:B------:R-:W0:Y:S01]  /*ed00*/  SYNCS.PHASECHK.TRANS64.TRYWAIT P4, [R2+URZ+0x34800], R27 ;  /* 0x0348001b020075a7 */ /* 0x000e22000808017f */
[--C-:B------:R-:W-:Y:S01]  /*ed10*/  SHF.R.U64 R25, R6, 0x10, R7.reuse ;  /* 0x0000001006197819 */ /* 0x100fe20000001207 */
[----:B------:R-:W-:Y:S01]  /*ed20*/  IMAD.MOV.U32 R6, RZ, RZ, R10 ;  /* 0x000000ffff067224 */ /* 0x000fe200078e000a */
[----:B------:R-:W-:Y:S01]  /*ed30*/  SHF.R.U32.HI R26, RZ, 0x10, R7 ;  /* 0x00000010ff1a7819 */ /* 0x000fe20000011607 */
[C---:B------:R-:W-:Y:S01]  /*ed40*/  VIADD R31, R22.reuse, 0x20 ;  /* 0x00000020161f7836 */ /* 0x040fe20000000000 */
[----:B------:R-:W-:Y:S01]  /*ed50*/  PRMT R13, R13, 0x5410, R5 ;  /* 0x000054100d0d7816 */ /* 0x000fe20000000005 */
[----:B------:R-:W-:Y:S01]  /*ed60*/  VIADD R30, R22, 0x40 ;  /* 0x00000040161e7836 */ /* 0x000fe20000000000 */
[--C-:B------:R-:W-:Y:S01]  /*ed70*/  SHF.R.U64 R8, R8, 0x10, R9.reuse ;  /* 0x0000001008087819 */ /* 0x100fe20000001209 */
[----:B------:R-:W-:Y:S01]  /*ed80*/  IMAD.MOV.U32 R4, RZ, RZ, R9 ;  /* 0x000000ffff047224 */ /* 0x000fe200078e0009 */
[----:B------:R-:W-:Y:S01]  /*ed90*/  MOV R7, R11 ;  /* 0x0000000b00077202 */ /* 0x000fe20000000f00 */
[----:B------:R-:W-:Y:S01]  /*eda0*/  VIADD R29, R22, 0x60 ;  /* 0x00000060161d7836 */ /* 0x000fe20000000000 */
[----:B------:R-:W-:Y:S01]  /*edb0*/  SHF.R.U64 R10, R10, 0x10, R11 ;  /* 0x000000100a0a7819 */ /* 0x000fe2000000120b */
[----:B------:R-:W-:Y:S01]  /*edc0*/  BSSY B1, `(.L_x_588) ;  /* 0x0000011000017945 */ /* 0x000fe20003800000 */
[----:B------:R-:W-:-:S02]  /*edd0*/  VIMNMX R5, R24, 0x80, PT ;  /* 0x0000008018057848 */ /* 0x000fc40003fe0100 */
[----:B------:R-:W-:Y:S02]  /*ede0*/  SHF.R.U32.HI R9, RZ, 0x10, R9 ;  /* 0x00000010ff097819 */ /* 0x000fe40000011609 */
[----:B---3--:R-:W-:Y:S02]  /*edf0*/  ISETP.GE.AND P0, PT, R16, R3, PT ;  /* 0x000000031000720c */ /* 0x008fe40003f06270 */
[----:B------:R-:W-:Y:S02]  /*ee00*/  SHF.R.U32.HI R11, RZ, 0x10, R11 ;  /* 0x00000010ff0b7819 */ /* 0x000fe4000001160b */
[----:B------:R-:W-:Y:S02]  /*ee10*/  PRMT R0, R0, 0x5410, R12 ;  /* 0x0000541000007816 */ /* 0x000fe4000000000c */
[----:B------:R-:W-:Y:S02]  /*ee20*/  PRMT R12, R14, 0x5410, R20 ;  /* 0x000054100e0c7816 */ /* 0x000fe40000000014 */
[----:B------:R-:W-:-:S02]  /*ee30*/  PRMT R14, R25, 0x5410, R26 ;  /* 0x00005410190e7816 */ /* 0x000fc4000000001a */
[-C--:B------:R-:W-:Y:S02]  /*ee40*/  ISETP.GE.OR P3, PT, R22, R5.reuse, P0 ;  /* 0x000000051600720c */ /* 0x080fe40000766670 */
[-C--:B------:R-:W-:Y:S02]  /*ee50*/  ISETP.GE.OR P2, PT, R31, R5.reuse, P0 ;  /* 0x000000051f00720c */ /* 0x080fe40000746670 */
[-C--:B------:R-:W-:Y:S02]  /*ee60*/  ISETP.GE.OR P1, PT, R30, R5.reuse, P0 ;  /* 0x000000051e00720c */ /* 0x080fe40000726670 */
[----:B------:R-:W-:Y:S02]  /*ee70*/  PRMT R15, R15, 0x5410, R4 ;  /* 0x000054100f0f7816 */ /* 0x000fe40000000004 */
[----:B------:R-:W-:Y:S02]  /*ee80*/  ISETP.GE.OR P0, PT, R29, R5, P0 ;  /* 0x000000051d00720c */ /* 0x000fe40000706670 */
[----:B------:R-:W-:-:S02]  /*ee90*/  PRMT R20, R8, 0x5410, R9 ;  /* 0x0000541008147816 */ /* 0x000fc40000000009 */
[----:B------:R-:W-:Y:S02]  /*eea0*/  PRMT R24, R6, 0x5410, R7 ;  /* 0x0000541006187816 */ /* 0x000fe40000000007 */
[----:B------:R-:W-:Y:S01]  /*eeb0*/  PRMT R25, R10, 0x5410, R11 ;  /* 0x000054100a197816 */ /* 0x000fe2000000000b */
[----:B0-----:R-:W-:Y:S06]  /*eec0*/  @!P4 BRA `(.L_x_589) ;  /* 0x000001a80004c947 */ /* 0x001fec0003800000 */
.L_x_823:
[----:B------:R-:W-:Y:S05]  /*eed0*/  BSYNC B1 ;  /* 0x0000000000017941 */ /* 0x000fea0003800000 */
.L_x_588:
[----:B------:R-:W-:Y:S04]  /*eee0*/  BSSY B1, `(.L_x_590) ;  /* 0x0000068000017945 */ /* 0x000fe80003800000 */
[----:B------:R-:W-:Y:S05]  /*eef0*/  @P3 BRA `(.L_x_591) ;  /* 0x0000000400983947 */ /* 0x000fea0003800000 */
[----:B------:R-:W1:Y:S01]  /*ef00*/  S2R R5, SR_TID.X ;  /* 0x0000000000057919 */ /* 0x000e620000002100 */
[----:B------:R-:W-:Y:S02]  /*ef10*/  IMAD.SHL.U32 R6, R22, 0x40, RZ ;  /* 0x0000004016067824 */ /* 0x000fe400078e00ff */
[----:B------:R-:W-:Y:S01]  /*ef20*/  HADD2.F32 R38, -RZ, R15.H0_H0 ;  /* 0x2000000fff267230 */ /* 0x000fe20000004100 */
[----:B------:R-:W2:Y:S01]  /*ef30*/  S2R R8, SR_TID.X ;  /* 0x0000000000087919 */ /* 0x000ea20000002100 */
[----:B------:R-:W-:Y:S02]  /*ef40*/  HADD2.F32 R36, -RZ, R0.H0_H0 ;  /* 0x20000000ff247230 */ /* 0x000fe40000004100 */
[----:B------:R-:W-:Y:S02]  /*ef50*/  HADD2.F32 R39, -RZ, R20.H0_H0 ;  /* 0x20000014ff277230 */ /* 0x000fe40000004100 */
[----:B------:R-:W-:Y:S02]  /*ef60*/  HADD2.F32 R37, -RZ, R12.H0_H0 ;  /* 0x2000000cff257230 */ /* 0x000fe40000004100 */
[----:B-1----:R-:W-:-:S02]  /*ef70*/  VIADD R5, R5, 0xffffff80 ;  /* 0xffffff8005057836 */ /* 0x002fc40000000000 */
[----:B--2---:R-:W-:-:S03]  /*ef80*/  VIADD R8, R8, 0xffffff80 ;  /* 0xffffff8008087836 */ /* 0x004fc60000000000 */
[----:B------:R-:W-:-:S04]  /*ef90*/  SHF.R.S32.HI R4, RZ, 0x1f, R5 ;  /* 0x0000001fff047819 */ /* 0x000fc80000011405 */
[----:B------:R-:W-:Y:S02]  /*efa0*/  LEA.HI R4, R4, R5, RZ, 0x3 ;  /* 0x0000000504047211 */ /* 0x000fe400078f18ff */
[----:B------:R-:W-:Y:S02]  /*efb0*/  SHF.R.S32.HI R10, RZ, 0x1f, R8 ;  /* 0x0000001fff0a7819 */ /* 0x000fe40000011408 */
[----:B------:R-:W-:Y:S02]  /*efc0*/  LOP3.LUT R4, R4, 0xfffffff8, RZ, 0xc0, !PT ;  /* 0xfffffff804047812 */ /* 0x000fe400078ec0ff */
[----:B------:R-:W-:Y:S02]  /*efd0*/  LEA.HI R10, R10, R8, RZ, 0x6 ;  /* 0x000000080a0a7211 */ /* 0x000fe400078f30ff */
[----:B------:R-:W-:Y:S02]  /*efe0*/  IADD3 R4, R5, -R4, RZ ;  /* 0x8000000405047210 */ /* 0x000fe40007ffe0ff */
[----:B------:R-:W-:-:S02]  /*eff0*/  SHF.L.U32 R10, R10, 0x3, RZ ;  /* 0x000000030a0a7819 */ /* 0x000fc400000006ff */
[----:B------:R-:W-:Y:S02]  /*f000*/  LEA.HI R4, R3, R4, RZ, 0x1d ;  /* 0x0000000403047211 */ /* 0x000fe400078fe8ff */
[----:B------:R-:W-:Y:S02]  /*f010*/  LOP3.LUT R10, R10, 0xfffffe00, RZ, 0xc0, !PT ;  /* 0xfffffe000a0a7812 */ /* 0x000fe400078ec0ff */
[----:B------:R-:W-:Y:S01]  /*f020*/  SHF.R.S32.HI R7, RZ, 0x1f, R4 ;  /* 0x0000001fff077819 */ /* 0x000fe20000011404 */
[----:B------:R-:W-:-:S03]  /*f030*/  IMAD.SHL.U32 R5, R4, 0x8, RZ ;  /* 0x0000000804057824 */ /* 0x000fc600078e00ff */
[----:B------:R-:W-:Y:S02]  /*f040*/  LEA.HI R7, R7, R4, RZ, 0x3 ;  /* 0x0000000407077211 */ /* 0x000fe400078f18ff */
[----:B------:R-:W-:-:S03]  /*f050*/  LOP3.LUT R5, R5, 0x38, RZ, 0xc0, !PT ;  /* 0x0000003805057812 */ /* 0x000fc600078ec0ff */
[----:B------:R-:W-:Y:S01]  /*f060*/  IMAD.SHL.U32 R7, R7, 0x400, RZ ;  /* 0x0000040007077824 */ /* 0x000fe200078e00ff */
[----:B------:R-:W-:Y:S02]  /*f070*/  LOP3.LUT R5, R5, 0x1c0, R6, 0xf8, !PT ;  /* 0x000001c005057812 */ /* 0x000fe400078ef806 */
[----:B------:R-:W-:Y:S02]  /*f080*/  LOP3.LUT R6, R6, 0x1c0, RZ, 0xc0, !PT ;  /* 0x000001c006067812 */ /* 0x000fe400078ec0ff */
[----:B------:R-:W-:Y:S02]  /*f090*/  LOP3.LUT R8, R7, 0x7fffe000, RZ, 0xc0, !PT ;  /* 0x7fffe00007087812 */ /* 0x000fe400078ec0ff */
[----:B------:R-:W-:-:S04]  /*f0a0*/  SHF.R.U32.HI R6, RZ, 0x3, R6 ;  /* 0x00000003ff067819 */ /* 0x000fc80000011606 */
[----:B------:R-:W-:Y:S02]  /*f0b0*/  LOP3.LUT R9, R5, R6, RZ, 0x3c, !PT ;  /* 0x0000000605097212 */ /* 0x000fe400078e3cff */
[----:B------:R-:W0:Y:S02]  /*f0c0*/  LDS.128 R4, [R21] ;  /* 0x0000000015047984 */ /* 0x000e240000000c00 */
[----:B------:R-:W-:-:S05]  /*f0d0*/  IADD3 R9, R9, R8, R10 ;  /* 0x0000000809097210 */ /* 0x000fca0007ffe00a */
[----:B------:R-:W-:-:S05]  /*f0e0*/  IMAD R26, R9, 0x2, R2 ;  /* 0x00000002091a7824 */ /* 0x000fca00078e0202 */
[----:B------:R-:W1:Y:S01]  /*f0f0*/  LDS.128 R8, [R26+0x16400] ;  /* 0x016400001a087984 */ /* 0x000e620000000c00 */
[--C-:B0-----:R-:W-:Y:S02]  /*f100*/  HADD2.F32 R27, -RZ, R4.reuse.H0_H0 ;  /* 0x20000004ff1b7230 */ /* 0x101fe40000004100 */
[----:B------:R-:W-:Y:S02]  /*f110*/  HADD2.F32 R4, -RZ, R4.H1_H1 ;  /* 0x30000004ff047230 */ /* 0x000fe40000004100 */
[--C-:B------:R-:W-:Y:S02]  /*f120*/  HADD2.F32 R29, -RZ, R5.reuse.H0_H0 ;  /* 0x20000005ff1d7230 */ /* 0x100fe40000004100 */
[----:B------:R-:W-:Y:S02]  /*f130*/  HADD2.F32 R5, -RZ, R5.H1_H1 ;  /* 0x30000005ff057230 */ /* 0x000fe40000004100 */
[--C-:B------:R-:W-:Y:S02]  /*f140*/  HADD2.F32 R30, -RZ, R6.reuse.H0_H0 ;  /* 0x20000006ff1e7230 */ /* 0x100fe40000004100 */
[----:B------:R-:W-:-:S02]  /*f150*/  HADD2.F32 R6, -RZ, R6.H1_H1 ;  /* 0x30000006ff067230 */ /* 0x000fc40000004100 */
[--C-:B-1----:R-:W-:Y:S02]  /*f160*/  HADD2.F32 R32, -RZ, R8.reuse.H0_H0 ;  /* 0x20000008ff207230 */ /* 0x102fe40000004100 */
[----:B------:R-:W-:Y:S02]  /*f170*/  HADD2.F32 R8, -RZ, R8.H1_H1 ;  /* 0x30000008ff087230 */ /* 0x000fe40000004100 */
[--C-:B------:R-:W-:Y:S02]  /*f180*/  HADD2.F32 R33, -RZ, R9.reuse.H0_H0 ;  /* 0x20000009ff217230 */ /* 0x100fe40000004100 */
[C---:B------:R-:W-:Y:S01]  /*f190*/  FMUL.FTZ R40, R32.reuse, R38 ;  /* 0x0000002620287220 */ /* 0x040fe20000410000 */
[-C--:B------:R-:W-:Y:S01]  /*f1a0*/  FMUL.FTZ R32, R32, R36.reuse ;  /* 0x0000002420207220 */ /* 0x080fe20000410000 */
[----:B------:R-:W-:Y:S01]  /*f1b0*/  FMUL.FTZ R41, R8, R39 ;  /* 0x0000002708297220 */ /* 0x000fe20000410000 */
[----:B------:R-:W-:Y:S02]  /*f1c0*/  HADD2.F32 R9, -RZ, R9.H1_H1 ;  /* 0x30000009ff097230 */ /* 0x000fe40000004100 */
[----:B------:R-:W-:Y:S01]  /*f1d0*/  FFMA.FTZ R40, R27, R36, -R40 ;  /* 0x000000241b287223 */ /* 0x000fe20000010828 */
[----:B------:R-:W-:-:S02]  /*f1e0*/  HADD2.F32 R36, -RZ, R15.H1_H1 ;  /* 0x3000000fff247230 */ /* 0x000fc40000004100 */
[----:B------:R-:W-:Y:S01]  /*f1f0*/  FFMA.FTZ R38, R27, R38, R32 ;  /* 0x000000261b267223 */ /* 0x000fe20000010020 */
[----:B------:R-:W-:Y:S02]  /*f200*/  HADD2.F32 R32, -RZ, R0.H1_H1 ;  /* 0x30000000ff207230 */ /* 0x000fe40000004100 */
[-C--:B------:R-:W-:Y:S01]  /*f210*/  FMUL.FTZ R27, R8, R37.reuse ;  /* 0x00000025081b7220 */ /* 0x080fe20000410000 */
[C---:B------:R-:W-:Y:S01]  /*f220*/  FFMA.FTZ R41, R4.reuse, R37, -R41 ;  /* 0x0000002504297223 */ /* 0x040fe20000010829 */
[C---:B------:R-:W-:Y:S01]  /*f230*/  FMUL.FTZ R42, R33.reuse, R36 ;  /* 0x00000024212a7220 */ /* 0x040fe20000410000 */
[----:B------:R-:W-:Y:S02]  /*f240*/  HADD2.F32 R8, -RZ, R20.H1_H1 ;  /* 0x30000014ff087230 */ /* 0x000fe40000004100 */
[-C--:B------:R-:W-:Y:S01]  /*f250*/  FMUL.FTZ R33, R33, R32.reuse ;  /* 0x0000002021217220 */ /* 0x080fe20000410000 */
[----:B------:R-:W-:Y:S01]  /*f260*/  FFMA.FTZ R39, R4, R39, R27 ;  /* 0x0000002704277223 */ /* 0x000fe2000001001b */
[----:B------:R-:W-:Y:S01]  /*f270*/  FFMA.FTZ R42, R29, R32, -R42 ;  /* 0x000000201d2a7223 */ /* 0x000fe2000001082a */
[----:B------:R-:W-:-:S02]  /*f280*/  HADD2.F32 R4, -RZ, R12.H1_H1 ;  /* 0x3000000cff047230 */ /* 0x000fc40000004100 */
[----:B------:R-:W-:Y:S01]  /*f290*/  FFMA.FTZ R36, R29, R36, R33 ;  /* 0x000000241d247223 */ /* 0x000fe20000010021 */
[----:B------:R-:W-:Y:S02]  /*f2a0*/  HADD2.F32 R34, -RZ, R10.H0_H0 ;  /* 0x2000000aff227230 */ /* 0x000fe40000004100 */
[C---:B------:R-:W-:Y:S01]  /*f2b0*/  FMUL.FTZ R32, R9.reuse, R8 ;  /* 0x0000000809207220 */ /* 0x040fe20000410000 */
[----:B------:R-:W-:Y:S02]  /*f2c0*/  HADD2.F32 R29, -RZ, R24.H0_H0 ;  /* 0x20000018ff1d7230 */ /* 0x000fe40000004100 */
[-C--:B------:R-:W-:Y:S01]  /*f2d0*/  FMUL.FTZ R44, R9, R4.reuse ;  /* 0x00000004092c7220 */ /* 0x080fe20000410000 */
[----:B------:R-:W-:Y:S02]  /*f2e0*/  HADD2.F32 R27, -RZ, R13.H0_H0 ;  /* 0x2000000dff1b7230 */ /* 0x000fe40000004100 */
[----:B------:R-:W-:Y:S01]  /*f2f0*/  FFMA.FTZ R37, R5, R4, -R32 ;  /* 0x0000000405257223 */ /* 0x000fe20000010820 */
[----:B------:R-:W-:-:S02]  /*f300*/  HADD2.F32 R10, -RZ, R10.H1_H1 ;  /* 0x3000000aff0a7230 */ /* 0x000fc40000004100 */
[C---:B------:R-:W-:Y:S01]  /*f310*/  FMUL.FTZ R45, R34.reuse, R29 ;  /* 0x0000001d222d7220 */ /* 0x040fe20000410000 */
[----:B------:R-:W-:Y:S02]  /*f320*/  HADD2.F32 R33, -RZ, R25.H0_H0 ;  /* 0x20000019ff217230 */ /* 0x000fe40000004100 */
[-C--:B------:R-:W-:Y:S01]  /*f330*/  FMUL.FTZ R34, R34, R27.reuse ;  /* 0x0000001b22227220 */ /* 0x080fe20000410000 */
[----:B------:R-:W-:Y:S02]  /*f340*/  HADD2.F32 R9, -RZ, R14.H0_H0 ;  /* 0x2000000eff097230 */ /* 0x000fe40000004100 */
[----:B------:R-:W-:Y:S01]  /*f350*/  FFMA.FTZ R43, R5, R8, R44 ;  /* 0x00000008052b7223 */ /* 0x000fe2000001002c */
[----:B------:R-:W-:Y:S01]  /*f360*/  FFMA.FTZ R45, R30, R27, -R45 ;  /* 0x0000001b1e2d7223 */ /* 0x000fe2000001082d */
[--C-:B------:R-:W-:Y:S02]  /*f370*/  HADD2.F32 R35, -RZ, R11.reuse.H0_H0 ;  /* 0x2000000bff237230 */ /* 0x100fe40000004100 */
[----:B------:R-:W-:Y:S01]  /*f380*/  FMUL.FTZ R5, R10, R33 ;  /* 0x000000210a057220 */ /* 0x000fe20000410000 */
[----:B------:R-:W-:Y:S01]  /*f390*/  FFMA.FTZ R34, R30, R29, R34 ;  /* 0x0000001d1e227223 */ /* 0x000fe20000010022 */
[----:B------:R-:W-:Y:S01]  /*f3a0*/  FMUL.FTZ R27, R10, R9 ;  /* 0x000000090a1b7220 */ /* 0x000fe20000410000 */
[----:B------:R-:W-:-:S02]  /*f3b0*/  HADD2.F32 R11, -RZ, R11.H1_H1 ;  /* 0x3000000bff0b7230 */ /* 0x000fc40000004100 */
[C---:B------:R-:W-:Y:S01]  /*f3c0*/  FFMA.FTZ R32, R6.reuse, R9, -R5 ;  /* 0x0000000906207223 */ /* 0x040fe20000010805 */
[----:B------:R-:W-:Y:S02]  /*f3d0*/  HADD2.F32 R10, -RZ, R24.H1_H1 ;  /* 0x30000018ff0a7230 */ /* 0x000fe40000004100 */
[----:B------:R-:W-:Y:S01]  /*f3e0*/  FFMA.FTZ R27, R6, R33, R27 ;  /* 0x00000021061b7223 */ /* 0x000fe2000001001b */
[----:B------:R-:W-:Y:S01]  /*f3f0*/  HADD2.F32 R30, -RZ, R25.H1_H1 ;  /* 0x30000019ff1e7230 */ /* 0x000fe20000004100 */
[----:B------:R-:W-:Y:S01]  /*f400*/  F2FP.F16.F32.PACK_AB R9, R43, R36 ;  /* 0x000000242b09723e */ /* 0x000fe200000000ff */
[----:B------:R-:W-:Y:S02]  /*f410*/  HADD2.F32 R4, -RZ, R13.H1_H1 ;  /* 0x3000000dff047230 */ /* 0x000fe40000004100 */
[----:B------:R-:W-:Y:S01]  /*f420*/  FMUL.FTZ R6, R35, R10 ;  /* 0x0000000a23067220 */ /* 0x000fe20000410000 */
[----:B------:R-:W-:Y:S02]  /*f430*/  HADD2.F32 R8, -RZ, R14.H1_H1 ;  /* 0x3000000eff087230 */ /* 0x000fe40000004100 */
[----:B------:R-:W-:Y:S01]  /*f440*/  FMUL.FTZ R44, R11, R30 ;  /* 0x0000001e0b2c7220 */ /* 0x000fe20000410000 */
[----:B------:R-:W-:-:S02]  /*f450*/  HADD2.F32 R31, -RZ, R7.H0_H0 ;  /* 0x20000007ff1f7230 */ /* 0x000fc40000004100 */
[----:B------:R-:W-:Y:S01]  /*f460*/  FMUL.FTZ R35, R35, R4 ;  /* 0x0000000423237220 */ /* 0x000fe20000410000 */
[----:B------:R-:W-:Y:S02]  /*f470*/  HADD2.F32 R7, -RZ, R7.H1_H1 ;  /* 0x30000007ff077230 */ /* 0x000fe40000004100 */
[----:B------:R-:W-:Y:S01]  /*f480*/  FMUL.FTZ R5, R11, R8 ;  /* 0x000000080b057220 */ /* 0x000fe20000410000 */
[C---:B------:R-:W-:Y:S01]  /*f490*/  FFMA.FTZ R11, R31.reuse, R4, -R6 ;  /* 0x000000041f0b7223 */ /* 0x040fe20000010806 */
[----:B------:R-:W-:Y:S01]  /*f4a0*/  FFMA.FTZ R35, R31, R10, R35 ;  /* 0x0000000a1f237223 */ /* 0x000fe20000010023 */
[C---:B------:R-:W-:Y:S01]  /*f4b0*/  FFMA.FTZ R44, R7.reuse, R8, -R44 ;  /* 0x00000008072c7223 */ /* 0x040fe2000001082c */
[----:B------:R-:W-:Y:S01]  /*f4c0*/  FFMA.FTZ R30, R7, R30, R5 ;  /* 0x0000001e071e7223 */ /* 0x000fe20000010005 */
[----:B------:R-:W-:Y:S02]  /*f4d0*/  F2FP.F16.F32.PACK_AB R4, R41, R40 ;  /* 0x000000282904723e */ /* 0x000fe400000000ff */
[----:B------:R-:W-:-:S02]  /*f4e0*/  F2FP.F16.F32.PACK_AB R5, R37, R42 ;  /* 0x0000002a2505723e */ /* 0x000fc400000000ff */
[----:B------:R-:W-:Y:S02]  /*f4f0*/  F2FP.F16.F32.PACK_AB R6, R32, R45 ;  /* 0x0000002d2006723e */ /* 0x000fe400000000ff */
[----:B------:R-:W-:Y:S02]  /*f500*/  F2FP.F16.F32.PACK_AB R7, R44, R11 ;  /* 0x0000000b2c07723e */ /* 0x000fe400000000ff */
[----:B------:R-:W-:Y:S02]  /*f510*/  F2FP.F16.F32.PACK_AB R8, R39, R38 ;  /* 0x000000262708723e */ /* 0x000fe400000000ff */
[----:B------:R-:W-:Y:S01]  /*f520*/  F2FP.F16.F32.PACK_AB R10, R27, R34 ;  /* 0x000000221b0a723e */ /* 0x000fe200000000ff */
[----:B------:R1:W-:Y:S01]  /*f530*/  STS.128 [R21], R4 ;  /* 0x0000000415007388 */ /* 0x0003e20000000c00 */
[----:B------:R-:W-:-:S05]  /*f540*/  F2FP.F16.F32.PACK_AB R11, R30, R35 ;  /* 0x000000231e0b723e */ /* 0x000fca00000000ff */
[----:B------:R1:W-:Y:S02]  /*f550*/  STS.128 [R26+0x16400], R8 ;  /* 0x016400081a007388 */ /* 0x0003e40000000c00 */
.L_x_591:
[----:B------:R-:W-:Y:S05]  /*f560*/  BSYNC B1 ;  /* 0x0000000000017941 */ /* 0x000fea0003800000 */
.L_x_590:
[----:B------:R-:W-:Y:S04]  /*f570*/  BSSY B1, `(.L_x_592) ;  /* 0x000006a000017945 */ /* 0x000fe80003800000 */
[----:B------:R-:W-:Y:S05]  /*f580*/  @P2 BRA `(.L_x_593) ;  /* 0x0000000400a02947 */ /* 0x000fea0003800000 */
[----:B-1----:R-:W2:Y:S04]  /*f590*/  LDL R10, [R1+0x3c] ;  /* 0x00003c00010a7983 */ /* 0x002ea80000100800 */
[----:B------:R-:W3:Y:S01]  /*f5a0*/  LDL R9, [R1+0x78] ;  /* 0x0000780001097983 */ /* 0x000ee20000100800 */
[----:B------:R-:W1:Y:S01]  /*f5b0*/  S2R R5, SR_TID.X ;  /* 0x0000000000057919 */ /* 0x000e620000002100 */
[C---:B------:R-:W-:Y:S01]  /*f5c0*/  IADD3 R11, R22.reuse, 0x20, RZ ;  /* 0x00000020160b7810 */ /* 0x040fe20007ffe0ff */
[----:B------:R-:W-:-:S04]  /*f5d0*/  VIADD R8, R22, 0x20 ;  /* 0x0000002016087836 */ /* 0x000fc80000000000 */
[----:B------:R-:W-:Y:S02]  /*f5e0*/  IMAD.SHL.U32 R11, R11, 0x40, RZ ;  /* 0x000000400b0b7824 */ /* 0x000fe400078e00ff */
[----:B------:R-:W-:Y:S02]  /*f5f0*/  IMAD.SHL.U32 R8, R8, 0x40, RZ ;  /* 0x0000004008087824 */ /* 0x000fe400078e00ff */
[----:B-1----:R-:W-:-:S05]  /*f600*/  VIADD R5, R5, 0xffffff80 ;  /* 0xffffff8005057836 */ /* 0x002fca0000000000 */
[----:B------:R-:W-:-:S04]  /*f610*/  SHF.R.S32.HI R4, RZ, 0x1f, R5 ;  /* 0x0000001fff047819 */ /* 0x000fc80000011405 */
[----:B------:R-:W-:-:S04]  /*f620*/  LEA.HI R4, R4, R5, RZ, 0x3 ;  /* 0x0000000504047211 */ /* 0x000fc800078f18ff */
[----:B------:R-:W-:-:S05]  /*f630*/  LOP3.LUT R4, R4, 0xfffffff8, RZ, 0xc0, !PT ;  /* 0xfffffff804047812 */ /* 0x000fca00078ec0ff */
[----:B------:R-:W-:-:S05]  /*f640*/  IMAD.IADD R4, R5, 0x1, -R4 ;  /* 0x0000000105047824 */ /* 0x000fca00078e0a04 */
[----:B------:R-:W-:Y:S02]  /*f650*/  LEA.HI R4, R3, R4, RZ, 0x1d ;  /* 0x0000000403047211 */ /* 0x000fe400078fe8ff */
[----:B------:R-:W-:Y:S02]  /*f660*/  LOP3.LUT R11, R11, 0x1c0, RZ, 0xc0, !PT ;  /* 0x000001c00b0b7812 */ /* 0x000fe400078ec0ff */
[----:B------:R-:W-:Y:S02]  /*f670*/  SHF.R.S32.HI R7, RZ, 0x1f, R4 ;  /* 0x0000001fff077819 */ /* 0x000fe40000011404 */
[----:B------:R-:W-:Y:S01]  /*f680*/  LOP3.LUT R8, R8, 0x1c0, RZ, 0xc0, !PT ;  /* 0x000001c008087812 */ /* 0x000fe200078ec0ff */
[----:B------:R-:W-:Y:S01]  /*f690*/  IMAD.SHL.U32 R5, R4, 0x8, RZ ;  /* 0x0000000804057824 */ /* 0x000fe200078e00ff */
[----:B------:R-:W-:Y:S02]  /*f6a0*/  LEA.HI R7, R7, R4, RZ, 0x3 ;  /* 0x0000000407077211 */ /* 0x000fe400078f18ff */
[----:B------:R-:W-:-:S02]  /*f6b0*/  SHF.R.U32.HI R8, RZ, 0x3, R8 ;  /* 0x00000003ff087819 */ /* 0x000fc40000011608 */
[----:B------:R-:W-:Y:S01]  /*f6c0*/  LOP3.LUT R6, R11, 0x38, R16, 0xf8, !PT ;  /* 0x000000380b067812 */ /* 0x000fe200078ef810 */
[----:B------:R-:W-:Y:S01]  /*f6d0*/  IMAD.SHL.U32 R7, R7, 0x400, RZ ;  /* 0x0000040007077824 */ /* 0x000fe200078e00ff */
[----:B------:R-:W-:Y:S01]  /*f6e0*/  LOP3.LUT R4, R11, 0x38, R5, 0xf8, !PT ;  /* 0x000000380b047812 */ /* 0x000fe200078ef805 */
[--C-:B------:R-:W-:Y:S02]  /*f6f0*/  HADD2.F32 R38, -RZ, R15.reuse.H0_H0 ;  /* 0x2000000fff267230 */ /* 0x100fe40000004100 */
[----:B------:R-:W-:Y:S02]  /*f700*/  HADD2.F32 R36, -RZ, R0.H0_H0 ;  /* 0x20000000ff247230 */ /* 0x000fe40000004100 */
[----:B------:R-:W-:Y:S02]  /*f710*/  HADD2.F32 R40, -RZ, R20.H0_H0 ;  /* 0x20000014ff287230 */ /* 0x000fe40000004100 */
[----:B------:R-:W-:Y:S02]  /*f720*/  HADD2.F32 R43, -RZ, R15.H1_H1 ;  /* 0x3000000fff2b7230 */ /* 0x000fe40000004100 */
[----:B------:R-:W-:-:S02]  /*f730*/  HADD2.F32 R41, -RZ, R0.H1_H1 ;  /* 0x30000000ff297230 */ /* 0x000fc40000004100 */
[----:B------:R-:W-:Y:S02]  /*f740*/  HADD2.F32 R45, -RZ, R20.H1_H1 ;  /* 0x30000014ff2d7230 */ /* 0x000fe40000004100 */
[----:B------:R-:W-:Y:S02]  /*f750*/  HADD2.F32 R44, -RZ, R25.H0_H0 ;  /* 0x20000019ff2c7230 */ /* 0x000fe40000004100 */
[----:B------:R-:W-:Y:S01]  /*f760*/  HADD2.F32 R42, -RZ, R14.H0_H0 ;  /* 0x2000000eff2a7230 */ /* 0x000fe20000004100 */
[----:B--2---:R-:W-:Y:S02]  /*f770*/  LOP3.LUT R6, R10, R6, R8, 0xf6, !PT ;  /* 0x000000060a067212 */ /* 0x004fe400078ef608 */
[----:B------:R-:W-:Y:S02]  /*f780*/  LOP3.LUT R8, R4, R8, RZ, 0x3c, !PT ;  /* 0x0000000804087212 */ /* 0x000fe400078e3cff */
[----:B---3--:R-:W-:Y:S02]  /*f790*/  LEA R46, R6, R9, 0x1 ;  /* 0x00000009062e7211 */ /* 0x008fe400078e08ff */
[----:B------:R-:W-:-:S03]  /*f7a0*/  LOP3.LUT R9, R7, 0x7fffe000, RZ, 0xc0, !PT ;  /* 0x7fffe00007097812 */ /* 0x000fc600078ec0ff */
[----:B------:R-:W1:Y:S01]  /*f7b0*/  LDS.128 R4, [R46] ;  /* 0x000000002e047984 */ /* 0x000e620000000c00 */
[----:B------:R-:W-:-:S05]  /*f7c0*/  IADD3 R9, R8, R9, R10 ;  /* 0x0000000908097210 */ /* 0x000fca0007ffe00a */
[----:B------:R-:W-:-:S05]  /*f7d0*/  IMAD R21, R9, 0x2, R2 ;  /* 0x0000000209157824 */ /* 0x000fca00078e0202 */
[----:B------:R-:W2:Y:S01]  /*f7e0*/  LDS.128 R8, [R21+0x16400] ;  /* 0x0164000015087984 */ /* 0x000ea20000000c00 */
[----:B-1----:R-:W-:Y:S02]  /*f7f0*/  HADD2.F32 R26, -RZ, R4.H0_H0 ;  /* 0x20000004ff1a7230 */ /* 0x002fe40000004100 */
[--C-:B--2---:R-:W-:Y:S02]  /*f800*/  HADD2.F32 R31, -RZ, R8.reuse.H0_H0 ;  /* 0x20000008ff1f7230 */ /* 0x104fe40000004100 */
[----:B------:R-:W-:-:S03]  /*f810*/  HADD2.F32 R8, -RZ, R8.H1_H1 ;  /* 0x30000008ff087230 */ /* 0x000fc60000004100 */
[-C--:B------:R-:W-:Y:S01]  /*f820*/  FMUL.FTZ R35, R38, R31.reuse ;  /* 0x0000001f26237220 */ /* 0x080fe20000410000 */
[C---:B------:R-:W-:Y:S01]  /*f830*/  FMUL.FTZ R31, R36.reuse, R31 ;  /* 0x0000001f241f7220 */ /* 0x040fe20000410000 */
[----:B------:R-:W-:Y:S02]  /*f840*/  HADD2.F32 R4, -RZ, R4.H1_H1 ;  /* 0x30000004ff047230 */ /* 0x000fe40000004100 */
[----:B------:R-:W-:Y:S01]  /*f850*/  FFMA.FTZ R35, R36, R26, -R35 ;  /* 0x0000001a24237223 */ /* 0x000fe20000010823 */
[----:B------:R-:W-:Y:S02]  /*f860*/  HADD2.F32 R36, -RZ, R12.H0_H0 ;  /* 0x2000000cff247230 */ /* 0x000fe40000004100 */
[----:B------:R-:W-:Y:S01]  /*f870*/  FMUL.FTZ R37, R40, R8 ;  /* 0x0000000828257220 */ /* 0x000fe20000410000 */
[----:B------:R-:W-:Y:S02]  /*f880*/  HADD2.F32 R32, -RZ, R9.H0_H0 ;  /* 0x20000009ff207230 */ /* 0x000fe40000004100 */
[----:B0-----:R-:W-:-:S02]  /*f890*/  HADD2.F32 R27, -RZ, R5.H0_H0 ;  /* 0x20000005ff1b7230 */ /* 0x001fc40000004100 */
[C---:B------:R-:W-:Y:S01]  /*f8a0*/  FMUL.FTZ R39, R36.reuse, R8 ;  /* 0x0000000824277220 */ /* 0x040fe20000410000 */
[----:B------:R-:W-:Y:S01]  /*f8b0*/  FFMA.FTZ R8, R36, R4, -R37 ;  /* 0x0000000424087223 */ /* 0x000fe20000010825 */
[----:B------:R-:W-:Y:S02]  /*f8c0*/  HADD2.F32 R9, -RZ, R9.H1_H1 ;  /* 0x30000009ff097230 */ /* 0x000fe40000004100 */
[----:B------:R-:W-:Y:S01]  /*f8d0*/  FMUL.FTZ R36, R43, R32 ;  /* 0x000000202b247220 */ /* 0x000fe20000410000 */
[----:B------:R-:W-:Y:S02]  /*f8e0*/  HADD2.F32 R37, -RZ, R12.H1_H1 ;  /* 0x3000000cff257230 */ /* 0x000fe40000004100 */
[----:B------:R-:W-:Y:S01]  /*f8f0*/  FFMA.FTZ R31, R38, R26, R31 ;  /* 0x0000001a261f7223 */ /* 0x000fe2000001001f */
[----:B------:R-:W-:Y:S02]  /*f900*/  HADD2.F32 R5, -RZ, R5.H1_H1 ;  /* 0x30000005ff057230 */ /* 0x000fe40000004100 */
[C---:B------:R-:W-:Y:S01]  /*f910*/  FMUL.FTZ R32, R41.reuse, R32 ;  /* 0x0000002029207220 */ /* 0x040fe20000410000 */
[----:B------:R-:W-:Y:S01]  /*f920*/  FFMA.FTZ R26, R40, R4, R39 ;  /* 0x00000004281a7223 */ /* 0x000fe20000010027 */
[----:B------:R-:W-:Y:S01]  /*f930*/  FFMA.FTZ R36, R41, R27, -R36 ;  /* 0x0000001b29247223 */ /* 0x000fe20000010824 */
[----:B------:R-:W-:-:S02]  /*f940*/  HADD2.F32 R33, -RZ, R10.H0_H0 ;  /* 0x2000000aff217230 */ /* 0x000fc40000004100 */
[-C--:B------:R-:W-:Y:S01]  /*f950*/  FMUL.FTZ R4, R45, R9.reuse ;  /* 0x000000092d047220 */ /* 0x080fe20000410000 */
[----:B------:R-:W-:Y:S02]  /*f960*/  HADD2.F32 R39, -RZ, R13.H0_H0 ;  /* 0x2000000dff277230 */ /* 0x000fe40000004100 */
[----:B------:R-:W-:Y:S02]  /*f970*/  HADD2.F32 R41, -RZ, R24.H0_H0 ;  /* 0x20000018ff297230 */ /* 0x000fe40000004100 */
[C---:B------:R-:W-:Y:S01]  /*f980*/  FMUL.FTZ R38, R37.reuse, R9 ;  /* 0x0000000925267220 */ /* 0x040fe20000410000 */
[----:B------:R-:W-:Y:S02]  /*f990*/  HADD2.F32 R10, -RZ, R10.H1_H1 ;  /* 0x3000000aff0a7230 */ /* 0x000fe40000004100 */
[----:B------:R-:W-:Y:S01]  /*f9a0*/  FFMA.FTZ R9, R37, R5, -R4 ;  /* 0x0000000525097223 */ /* 0x000fe20000010804 */
[--C-:B------:R-:W-:Y:S02]  /*f9b0*/  HADD2.F32 R29, -RZ, R6.reuse.H0_H0 ;  /* 0x20000006ff1d7230 */ /* 0x100fe40000004100 */
[----:B------:R-:W-:Y:S01]  /*f9c0*/  FFMA.FTZ R32, R43, R27, R32 ;  /* 0x0000001b2b207223 */ /* 0x000fe20000010020 */
[-C--:B------:R-:W-:Y:S01]  /*f9d0*/  FMUL.FTZ R4, R41, R33.reuse ;  /* 0x0000002129047220 */ /* 0x080fe20000410000 */
[----:B------:R-:W-:Y:S01]  /*f9e0*/  FMUL.FTZ R40, R39, R33 ;  /* 0x0000002127287220 */ /* 0x000fe20000410000 */
[----:B------:R-:W-:-:S02]  /*f9f0*/  HADD2.F32 R6, -RZ, R6.H1_H1 ;  /* 0x30000006ff067230 */ /* 0x000fc40000004100 */
[----:B------:R-:W-:Y:S01]  /*fa00*/  FFMA.FTZ R27, R45, R5, R38 ;  /* 0x000000052d1b7223 */ /* 0x000fe20000010026 */
[-C--:B------:R-:W-:Y:S01]  /*fa10*/  FMUL.FTZ R5, R44, R10.reuse ;  /* 0x0000000a2c057220 */ /* 0x080fe20000410000 */
[-C--:B------:R-:W-:Y:S01]  /*fa20*/  FFMA.FTZ R33, R39, R29.reuse, -R4 ;  /* 0x0000001d27217223 */ /* 0x080fe20000010804 */
[----:B------:R-:W-:Y:S01]  /*fa30*/  FFMA.FTZ R40, R41, R29, R40 ;  /* 0x0000001d29287223 */ /* 0x000fe20000010028 */
[C---:B------:R-:W-:Y:S01]  /*fa40*/  FMUL.FTZ R29, R42.reuse, R10 ;  /* 0x0000000a2a1d7220 */ /* 0x040fe20000410000 */
[----:B------:R-:W-:Y:S01]  /*fa50*/  FFMA.FTZ R10, R42, R6, -R5 ;  /* 0x000000062a0a7223 */ /* 0x000fe20000010805 */
[----:B------:R-:W-:Y:S02]  /*fa60*/  HADD2.F32 R34, -RZ, R11.H0_H0 ;  /* 0x2000000bff227230 */ /* 0x000fe40000004100 */
[----:B------:R-:W-:Y:S02]  /*fa70*/  HADD2.F32 R42, -RZ, R24.H1_H1 ;  /* 0x30000018ff2a7230 */ /* 0x000fe40000004100 */
[----:B------:R-:W-:-:S02]  /*fa80*/  HADD2.F32 R38, -RZ, R13.H1_H1 ;  /* 0x3000000dff267230 */ /* 0x000fc40000004100 */
[----:B------:R-:W-:Y:S02]  /*fa90*/  HADD2.F32 R11, -RZ, R11.H1_H1 ;  /* 0x3000000bff0b7230 */ /* 0x000fe40000004100 */
[----:B------:R-:W-:Y:S02]  /*faa0*/  HADD2.F32 R41, -RZ, R25.H1_H1 ;  /* 0x30000019ff297230 */ /* 0x000fe40000004100 */
[----:B------:R-:W-:Y:S02]  /*fab0*/  HADD2.F32 R39, -RZ, R14.H1_H1 ;  /* 0x3000000eff277230 */ /* 0x000fe40000004100 */
[-C--:B------:R-:W-:Y:S01]  /*fac0*/  FMUL.FTZ R5, R42, R34.reuse ;  /* 0x000000222a057220 */ /* 0x080fe20000410000 */
[--C-:B------:R-:W-:Y:S02]  /*fad0*/  HADD2.F32 R30, -RZ, R7.reuse.H0_H0 ;  /* 0x20000007ff1e7230 */ /* 0x100fe40000004100 */
[----:B------:R-:W-:Y:S01]  /*fae0*/  FMUL.FTZ R37, R38, R34 ;  /* 0x0000002226257220 */ /* 0x000fe20000410000 */
[----:B------:R-:W-:-:S02]  /*faf0*/  HADD2.F32 R7, -RZ, R7.H1_H1 ;  /* 0x30000007ff077230 */ /* 0x000fc40000004100 */
[----:B------:R-:W-:Y:S01]  /*fb00*/  FFMA.FTZ R29, R44, R6, R29 ;  /* 0x000000062c1d7223 */ /* 0x000fe2000001001d */
[-C--:B------:R-:W-:Y:S01]  /*fb10*/  FMUL.FTZ R4, R41, R11.reuse ;  /* 0x0000000b29047220 */ /* 0x080fe20000410000 */
[C---:B------:R-:W-:Y:S01]  /*fb20*/  FMUL.FTZ R6, R39.reuse, R11 ;  /* 0x0000000b27067220 */ /* 0x040fe20000410000 */
[-C--:B------:R-:W-:Y:S01]  /*fb30*/  FFMA.FTZ R11, R38, R30.reuse, -R5 ;  /* 0x0000001e260b7223 */ /* 0x080fe20000010805 */
[----:B------:R-:W-:Y:S01]  /*fb40*/  FFMA.FTZ R37, R42, R30, R37 ;  /* 0x0000001e2a257223 */ /* 0x000fe20000010025 */
[-C--:B------:R-:W-:Y:S01]  /*fb50*/  FFMA.FTZ R30, R39, R7.reuse, -R4 ;  /* 0x00000007271e7223 */ /* 0x080fe20000010804 */
[----:B------:R-:W-:Y:S01]  /*fb60*/  FFMA.FTZ R34, R41, R7, R6 ;  /* 0x0000000729227223 */ /* 0x000fe20000010006 */
[----:B------:R-:W-:Y:S02]  /*fb70*/  F2FP.F16.F32.PACK_AB R4, R8, R35 ;  /* 0x000000230804723e */ /* 0x000fe400000000ff */
[----:B------:R-:W-:Y:S02]  /*fb80*/  F2FP.F16.F32.PACK_AB R5, R9, R36 ;  /* 0x000000240905723e */ /* 0x000fe400000000ff */
[----:B------:R-:W-:-:S02]  /*fb90*/  F2FP.F16.F32.PACK_AB R6, R10, R33 ;  /* 0x000000210a06723e */ /* 0x000fc400000000ff */
[----:B------:R-:W-:Y:S02]  /*fba0*/  F2FP.F16.F32.PACK_AB R7, R30, R11 ;  /* 0x0000000b1e07723e */ /* 0x000fe400000000ff */
[----:B------:R-:W-:Y:S02]  /*fbb0*/  F2FP.F16.F32.PACK_AB R8, R26, R31 ;  /* 0x0000001f1a08723e */ /* 0x000fe400000000ff */
[----:B------:R-:W-:Y:S02]  /*fbc0*/  F2FP.F16.F32.PACK_AB R9, R27, R32 ;  /* 0x000000201b09723e */ /* 0x000fe400000000ff */
[----:B------:R-:W-:Y:S02]  /*fbd0*/  F2FP.F16.F32.PACK_AB R10, R29, R40 ;  /* 0x000000281d0a723e */ /* 0x000fe400000000ff */
[----:B------:R-:W-:Y:S01]  /*fbe0*/  F2FP.F16.F32.PACK_AB R11, R34, R37 ;  /* 0x00000025220b723e */ /* 0x000fe200000000ff */
[----:B------:R2:W-:Y:S04]  /*fbf0*/  STS.128 [R46], R4 ;  /* 0x000000042e007388 */ /* 0x0005e80000000c00 */
[----:B------:R2:W-:Y:S02]  /*fc00*/  STS.128 [R21+0x16400], R8 ;  /* 0x0164000815007388 */ /* 0x0005e40000000c00 */
.L_x_593:
[----:B------:R-:W-:Y:S05]  /*fc10*/  BSYNC B1 ;  /* 0x0000000000017941 */ /* 0x000fea0003800000 */
.L_x_592:
[----:B------:R-:W-:Y:S04]  /*fc20*/  BSSY B1, `(.L_x_594) ;  /* 0x0000067000017945 */ /* 0x000fe80003800000 */
[----:B------:R-:W-:Y:S05]  /*fc30*/  @P1 BRA `(.L_x_595) ;  /* 0x0000000400941947 */ /* 0x000fea0003800000 */
[----:B-12---:R-:W2:Y:S04]  /*fc40*/  LDL R10, [R1+0x48] ;  /* 0x00004800010a7983 */ /* 0x006ea80000100800 */
[----:B------:R-:W3:Y:S01]  /*fc50*/  LDL R46, [R1+0x80] ;  /* 0x00008000012e7983 */ /* 0x000ee20000100800 */
[----:B------:R-:W1:Y:S01]  /*fc60*/  S2R R5, SR_TID.X ;  /* 0x0000000000057919 */ /* 0x000e620000002100 */
[C---:B------:R-:W-:Y:S01]  /*fc70*/  IADD3 R6, R22.reuse, 0x40, RZ ;  /* 0x0000004016067810 */ /* 0x040fe20007ffe0ff */
[----:B------:R-:W-:Y:S02]  /*fc80*/  VIADD R8, R22, 0x40 ;  /* 0x0000004016087836 */ /* 0x000fe40000000000 */
[----:B-1----:R-:W-:-:S05]  /*fc90*/  VIADD R5, R5, 0xffffff80 ;  /* 0xffffff8005057836 */ /* 0x002fca0000000000 */
[----:B------:R-:W-:-:S04]  /*fca0*/  SHF.R.S32.HI R4, RZ, 0x1f, R5 ;  /* 0x0000001fff047819 */ /* 0x000fc80000011405 */
[----:B------:R-:W-:-:S04]  /*fcb0*/  LEA.HI R4, R4, R5, RZ, 0x3 ;  /* 0x0000000504047211 */ /* 0x000fc800078f18ff */
[----:B------:R-:W-:-:S05]  /*fcc0*/  LOP3.LUT R4, R4, 0xfffffff8, RZ, 0xc0, !PT ;  /* 0xfffffff804047812 */ /* 0x000fca00078ec0ff */
[----:B------:R-:W-:-:S05]  /*fcd0*/  IMAD.IADD R4, R5, 0x1, -R4 ;  /* 0x0000000105047824 */ /* 0x000fca00078e0a04 */
[----:B------:R-:W-:Y:S01]  /*fce0*/  LEA.HI R4, R3, R4, RZ, 0x1d ;  /* 0x0000000403047211 */ /* 0x000fe200078fe8ff */
[----:B------:R-:W-:Y:S02]  /*fcf0*/  IMAD.SHL.U32 R6, R6, 0x40, RZ ;  /* 0x0000004006067824 */ /* 0x000fe400078e00ff */
[----:B------:R-:W-:Y:S01]  /*fd00*/  IMAD.SHL.U32 R8, R8, 0x40, RZ ;  /* 0x0000004008087824 */ /* 0x000fe200078e00ff */
[----:B------:R-:W-:Y:S01]  /*fd10*/  SHF.R.S32.HI R7, RZ, 0x1f, R4 ;  /* 0x0000001fff077819 */ /* 0x000fe20000011404 */
[----:B------:R-:W-:Y:S01]  /*fd20*/  IMAD.SHL.U32 R5, R4, 0x8, RZ ;  /* 0x0000000804057824 */ /* 0x000fe200078e00ff */
[----:B------:R-:W-:Y:S02]  /*fd30*/  LOP3.LUT R6, R6, 0x1c0, RZ, 0xc0, !PT ;  /* 0x000001c006067812 */ /* 0x000fe400078ec0ff */
[----:B------:R-:W-:Y:S02]  /*fd40*/  LEA.HI R7, R7, R4, RZ, 0x3 ;  /* 0x0000000407077211 */ /* 0x000fe400078f18ff */
[----:B------:R-:W-:-:S02]  /*fd50*/  LOP3.LUT R8, R8, 0x1c0, RZ, 0xc0, !PT ;  /* 0x000001c008087812 */ /* 0x000fc400078ec0ff */
[----:B------:R-:W-:Y:S01]  /*fd60*/  SHF.R.U32.HI R6, RZ, 0x3, R6 ;  /* 0x00000003ff067819 */ /* 0x000fe20000011606 */
[----:B------:R-:W-:Y:S01]  /*fd70*/  IMAD.SHL.U32 R7, R7, 0x400, RZ ;  /* 0x0000040007077824 */ /* 0x000fe200078e00ff */
[----:B------:R-:W-:-:S04]  /*fd80*/  LOP3.LUT R4, R8, 0x38, R5, 0xf8, !PT ;  /* 0x0000003808047812 */ /* 0x000fc800078ef805 */
[----:B------:R-:W-:Y:S02]  /*fd90*/  LOP3.LUT R8, R4, R6, RZ, 0x3c, !PT ;  /* 0x0000000604087212 */ /* 0x000fe400078e3cff */
[----:B------:R-:W-:Y:S01]  /*fda0*/  LOP3.LUT R9, R7, 0x7fffe000, RZ, 0xc0, !PT ;  /* 0x7fffe00007097812 */ /* 0x000fe200078ec0ff */
        /* <DEDUP_REMOVED lines=8> */
[----:B--2---:R-:W-:-:S04]  /*fe30*/  IADD3 R9, R8, R9, R10 ;  /* 0x0000000908097210 */ /* 0x004fc80007ffe00a */
[----:B------:R-:W-:Y:S01]  /*fe40*/  LEA R21, R9, R2, 0x1 ;  /* 0x0000000209157211 */ /* 0x000fe200078e08ff */
[----:B---3--:R-:W1:Y:S04]  /*fe50*/  LDS.128 R4, [R46] ;  /* 0x000000002e047984 */ /* 0x008e680000000c00 */
        /* <DEDUP_REMOVED lines=67> */
.L_x_595:
[----:B------:R-:W-:Y:S05]  /*10290*/  BSYNC B1 ;  /* 0x0000000000017941 */ /* 0x000fea0003800000 */
.L_x_594:
[----:B------:R-:W-:Y:S05]  /*102a0*/  @P0 BRA `(.L_x_582) ;  /* 0x0000000400940947 */ /* 0x000fea0003800000 */
[----:B-123--:R-:W2:Y:S04]  /*102b0*/  LDL R9, [R1+0x44] ;  /* 0x0000440001097983 */ /* 0x00eea80000100800 */
[----:B------:R-:W3:Y:S01]  /*102c0*/  LDL R42, [R1+0x7c] ;  /* 0x00007c00012a7983 */ /* 0x000ee20000100800 */
[----:B------:R-:W1:Y:S01]  /*102d0*/  S2R R5, SR_TID.X ;  /* 0x0000000000057919 */ /* 0x000e620000002100 */
[----:B------:R-:W-:Y:S02]  /*102e0*/  VIADD R7, R22, 0x60 ;  /* 0x0000006016077836 */ /* 0x000fe40000000000 */
[----:B-1----:R-:W-:-:S05]  /*102f0*/  VIADD R5, R5, 0xffffff80 ;  /* 0xffffff8005057836 */ /* 0x002fca0000000000 */
[----:B------:R-:W-:-:S04]  /*10300*/  SHF.R.S32.HI R4, RZ, 0x1f, R5 ;  /* 0x0000001fff047819 */ /* 0x000fc80000011405 */
[----:B------:R-:W-:-:S04]  /*10310*/  LEA.HI R4, R4, R5, RZ, 0x3 ;  /* 0x0000000504047211 */ /* 0x000fc800078f18ff */
[----:B------:R-:W-:-:S05]  /*10320*/  LOP3.LUT R4, R4, 0xfffffff8, RZ, 0xc0, !PT ;  /* 0xfffffff804047812 */ /* 0x000fca00078ec0ff */
[----:B------:R-:W-:Y:S02]  /*10330*/  IMAD.IADD R4, R5, 0x1, -R4 ;  /* 0x0000000105047824 */ /* 0x000fe400078e0a04 */
[----:B------:R-:W-:-:S03]  /*10340*/  VIADD R5, R22, 0x60 ;  /* 0x0000006016057836 */ /* 0x000fc60000000000 */
[----:B------:R-:W-:Y:S01]  /*10350*/  LEA.HI R3, R3, R4, RZ, 0x1d ;  /* 0x0000000403037211 */ /* 0x000fe200078fe8ff */
[----:B------:R-:W-:Y:S01]  /*10360*/  IMAD.SHL.U32 R7, R7, 0x40, RZ ;  /* 0x0000004007077824 */ /* 0x000fe200078e00ff */
[----:B------:R-:W-:Y:S02]  /*10370*/  SHF.L.U32 R5, R5, 0x6, RZ ;  /* 0x0000000605057819 */ /* 0x000fe400000006ff */
[----:B------:R-:W-:Y:S01]  /*10380*/  SHF.R.S32.HI R6, RZ, 0x1f, R3 ;  /* 0x0000001fff067819 */ /* 0x000fe20000011403 */
[----:B------:R-:W-:Y:S01]  /*10390*/  IMAD.SHL.U32 R4, R3, 0x8, RZ ;  /* 0x0000000803047824 */ /* 0x000fe200078e00ff */
[----:B------:R-:W-:Y:S02]  /*103a0*/  LOP3.LUT R7, R7, 0x1c0, RZ, 0xc0, !PT ;  /* 0x000001c007077812 */ /* 0x000fe400078ec0ff */
[----:B------:R-:W-:Y:S02]  /*103b0*/  LEA.HI R6, R6, R3, RZ, 0x3 ;  /* 0x0000000306067211 */ /* 0x000fe400078f18ff */
[----:B------:R-:W-:-:S02]  /*103c0*/  LOP3.LUT R5, R5, 0x1c0, RZ, 0xc0, !PT ;  /* 0x000001c005057812 */ /* 0x000fc400078ec0ff */
[----:B------:R-:W-:Y:S01]  /*103d0*/  LOP3.LUT R3, R7, 0x38, R4, 0xf8, !PT ;  /* 0x0000003807037812 */ /* 0x000fe200078ef804 */
[----:B------:R-:W-:Y:S01]  /*103e0*/  IMAD.SHL.U32 R6, R6, 0x400, RZ ;  /* 0x0000040006067824 */ /* 0x000fe200078e00ff */
[----:B------:R-:W-:-:S04]  /*103f0*/  SHF.R.U32.HI R5, RZ, 0x3, R5 ;  /* 0x00000003ff057819 */ /* 0x000fc80000011605 */
[----:B------:R-:W-:Y:S02]  /*10400*/  LOP3.LUT R3, R3, R5, RZ, 0x3c, !PT ;  /* 0x0000000503037212 */ /* 0x000fe400078e3cff */
[----:B------:R-:W-:Y:S01]  /*10410*/  LOP3.LUT R8, R6, 0x7fffe000, RZ, 0xc0, !PT ;  /* 0x7fffe00006087812 */ /* 0x000fe200078ec0ff */
[--C-:B------:R-:W-:Y:S02]  /*10420*/  HADD2.F32 R37, -RZ, R15.reuse.H0_H0 ;  /* 0x2000000fff257230 */ /* 0x100fe40000004100 */
[----:B------:R-:W-:Y:S02]  /*10430*/  HADD2.F32 R35, -RZ, R0.H0_H0 ;  /* 0x20000000ff237230 */ /* 0x000fe40000004100 */
[----:B------:R-:W-:Y:S02]  /*10440*/  HADD2.F32 R38, -RZ, R20.H0_H0 ;  /* 0x20000014ff267230 */ /* 0x000fe40000004100 */
[----:B------:R-:W-:Y:S02]  /*10450*/  HADD2.F32 R36, -RZ, R12.H0_H0 ;  /* 0x2000000cff247230 */ /* 0x000fe40000004100 */
[----:B------:R-:W-:-:S02]  /*10460*/  HADD2.F32 R40, -RZ, R15.H1_H1 ;  /* 0x3000000fff287230 */ /* 0x000fc40000004100 */
[----:B------:R-:W-:Y:S02]  /*10470*/  HADD2.F32 R0, -RZ, R0.H1_H1 ;  /* 0x30000000ff007230 */ /* 0x000fe40000004100 */
[----:B------:R-:W-:Y:S02]  /*10480*/  HADD2.F32 R41, -RZ, R20.H1_H1 ;  /* 0x30000014ff297230 */ /* 0x000fe40000004100 */
[----:B------:R-:W-:Y:S02]  /*10490*/  HADD2.F32 R43, -RZ, R24.H0_H0 ;  /* 0x20000018ff2b7230 */ /* 0x000fe40000004100 */
[----:B------:R-:W-:Y:S01]  /*104a0*/  HADD2.F32 R39, -RZ, R13.H0_H0 ;  /* 0x2000000dff277230 */ /* 0x000fe20000004100 */
[----:B--2---:R-:W-:Y:S01]  /*104b0*/  IADD3 R3, R3, R8, R9 ;  /* 0x0000000803037210 */ /* 0x004fe20007ffe009 */
[----:B---3--:R-:W1:Y:S04]  /*104c0*/  LDS.128 R4, [R42] ;  /* 0x000000002a047984 */ /* 0x008e680000000c00 */
[----:B------:R-:W-:-:S05]  /*104d0*/  IMAD R3, R3, 0x2, R2 ;  /* 0x0000000203037824 */ /* 0x000fca00078e0202 */
[----:B------:R-:W2:Y:S01]  /*104e0*/  LDS.128 R8, [R3+0x16400] ;  /* 0x0164000003087984 */ /* 0x000ea20000000c00 */
[----:B-1----:R-:W-:Y:S02]  /*104f0*/  HADD2.F32 R21, -RZ, R4.H0_H0 ;  /* 0x20000004ff157230 */ /* 0x002fe40000004100 */
[--C-:B--2---:R-:W-:Y:S02]  /*10500*/  HADD2.F32 R30, -RZ, R8.reuse.H0_H0 ;  /* 0x20000008ff1e7230 */ /* 0x104fe40000004100 */
[----:B------:R-:W-:Y:S02]  /*10510*/  HADD2.F32 R8, -RZ, R8.H1_H1 ;  /* 0x30000008ff087230 */ /* 0x000fe40000004100 */
[----:B------:R-:W-:Y:S02]  /*10520*/  HADD2.F32 R31, -RZ, R9.H0_H0 ;  /* 0x20000009ff1f7230 */ /* 0x000fe40000004100 */
[-C--:B------:R-:W-:Y:S01]  /*10530*/  FMUL.FTZ R34, R37, R30.reuse ;  /* 0x0000001e25227220 */ /* 0x080fe20000410000 */
[----:B------:R-:W-:Y:S01]  /*10540*/  FMUL.FTZ R30, R35, R30 ;  /* 0x0000001e231e7220 */ /* 0x000fe20000410000 */
[----:B------:R-:W-:-:S02]  /*10550*/  HADD2.F32 R4, -RZ, R4.H1_H1 ;  /* 0x30000004ff047230 */ /* 0x000fc40000004100 */
[-C--:B------:R-:W-:Y:S01]  /*10560*/  FMUL.FTZ R15, R38, R8.reuse ;  /* 0x00000008260f7220 */ /* 0x080fe20000410000 */
[----:B------:R-:W-:Y:S02]  /*10570*/  HADD2.F32 R26, -RZ, R5.H0_H0 ;  /* 0x20000005ff1a7230 */ /* 0x000fe40000004100 */
[-C--:B------:R-:W-:Y:S01]  /*10580*/  FFMA.FTZ R34, R35, R21.reuse, -R34 ;  /* 0x0000001523227223 */ /* 0x080fe20000010822 */
[----:B------:R-:W-:Y:S01]  /*10590*/  FFMA.FTZ R30, R37, R21, R30 ;  /* 0x00000015251e7223 */ /* 0x000fe2000001001e */
[----:B------:R-:W-:Y:S02]  /*105a0*/  HADD2.F32 R9, -RZ, R9.H1_H1 ;  /* 0x30000009ff097230 */ /* 0x000fe40000004100 */
[----:B------:R-:W-:Y:S01]  /*105b0*/  FMUL.FTZ R21, R36, R8 ;  /* 0x0000000824157220 */ /* 0x000fe20000410000 */
[----:B------:R-:W-:Y:S01]  /*105c0*/  FMUL.FTZ R35, R40, R31 ;  /* 0x0000001f28237220 */ /* 0x000fe20000410000 */
[----:B------:R-:W-:Y:S02]  /*105d0*/  HADD2.F32 R37, -RZ, R12.H1_H1 ;  /* 0x3000000cff257230 */ /* 0x000fe40000004100 */
[----:B------:R-:W-:Y:S01]  /*105e0*/  FFMA.FTZ R15, R36, R4, -R15 ;  /* 0x00000004240f7223 */ /* 0x000fe2000001080f */
[----:B------:R-:W-:-:S02]  /*105f0*/  HADD2.F32 R32, -RZ, R10.H0_H0 ;  /* 0x2000000aff207230 */ /* 0x000fc40000004100 */
[----:B------:R-:W-:Y:S01]  /*10600*/  FMUL.FTZ R31, R0, R31 ;  /* 0x0000001f001f7220 */ /* 0x000fe20000410000 */
[----:B------:R-:W-:Y:S02]  /*10610*/  HADD2.F32 R5, -RZ, R5.H1_H1 ;  /* 0x30000005ff057230 */ /* 0x000fe40000004100 */
[----:B------:R-:W-:Y:S01]  /*10620*/  FFMA.FTZ R21, R38, R4, R21 ;  /* 0x0000000426157223 */ /* 0x000fe20000010015 */
[-C--:B------:R-:W-:Y:S01]  /*10630*/  FFMA.FTZ R35, R0, R26.reuse, -R35 ;  /* 0x0000001a00237223 */ /* 0x080fe20000010823 */
[----:B------:R-:W-:Y:S02]  /*10640*/  HADD2.F32 R10, -RZ, R10.H1_H1 ;  /* 0x3000000aff0a7230 */ /* 0x000fe40000004100 */
[-C--:B------:R-:W-:Y:S01]  /*10650*/  FMUL.FTZ R0, R41, R9.reuse ;  /* 0x0000000929007220 */ /* 0x080fe20000410000 */
[----:B------:R-:W-:Y:S01]  /*10660*/  FMUL.FTZ R4, R37, R9 ;  /* 0x0000000925047220 */ /* 0x000fe20000410000 */
[----:B------:R-:W-:Y:S02]  /*10670*/  HADD2.F32 R36, -RZ, R25.H0_H0 ;  /* 0x20000019ff247230 */ /* 0x000fe40000004100 */
[----:B------:R-:W-:Y:S01]  /*10680*/  FFMA.FTZ R31, R40, R26, R31 ;  /* 0x0000001a281f7223 */ /* 0x000fe2000001001f */
[----:B0-----:R-:W-:-:S02]  /*10690*/  HADD2.F32 R27, -RZ, R6.H0_H0 ;  /* 0x20000006ff1b7230 */ /* 0x001fc40000004100 */
[-C--:B------:R-:W-:Y:S01]  /*106a0*/  FMUL.FTZ R8, R43, R32.reuse ;  /* 0x000000202b087220 */ /* 0x080fe20000410000 */
[----:B------:R-:W-:Y:S02]  /*106b0*/  HADD2.F32 R6, -RZ, R6.H1_H1 ;  /* 0x30000006ff067230 */ /* 0x000fe40000004100 */
[-C--:B------:R-:W-:Y:S01]  /*106c0*/  FFMA.FTZ R0, R37, R5.reuse, -R0 ;  /* 0x0000000525007223 */ /* 0x080fe20000010800 */
[----:B------:R-:W-:Y:S02]  /*106d0*/  HADD2.F32 R26, -RZ, R14.H0_H0 ;  /* 0x2000000eff1a7230 */ /* 0x000fe40000004100 */
[----:B------:R-:W-:Y:S01]  /*106e0*/  FMUL.FTZ R32, R39, R32 ;  /* 0x0000002027207220 */ /* 0x000fe20000410000 */
[----:B------:R-:W-:Y:S01]  /*106f0*/  FFMA.FTZ R12, R41, R5, R4 ;  /* 0x00000005290c7223 */ /* 0x000fe20000010004 */
[----:B------:R-:W-:Y:S01]  /*10700*/  FMUL.FTZ R5, R36, R10 ;  /* 0x0000000a24057220 */ /* 0x000fe20000410000 */
[--C-:B------:R-:W-:Y:S02]  /*10710*/  HADD2.F32 R33, -RZ, R11.reuse.H0_H0 ;  /* 0x2000000bff217230 */ /* 0x100fe40000004100 */
[-C--:B------:R-:W-:Y:S01]  /*10720*/  FFMA.FTZ R20, R39, R27.reuse, -R8 ;  /* 0x0000001b27147223 */ /* 0x080fe20000010808 */
[----:B------:R-:W-:Y:S01]  /*10730*/  FFMA.FTZ R32, R43, R27, R32 ;  /* 0x0000001b2b207223 */ /* 0x000fe20000010020 */
[----:B------:R-:W-:-:S02]  /*10740*/  HADD2.F32 R11, -RZ, R11.H1_H1 ;  /* 0x3000000bff0b7230 */ /* 0x000fc40000004100 */
[C---:B------:R-:W-:Y:S01]  /*10750*/  FFMA.FTZ R27, R26.reuse, R6, -R5 ;  /* 0x000000061a1b7223 */ /* 0x040fe20000010805 */
[----:B------:R-:W-:Y:S02]  /*10760*/  HADD2.F32 R37, -RZ, R24.H1_H1 ;  /* 0x30000018ff257230 */ /* 0x000fe40000004100 */
[----:B------:R-:W-:Y:S01]  /*10770*/  FMUL.FTZ R9, R26, R10 ;  /* 0x0000000a1a097220 */ /* 0x000fe20000410000 */
[----:B------:R-:W-:Y:S02]  /*10780*/  HADD2.F32 R39, -RZ, R25.H1_H1 ;  /* 0x30000019ff277230 */ /* 0x000fe40000004100 */
[----:B------:R-:W-:Y:S02]  /*10790*/  HADD2.F32 R5, -RZ, R13.H1_H1 ;  /* 0x3000000dff057230 */ /* 0x000fe40000004100 */
[----:B------:R-:W-:Y:S02]  /*107a0*/  HADD2.F32 R25, -RZ, R14.H1_H1 ;  /* 0x3000000eff197230 */ /* 0x000fe40000004100 */
[----:B------:R-:W-:-:S02]  /*107b0*/  HADD2.F32 R29, -RZ, R7.H0_H0 ;  /* 0x20000007ff1d7230 */ /* 0x000fc40000004100 */
[----:B------:R-:W-:Y:S01]  /*107c0*/  FFMA.FTZ R13, R36, R6, R9 ;  /* 0x00000006240d7223 */ /* 0x000fe20000010009 */
[----:B------:R-:W-:Y:S02]  /*107d0*/  HADD2.F32 R7, -RZ, R7.H1_H1 ;  /* 0x30000007ff077230 */ /* 0x000fe40000004100 */
[----:B------:R-:W-:Y:S01]  /*107e0*/  FMUL.FTZ R4, R37, R33 ;  /* 0x0000002125047220 */ /* 0x000fe20000410000 */
[----:B------:R-:W-:Y:S01]  /*107f0*/  FMUL.FTZ R8, R39, R11 ;  /* 0x0000000b27087220 */ /* 0x000fe20000410000 */
[----:B------:R-:W-:Y:S01]  /*10800*/  FMUL.FTZ R6, R5, R33 ;  /* 0x0000002105067220 */ /* 0x000fe20000410000 */
[----:B------:R-:W-:Y:S01]  /*10810*/  FMUL.FTZ R10, R25, R11 ;  /* 0x0000000b190a7220 */ /* 0x000fe20000410000 */
[----:B------:R-:W-:Y:S01]  /*10820*/  FFMA.FTZ R11, R5, R29, -R4 ;  /* 0x0000001d050b7223 */ /* 0x000fe20000010804 */
[----:B------:R-:W-:Y:S01]  /*10830*/  FFMA.FTZ R14, R25, R7, -R8 ;  /* 0x00000007190e7223 */ /* 0x000fe20000010808 */
[----:B------:R-:W-:Y:S01]  /*10840*/  FFMA.FTZ R29, R37, R29, R6 ;  /* 0x0000001d251d7223 */ /* 0x000fe20000010006 */
[----:B------:R-:W-:Y:S01]  /*10850*/  FFMA.FTZ R24, R39, R7, R10 ;  /* 0x0000000727187223 */ /* 0x000fe2000001000a */
        /* <DEDUP_REMOVED lines=8> */
[----:B------:R4:W-:Y:S04]  /*108e0*/  STS.128 [R42], R4 ;  /* 0x000000042a007388 */ /* 0x0009e80000000c00 */
[----:B------:R4:W-:Y:S02]  /*108f0*/  STS.128 [R3+0x16400], R8 ;  /* 0x0164000803007388 */ /* 0x0009e40000000c00 */
.L_x_582:
[----:B------:R-:W-:Y:S05]  /*10900*/  BSYNC B0 ;  /* 0x0000000000007941 */ /* 0x000fea0003800000 */
.L_x_563:
[----:B------:R-:W-:Y:S01]  /*10910*/  @!PT LDS RZ, [RZ] ;  /* 0x00000000fffff984 */ /* 0x000fe20000000800 */
[----:B------:R-:W-:Y:S01]  /*10920*/  @!PT LDS RZ, [RZ] ;  /* 0x00000000fffff984 */ /* 0x000fe20000000800 */
[----:B------:R-:W-:Y:S01]  /*10930*/  @!PT LDS RZ, [RZ] ;  /* 0x00000000fffff984 */ /* 0x000fe20000000800 */
[----:B------:R-:W-:Y:S01]  /*10940*/  @!PT LDS RZ, [RZ] ;  /* 0x00000000fffff984 */ /* 0x000fe20000000800 */
[----:B------:R5:W-:Y:S06]  /*10950*/  MEMBAR.ALL.CTA ;  /* 0x0000000000007992 */ /* 0x000bec0000008000 */
[----:B-----5:R-:W5:Y:S01]  /*10960*/  FENCE.VIEW.ASYNC.S ;  /* 0x00000000000073c6 */ /* 0x020f620000000000 */
[----:B------:R-:W-:Y:S05]  /*10970*/  WARPSYNC.ALL ;  /* 0x0000000000007948 */ /* 0x000fea0003800000 */
[----:B-----5:R-:W-:Y:S06]  /*10980*/  BAR.SYNC.DEFER_BLOCKING 0xd, 0x100 ;  /* 0x0344000000007b1d */ /* 0x020fec0000010000 */
.L_x_561:
[----:B------:R-:W-:-:S13]  /*10990*/  ISETP.NE.AND P0, PT, R224, 0x3, PT ;  /* 0x00000003e000780c */ /* 0x000fda0003f05270 */
[----:B------:R-:W-:Y:S05]  /*109a0*/  @!P0 BRA `(.L_x_596) ;  /* 0x0000000000048947 */ /* 0x000fea0003800000 */
[----:B------:R-:W-:Y:S01]  /*109b0*/  BPT.TRAP 0x1 ;  /* 0x000000040000795c */ /* 0x000fe20000300000 */
.L_x_596:
[----:B0-2-4-:R-:W2:Y:S01]  /*109c0*/  LDL R3, [R1+0x4] ;  /* 0x0000040001037983 */ /* 0x015ea20000100800 */
[----:B------:R-:W-:Y:S02]  /*109d0*/  LEA R0, R222, R2, 0x3 ;  /* 0x00000002de007211 */ /* 0x000fe400078e18ff */
[----:B--2---:R-:W-:-:S04]  /*109e0*/  SHF.L.U32 R3, R3, 0x1f, RZ ;  /* 0x0000001f03037819 */ /* 0x004fc800000006ff */
[----:B------:R0:W2:Y:S01]  /*109f0*/  SYNCS.PHASECHK.TRANS64.TRYWAIT P2, [R0+URZ+0x34830], R3 ;  /* 0x03483003000075a7 */ /* 0x0000a2000804017f */
[----:B------:R-:W-:Y:S05]  /*10a00*/  @!P0 BRA `(.L_x_597) ;  /* 0x0000000000048947 */ /* 0x000fea0003800000 */
[----:B------:R-:W-:Y:S01]  /*10a10*/  BPT.TRAP 0x1 ;  /* 0x000000040000795c */ /* 0x000fe20000300000 */
.L_x_597:
[----:B-1-3--:R-:W1:Y:S01]  /*10a20*/  S2R R4, SR_TID.X ;  /* 0x0000000000047919 */ /* 0x00ae620000002100 */
[----:B------:R-:W-:Y:S01]  /*10a30*/  IMAD.MOV.U32 R87, RZ, RZ, RZ ;  /* 0x000000ffff577224 */ /* 0x000fe200078e00ff */
[----:B-1----:R-:W-:-:S04]  /*10a40*/  LOP3.LUT R4, R4, 0x7f, RZ, 0xc0, !PT ;  /* 0x0000007f04047812 */ /* 0x002fc800078ec0ff */
[----:B------:R-:W-:Y:S01]  /*10a50*/  ISETP.NE.AND P1, PT, R4, RZ, PT ;  /* 0x000000ff0400720c */ /* 0x000fe20003f25270 */
[----:B--2---:R-:W-:-:S12]  /*10a60*/  @P2 BRA `(.L_x_598) ;  /* 0x0000000000082947 */ /* 0x004fd80003800000 */
[----:B------:R-:W1:Y:S02]  /*10a70*/  SYNCS.PHASECHK.TRANS64.TRYWAIT P2, [R0+URZ+0x34830], R3 ;  /* 0x03483003000075a7 */ /* 0x000e64000804017f */
[----:B-1----:R-:W-:Y:S05]  /*10a80*/  @!P2 BRA `(.L_x_599) ;  /* 0x0000018c0028a947 */ /* 0x002fea0003800000 */
.L_x_598:
[----:B------:R-:W-:Y:S05]  /*10a90*/  WARPSYNC.ALL ;  /* 0x0000000000007948 */ /* 0x000fea0003800000 */
[----:B01----:R-:W-:Y:S01]  /*10aa0*/  VIADD R3, R2, 0x1e400 ;  /* 0x0001e40002037836 */ /* 0x003fe20000000000 */
[----:B------:R-:W-:Y:S01]  /*10ab0*/  R2UR UR56, R28 ;  /* 0x000000001c3872ca */ /* 0x000fe200000e0000 */
[----:B------:R-:W-:Y:S01]  /*10ac0*/  WARPGROUP.ARRIVE ;  /* 0x00000000000079c5 */ /* 0x000fe20000000000 */
[----:B------:R-:W-:Y:S01]  /*10ad0*/  MOV R5, 0x40000040 ;  /* 0x4000004000057802 */ /* 0x000fe20000000f00 */
[----:B------:R-:W-:Y:S01]  /*10ae0*/  UMOV UR9, 0x40000040 ;  /* 0x4000004000097882 */ /* 0x000fe20000000000 */
[----:B------:R-:W-:Y:S01]  /*10af0*/  SHF.R.U32.HI R3, RZ, 0x4, R3 ;  /* 0x00000004ff037819 */ /* 0x000fe20000011603 */
[----:B------:R-:W-:Y:S01]  /*10b00*/  IMAD.MOV.U32 R11, RZ, RZ, 0x40000040 ;  /* 0x40000040ff0b7424 */ /* 0x000fe200078e00ff */
[----:B------:R-:W-:Y:S01]  /*10b10*/  R2UR UR11, R5 ;  /* 0x00000000050b72ca */ /* 0x000fe200000e0000 */
[----:B------:R-:W-:Y:S01]  /*10b20*/  IMAD.MOV.U32 R13, RZ, RZ, 0x40000040 ;  /* 0x40000040ff0d7424 */ /* 0x000fe200078e00ff */
[----:B------:R-:W-:-:S02]  /*10b30*/  LOP3.LUT R3, R3, 0x3fff, RZ, 0xc0, !PT ;  /* 0x00003fff03037812 */ /* 0x000fc400078ec0ff */
[----:B------:R-:W-:Y:S01]  /*10b40*/  MOV R8, UR37 ;  /* 0x0000002500087c02 */ /* 0x000fe20008000f00 */
[----:B------:R-:W-:Y:S01]  /*10b50*/  UMOV UR37, UR9 ;  /* 0x0000000900257c82 */ /* 0x000fe20008000000 */
[----:B------:R-:W-:Y:S01]  /*10b60*/  LOP3.LUT R4, R3, 0x10000, RZ, 0xfc, !PT ;  /* 0x0001000003047812 */ /* 0x000fe200078efcff */
[----:B------:R-:W-:Y:S01]  /*10b70*/  ULOP3.LUT UR56, UR56, 0x10000, URZ, 0xfc, !UPT ;  /* 0x0001000038387892 */ /* 0x000fe2000f8efc3f */
[----:B------:R-:W-:Y:S01]  /*10b80*/  R2UR UR15, R11 ;  /* 0x000000000b0f72ca */ /* 0x000fe200000e0000 */
[----:B------:R-:W-:Y:S01]  /*10b90*/  UMOV UR13, UR37 ;  /* 0x00000025000d7c82 */ /* 0x000fe20008000000 */
[----:B------:R-:W-:Y:S01]  /*10ba0*/  MOV R9, UR36 ;  /* 0x0000002400097c02 */ /* 0x000fe20008000f00 */
[----:B------:R0:W-:Y:S01]  /*10bb0*/  STL [R1+0x20], R4 ;  /* 0x0000200401007387 */ /* 0x0001e20000100800 */
[----:B------:R-:W-:Y:S01]  /*10bc0*/  R2UR UR23, R13 ;  /* 0x000000000d1772ca */ /* 0x000fe200000e0000 */
[----:B------:R-:W-:Y:S01]  /*10bd0*/  UMOV UR21, UR37 ;  /* 0x0000002500157c82 */ /* 0x000fe20008000000 */
[----:B------:R-:W-:Y:S01]  /*10be0*/  UMOV UR8, UR56 ;  /* 0x0000003800087c82 */ /* 0x000fe20008000000 */
[----:B------:R-:W-:Y:S01]  /*10bf0*/  MOV R15, 0x40000040 ;  /* 0x40000040000f7802 */ /* 0x000fe20000000f00 */
[----:B------:R-:W-:Y:S01]  /*10c00*/  UMOV UR36, UR8 ;  /* 0x0000000800247c82 */ /* 0x000fe20008000000 */
[----:B------:R-:W-:Y:S01]  /*10c10*/  UMOV UR53, UR37 ;  /* 0x0000002500357c82 */ /* 0x000fe20008000000 */
[----:B------:R-:W-:Y:S01]  /*10c20*/  UMOV UR12, UR36 ;  /* 0x00000024000c7c82 */ /* 0x000fe20008000000 */
[----:B------:R-:W-:Y:S01]  /*10c30*/  UMOV UR20, UR36 ;  /* 0x0000002400147c82 */ /* 0x000fe20008000000 */
[----:B------:R-:W-:Y:S01]  /*10c40*/  R2UR UR55, R15 ;  /* 0x000000000f3772ca */ /* 0x000fe200000e0000 */
[----:B0-----:R-:W-:Y:S01]  /*10c50*/  IMAD R4, R222, 0xb00, R4 ;  /* 0x00000b00de047824 */ /* 0x001fe200078e0204 */
[----:B------:R-:W-:Y:S01]  /*10c60*/  UMOV UR52, UR36 ;  /* 0x0000002400347c82 */ /* 0x000fe20008000000 */
[----:B------:R-:W-:Y:S01]  /*10c70*/  R2UR UR35, R11 ;  /* 0x000000000b2372ca */ /* 0x000fe200000e0000 */
[----:B------:R-:W-:Y:S01]  /*10c80*/  UMOV UR32, UR36 ;  /* 0x0000002400207c82 */ /* 0x000fe20008000000 */
[C---:B------:R-:W-:Y:S01]  /*10c90*/  VIADD R10, R4.reuse, 0x80 ;  /* 0x00000080040a7836 */ /* 0x040fe20000000000 */
[C---:B------:R-:W-:Y:S01]  /*10ca0*/  R2UR UR10, R4.reuse ;  /* 0x00000000040a72ca */ /* 0x040fe200000e0000 */
[C---:B------:R-:W-:Y:S01]  /*10cb0*/  VIADD R12, R4.reuse, 0x100 ;  /* 0x00000100040c7836 */ /* 0x040fe20000000000 */
[----:B------:R-:W-:Y:S01]  /*10cc0*/  UMOV UR33, UR37 ;  /* 0x0000002500217c82 */ /* 0x000fe20008000000 */
[----:B------:R-:W-:Y:S01]  /*10cd0*/  VIADD R14, R4, 0x180 ;  /* 0x00000180040e7836 */ /* 0x000fe20000000000 */
[----:B------:R-:W-:Y:S01]  /*10ce0*/  R2UR UR14, R10 ;  /* 0x000000000a0e72ca */ /* 0x000fe200000e0000 */
[----:B------:R-:W-:Y:S01]  /*10cf0*/  VIADD R10, R4, 0x200 ;  /* 0x00000200040a7836 */ /* 0x000fe20000000000 */
[----:B------:R-:W-:Y:S01]  /*10d00*/  R2UR UR22, R12 ;  /* 0x000000000c1672ca */ /* 0x000fe200000e0000 */
[----:B------:R-:W-:Y:S01]  /*10d10*/  VIADD R12, R4, 0x280 ;  /* 0x00000280040c7836 */ /* 0x000fe20000000000 */
[----:B------:R-:W-:Y:S01]  /*10d20*/  R2UR UR54, R14 ;  /* 0x000000000e3672ca */ /* 0x000fe200000e0000 */
[----:B------:R-:W-:Y:S01]  /*10d30*/  UMOV UR28, UR36 ;  /* 0x00000024001c7c82 */ /* 0x000fe20008000000 */
[----:B------:R-:W-:Y:S01]  /*10d40*/  R2UR UR34, R10 ;  /* 0x000000000a2272ca */ /* 0x000fe200000e0000 */
[----:B------:R-:W-:Y:S01]  /*10d50*/  UMOV UR29, UR37 ;  /* 0x00000025001d7c82 */ /* 0x000fe20008000000 */
[----:B------:R-:W-:Y:S01]  /*10d60*/  R2UR UR30, R12 ;  /* 0x000000000c1e72ca */ /* 0x000fe200000e0000 */
[----:B------:R-:W-:Y:S01]  /*10d70*/  HGMMA.64x16x16.F32 R112, gdesc[UR8], RZ, !UPT, gsb0 ;  /* 0x00200000087079f0 */ /* 0x000fe2000c0008ff */
[----:B------:R-:W-:Y:S01]  /*10d80*/  R2UR UR31, R13 ;  /* 0x000000000d1f72ca */ /* 0x000fe200000e0000 */
[C---:B------:R-:W-:Y:S01]  /*10d90*/  VIADD R14, R4.reuse, 0x300 ;  /* 0x00000300040e7836 */ /* 0x040fe20000000000 */
[----:B------:R-:W-:Y:S01]  /*10da0*/  R2UR UR47, R15 ;  /* 0x000000000f2f72ca */ /* 0x000fe200000e0000 */
[----:B------:R-:W-:Y:S01]  /*10db0*/  UMOV UR44, UR36 ;  /* 0x00000024002c7c82 */ /* 0x000fe20008000000 */
[----:B------:R-:W-:Y:S01]  /*10dc0*/  UMOV UR45, UR37 ;  /* 0x00000025002d7c82 */ /* 0x000fe20008000000 */
[----:B------:R-:W-:Y:S01]  /*10dd0*/  VIADD R10, R4, 0x380 ;  /* 0x00000380040a7836 */ /* 0x000fe20000000000 */
[----:B------:R-:W-:Y:S01]  /*10de0*/  R2UR UR46, R14 ;  /* 0x000000000e2e72ca */ /* 0x000fe200000e0000 */
[----:B------:R-:W-:Y:S01]  /*10df0*/  UMOV UR24, UR36 ;  /* 0x0000002400187c82 */ /* 0x000fe20008000000 */
[----:B------:R-:W-:Y:S01]  /*10e00*/  R2UR UR27, R11 ;  /* 0x000000000b1b72ca */ /* 0x000fe200000e0000 */
[----:B------:R-:W-:Y:S01]  /*10e10*/  UMOV UR25, UR37 ;  /* 0x0000002500197c82 */ /* 0x000fe20008000000 */
[----:B------:R-:W-:Y:S01]  /*10e20*/  R2UR UR26, R10 ;  /* 0x000000000a1a72ca */ /* 0x000fe200000e0000 */
[C---:B------:R-:W-:Y:S01]  /*10e30*/  VIADD R12, R4.reuse, 0x400 ;  /* 0x00000400040c7836 */ /* 0x040fe20000000000 */
[----:B------:R-:W-:Y:S01]  /*10e40*/  R2UR UR19, R13 ;  /* 0x000000000d1372ca */ /* 0x000fe200000e0000 */
[----:B------:R-:W-:Y:S01]  /*10e50*/  UMOV UR16, UR36 ;  /* 0x0000002400107c82 */ /* 0x000fe20008000000 */
[----:B------:R-:W-:Y:S01]  /*10e60*/  UMOV UR17, UR37 ;  /* 0x0000002500117c82 */ /* 0x000fe20008000000 */
[----:B------:R-:W-:Y:S01]  /*10e70*/  IADD3 R10, R4, 0x480, RZ ;  /* 0x00000480040a7810 */ /* 0x000fe20007ffe0ff */
[----:B------:R-:W-:Y:S01]  /*10e80*/  UMOV UR4, UR36 ;  /* 0x0000002400047c82 */ /* 0x000fe20008000000 */
[----:B------:R-:W-:Y:S01]  /*10e90*/  R2UR UR18, R12 ;  /* 0x000000000c1272ca */ /* 0x000fe200000e0000 */
[----:B------:R-:W-:Y:S01]  /*10ea0*/  UMOV UR5, UR37 ;  /* 0x0000002500057c82 */ /* 0x000fe20008000000 */
[----:B------:R-:W-:Y:S01]  /*10eb0*/  R2UR UR6, R10 ;  /* 0x000000000a0672ca */ /* 0x000fe200000e0000 */
[----:B------:R-:W-:Y:S01]  /*10ec0*/  VIADD R12, R4, 0x500 ;  /* 0x00000500040c7836 */ /* 0x000fe20000000000 */
[----:B------:R-:W-:Y:S01]  /*10ed0*/  R2UR UR7, R11 ;  /* 0x000000000b0772ca */ /* 0x000fe200000e0000 */
[----:B------:R-:W-:Y:S01]  /*10ee0*/  UMOV UR40, UR36 ;  /* 0x0000002400287c82 */ /* 0x000fe20008000000 */
[----:B------:R-:W-:Y:S01]  /*10ef0*/  R2UR UR43, R13 ;  /* 0x000000000d2b72ca */ /* 0x000fe200000e0000 */
[----:B------:R-:W-:Y:S01]  /*10f00*/  UMOV UR41, UR37 ;  /* 0x0000002500297c82 */ /* 0x000fe20008000000 */
[----:B------:R-:W-:Y:S01]  /*10f10*/  R2UR UR42, R12 ;  /* 0x000000000c2a72ca */ /* 0x000fe200000e0000 */
[----:B------:R-:W-:Y:S01]  /*10f20*/  VIADD R10, R4, 0x2 ;  /* 0x00000002040a7836 */ /* 0x000fe20000000000 */
[----:B------:R-:W-:Y:S01]  /*10f30*/  MOV R6, UR39 ;  /* 0x0000002700067c02 */ /* 0x000fe20008000f00 */
[----:B------:R-:W-:Y:S01]  /*10f40*/  IMAD.MOV.U32 R11, RZ, RZ, 0x40000040 ;  /* 0x40000040ff0b7424 */ /* 0x000fe200078e00ff */
[----:B------:R-:W-:Y:S01]  /*10f50*/  MOV R7, UR38 ;  /* 0x0000002600077c02 */ /* 0x000fe20008000f00 */
[----:B------:R-:W-:Y:S01]  /*10f60*/  IMAD.U32 R20, RZ, RZ, UR8 ;  /* 0x00000008ff147e24 */ /* 0x000fe2000f8e00ff */
[----:B------:R-:W-:Y:S01]  /*10f70*/  R2UR UR38, R10 ;  /* 0x000000000a2672ca */ /* 0x000fe200000e0000 */
[----:B------:R-:W-:Y:S01]  /*10f80*/  UIADD3 UR8, UR56, 0x2, URZ ;  /* 0x0000000238087890 */ /* 0x000fe2000fffe03f */
[----:B------:R-:W-:Y:S01]  /*10f90*/  R2UR UR39, R11 ;  /* 0x000000000b2772ca */ /* 0x000fe200000e0000 */
[----:B------:R-:W-:Y:S01]  /*10fa0*/  UMOV UR37, 0x40000040 ;  /* 0x4000004000257882 */ /* 0x000fe20000000000 */
[C---:B------:R-:W-:Y:S01]  /*10fb0*/  VIADD R14, R4.reuse, 0x82 ;  /* 0x00000082040e7836 */ /* 0x040fe20000000000 */
[----:B------:R-:W-:Y:S01]  /*10fc0*/  MOV R21, UR9 ;  /* 0x0000000900157c02 */ /* 0x000fe20008000f00 */
[----:B------:R-:W-:Y:S01]  /*10fd0*/  IMAD.MOV.U32 R15, RZ, RZ, 0x40000040 ;  /* 0x40000040ff0f7424 */ /* 0x000fe200078e00ff */
[----:B------:R-:W-:Y:S01]  /*10fe0*/  IADD3 R10, R4, 0x182, RZ ;  /* 0x00000182040a7810 */ /* 0x000fe20007ffe0ff */
[----:B------:R-:W-:Y:S01]  /*10ff0*/  UMOV UR36, UR8 ;  /* 0x0000000800247c82 */ /* 0x000fe20008000000 */
[----:B------:R-:W-:Y:S01]  /*11000*/  R2UR UR10, R14 ;  /* 0x000000000e0a72ca */ /* 0x000fe200000e0000 */
[----:B------:R-:W-:Y:S01]  /*11010*/  VIADD R12, R4, 0x102 ;  /* 0x00000102040c7836 */ /* 0x000fe20000000000 */
[----:B------:R-:W-:Y:S01]  /*11020*/  R2UR UR11, R15 ;  /* 0x000000000f0b72ca */ /* 0x000fe200000e0000 */
[----:B------:R-:W-:Y:S01]  /*11030*/  IMAD.MOV.U32 R13, RZ, RZ, 0x40000040 ;  /* 0x40000040ff0d7424 */ /* 0x000fe200078e00ff */
[----:B------:R0:W-:Y:S01]  /*11040*/  STL.64 [R1+0x10], R20 ;  /* 0x0000101401007387 */ /* 0x0001e20000100a00 */
[----:B------:R-:W-:Y:S01]  /*11050*/  IMAD.MOV.U32 R11, RZ, RZ, 0x40000040 ;  /* 0x40000040ff0b7424 */ /* 0x000fe200078e00ff */
[----:B------:R-:W-:Y:S01]  /*11060*/  R2UR UR50, R12 ;  /* 0x000000000c3272ca */ /* 0x000fe200000e0000 */
[----:B------:R-:W-:Y:S01]  /*11070*/  VIADD R12, R4, 0x202 ;  /* 0x00000202040c7836 */ /* 0x000fe20000000000 */
[----:B------:R-:W-:Y:S01]  /*11080*/  R2UR UR51, R13 ;  /* 0x000000000d3372ca */ /* 0x000fe200000e0000 */
[----:B------:R-:W-:Y:S01]  /*11090*/  IMAD.MOV.U32 R13, RZ, RZ, 0x40000040 ;  /* 0x40000040ff0d7424 */ /* 0x000fe200078e00ff */
[----:B------:R-:W-:Y:S01]  /*110a0*/  ULDC UR61, c[0x0][0x988] ;  /* 0x00026200003d7ab9 */ /* 0x000fe20000000800 */
[----:B------:R-:W-:-:S02]  /*110b0*/  WARPGROUP.DEPBAR.LE gsb0, 0x0 ;  /* 0x00008000000079c5 */ /* 0x000fc40000010000 */
[----:B------:R-:W-:Y:S01]  /*110c0*/  WARPGROUP.ARRIVE ;  /* 0x00000000000079c5 */ /* 0x000fe20000000000 */
[----:B------:R-:W-:Y:S01]  /*110d0*/  VIADD R14, R4, 0x4 ;  /* 0x00000004040e7836 */ /* 0x000fe20000000000 */
[----:B------:R-:W-:Y:S01]  /*110e0*/  MOV R15, 0x40000040 ;  /* 0x40000040000f7802 */ /* 0x000fe20000000f00 */
[----:B0-----:R-:W-:Y:S01]  /*110f0*/  IMAD.U32 R21, RZ, RZ, UR37 ;  /* 0x00000025ff157e24 */ /* 0x001fe2000f8e00ff */
[----:B------:R-:W-:Y:S01]  /*11100*/  MOV R20, UR36 ;  /* 0x0000002400147c02 */ /* 0x000fe20008000f00 */
[----:B------:R-:W2:Y:S01]  /*11110*/  LDL R120, [R1+0x38] ;  /* 0x0000380001787983 */ /* 0x000ea20000100800 */
[----:B------:R-:W-:Y:S01]  /*11120*/  HGMMA.64x16x16.F32 R104, gdesc[UR12], RZ, !UPT, gsb0 ;  /* 0x002000000c6879f0 */ /* 0x000fe2000c0008ff */
[----:B------:R-:W-:Y:S01]  /*11130*/  R2UR UR14, R10 ;  /* 0x000000000a0e72ca */ /* 0x000fe200000e0000 */
[----:B------:R-:W-:Y:S01]  /*11140*/  VIADD R10, R4, 0x282 ;  /* 0x00000282040a7836 */ /* 0x000fe20000000000 */
[----:B------:R-:W-:Y:S01]  /*11150*/  R2UR UR15, R11 ;  /* 0x000000000b0f72ca */ /* 0x000fe200000e0000 */
[----:B------:R-:W-:Y:S01]  /*11160*/  IMAD.MOV.U32 R11, RZ, RZ, 0x40000040 ;  /* 0x40000040ff0b7424 */ /* 0x000fe200078e00ff */
[----:B------:R-:W-:-:S02]  /*11170*/  WARPGROUP.DEPBAR.LE gsb0, 0x0 ;  /* 0x00008000000079c5 */ /* 0x000fc40000010000 */
[----:B------:R-:W-:-:S06]  /*11180*/  WARPGROUP.ARRIVE ;  /* 0x00000000000079c5 */ /* 0x000fcc0000000000 */
[----:B------:R-:W-:Y:S01]  /*11190*/  HGMMA.64x16x16.F32 R96, gdesc[UR20], RZ, !UPT, gsb0 ;  /* 0x00200000146079f0 */ /* 0x000fe2000c0008ff */
[----:B------:R-:W-:Y:S02]  /*111a0*/  R2UR UR22, R12 ;  /* 0x000000000c1672ca */ /* 0x000fe400000e0000 */
[----:B------:R-:W-:Y:S01]  /*111b0*/  R2UR UR23, R13 ;  /* 0x000000000d1772ca */ /* 0x000fe200000e0000 */
[----:B------:R-:W-:Y:S01]  /*111c0*/  IMAD.MOV.U32 R13, RZ, RZ, 0x40000040 ;  /* 0x40000040ff0d7424 */ /* 0x000fe200078e00ff */
[----:B------:R-:W-:Y:S01]  /*111d0*/  IADD3 R12, R4, 0x302, RZ ;  /* 0x00000302040c7810 */ /* 0x000fe20007ffe0ff */
[----:B------:R-:W-:Y:S02]  /*111e0*/  WARPGROUP.DEPBAR.LE gsb0, 0x0 ;  /* 0x00008000000079c5 */ /* 0x000fe40000010000 */
[----:B------:R-:W-:-:S06]  /*111f0*/  WARPGROUP.ARRIVE ;  /* 0x00000000000079c5 */ /* 0x000fcc0000000000 */
[----:B------:R-:W-:Y:S03]  /*11200*/  HGMMA.64x16x16.F32 R88, gdesc[UR52], RZ, !UPT, gsb0 ;  /* 0x00200000345879f0 */ /* 0x000fe6000c0008ff */
[----:B------:R-:W-:Y:S02]  /*11210*/  WARPGROUP.DEPBAR.LE gsb0, 0x0 ;  /* 0x00008000000079c5 */ /* 0x000fe40000010000 */
[----:B------:R-:W-:-:S06]  /*11220*/  WARPGROUP.ARRIVE ;  /* 0x00000000000079c5 */ /* 0x000fcc0000000000 */
[----:B------:R-:W-:Y:S01]  /*11230*/  HGMMA.64x16x16.F32 R72, gdesc[UR32], RZ, !UPT, gsb0 ;  /* 0x00200000204879f0 */ /* 0x000fe2000c0008ff */
[----:B------:R-:W-:Y:S01]  /*11240*/  R2UR UR34, R10 ;  /* 0x000000000a2272ca */ /* 0x000fe200000e0000 */
[----:B------:R-:W-:Y:S01]  /*11250*/  VIADD R10, R4, 0x382 ;  /* 0x00000382040a7836 */ /* 0x000fe20000000000 */
[----:B------:R-:W-:Y:S02]  /*11260*/  R2UR UR35, R11 ;  /* 0x000000000b2372ca */ /* 0x000fe400000e0000 */
[----:B------:R-:W-:Y:S01]  /*11270*/  MOV R11, 0x40000040 ;  /* 0x40000040000b7802 */ /* 0x000fe20000000f00 */
[----:B------:R-:W-:Y:S02]  /*11280*/  WARPGROUP.DEPBAR.LE gsb0, 0x0 ;  /* 0x00008000000079c5 */ /* 0x000fe40000010000 */
[----:B------:R-:W-:-:S06]  /*11290*/  WARPGROUP.ARRIVE ;  /* 0x00000000000079c5 */ /* 0x000fcc0000000000 */
[----:B------:R-:W-:Y:S01]  /*112a0*/  HGMMA.64x16x16.F32 R64, gdesc[UR28], RZ, !UPT, gsb0 ;  /* 0x002000001c4079f0 */ /* 0x000fe2000c0008ff */
[----:B------:R-:W-:Y:S01]  /*112b0*/  R2UR UR30, R12 ;  /* 0x000000000c1e72ca */ /* 0x000fe200000e0000 */
[----:B------:R-:W-:Y:S01]  /*112c0*/  VIADD R12, R4, 0x402 ;  /* 0x00000402040c7836 */ /* 0x000fe20000000000 */
[----:B------:R-:W-:Y:S01]  /*112d0*/  R2UR UR31, R13 ;  /* 0x000000000d1f72ca */ /* 0x000fe200000e0000 */
[----:B------:R-:W-:Y:S01]  /*112e0*/  IMAD.MOV.U32 R13, RZ, RZ, 0x40000040 ;  /* 0x40000040ff0d7424 */ /* 0x000fe200078e00ff */
[----:B------:R-:W-:Y:S02]  /*112f0*/  WARPGROUP.DEPBAR.LE gsb0, 0x0 ;  /* 0x00008000000079c5 */ /* 0x000fe40000010000 */
[----:B------:R-:W-:-:S06]  /*11300*/  WARPGROUP.ARRIVE ;  /* 0x00000000000079c5 */ /* 0x000fcc0000000000 */
[----:B------:R-:W-:Y:S03]  /*11310*/  HGMMA.64x16x16.F32 R56, gdesc[UR44], RZ, !UPT, gsb0 ;  /* 0x002000002c3879f0 */ /* 0x000fe6000c0008ff */
[----:B------:R-:W-:Y:S02]  /*11320*/  WARPGROUP.DEPBAR.LE gsb0, 0x0 ;  /* 0x00008000000079c5 */ /* 0x000fe40000010000 */
[----:B------:R-:W-:-:S06]  /*11330*/  WARPGROUP.ARRIVE ;  /* 0x00000000000079c5 */ /* 0x000fcc0000000000 */
[----:B------:R-:W-:Y:S01]  /*11340*/  HGMMA.64x16x16.F32 R48, gdesc[UR24], RZ, !UPT, gsb0 ;  /* 0x00200000183079f0 */ /* 0x000fe2000c0008ff */
[----:B------:R-:W-:Y:S01]  /*11350*/  UMOV UR44, UR36 ;  /* 0x00000024002c7c82 */ /* 0x000fe20008000000 */
[----:B------:R-:W-:Y:S01]  /*11360*/  UMOV UR45, UR37 ;  /* 0x00000025002d7c82 */ /* 0x000fe20008000000 */
[----:B------:R-:W-:Y:S02]  /*11370*/  R2UR UR26, R10 ;  /* 0x000000000a1a72ca */ /* 0x000fe400000e0000 */
[----:B------:R-:W-:Y:S01]  /*11380*/  R2UR UR27, R11 ;  /* 0x000000000b1b72ca */ /* 0x000fe200000e0000 */
[----:B------:R-:W-:Y:S02]  /*11390*/  WARPGROUP.DEPBAR.LE gsb0, 0x0 ;  /* 0x00008000000079c5 */ /* 0x000fe40000010000 */
[----:B------:R-:W-:Y:S01]  /*113a0*/  WARPGROUP.ARRIVE ;  /* 0x00000000000079c5 */ /* 0x000fe20000000000 */
[----:B------:R-:W-:Y:S01]  /*113b0*/  UMOV UR8, UR44 ;  /* 0x0000002c00087c82 */ /* 0x000fe20008000000 */
[----:B------:R-:W-:Y:S01]  /*113c0*/  UMOV UR9, UR45 ;  /* 0x0000002d00097c82 */ /* 0x000fe20008000000 */
[----:B------:R-:W-:Y:S01]  /*113d0*/  UMOV UR48, UR44 ;  /* 0x0000002c00307c82 */ /* 0x000fe20008000000 */
[----:B------:R-:W-:Y:S01]  /*113e0*/  UMOV UR49, UR45 ;  /* 0x0000002d00317c82 */ /* 0x000fe20008000000 */
[----:B------:R-:W-:Y:S01]  /*113f0*/  UMOV UR12, UR44 ;  /* 0x0000002c000c7c82 */ /* 0x000fe20008000000 */
[----:B------:R-:W-:Y:S01]  /*11400*/  HGMMA.64x16x16.F32 R40, gdesc[UR16], RZ, !UPT, gsb0 ;  /* 0x00200000102879f0 */ /* 0x000fe2000c0008ff */
        /* <DEDUP_REMOVED lines=9> */
[----:B------:R-:W-:Y:S01]  /*114a0*/  R2UR UR18, R12 ;  /* 0x000000000c1272ca */ /* 0x000fe200000e0000 */
[----:B------:R-:W-:Y:S01]  /*114b0*/  UMOV UR16, UR44 ;  /* 0x0000002c00107c82 */ /* 0x000fe20008000000 */
[----:B------:R-:W-:Y:S01]  /*114c0*/  R2UR UR19, R13 ;  /* 0x000000000d1372ca */ /* 0x000fe200000e0000 */
[----:B------:R-:W-:Y:S01]  /*114d0*/  UMOV UR17, UR45 ;  /* 0x0000002d00117c82 */ /* 0x000fe20008000000 */
[----:B------:R-:W-:-:S02]  /*114e0*/  VIADD R10, R4, 0x482 ;  /* 0x00000482040a7836 */ /* 0x000fc40000000000 */
[----:B------:R-:W-:Y:S02]  /*114f0*/  IMAD.MOV.U32 R11, RZ, RZ, 0x40000040 ;  /* 0x40000040ff0b7424 */ /* 0x000fe400078e00ff */
[----:B------:R-:W-:Y:S01]  /*11500*/  VIADD R12, R4, 0x502 ;  /* 0x00000502040c7836 */ /* 0x000fe20000000000 */
[----:B------:R-:W-:Y:S02]  /*11510*/  WARPGROUP.DEPBAR.LE gsb0, 0x0 ;  /* 0x00008000000079c5 */ /* 0x000fe40000010000 */
[----:B------:R-:W-:-:S06]  /*11520*/  WARPGROUP.ARRIVE ;  /* 0x00000000000079c5 */ /* 0x000fcc0000000000 */
[----:B------:R-:W-:Y:S03]  /*11530*/  HGMMA.64x16x16.F32 R32, gdesc[UR4], RZ, !UPT, gsb0 ;  /* 0x00200000042079f0 */ /* 0x000fe6000c0008ff */
[----:B------:R-:W-:Y:S02]  /*11540*/  WARPGROUP.DEPBAR.LE gsb0, 0x0 ;  /* 0x00008000000079c5 */ /* 0x000fe40000010000 */
[----:B------:R-:W-:-:S06]  /*11550*/  WARPGROUP.ARRIVE ;  /* 0x00000000000079c5 */ /* 0x000fcc0000000000 */
[----:B------:R-:W-:Y:S03]  /*11560*/  HGMMA.64x16x16.F32 R24, gdesc[UR40], RZ, !UPT, gsb0 ;  /* 0x00200000281879f0 */ /* 0x000fe6000c0008ff */
        /* <DEDUP_REMOVED lines=27> */
[----:B------:R-:W-:Y:S02]  /*11720*/  R2UR UR42, R10 ;  /* 0x000000000a2a72ca */ /* 0x000fe400000e0000 */
[----:B------:R-:W-:Y:S01]  /*11730*/  R2UR UR43, R11 ;  /* 0x000000000b2b72ca */ /* 0x000fe200000e0000 */
[----:B------:R-:W-:Y:S01]  /*11740*/  UMOV UR40, UR44 ;  /* 0x0000002c00287c82 */ /* 0x000fe20008000000 */
[----:B------:R-:W-:Y:S01]  /*11750*/  UMOV UR41, UR45 ;  /* 0x0000002d00297c82 */ /* 0x000fe20008000000 */
[----:B------:R-:W-:Y:S02]  /*11760*/  WARPGROUP.DEPBAR.LE gsb0, 0x0 ;  /* 0x00008000000079c5 */ /* 0x000fe40000010000 */
[----:B------:R-:W-:-:S08]  /*11770*/  WARPGROUP.ARRIVE ;  /* 0x00000000000079c5 */ /* 0x000fd00000000000 */
[----:B------:R-:W-:Y:S01]  /*11780*/  HGMMA.64x16x16.F32 R32, gdesc[UR40], R32, gsb0 ;  /* 0x00200000282079f0 */ /* 0x000fe20008000820 */
[----:B------:R-:W-:Y:S01]  /*11790*/  IMAD.MOV.U32 R13, RZ, RZ, 0x40000040 ;  /* 0x40000040ff0d7424 */ /* 0x000fe200078e00ff */
[----:B------:R-:W-:-:S04]  /*117a0*/  R2UR UR46, R12 ;  /* 0x000000000c2e72ca */ /* 0x000fc800000e0000 */
[----:B------:R-:W-:Y:S01]  /*117b0*/  R2UR UR47, R13 ;  /* 0x000000000d2f72ca */ /* 0x000fe200000e0000 */
[----:B------:R-:W-:Y:S02]  /*117c0*/  WARPGROUP.DEPBAR.LE gsb0, 0x0 ;  /* 0x00008000000079c5 */ /* 0x000fe40000010000 */
[----:B------:R-:W-:-:S10]  /*117d0*/  WARPGROUP.ARRIVE ;  /* 0x00000000000079c5 */ /* 0x000fd40000000000 */
[----:B------:R-:W-:Y:S01]  /*117e0*/  HGMMA.64x16x16.F32 R24, gdesc[UR44], R24, gsb0 ;  /* 0x002000002c1879f0 */ /* 0x000fe20008000818 */
[----:B------:R-:W-:Y:S02]  /*117f0*/  R2UR UR54, R14 ;  /* 0x000000000e3672ca */ /* 0x000fe400000e0000 */
[----:B------:R-:W-:Y:S01]  /*11800*/  R2UR UR55, R15 ;  /* 0x000000000f3772ca */ /* 0x000fe200000e0000 */
[----:B------:R-:W-:Y:S01]  /*11810*/  UIADD3 UR4, UR56, 0x4, URZ ;  /* 0x0000000438047890 */ /* 0x000fe2000fffe03f */
[----:B------:R-:W-:-:S06]  /*11820*/  UMOV UR53, 0x40000040 ;  /* 0x4000004000357882 */ /* 0x000fcc0000000000 */
[----:B------:R-:W-:Y:S01]  /*11830*/  UMOV UR52, UR4 ;  /* 0x0000000400347c82 */ /* 0x000fe20008000000 */
[----:B------:R-:W-:Y:S02]  /*11840*/  WARPGROUP.DEPBAR.LE gsb0, 0x0 ;  /* 0x00008000000079c5 */ /* 0x000fe40000010000 */
[----:B------:R-:W-:-:S06]  /*11850*/  WARPGROUP.ARRIVE ;  /* 0x00000000000079c5 */ /* 0x000fcc0000000000 */
[----:B------:R-:W-:Y:S01]  /*11860*/  HGMMA.64x16x16.F32 R112, gdesc[UR52], R112, gsb0 ;  /* 0x00200000347079f0 */ /* 0x000fe20008000870 */
[----:B------:R-:W-:Y:S01]  /*11870*/  R2UR UR39, R6 ;  /* 0x00000000062772ca */ /* 0x000fe200000e0000 */
[----:B------:R-:W-:Y:S01]  /*11880*/  VIADD R6, R4, 0x84 ;  /* 0x0000008404067836 */ /* 0x000fe20000000000 */
[----:B------:R-:W-:Y:S01]  /*11890*/  R2UR UR38, R7 ;  /* 0x00000000072672ca */ /* 0x000fe200000e0000 */
[----:B------:R-:W-:-:S03]  /*118a0*/  IMAD.MOV.U32 R7, RZ, RZ, 0x40000040 ;  /* 0x40000040ff077424 */ /* 0x000fc600078e00ff */
[----:B------:R-:W-:Y:S02]  /*118b0*/  R2UR UR6, R6 ;  /* 0x00000000060672ca */ /* 0x000fe400000e0000 */
[----:B------:R-:W-:Y:S01]  /*118c0*/  R2UR UR7, R7 ;  /* 0x00000000070772ca */ /* 0x000fe200000e0000 */
[----:B------:R-:W-:Y:S01]  /*118d0*/  UMOV UR40, UR52 ;  /* 0x0000003400287c82 */ /* 0x000fe20008000000 */
[----:B------:R-:W-:Y:S01]  /*118e0*/  UMOV UR41, UR53 ;  /* 0x0000003500297c82 */ /* 0x000fe20008000000 */
[----:B------:R-:W-:Y:S01]  /*118f0*/  UMOV UR4, UR40 ;  /* 0x0000002800047c82 */ /* 0x000fe20008000000 */
        /* <DEDUP_REMOVED lines=12> */
[----:B------:R-:W-:Y:S02]  /*119c0*/  WARPGROUP.DEPBAR.LE gsb0, 0x0 ;  /* 0x00008000000079c5 */ /* 0x000fe40000010000 */
[----:B------:R-:W-:-:S08]  /*119d0*/  WARPGROUP.ARRIVE ;  /* 0x00000000000079c5 */ /* 0x000fd00000000000 */
[----:B------:R-:W-:Y:S01]  /*119e0*/  HGMMA.64x16x16.F32 R96, gdesc[UR8], R96, gsb0 ;  /* 0x00200000086079f0 */ /* 0x000fe20008000860 */
[----:B------:R-:W-:Y:S02]  /*119f0*/  VIADD R6, R4, 0x184 ;  /* 0x0000018404067836 */ /* 0x000fe40000000000 */
        /* <DEDUP_REMOVED lines=9> */
[----:B------:R-:W-:-:S04]  /*11a90*/  IADD3 R8, R4, 0x204, RZ ;  /* 0x0000020404087810 */ /* 0x000fc80007ffe0ff */
        /* <DEDUP_REMOVED lines=56> */
[----:B------:R-:W-:Y:S02]  /*11e20*/  WARPGROUP.DEPBAR.LE gsb0, 0x0 ;  /* 0x00008000000079c5 */ /* 0x000fe40000010000 */
[----:B------:R-:W-:-:S10]  /*11e30*/  WARPGROUP.ARRIVE ;  /* 0x00000000000079c5 */ /* 0x000fd40000000000 */
[----:B------:R-:W-:Y:S01]  /*11e40*/  HGMMA.64x16x16.F32 R24, gdesc[UR40], R24, gsb0 ;  /* 0x00200000281879f0 */ /* 0x000fe20008000818 */
[----:B------:R-:W-:Y:S01]  /*11e50*/  IMAD.MOV.U32 R7, RZ, RZ, 0x40000040 ;  /* 0x40000040ff077424 */ /* 0x000fe200078e00ff */
[----:B------:R-:W-:-:S04]  /*11e60*/  IADD3 R6, R4, 0x6, RZ ;  /* 0x0000000604067810 */ /* 0x000fc80007ffe0ff */
        /* <DEDUP_REMOVED lines=8> */
[----:B------:R-:W-:Y:S01]  /*11ef0*/  IMAD.MOV.U32 R7, RZ, RZ, 0x40000040 ;  /* 0x40000040ff077424 */ /* 0x000fe200078e00ff */
[----:B------:R-:W-:-:S04]  /*11f00*/  IADD3 R6, R4, 0x86, RZ ;  /* 0x0000008604067810 */ /* 0x000fc80007ffe0ff */
        /* <DEDUP_REMOVED lines=9> */
[----:B------:R-:W-:Y:S01]  /*11fa0*/  VIADD R8, R4, 0x106 ;  /* 0x0000010604087836 */ /* 0x000fe20000000000 */
[----:B------:R-:W-:-:S04]  /*11fb0*/  MOV R9, 0x40000040 ;  /* 0x4000004000097802 */ /* 0x000fc80000000f00 */
        /* <DEDUP_REMOVED lines=286> */
[----:B------:R-:W-:Y:S01]  /*131a0*/  UMOV UR5, 0x40000040 ;  /* 0x4000004000057882 */ /* 0x000fe20000000000 */
        /* <DEDUP_REMOVED lines=48> */
[----:B------:R-:W-:Y:S02]  /*134b0*/  IADD3 R10, R4, 0x884, RZ ;  /* 0x00000884040a7810 */ /* 0x000fe40007ffe0ff */
[----:B------:R-:W-:Y:S02]  /*134c0*/  MOV R11, 0x40000040 ;  /* 0x40000040000b7802 */ /* 0x000fe40000000f00 */
[----:B------:R-:W-:Y:S02]  /*134d0*/  R2UR UR26, R10 ;  /* 0x000000000a1a72ca */ /* 0x000fe400000e0000 */
[----:B------:R-:W-:Y:S01]  /*134e0*/  R2UR UR27, R11 ;  /* 0x000000000b1b72ca */ /* 0x000fe200000e0000 */
[----:B------:R-:W-:Y:S01]  /*134f0*/  UMOV UR24, UR4 ;  /* 0x0000000400187c82 */ /* 0x000fe20008000000 */
[----:B------:R-:W-:Y:S01]  /*13500*/  UMOV UR25, UR5 ;  /* 0x0000000500197c82 */ /* 0x000fe20008000000 */
[----:B------:R-:W-:-:S02]  /*13510*/  WARPGROUP.DEPBAR.LE gsb0, 0x0 ;  /* 0x00008000000079c5 */ /* 0x000fc40000010000 */
        /* <DEDUP_REMOVED lines=9> */
[C---:B------:R-:W-:Y:S01]  /*135b0*/  VIADD R6, R4.reuse, 0x984 ;  /* 0x0000098404067836 */ /* 0x040fe20000000000 */
[----:B------:R-:W-:Y:S01]  /*135c0*/  MOV R7, 0x40000040 ;  /* 0x4000004000077802 */ /* 0x000fe20000000f00 */
[----:B------:R-:W-:Y:S01]  /*135d0*/  UMOV UR8, UR4 ;  /* 0x0000000400087c82 */ /* 0x000fe20008000000 */
[----:B------:R-:W-:Y:S01]  /*135e0*/  UMOV UR9, UR5 ;  /* 0x0000000500097c82 */ /* 0x000fe20008000000 */
[----:B------:R-:W-:Y:S01]  /*135f0*/  VIADD R8, R4, 0xa04 ;  /* 0x00000a0404087836 */ /* 0x000fe20000000000 */
[----:B------:R-:W-:Y:S01]  /*13600*/  R2UR UR10, R6 ;  /* 0x00000000060a72ca */ /* 0x000fe200000e0000 */
[----:B------:R-:W-:Y:S01]  /*13610*/  IMAD.MOV.U32 R9, RZ, RZ, 0x40000040 ;  /* 0x40000040ff097424 */ /* 0x000fe200078e00ff */
[----:B------:R-:W-:Y:S01]  /*13620*/  R2UR UR11, R7 ;  /* 0x00000000070b72ca */ /* 0x000fe200000e0000 */
[----:B------:R-:W-:Y:S01]  /*13630*/  UMOV UR12, UR4 ;  /* 0x00000004000c7c82 */ /* 0x000fe20008000000 */
[----:B------:R-:W-:Y:S01]  /*13640*/  UMOV UR13, UR5 ;  /* 0x00000005000d7c82 */ /* 0x000fe20008000000 */
[----:B------:R-:W-:Y:S01]  /*13650*/  UMOV UR16, UR4 ;  /* 0x0000000400107c82 */ /* 0x000fe20008000000 */
[----:B------:R-:W-:Y:S01]  /*13660*/  UMOV UR17, UR5 ;  /* 0x0000000500117c82 */ /* 0x000fe20008000000 */
[----:B------:R-:W-:Y:S01]  /*13670*/  UIADD3 UR20, UR56, 0x406, URZ ;  /* 0x0000040638147890 */ /* 0x000fe2000fffe03f */
[----:B------:R-:W-:Y:S01]  /*13680*/  UMOV UR21, 0x40000040 ;  /* 0x4000004000157882 */ /* 0x000fe20000000000 */
[----:B------:R-:W-:Y:S01]  /*13690*/  ULDC UR6, c[0x0][0x9d8] ;  /* 0x0002760000067ab9 */ /* 0x000fe20000000800 */
[----:B------:R0:W-:Y:S01]  /*136a0*/  STL.64 [R1+0x8], R20 ;  /* 0x0000081401007387 */ /* 0x0001e20000100a00 */
[----:B--2---:R-:W-:Y:S01]  /*136b0*/  IADD3 R5, R162, 0xb0, -R120 ;  /* 0x000000b0a2057810 */ /* 0x004fe20007ffe878 */
[----:B------:R-:W-:Y:S01]  /*136c0*/  ULDC UR7, c[0x0][0x988] ;  /* 0x0002620000077ab9 */ /* 0x000fe20000000800 */
[----:B------:R-:W-:-:S02]  /*136d0*/  WARPGROUP.DEPBAR.LE gsb0, 0x0 ;  /* 0x00008000000079c5 */ /* 0x000fc40000010000 */
[----:B------:R-:W-:-:S06]  /*136e0*/  WARPGROUP.ARRIVE ;  /* 0x00000000000079c5 */ /* 0x000fcc0000000000 */
[----:B------:R-:W-:Y:S01]  /*136f0*/  HGMMA.64x16x16.F32 R40, gdesc[UR8], R40, gsb0 ;  /* 0x00200000082879f0 */ /* 0x000fe20008000828 */
[----:B------:R-:W-:Y:S02]  /*13700*/  R2UR UR14, R8 ;  /* 0x00000000080e72ca */ /* 0x000fe400000e0000 */
[----:B------:R-:W-:Y:S01]  /*13710*/  R2UR UR15, R9 ;  /* 0x00000000090f72ca */ /* 0x000fe200000e0000 */
[----:B------:R-:W-:Y:S01]  /*13720*/  VIADD R6, R4, 0xa84 ;  /* 0x00000a8404067836 */ /* 0x000fe20000000000 */
[----:B------:R-:W-:Y:S02]  /*13730*/  WARPGROUP.DEPBAR.LE gsb0, 0x0 ;  /* 0x00008000000079c5 */ /* 0x000fe40000010000 */
[----:B------:R-:W-:-:S09]  /*13740*/  WARPGROUP.ARRIVE ;  /* 0x00000000000079c5 */ /* 0x000fd20000000000 */
[----:B------:R-:W-:Y:S01]  /*13750*/  HGMMA.64x16x16.F32 R32, gdesc[UR12], R32, gsb0 ;  /* 0x002000000c2079f0 */ /* 0x000fe20008000820 */
[----:B------:R-:W-:Y:S02]  /*13760*/  MOV R7, 0x40000040 ;  /* 0x4000004000077802 */ /* 0x000fe40000000f00 */
[----:B------:R-:W-:Y:S02]  /*13770*/  R2UR UR18, R6 ;  /* 0x00000000061272ca */ /* 0x000fe400000e0000 */
[----:B------:R-:W-:Y:S01]  /*13780*/  R2UR UR19, R7 ;  /* 0x00000000071372ca */ /* 0x000fe200000e0000 */
[----:B------:R-:W-:Y:S02]  /*13790*/  WARPGROUP.DEPBAR.LE gsb0, 0x0 ;  /* 0x00008000000079c5 */ /* 0x000fe40000010000 */
[----:B------:R-:W-:-:S10]  /*137a0*/  WARPGROUP.ARRIVE ;  /* 0x00000000000079c5 */ /* 0x000fd40000000000 */
        /* <DEDUP_REMOVED lines=68> */
[----:B------:R-:W-:Y:S01]  /*13bf0*/  UMOV UR8, UR20 ;  /* 0x0000001400087c82 */ /* 0x000fe20008000000 */
[----:B------:R-:W-:Y:S01]  /*13c00*/  UMOV UR9, UR21 ;  /* 0x0000001500097c82 */ /* 0x000fe20008000000 */
[----:B------:R-:W-:Y:S01]  /*13c10*/  FMUL.FTZ R8, R113, UR6 ;  /* 0x0000000671087c20 */ /* 0x000fe20008410000 */
[----:B0-----:R-:W-:Y:S01]  /*13c20*/  FMUL.FTZ R20, R115, UR6 ;  /* 0x0000000673147c20 */ /* 0x001fe20008410000 */
[----:B------:R-:W-:Y:S01]  /*13c30*/  FMUL.FTZ R3, R112, UR6 ;  /* 0x0000000670037c20 */ /* 0x000fe20008410000 */
[----:B------:R-:W-:Y:S02]  /*13c40*/  WARPGROUP.DEPBAR.LE gsb0, 0x0 ;  /* 0x00008000000079c5 */ /* 0x000fe40000010000 */
[----:B------:R-:W-:-:S06]  /*13c50*/  WARPGROUP.ARRIVE ;  /* 0x00000000000079c5 */ /* 0x000fcc0000000000 */
[----:B------:R-:W-:Y:S01]  /*13c60*/  HGMMA.64x16x16.F32 R32, gdesc[UR8], R32, gsb0 ;  /* 0x00200000082079f0 */ /* 0x000fe20008000820 */
[----:B------:R-:W-:Y:S01]  /*13c70*/  FMUL.FTZ R12, R105, UR6 ;  /* 0x00000006690c7c20 */ /* 0x000fe20008410000 */
[----:B------:R-:W-:Y:S01]  /*13c80*/  MUFU.TANH R8, R8 ;  /* 0x0000000800087308 */ /* 0x000fe20000002400 */
[----:B------:R-:W-:Y:S01]  /*13c90*/  FMUL.FTZ R9, R116, UR6 ;  /* 0x0000000674097c20 */ /* 0x000fe20008410000 */
[----:B------:R-:W-:Y:S01]  /*13ca0*/  FMUL.FTZ R112, R114, UR6 ;  /* 0x0000000672707c20 */ /* 0x000fe20008410000 */
[----:B------:R-:W-:-:S05]  /*13cb0*/  FMUL.FTZ R10, R117, UR6 ;  /* 0x00000006750a7c20 */ /* 0x000fca0008410000 */
[----:B------:R-:W0:Y:S01]  /*13cc0*/  MUFU.TANH R20, R20 ;  /* 0x0000001400147308 */ /* 0x000e220000002400 */
[----:B------:R-:W-:Y:S01]  /*13cd0*/  FMUL.FTZ R81, R100, UR6 ;  /* 0x0000000664517c20 */ /* 0x000fe20008410000 */
[----:B------:R-:W-:Y:S01]  /*13ce0*/  FMUL.FTZ R100, R90, UR6 ;  /* 0x000000065a647c20 */ /* 0x000fe20008410000 */
[----:B------:R-:W-:-:S05]  /*13cf0*/  FMUL.FTZ R90, R72, UR6 ;  /* 0x00000006485a7c20 */ /* 0x000fca0008410000 */
[----:B------:R-:W1:Y:S01]  /*13d00*/  MUFU.TANH R3, R3 ;  /* 0x0000000300037308 */ /* 0x000e620000002400 */
[----:B------:R-:W-:Y:S01]  /*13d10*/  FMUL.FTZ R11, R104, UR6 ;  /* 0x00000006680b7c20 */ /* 0x000fe20008410000 */
[----:B------:R-:W-:Y:S01]  /*13d20*/  FMUL.FTZ R72, R73, UR6 ;  /* 0x0000000649487c20 */ /* 0x000fe20008410000 */
[----:B------:R-:W-:Y:S02]  /*13d30*/  IMAD R6, R160, -0xb0, R5 ;  /* 0xffffff50a0067824 */ /* 0x000fe400078e0205 */
[----:B------:R-:W-:-:S03]  /*13d40*/  FMUL.FTZ R73, R76, UR6 ;  /* 0x000000064c497c20 */ /* 0x000fc60008410000 */
[----:B------:R-:W2:Y:S01]  /*13d50*/  MUFU.TANH R12, R12 ;  /* 0x0000000c000c7308 */ /* 0x000ea20000002400 */
[----:B------:R-:W-:Y:S01]  /*13d60*/  FMUL.FTZ R76, R64, UR6 ;  /* 0x00000006404c7c20 */ /* 0x000fe20008410000 */
[----:B------:R-:W-:Y:S01]  /*13d70*/  FMUL.FTZ R84, R118, UR6 ;  /* 0x0000000676547c20 */ /* 0x000fe20008410000 */
[----:B------:R-:W-:-:S05]  /*13d80*/  FMUL.FTZ R64, R65, UR6 ;  /* 0x0000000641407c20 */ /* 0x000fca0008410000 */
[----:B------:R-:W3:Y:S01]  /*13d90*/  MUFU.TANH R9, R9 ;  /* 0x0000000900097308 */ /* 0x000ee20000002400 */
[----:B------:R-:W-:Y:S01]  /*13da0*/  FMUL.FTZ R65, R68, UR6 ;  /* 0x0000000644417c20 */ /* 0x000fe20008410000 */
[----:B------:R-:W-:Y:S01]  /*13db0*/  FMUL.FTZ R68, R70, UR6 ;  /* 0x0000000646447c20 */ /* 0x000fe20008410000 */
[----:B------:R-:W-:-:S05]  /*13dc0*/  ISETP.GT.AND P3, PT, R6, 0x1, PT ;  /* 0x000000010600780c */ /* 0x000fca0003f64270 */
[----:B------:R-:W4:Y:S01]  /*13dd0*/  MUFU.TANH R112, R112 ;  /* 0x0000007000707308 */ /* 0x000f220000002400 */
[----:B------:R-:W-:Y:S01]  /*13de0*/  FMUL.FTZ R70, R59, UR6 ;  /* 0x000000063b467c20 */ /* 0x000fe20008410000 */
[----:B------:R-:W-:Y:S01]  /*13df0*/  FMUL.FTZ R21, R119, UR6 ;  /* 0x0000000677157c20 */ /* 0x000fe20008410000 */
[----:B------:R-:W-:-:S05]  /*13e00*/  FMUL.FTZ R59, R60, UR6 ;  /* 0x000000063c3b7c20 */ /* 0x000fca0008410000 */
[----:B------:R-:W4:Y:S01]  /*13e10*/  MUFU.TANH R10, R10 ;  /* 0x0000000a000a7308 */ /* 0x000f220000002400 */
[----:B------:R-:W-:Y:S01]  /*13e20*/  ISETP.GT.AND P2, PT, R6, RZ, PT ;  /* 0x000000ff0600720c */ /* 0x000fe20003f44270 */
[----:B------:R-:W-:Y:S01]  /*13e30*/  FMUL.FTZ R13, R108, UR6 ;  /* 0x000000066c0d7c20 */ /* 0x000fe20008410000 */
[----:B------:R-:W-:Y:S01]  /*13e40*/  FMUL.FTZ R60, R63, UR6 ;  /* 0x000000063f3c7c20 */ /* 0x000fe20008410000 */
[----:B------:R-:W-:Y:S01]  /*13e50*/  FMUL.FTZ R63, R54, UR6 ;  /* 0x00000006363f7c20 */ /* 0x000fe20008410000 */
[----:B0-----:R-:W-:-:S03]  /*13e60*/  FSEL R20, R20, -INF , P3 ;  /* 0xff80000014147808 */ /* 0x001fc60001800000 */
[----:B------:R-:W0:Y:S01]  /*13e70*/  MUFU.TANH R11, R11 ;  /* 0x0000000b000b7308 */ /* 0x000e220000002400 */
[----:B------:R-:W-:Y:S01]  /*13e80*/  FSEL R8, R8, -INF , P3 ;  /* 0xff80000008087808 */ /* 0x000fe20001800000 */
[----:B------:R-:W-:Y:S02]  /*13e90*/  WARPGROUP.DEPBAR.LE gsb0, 0x0 ;  /* 0x00008000000079c5 */ /* 0x000fe40000010000 */
[----:B------:R-:W-:Y:S01]  /*13ea0*/  FMUL.FTZ R54, R33, UR6 ;  /* 0x0000000621367c20 */ /* 0x000fe20008410000 */
[----:B------:R-:W-:Y:S01]  /*13eb0*/  ISETP.GT.AND P3, PT, R6, 0x11, PT ;  /* 0x000000110600780c */ /* 0x000fe20003f64270 */
[----:B------:R-:W-:Y:S02]  /*13ec0*/  FMUL.FTZ R83, R106, UR6 ;  /* 0x000000066a537c20 */ /* 0x000fe40008410000 */
[----:B------:R-:W0:Y:S01]  /*13ed0*/  MUFU.TANH R84, R84 ;  /* 0x0000005400547308 */ /* 0x000e220000002400 */
[----:B------:R-:W-:Y:S01]  /*13ee0*/  ISETP.GT.AND P4, PT, R6, 0x8, PT ;  /* 0x000000080600780c */ /* 0x000fe20003f84270 */
[----:B------:R-:W-:Y:S01]  /*13ef0*/  FMUL.FTZ R14, R109, UR6 ;  /* 0x000000066d0e7c20 */ /* 0x000fe20008410000 */
[----:B-1----:R-:W-:Y:S01]  /*13f00*/  FSEL R33, R3, -INF , P2 ;  /* 0xff80000003217808 */ /* 0x002fe20001000000 */
[----:B------:R-:W-:Y:S01]  /*13f10*/  FMUL.FTZ R7, R52, UR6 ;  /* 0x0000000634077c20 */ /* 0x000fe20008410000 */
[----:B------:R-:W-:-:S02]  /*13f20*/  IMAD.MOV.U32 R5, RZ, RZ, 0x40000040 ;  /* 0x40000040ff057424 */ /* 0x000fc400078e00ff */
[----:B------:R-:W-:Y:S01]  /*13f30*/  FMUL.FTZ R163, R45, UR6 ;  /* 0x000000062da37c20 */ /* 0x000fe20008410000 */
[----:B------:R-:W-:Y:S01]  /*13f40*/  FMUL.FTZ R52, R34, UR6 ;  /* 0x0000000622347c20 */ /* 0x000fe20008410000 */
[----:B------:R-:W1:Y:S01]  /*13f50*/  MUFU.TANH R21, R21 ;  /* 0x0000001500157308 */ /* 0x000e620000002400 */
[----:B------:R-:W-:Y:S01]  /*13f60*/  FMUL.FTZ R34, R37, UR6 ;  /* 0x0000000625227c20 */ /* 0x000fe20008410000 */
[----:B--2---:R-:W-:Y:S01]  /*13f70*/  FSEL R45, R12, -INF , P3 ;  /* 0xff8000000c2d7808 */ /* 0x004fe20001800000 */
[----:B------:R-:W-:Y:S01]  /*13f80*/  FMUL.FTZ R82, R107, UR6 ;  /* 0x000000066b527c20 */ /* 0x000fe20008410000 */
[----:B------:R-:W-:Y:S01]  /*13f90*/  FMUL.FTZ R86, R101, UR6 ;  /* 0x0000000665567c20 */ /* 0x000fe20008410000 */
[----:B------:R-:W-:Y:S01]  /*13fa0*/  ISETP.GT.AND P5, PT, R6, 0x9, PT ;  /* 0x000000090600780c */ /* 0x000fe20003fa4270 */
[----:B------:R-:W-:Y:S01]  /*13fb0*/  FMUL.FTZ R80, R96, UR6 ;  /* 0x0000000660507c20 */ /* 0x000fe20008410000 */
[----:B---3--:R-:W-:Y:S01]  /*13fc0*/  FSEL R37, R9, -INF , P4 ;  /* 0xff80000009257808 */ /* 0x008fe20002000000 */
[----:B------:R-:W2:Y:S01]  /*13fd0*/  MUFU.TANH R13, R13 ;  /* 0x0000000d000d7308 */ /* 0x000ea20000002400 */
[----:B------:R-:W-:Y:S01]  /*13fe0*/  FMNMX.FTZ R12, R33, R8, !PT ;  /* 0x00000008210c7209 */ /* 0x000fe20007810000 */
[----:B------:R-:W-:Y:S01]  /*13ff0*/  FMUL.FTZ R101, R102, UR6 ;  /* 0x0000000666657c20 */ /* 0x000fe20008410000 */
[----:B------:R-:W-:Y:S01]  /*14000*/  FMUL.FTZ R102, R32, UR6 ;  /* 0x0000000620667c20 */ /* 0x000fe20008410000 */
[----:B------:R-:W-:Y:S01]  /*14010*/  R2UR UR23, R5 ;  /* 0x00000000051772ca */ /* 0x000fe200000e0000 */
[----:B------:R-:W-:Y:S01]  /*14020*/  FMUL.FTZ R85, R89, UR6 ;  /* 0x0000000659557c20 */ /* 0x000fe20008410000 */
[----:B------:R-:W-:Y:S01]  /*14030*/  FMUL.FTZ R32, R39, UR6 ;  /* 0x0000000627207c20 */ /* 0x000fe20008410000 */
[----:B----4-:R-:W-:Y:S01]  /*14040*/  FSEL R5, R112, -INF , P2 ;  /* 0xff80000070057808 */ /* 0x010fe20001000000 */
[----:B------:R-:W3:Y:S01]  /*14050*/  MUFU.TANH R83, R83 ;  /* 0x0000005300537308 */ /* 0x000ee20000002400 */
[----:B------:R-:W-:Y:S01]  /*14060*/  FMUL.FTZ R105, R110, UR6 ;  /* 0x000000066e697c20 */ /* 0x000fe20008410000 */
[----:B------:R-:W-:Y:S01]  /*14070*/  FMUL.FTZ R89, R93, UR6 ;  /* 0x000000065d597c20 */ /* 0x000fe20008410000 */
[----:B------:R-:W-:Y:S01]  /*14080*/  ISETP.GT.AND P2, PT, R6, 0x10, PT ;  /* 0x000000100600780c */ /* 0x000fe20003f44270 */
[----:B------:R-:W-:Y:S01]  /*14090*/  FMUL.FTZ R15, R97, UR6 ;  /* 0x00000006610f7c20 */ /* 0x000fe20008410000 */
[----:B------:R-:W-:Y:S01]  /*140a0*/  FSEL R39, R10, -INF , P5 ;  /* 0xff8000000a277808 */ /* 0x000fe20002800000 */
[----:B------:R-:W-:Y:S01]  /*140b0*/  FMUL.FTZ R93, R74, UR6 ;  /* 0x000000064a5d7c20 */ /* 0x000fe20008410000 */
[----:B------:R-:W-:Y:S01]  /*140c0*/  FMNMX.FTZ R12, R37, R12, !PT ;  /* 0x0000000c250c7209 */ /* 0x000fe20007810000 */
[----:B------:R-:W-:Y:S01]  /*140d0*/  MUFU.TANH R14, R14 ;  /* 0x0000000e000e7308 */ /* 0x000fe20000002400 */
[----:B------:R-:W-:Y:S01]  /*140e0*/  FMUL.FTZ R74, R75, UR6 ;  /* 0x000000064b4a7c20 */ /* 0x000fe20008410000 */
[----:B------:R-:W-:Y:S01]  /*140f0*/  FMUL.FTZ R75, R77, UR6 ;  /* 0x000000064d4b7c20 */ /* 0x000fe20008410000 */
[----:B------:R-:W-:Y:S01]  /*14100*/  FMUL.FTZ R159, R41, UR6 ;  /* 0x00000006299f7c20 */ /* 0x000fe20008410000 */
[----:B------:R-:W-:Y:S01]  /*14110*/  FMUL.FTZ R104, R111, UR6 ;  /* 0x000000066f687c20 */ /* 0x000fe20008410000 */
[----:B------:R-:W-:Y:S01]  /*14120*/  FMUL.FTZ R77, R79, UR6 ;  /* 0x000000064f4d7c20 */ /* 0x000fe20008410000 */
[----:B0-----:R-:W-:Y:S01]  /*14130*/  FSEL R41, R11, -INF , P2 ;  /* 0xff8000000b297808 */ /* 0x001fe20001000000 */
[----:B------:R-:W-:Y:S01]  /*14140*/  FMUL.FTZ R98, R98, UR6 ;  /* 0x0000000662627c20 */ /* 0x000fe20008410000 */
[----:B------:R-:W-:Y:S01]  /*14150*/  MUFU.TANH R82, R82 ;  /* 0x0000005200527308 */ /* 0x000fe20000002400 */
[----:B------:R-:W-:Y:S01]  /*14160*/  FMNMX.FTZ R12, R39, R12, !PT ;  /* 0x0000000c270c7209 */ /* 0x000fe20007810000 */
[----:B------:R-:W-:Y:S01]  /*14170*/  FMUL.FTZ R79, R66, UR6 ;  /* 0x00000006424f7c20 */ /* 0x000fe20008410000 */
[----:B------:R-:W-:Y:S01]  /*14180*/  FMUL.FTZ R66, R69, UR6 ;  /* 0x0000000645427c20 */ /* 0x000fe20008410000 */
[----:B------:R-:W-:Y:S01]  /*14190*/  FMUL.FTZ R69, R71, UR6 ;  /* 0x0000000647457c20 */ /* 0x000fe20008410000 */
[----:B------:R-:W-:Y:S01]  /*141a0*/  IADD3 R4, R4, 0xa86, RZ ;  /* 0x00000a8604047810 */ /* 0x000fe20007ffe0ff */
[----:B------:R-:W-:Y:S01]  /*141b0*/  FMUL.FTZ R53, R53, UR6 ;  /* 0x0000000635357c20 */ /* 0x000fe20008410000 */
[----:B------:R-:W-:Y:S01]  /*141c0*/  FMUL.FTZ R55, R55, UR6 ;  /* 0x0000000637377c20 */ /* 0x000fe20008410000 */
[----:B------:R-:W-:Y:S01]  /*141d0*/  MUFU.TANH R80, R80 ;  /* 0x0000005000507308 */ /* 0x000fe20000002400 */
[----:B------:R-:W-:Y:S01]  /*141e0*/  FSEL R3, R84, -INF , P4 ;  /* 0xff80000054037808 */ /* 0x000fe20002000000 */
[----:B------:R-:W-:Y:S01]  /*141f0*/  FMUL.FTZ R71, R58, UR6 ;  /* 0x000000063a477c20 */ /* 0x000fe20008410000 */
[----:B------:R-:W-:Y:S01]  /*14200*/  ISETP.GT.AND P4, PT, R6, 0x18, PT ;  /* 0x000000180600780c */ /* 0x000fe20003f84270 */
[----:B------:R-:W-:Y:S01]  /*14210*/  FMUL.FTZ R58, R61, UR6 ;  /* 0x000000063d3a7c20 */ /* 0x000fe20008410000 */
[----:B------:R-:W-:Y:S01]  /*14220*/  FMNMX.FTZ R12, R41, R12, !PT ;  /* 0x0000000c290c7209 */ /* 0x000fe20007810000 */
[----:B------:R-:W-:Y:S01]  /*14230*/  FMUL.FTZ R161, R44, UR6 ;  /* 0x000000062ca17c20 */ /* 0x000fe20008410000 */
[----:B------:R-:W-:Y:S01]  /*14240*/  FMUL.FTZ R50, R50, UR6 ;  /* 0x0000000632327c20 */ /* 0x000fe20008410000 */
[----:B------:R-:W0:Y:S01]  /*14250*/  MUFU.TANH R105, R105 ;  /* 0x0000006900697308 */ /* 0x000e220000002400 */
[----:B------:R-:W-:Y:S01]  /*14260*/  FMUL.FTZ R61, R62, UR6 ;  /* 0x000000063e3d7c20 */ /* 0x000fe20008410000 */
[----:B------:R-:W-:Y:S01]  /*14270*/  FMUL.FTZ R62, R47, UR6 ;  /* 0x000000062f3e7c20 */ /* 0x000fe20008410000 */
[----:B-1----:R-:W-:Y:S01]  /*14280*/  FSEL R21, R21, -INF , P5 ;  /* 0xff80000015157808 */ /* 0x002fe20002800000 */
[----:B------:R-:W-:Y:S01]  /*14290*/  FMUL.FTZ R157, R40, UR6 ;  /* 0x00000006289d7c20 */ /* 0x000fe20008410000 */
[----:B------:R-:W-:Y:S01]  /*142a0*/  FMUL.FTZ R91, R91, UR6 ;  /* 0x000000065b5b7c20 */ /* 0x000fe20008410000 */
[----:B------:R-:W-:Y:S01]  /*142b0*/  FMUL.FTZ R94, R94, UR6 ;  /* 0x000000065e5e7c20 */ /* 0x000fe20008410000 */
[----:B------:R-:W-:Y:S01]  /*142c0*/  FMUL.FTZ R78, R78, UR6 ;  /* 0x000000064e4e7c20 */ /* 0x000fe20008410000 */
[----:B------:R-:W-:Y:S01]  /*142d0*/  MUFU.TANH R15, R15 ;  /* 0x0000000f000f7308 */ /* 0x000fe20000002400 */
[----:B------:R-:W-:Y:S01]  /*142e0*/  FMUL.FTZ R97, R99, UR6 ;  /* 0x0000000663617c20 */ /* 0x000fe20008410000 */
[----:B------:R-:W-:Y:S01]  /*142f0*/  ISETP.GT.AND P5, PT, R6, 0x19, PT ;  /* 0x000000190600780c */ /* 0x000fe20003fa4270 */
[----:B------:R-:W-:Y:S01]  /*14300*/  FMUL.FTZ R96, R88, UR6 ;  /* 0x0000000658607c20 */ /* 0x000fe20008410000 */
[----:B--2---:R-:W-:Y:S01]  /*14310*/  FSEL R47, R13, -INF , P4 ;  /* 0xff8000000d2f7808 */ /* 0x004fe20002000000 */
[----:B------:R-:W-:Y:S01]  /*14320*/  FMUL.FTZ R67, R67, UR6 ;  /* 0x0000000643437c20 */ /* 0x000fe20008410000 */
[----:B------:R-:W-:Y:S01]  /*14330*/  FMNMX.FTZ R12, R45, R12, !PT ;  /* 0x0000000c2d0c7209 */ /* 0x000fe20007810000 */
[----:B------:R-:W-:Y:S01]  /*14340*/  FMUL.FTZ R56, R56, UR6 ;  /* 0x0000000638387c20 */ /* 0x000fe20008410000 */
[----:B------:R-:W1:Y:S01]  /*14350*/  MUFU.TANH R104, R104 ;  /* 0x0000006800687308 */ /* 0x000e620000002400 */
[----:B------:R-:W-:Y:S01]  /*14360*/  R2UR UR22, R4 ;  /* 0x00000000041672ca */ /* 0x000fe200000e0000 */
[----:B------:R-:W-:Y:S01]  /*14370*/  FMUL.FTZ R57, R57, UR6 ;  /* 0x0000000639397c20 */ /* 0x000fe20008410000 */
[----:B---3--:R-:W-:-:S05]  /*14380*/  FSEL R83, R83, -INF , P2 ;  /* 0xff80000053537808 */ /* 0x008fca0001000000 */
[----:B------:R-:W2:Y:S01]  /*14390*/  MUFU.TANH R81, R81 ;  /* 0x0000005100517308 */ /* 0x000ea20000002400 */
[----:B------:R-:W-:Y:S01]  /*143a0*/  ISETP.GT.AND P2, PT, R6, 0x20, PT ;  /* 0x000000200600780c */ /* 0x000fe20003f44270 */
[----:B------:R-:W-:Y:S01]  /*143b0*/  FMUL.FTZ R44, R36, UR6 ;  /* 0x00000006242c7c20 */ /* 0x000fe20008410000 */
[----:B------:R-:W-:Y:S01]  /*143c0*/  FMNMX.FTZ R12, R47, R12, !PT ;  /* 0x0000000c2f0c7209 */ /* 0x000fe20007810000 */
[----:B------:R-:W-:Y:S01]  /*143d0*/  FMUL.FTZ R51, R51, UR6 ;  /* 0x0000000633337c20 */ /* 0x000fe20008410000 */
[----:B------:R-:W-:Y:S01]  /*143e0*/  FMUL.FTZ R48, R48, UR6 ;  /* 0x0000000630307c20 */ /* 0x000fe20008410000 */
[----:B------:R-:W-:Y:S01]  /*143f0*/  FMUL.FTZ R49, R49, UR6 ;  /* 0x0000000631317c20 */ /* 0x000fe20008410000 */
[----:B------:R-:W3:Y:S01]  /*14400*/  LDL R108, [R1+0x18] ;  /* 0x00001800016c7983 */ /* 0x000ee20000100800 */
[----:B------:R-:W4:Y:S01]  /*14410*/  MUFU.TANH R98, R98 ;  /* 0x0000006200627308 */ /* 0x000f220000002400 */
[----:B------:R-:W-:Y:S01]  /*14420*/  FMUL.FTZ R99, R103, UR6 ;  /* 0x0000000667637c20 */ /* 0x000fe20008410000 */
[----:B------:R-:W-:-:S06]  /*14430*/  FMUL.FTZ R88, R92, UR6 ;  /* 0x000000065c587c20 */ /* 0x000fcc0008410000 */
[----:B------:R-:W4:Y:S08]  /*14440*/  MUFU.TANH R86, R86 ;  /* 0x0000005600567308 */ /* 0x000f300000002400 */
[----:B------:R1:W-:Y:S01]  /*14450*/  MUFU.TANH R4, R53 ;  /* 0x0000003500047308 */ /* 0x0003e20000002400 */
[----:B0-----:R-:W-:Y:S02]  /*14460*/  FSEL R105, R105, -INF , P4 ;  /* 0xff80000069697808 */ /* 0x001fe40002000000 */
[----:B-1----:R-:W-:-:S05]  /*14470*/  FSEL R53, R14, -INF , P5 ;  /* 0xff8000000e357808 */ /* 0x002fca0002800000 */
[----:B------:R-:W0:Y:S01]  /*14480*/  MUFU.TANH R97, R97 ;  /* 0x0000006100617308 */ /* 0x000e220000002400 */
[----:B------:R-:W-:-:S07]  /*14490*/  FMNMX.FTZ R12, R53, R12, !PT ;  /* 0x0000000c350c7209 */ /* 0x000fce0007810000 */
[----:B------:R1:W-:Y:S01]  /*144a0*/  MUFU.TANH R36, R7 ;  /* 0x0000000700247308 */ /* 0x0003e20000002400 */
[----:B------:R-:W-:-:S07]  /*144b0*/  ISETP.GT.AND P4, PT, R6, 0x28, PT ;  /* 0x000000280600780c */ /* 0x000fce0003f84270 */
[----:B------:R-:W0:Y:S01]  /*144c0*/  MUFU.TANH R96, R96 ;  /* 0x0000006000607308 */ /* 0x000e220000002400 */
[----:B-1----:R-:W-:Y:S02]  /*144d0*/  FSEL R7, R82, -INF , P3 ;  /* 0xff80000052077808 */ /* 0x002fe40001800000 */
[----:B------:R-:W-:-:S05]  /*144e0*/  ISETP.GT.AND P3, PT, R6, 0x21, PT ;  /* 0x000000210600780c */ /* 0x000fca0003f64270 */
[----:B------:R1:W-:Y:S01]  /*144f0*/  MUFU.TANH R10, R55 ;  /* 0x00000037000a7308 */ /* 0x0003e20000002400 */
[----:B------:R-:W-:Y:S02]  /*14500*/  FSEL R9, R104, -INF , P5 ;  /* 0xff80000068097808 */ /* 0x000fe40002800000 */
[----:B-1----:R-:W-:-:S05]  /*14510*/  FSEL R55, R80, -INF , P2 ;  /* 0xff80000050377808 */ /* 0x002fca0001000000 */
[----:B------:R-:W1:Y:S01]  /*14520*/  MUFU.TANH R101, R101 ;  /* 0x0000006500657308 */ /* 0x000e620000002400 */
[----:B------:R-:W-:-:S07]  /*14530*/  FMNMX.FTZ R12, R55, R12, !PT ;  /* 0x0000000c370c7209 */ /* 0x000fce0007810000 */
[----:B------:R-:W-:Y:S01]  /*14540*/  MUFU.TANH R40, R50 ;  /* 0x0000003200287308 */ /* 0x000fe20000002400 */
[----:B------:R-:W-:Y:S02]  /*14550*/  ISETP.GT.AND P5, PT, R6, 0x29, PT ;  /* 0x000000290600780c */ /* 0x000fe40003fa4270 */
[----:B--2---:R-:W-:-:S05]  /*14560*/  FSEL R81, R81, -INF , P4 ;  /* 0xff80000051517808 */ /* 0x004fca0002000000 */
[----:B------:R-:W2:Y:S08]  /*14570*/  MUFU.TANH R85, R85 ;  /* 0x0000005500557308 */ /* 0x000eb00000002400 */
[----:B------:R0:W-:Y:S01]  /*14580*/  MUFU.TANH R50, R63 ;  /* 0x0000003f00327308 */ /* 0x0001e20000002400 */
[----:B------:R-:W-:Y:S01]  /*14590*/  FMUL.FTZ R92, R95, UR6 ;  /* 0x000000065f5c7c20 */ /* 0x000fe20008410000 */
[----:B----4-:R-:W-:-:S02]  /*145a0*/  FSEL R11, R98, -INF , P2 ;  /* 0xff800000620b7808 */ /* 0x010fc40001000000 */
[----:B0-----:R-:W-:-:S04]  /*145b0*/  FSEL R63, R15, -INF , P3 ;  /* 0xff8000000f3f7808 */ /* 0x001fc80001800000 */
[----:B------:R-:W0:Y:S01]  /*145c0*/  MUFU.TANH R99, R99 ;  /* 0x0000006300637308 */ /* 0x000e220000002400 */
[----:B------:R-:W-:-:S07]  /*145d0*/  FMNMX.FTZ R12, R63, R12, !PT ;  /* 0x0000000c3f0c7209 */ /* 0x000fce0007810000 */
[----:B------:R-:W4:Y:S01]  /*145e0*/  MUFU.TANH R88, R88 ;  /* 0x0000005800587308 */ /* 0x000f220000002400 */
[----:B------:R-:W-:Y:S02]  /*145f0*/  ISETP.GT.AND P2, PT, R6, 0x30, PT ;  /* 0x000000300600780c */ /* 0x000fe40003f44270 */
[----:B------:R-:W-:Y:S02]  /*14600*/  FSEL R95, R86, -INF , P5 ;  /* 0xff800000565f7808 */ /* 0x000fe40002800000 */
[----:B------:R-:W-:-:S03]  /*14610*/  FMNMX.FTZ R12, R81, R12, !PT ;  /* 0x0000000c510c7209 */ /* 0x000fc60007810000 */
[----:B------:R-:W4:Y:S01]  /*14620*/  MUFU.TANH R100, R100 ;  /* 0x0000006400647308 */ /* 0x000f220000002400 */
[----:B------:R-:W-:Y:S02]  /*14630*/  FSEL R97, R97, -INF , P3 ;  /* 0xff80000061617808 */ /* 0x000fe40001800000 */
[----:B------:R-:W-:-:S05]  /*14640*/  ISETP.GT.AND P3, PT, R6, 0x31, PT ;  /* 0x000000310600780c */ /* 0x000fca0003f64270 */
[----:B------:R-:W4:Y:S01]  /*14650*/  MUFU.TANH R89, R89 ;  /* 0x0000005900597308 */ /* 0x000f220000002400 */
[----:B------:R-:W-:Y:S02]  /*14660*/  FSEL R103, R96, -INF , P2 ;  /* 0xff80000060677808 */ /* 0x000fe40001000000 */
[----:B------:R-:W-:-:S05]  /*14670*/  FMNMX.FTZ R12, R95, R12, !PT ;  /* 0x0000000c5f0c7209 */ /* 0x000fca0007810000 */
[----:B------:R-:W4:Y:S01]  /*14680*/  MUFU.TANH R91, R91 ;  /* 0x0000005b005b7308 */ /* 0x000f220000002400 */
[----:B-1----:R-:W-:Y:S02]  /*14690*/  FSEL R101, R101, -INF , P4 ;  /* 0xff80000065657808 */ /* 0x002fe40002000000 */
[----:B------:R-:W-:-:S05]  /*146a0*/  ISETP.GT.AND P4, PT, R6, 0x38, PT ;  /* 0x000000380600780c */ /* 0x000fca0003f84270 */
[----:B------:R-:W1:Y:S01]  /*146b0*/  MUFU.TANH R90, R90 ;  /* 0x0000005a005a7308 */ /* 0x000e620000002400 */
[----:B--2---:R-:W-:Y:S02]  /*146c0*/  FSEL R119, R85, -INF , P3 ;  /* 0xff80000055777808 */ /* 0x004fe40001800000 */
[----:B------:R-:W-:-:S05]  /*146d0*/  FMNMX.FTZ R12, R103, R12, !PT ;  /* 0x0000000c670c7209 */ /* 0x000fca0007810000 */
[----:B------:R-:W2:Y:S01]  /*146e0*/  MUFU.TANH R94, R94 ;  /* 0x0000005e005e7308 */ /* 0x000ea20000002400 */
[----:B0-----:R-:W-:Y:S02]  /*146f0*/  FSEL R99, R99, -INF , P5 ;  /* 0xff80000063637808 */ /* 0x001fe40002800000 */
[----:B------:R-:W-:-:S05]  /*14700*/  ISETP.GT.AND P5, PT, R6, 0x39, PT ;  /* 0x000000390600780c */ /* 0x000fca0003fa4270 */
[----:B------:R-:W0:Y:S01]  /*14710*/  MUFU.TANH R72, R72 ;  /* 0x0000004800487308 */ /* 0x000e220000002400 */
[----:B----4-:R-:W-:Y:S02]  /*14720*/  FSEL R121, R88, -INF , P4 ;  /* 0xff80000058797808 */ /* 0x010fe40002000000 */
[----:B------:R-:W-:-:S05]  /*14730*/  FMNMX.FTZ R12, R119, R12, !PT ;  /* 0x0000000c770c7209 */ /* 0x000fca0007810000 */
[----:B------:R-:W4:Y:S01]  /*14740*/  MUFU.TANH R92, R92 ;  /* 0x0000005c005c7308 */ /* 0x000f220000002400 */
[----:B------:R-:W-:Y:S02]  /*14750*/  FSEL R13, R100, -INF , P2 ;  /* 0xff800000640d7808 */ /* 0x000fe40001000000 */
[----:B------:R-:W-:-:S05]  /*14760*/  ISETP.GT.AND P2, PT, R6, 0x40, PT ;  /* 0x000000400600780c */ /* 0x000fca0003f44270 */
[----:B------:R-:W4:Y:S01]  /*14770*/  MUFU.TANH R73, R73 ;  /* 0x0000004900497308 */ /* 0x000f220000002400 */
[----:B------:R-:W-:Y:S02]  /*14780*/  FSEL R123, R89, -INF , P5 ;  /* 0xff800000597b7808 */ /* 0x000fe40002800000 */
[----:B------:R-:W-:-:S05]  /*14790*/  FMNMX.FTZ R12, R121, R12, !PT ;  /* 0x0000000c790c7209 */ /* 0x000fca0007810000 */
[----:B------:R-:W4:Y:S01]  /*147a0*/  MUFU.TANH R93, R93 ;  /* 0x0000005d005d7308 */ /* 0x000f220000002400 */
[----:B------:R-:W-:Y:S02]  /*147b0*/  FSEL R91, R91, -INF , P3 ;  /* 0xff8000005b5b7808 */ /* 0x000fe40001800000 */
[----:B------:R-:W-:-:S05]  /*147c0*/  ISETP.GT.AND P3, PT, R6, 0x41, PT ;  /* 0x000000410600780c */ /* 0x000fca0003f64270 */
[----:B------:R-:W4:Y:S01]  /*147d0*/  MUFU.TANH R75, R75 ;  /* 0x0000004b004b7308 */ /* 0x000f220000002400 */
[----:B-1----:R-:W-:Y:S02]  /*147e0*/  FSEL R125, R90, -INF , P2 ;  /* 0xff8000005a7d7808 */ /* 0x002fe40001000000 */
[----:B------:R-:W-:-:S05]  /*147f0*/  FMNMX.FTZ R12, R123, R12, !PT ;  /* 0x0000000c7b0c7209 */ /* 0x000fca0007810000 */
[----:B------:R-:W1:Y:S01]  /*14800*/  MUFU.TANH R74, R74 ;  /* 0x0000004a004a7308 */ /* 0x000e620000002400 */
[----:B--2---:R-:W-:Y:S01]  /*14810*/  FSEL R15, R94, -INF , P4 ;  /* 0xff8000005e0f7808 */ /* 0x004fe20002000000 */
[----:B------:R-:W-:Y:S01]  /*14820*/  FMUL.FTZ R106, R46, UR6 ;  /* 0x000000062e6a7c20 */ /* 0x000fe20008410000 */
[----:B------:R-:W-:-:S05]  /*14830*/  ISETP.GT.AND P4, PT, R6, 0x48, PT ;  /* 0x000000480600780c */ /* 0x000fca0003f84270 */
[----:B------:R-:W2:Y:S01]  /*14840*/  MUFU.TANH R76, R76 ;  /* 0x0000004c004c7308 */ /* 0x000ea20000002400 */
[----:B0-----:R-:W-:Y:S02]  /*14850*/  FSEL R127, R72, -INF , P3 ;  /* 0xff800000487f7808 */ /* 0x001fe40001800000 */
[----:B------:R-:W-:Y:S01]  /*14860*/  FMNMX.FTZ R12, R125, R12, !PT ;  /* 0x0000000c7d0c7209 */ /* 0x000fe20007810000 */
[----:B------:R-:W-:-:S04]  /*14870*/  FMUL.FTZ R46, R35, UR6 ;  /* 0x00000006232e7c20 */ /* 0x000fc80008410000 */
[----:B------:R-:W-:Y:S01]  /*14880*/  MUFU.TANH R78, R78 ;  /* 0x0000004e004e7308 */ /* 0x000fe20000002400 */
[----:B----4-:R-:W-:Y:S02]  /*14890*/  FSEL R35, R92, -INF , P5 ;  /* 0xff8000005c237808 */ /* 0x010fe40002800000 */
[----:B------:R-:W-:-:S05]  /*148a0*/  ISETP.GT.AND P5, PT, R6, 0x49, PT ;  /* 0x000000490600780c */ /* 0x000fca0003fa4270 */
[----:B------:R-:W0:Y:S01]  /*148b0*/  MUFU.TANH R64, R64 ;  /* 0x0000004000407308 */ /* 0x000e220000002400 */
[----:B------:R-:W-:Y:S02]  /*148c0*/  FSEL R129, R73, -INF , P4 ;  /* 0xff80000049817808 */ /* 0x000fe40002000000 */
[----:B------:R-:W-:-:S05]  /*148d0*/  FMNMX.FTZ R12, R127, R12, !PT ;  /* 0x0000000c7f0c7209 */ /* 0x000fca0007810000 */
[----:B------:R-:W4:Y:S01]  /*148e0*/  MUFU.TANH R77, R77 ;  /* 0x0000004d004d7308 */ /* 0x000f220000002400 */
[----:B------:R-:W-:Y:S02]  /*148f0*/  FSEL R93, R93, -INF , P2 ;  /* 0xff8000005d5d7808 */ /* 0x000fe40001000000 */
[----:B------:R-:W-:-:S05]  /*14900*/  ISETP.GT.AND P2, PT, R6, 0x50, PT ;  /* 0x000000500600780c */ /* 0x000fca0003f44270 */
[----:B------:R-:W4:Y:S01]  /*14910*/  MUFU.TANH R65, R65 ;  /* 0x0000004100417308 */ /* 0x000f220000002400 */
[----:B------:R-:W-:Y:S02]  /*14920*/  FSEL R131, R75, -INF , P5 ;  /* 0xff8000004b837808 */ /* 0x000fe40002800000 */
[----:B------:R-:W-:Y:S01]  /*14930*/  FMNMX.FTZ R12, R129, R12, !PT ;  /* 0x0000000c810c7209 */ /* 0x000fe20007810000 */
[----:B------:R-:W-:-:S04]  /*14940*/  FMUL.FTZ R109, R43, UR6 ;  /* 0x000000062b6d7c20 */ /* 0x000fc80008410000 */
[----:B------:R-:W3:Y:S01]  /*14950*/  MUFU.TANH R79, R79 ;  /* 0x0000004f004f7308 */ /* 0x000ee20000002400 */
[----:B------:R-:W-:Y:S01]  /*14960*/  WARPGROUP.ARRIVE ;  /* 0x00000000000079c5 */ /* 0x000fe20000000000 */
[----:B-1----:R-:W-:-:S06]  /*14970*/  FSEL R43, R74, -INF , P3 ;  /* 0xff8000004a2b7808 */ /* 0x002fcc0001800000 */
[----:B------:R-:W1:Y:S01]  /*14980*/  MUFU.TANH R66, R66 ;  /* 0x0000004200427308 */ /* 0x000e620000002400 */
[----:B------:R-:W-:Y:S01]  /*14990*/  ISETP.GT.AND P3, PT, R6, 0x51, PT ;  /* 0x000000510600780c */ /* 0x000fe20003f64270 */
[----:B------:R-:W-:Y:S01]  /*149a0*/  FMUL.FTZ R107, R42, UR6 ;  /* 0x000000062a6b7c20 */ /* 0x000fe20008410000 */
[----:B--2---:R-:W-:Y:S01]  /*149b0*/  FSEL R133, R76, -INF , P2 ;  /* 0xff8000004c857808 */ /* 0x004fe20001000000 */
[----:B------:R-:W-:Y:S01]  /*149c0*/  HGMMA.64x16x16.F32 R24, gdesc[UR20], R24, gsb0 ;  /* 0x00200000141879f0 */ /* 0x000fe20008000818 */
[----:B------:R-:W-:-:S03]  /*149d0*/  FMNMX.FTZ R12, R131, R12, !PT ;  /* 0x0000000c830c7209 */ /* 0x000fc60007810000 */
[----:B------:R-:W2:Y:S01]  /*149e0*/  MUFU.TANH R67, R67 ;  /* 0x0000004300437308 */ /* 0x000ea20000002400 */
[----:B0-----:R-:W-:Y:S02]  /*149f0*/  FSEL R135, R64, -INF , P3 ;  /* 0xff80000040877808 */ /* 0x001fe40001800000 */
[----:B------:R-:W-:-:S05]  /*14a00*/  FMNMX.FTZ R12, R133, R12, !PT ;  /* 0x0000000c850c7209 */ /* 0x000fca0007810000 */
[----:B------:R-:W0:Y:S01]  /*14a10*/  MUFU.TANH R56, R56 ;  /* 0x0000003800387308 */ /* 0x000e220000002400 */
[----:B----4-:R-:W-:-:S07]  /*14a20*/  FSEL R77, R77, -INF , P5 ;  /* 0xff8000004d4d7808 */ /* 0x010fce0002800000 */
[----:B------:R-:W4:Y:S01]  /*14a30*/  MUFU.TANH R68, R68 ;  /* 0x0000004400447308 */ /* 0x000f220000002400 */
[----:B------:R-:W-:-:S07]  /*14a40*/  ISETP.GT.AND P5, PT, R6, 0x59, PT ;  /* 0x000000590600780c */ /* 0x000fce0003fa4270 */
[----:B------:R1:W-:Y:S01]  /*14a50*/  MUFU.TANH R42, R51 ;  /* 0x00000033002a7308 */ /* 0x0003e20000002400 */
[----:B------:R-:W-:-:S07]  /*14a60*/  FMNMX.FTZ R12, R135, R12, !PT ;  /* 0x0000000c870c7209 */ /* 0x000fce0007810000 */
[----:B------:R-:W4:Y:S01]  /*14a70*/  MUFU.TANH R57, R57 ;  /* 0x0000003900397308 */ /* 0x000f220000002400 */
[----:B-1----:R-:W-:Y:S02]  /*14a80*/  FSEL R51, R78, -INF , P4 ;  /* 0xff8000004e337808 */ /* 0x002fe40002000000 */
[----:B------:R-:W-:-:S05]  /*14a90*/  ISETP.GT.AND P4, PT, R6, 0x58, PT ;  /* 0x000000580600780c */ /* 0x000fca0003f84270 */
[----:B------:R-:W1:Y:S01]  /*14aa0*/  MUFU.TANH R69, R69 ;  /* 0x0000004500457308 */ /* 0x000e620000002400 */
[----:B------:R-:W-:Y:S02]  /*14ab0*/  FSEL R137, R65, -INF , P4 ;  /* 0xff80000041897808 */ /* 0x000fe40002000000 */
[----:B---3--:R-:W-:-:S05]  /*14ac0*/  FSEL R79, R79, -INF , P2 ;  /* 0xff8000004f4f7808 */ /* 0x008fca0001000000 */
[----:B------:R-:W3:Y:S01]  /*14ad0*/  MUFU.TANH R59, R59 ;  /* 0x0000003b003b7308 */ /* 0x000ee20000002400 */
[----:B------:R-:W-:Y:S02]  /*14ae0*/  ISETP.GT.AND P2, PT, R6, 0x60, PT ;  /* 0x000000600600780c */ /* 0x000fe40003f44270 */
[----:B------:R-:W-:Y:S02]  /*14af0*/  FSEL R139, R66, -INF , P5 ;  /* 0xff800000428b7808 */ /* 0x000fe40002800000 */
[----:B------:R-:W-:-:S03]  /*14b00*/  FMNMX.FTZ R12, R137, R12, !PT ;  /* 0x0000000c890c7209 */ /* 0x000fc60007810000 */
[----:B------:R-:W3:Y:S01]  /*14b10*/  MUFU.TANH R71, R71 ;  /* 0x0000004700477308 */ /* 0x000ee20000002400 */
[----:B--2---:R-:W-:Y:S02]  /*14b20*/  FSEL R67, R67, -INF , P3 ;  /* 0xff80000043437808 */ /* 0x004fe40001800000 */
[----:B------:R-:W-:-:S05]  /*14b30*/  ISETP.GT.AND P3, PT, R6, 0x61, PT ;  /* 0x000000610600780c */ /* 0x000fca0003f64270 */
[----:B------:R-:W2:Y:S01]  /*14b40*/  MUFU.TANH R58, R58 ;  /* 0x0000003a003a7308 */ /* 0x000ea20000002400 */
[----:B0-----:R-:W-:Y:S02]  /*14b50*/  FSEL R141, R56, -INF , P2 ;  /* 0xff800000388d7808 */ /* 0x001fe40001000000 */
[----:B------:R-:W-:-:S05]  /*14b60*/  FMNMX.FTZ R12, R139, R12, !PT ;  /* 0x0000000c8b0c7209 */ /* 0x000fca0007810000 */
[----:B------:R-:W0:Y:S01]  /*14b70*/  MUFU.TANH R70, R70 ;  /* 0x0000004600467308 */ /* 0x000e220000002400 */
[----:B----4-:R-:W-:Y:S02]  /*14b80*/  FSEL R73, R68, -INF , P4 ;  /* 0xff80000044497808 */ /* 0x010fe40002000000 */
        /* <DEDUP_REMOVED lines=8> */
[----:B---3--:R-:W-:Y:S02]  /*14c10*/  FSEL R145, R59, -INF , P4 ;  /* 0xff8000003b917808 */ /* 0x008fe40002000000 */
[----:B------:R-:W-:-:S05]  /*14c20*/  FMNMX.FTZ R12, R143, R12, !PT ;  /* 0x0000000c8f0c7209 */ /* 0x000fca0007810000 */
[----:B------:R-:W3:Y:S01]  /*14c30*/  MUFU.TANH R60, R60 ;  /* 0x0000003c003c7308 */ /* 0x000ee20000002400 */
[----:B------:R-:W-:Y:S02]  /*14c40*/  FSEL R71, R71, -INF , P2 ;  /* 0xff80000047477808 */ /* 0x000fe40001000000 */
[----:B------:R-:W-:Y:S02]  /*14c50*/  ISETP.GT.AND P2, PT, R6, 0x70, PT ;  /* 0x000000700600780c */ /* 0x000fe40003f44270 */
[----:B--2--5:R-:W-:Y:S02]  /*14c60*/  FSEL R147, R58, -INF , P5 ;  /* 0xff8000003a937808 */ /* 0x024fe40002800000 */
[----:B------:R-:W-:Y:S01]  /*14c70*/  FMNMX.FTZ R12, R145, R12, !PT ;  /* 0x0000000c910c7209 */ /* 0x000fe20007810000 */
[----:B------:R-:W2:Y:S01]  /*14c80*/  MUFU.TANH R157, R157 ;  /* 0x0000009d009d7308 */ /* 0x000ea20000002400 */
[----:B0-----:R-:W-:Y:S02]  /*14c90*/  FSEL R65, R70, -INF , P3 ;  /* 0xff80000046417808 */ /* 0x001fe40001800000 */
[----:B------:R-:W-:-:S02]  /*14ca0*/  ISETP.GT.AND P3, PT, R6, 0x71, PT ;  /* 0x000000710600780c */ /* 0x000fc40003f64270 */
[----:B----4-:R-:W-:Y:S02]  /*14cb0*/  FSEL R151, R48, -INF , P2 ;  /* 0xff80000030977808 */ /* 0x010fe40001000000 */
[----:B------:R-:W-:Y:S01]  /*14cc0*/  FMNMX.FTZ R12, R147, R12, !PT ;  /* 0x0000000c930c7209 */ /* 0x000fe20007810000 */
[----:B------:R-:W0:Y:S01]  /*14cd0*/  MUFU.TANH R159, R159 ;  /* 0x0000009f009f7308 */ /* 0x000e220000002400 */
[----:B------:R-:W-:Y:S02]  /*14ce0*/  FSEL R61, R61, -INF , P4 ;  /* 0xff8000003d3d7808 */ /* 0x000fe40002000000 */
[----:B------:R-:W-:Y:S02]  /*14cf0*/  ISETP.GT.AND P4, PT, R6, 0x78, PT ;  /* 0x000000780600780c */ /* 0x000fe40003f84270 */
[----:B-1----:R-:W-:Y:S02]  /*14d00*/  FSEL R149, R49, -INF , P3 ;  /* 0xff80000031957808 */ /* 0x002fe40001800000 */
[----:B------:R-:W-:Y:S01]  /*14d10*/  FMNMX.FTZ R12, R151, R12, !PT ;  /* 0x0000000c970c7209 */ /* 0x000fe20007810000 */
[----:B------:R-:W1:Y:S01]  /*14d20*/  MUFU.TANH R161, R161 ;  /* 0x000000a100a17308 */ /* 0x000e620000002400 */
[----:B---3--:R-:W-:-:S02]  /*14d30*/  FSEL R57, R60, -INF , P5 ;  /* 0xff8000003c397808 */ /* 0x008fc40002800000 */
[----:B------:R-:W-:Y:S02]  /*14d40*/  ISETP.GT.AND P5, PT, R6, 0x79, PT ;  /* 0x000000790600780c */ /* 0x000fe40003fa4270 */
[----:B------:R-:W-:Y:S02]  /*14d50*/  FSEL R153, R36, -INF , P4 ;  /* 0xff80000024997808 */ /* 0x000fe40002000000 */
[----:B------:R-:W-:Y:S01]  /*14d60*/  FMNMX.FTZ R12, R149, R12, !PT ;  /* 0x0000000c950c7209 */ /* 0x000fe20007810000 */
[----:B------:R-:W3:Y:S01]  /*14d70*/  MUFU.TANH R107, R107 ;  /* 0x0000006b006b7308 */ /* 0x000ee20000002400 */
[----:B------:R-:W-:Y:S02]  /*14d80*/  FSEL R59, R40, -INF , P2 ;  /* 0xff800000283b7808 */ /* 0x000fe40001000000 */
[----:B------:R-:W-:Y:S02]  /*14d90*/  ISETP.GT.AND P2, PT, R6, 0x80, PT ;  /* 0x000000800600780c */ /* 0x000fe40003f44270 */
[----:B------:R-:W-:-:S02]  /*14da0*/  FSEL R155, R4, -INF , P5 ;  /* 0xff800000049b7808 */ /* 0x000fc40002800000 */
[----:B------:R-:W-:Y:S01]  /*14db0*/  FMNMX.FTZ R12, R153, R12, !PT ;  /* 0x0000000c990c7209 */ /* 0x000fe20007810000 */
[----:B------:R-:W4:Y:S01]  /*14dc0*/  MUFU.TANH R163, R163 ;  /* 0x000000a300a37308 */ /* 0x000f220000002400 */
[----:B------:R-:W-:Y:S02]  /*14dd0*/  FSEL R75, R42, -INF , P3 ;  /* 0xff8000002a4b7808 */ /* 0x000fe40001800000 */
[----:B------:R-:W-:Y:S02]  /*14de0*/  ISETP.GT.AND P3, PT, R6, 0x81, PT ;  /* 0x000000810600780c */ /* 0x000fe40003f64270 */
[----:B--2---:R-:W-:-:S03]  /*14df0*/  FSEL R157, R157, -INF , P2 ;  /* 0xff8000009d9d7808 */ /* 0x004fc60001000000 */
[----:B------:R-:W2:Y:S01]  /*14e00*/  MUFU.TANH R109, R109 ;  /* 0x0000006d006d7308 */ /* 0x000ea20000002400 */
[----:B------:R-:W-:Y:S02]  /*14e10*/  FMNMX.FTZ R12, R155, R12, !PT ;  /* 0x0000000c9b0c7209 */ /* 0x000fe40007810000 */
[----:B------:R-:W-:-:S05]  /*14e20*/  FSEL R49, R50, -INF , P4 ;  /* 0xff80000032317808 */ /* 0x000fca0002000000 */
[----:B------:R-:W2:Y:S01]  /*14e30*/  MUFU.TANH R102, R102 ;  /* 0x0000006600667308 */ /* 0x000ea20000002400 */
[----:B------:R-:W-:Y:S02]  /*14e40*/  ISETP.GT.AND P4, PT, R6, 0x88, PT ;  /* 0x000000880600780c */ /* 0x000fe40003f84270 */
[----:B0-----:R-:W-:Y:S02]  /*14e50*/  FSEL R159, R159, -INF , P3 ;  /* 0xff8000009f9f7808 */ /* 0x001fe40001800000 */
[----:B------:R-:W-:-:S03]  /*14e60*/  FMNMX.FTZ R12, R157, R12, !PT ;  /* 0x0000000c9d0c7209 */ /* 0x000fc60007810000 */
[----:B------:R-:W0:Y:S01]  /*14e70*/  MUFU.TANH R106, R106 ;  /* 0x0000006a006a7308 */ /* 0x000e220000002400 */
[----:B------:R-:W-:Y:S01]  /*14e80*/  FSEL R85, R10, -INF , P5 ;  /* 0xff8000000a557808 */ /* 0x000fe20002800000 */
[----:B------:R-:W-:-:S06]  /*14e90*/  WARPGROUP.DEPBAR.LE gsb0, 0x0 ;  /* 0x00008000000079c5 */ /* 0x000fcc0000010000 */
[----:B------:R-:W0:Y:S01]  /*14ea0*/  MUFU.TANH R54, R54 ;  /* 0x0000003600367308 */ /* 0x000e220000002400 */
[----:B------:R-:W-:Y:S01]  /*14eb0*/  ISETP.GT.AND P5, PT, R6, 0x89, PT ;  /* 0x000000890600780c */ /* 0x000fe20003fa4270 */
[----:B------:R-:W-:Y:S01]  /*14ec0*/  FMUL.FTZ R24, R24, UR6 ;  /* 0x0000000618187c20 */ /* 0x000fe20008410000 */
[----:B-1----:R-:W-:Y:S02]  /*14ed0*/  FSEL R161, R161, -INF , P4 ;  /* 0xff800000a1a17808 */ /* 0x002fe40002000000 */
[----:B------:R-:W-:-:S03]  /*14ee0*/  FMNMX.FTZ R12, R159, R12, !PT ;  /* 0x0000000c9f0c7209 */ /* 0x000fc60007810000 */
[----:B------:R-:W1:Y:S01]  /*14ef0*/  MUFU.TANH R62, R62 ;  /* 0x0000003e003e7308 */ /* 0x000e620000002400 */
[----:B---3--:R-:W-:Y:S01]  /*14f00*/  FSEL R107, R107, -INF , P2 ;  /* 0xff8000006b6b7808 */ /* 0x008fe20001000000 */
[----:B------:R-:W-:Y:S01]  /*14f10*/  FMUL.FTZ R38, R38, UR6 ;  /* 0x0000000626267c20 */ /* 0x000fe20008410000 */
[----:B------:R-:W-:-:S05]  /*14f20*/  ISETP.GT.AND P2, PT, R6, 0x90, PT ;  /* 0x000000900600780c */ /* 0x000fca0003f44270 */
[----:B------:R-:W3:Y:S01]  /*14f30*/  MUFU.TANH R44, R44 ;  /* 0x0000002c002c7308 */ /* 0x000ee20000002400 */
[----:B----4-:R-:W-:Y:S01]  /*14f40*/  FSEL R163, R163, -INF , P5 ;  /* 0xff800000a3a37808 */ /* 0x010fe20002800000 */
[----:B------:R-:W-:Y:S01]  /*14f50*/  FMUL.FTZ R4, R25, UR6 ;  /* 0x0000000619047c20 */ /* 0x000fe20008410000 */
[----:B------:R-:W-:-:S05]  /*14f60*/  FMNMX.FTZ R12, R161, R12, !PT ;  /* 0x0000000ca10c7209 */ /* 0x000fca0007810000 */
[----:B------:R-:W4:Y:S01]  /*14f70*/  MUFU.TANH R52, R52 ;  /* 0x0000003400347308 */ /* 0x000f220000002400 */
[----:B--2---:R-:W-:Y:S01]  /*14f80*/  FSEL R109, R109, -INF , P3 ;  /* 0xff8000006d6d7808 */ /* 0x004fe20001800000 */
[----:B------:R-:W-:Y:S01]  /*14f90*/  FMUL.FTZ R28, R28, UR6 ;  /* 0x000000061c1c7c20 */ /* 0x000fe20008410000 */
[----:B------:R-:W-:-:S05]  /*14fa0*/  ISETP.GT.AND P3, PT, R6, 0x91, PT ;  /* 0x000000910600780c */ /* 0x000fca0003f64270 */
[----:B------:R-:W2:Y:S01]  /*14fb0*/  MUFU.TANH R34, R34 ;  /* 0x0000002200227308 */ /* 0x000ea20000002400 */
[----:B------:R-:W-:Y:S02]  /*14fc0*/  FSEL R165, R102, -INF , P2 ;  /* 0xff80000066a57808 */ /* 0x000fe40001000000 */
[----:B------:R-:W-:-:S05]  /*14fd0*/  FMNMX.FTZ R12, R163, R12, !PT ;  /* 0x0000000ca30c7209 */ /* 0x000fca0007810000 */
[----:B------:R-:W2:Y:S01]  /*14fe0*/  MUFU.TANH R46, R46 ;  /* 0x0000002e002e7308 */ /* 0x000ea20000002400 */
[----:B0-----:R-:W-:Y:S01]  /*14ff0*/  FSEL R25, R106, -INF , P4 ;  /* 0xff8000006a197808 */ /* 0x001fe20002000000 */
[----:B------:R-:W-:Y:S01]  /*15000*/  FMUL.FTZ R10, R29, UR6 ;  /* 0x000000061d0a7c20 */ /* 0x000fe20008410000 */
[----:B------:R-:W-:-:S05]  /*15010*/  ISETP.GT.AND P4, PT, R6, 0x98, PT ;  /* 0x000000980600780c */ /* 0x000fca0003f84270 */
[----:B------:R-:W0:Y:S01]  /*15020*/  MUFU.TANH R24, R24 ;  /* 0x0000001800187308 */ /* 0x000e220000002400 */
[----:B------:R-:W-:Y:S02]  /*15030*/  FSEL R167, R54, -INF , P3 ;  /* 0xff80000036a77808 */ /* 0x000fe40001800000 */
[----:B------:R-:W-:-:S05]  /*15040*/  FMNMX.FTZ R12, R165, R12, !PT ;  /* 0x0000000ca50c7209 */ /* 0x000fca0007810000 */
[----:B------:R-:W0:Y:S01]  /*15050*/  MUFU.TANH R38, R38 ;  /* 0x0000002600267308 */ /* 0x000e220000002400 */
[----:B-1----:R-:W-:Y:S02]  /*15060*/  FSEL R111, R62, -INF , P5 ;  /* 0xff8000003e6f7808 */ /* 0x002fe40002800000 */
[----:B------:R-:W-:-:S05]  /*15070*/  ISETP.GT.AND P5, PT, R6, 0x99, PT ;  /* 0x000000990600780c */ /* 0x000fca0003fa4270 */
[----:B------:R-:W1:Y:S01]  /*15080*/  MUFU.TANH R4, R4 ;  /* 0x0000000400047308 */ /* 0x000e620000002400 */
[----:B---3--:R-:W-:Y:S02]  /*15090*/  FSEL R169, R44, -INF , P4 ;  /* 0xff8000002ca97808 */ /* 0x008fe40002000000 */
[----:B------:R-:W-:-:S05]  /*150a0*/  FMNMX.FTZ R12, R167, R12, !PT ;  /* 0x0000000ca70c7209 */ /* 0x000fca0007810000 */
[----:B------:R-:W3:Y:S01]  /*150b0*/  MUFU.TANH R32, R32 ;  /* 0x0000002000207308 */ /* 0x000ee20000002400 */
[----:B----4-:R-:W-:Y:S02]  /*150c0*/  FSEL R29, R52, -INF , P2 ;  /* 0xff800000341d7808 */ /* 0x010fe40001000000 */
[----:B------:R-:W-:-:S05]  /*150d0*/  ISETP.GT.AND P2, PT, R6, 0xa0, PT ;  /* 0x000000a00600780c */ /* 0x000fca0003f44270 */
[----:B------:R-:W4:Y:S01]  /*150e0*/  MUFU.TANH R28, R28 ;  /* 0x0000001c001c7308 */ /* 0x000f220000002400 */
[----:B--2---:R-:W-:Y:S02]  /*150f0*/  FSEL R171, R34, -INF , P5 ;  /* 0xff80000022ab7808 */ /* 0x004fe40002800000 */
[----:B------:R-:W-:-:S05]  /*15100*/  FMNMX.FTZ R12, R169, R12, !PT ;  /* 0x0000000ca90c7209 */ /* 0x000fca0007810000 */
[----:B------:R-:W2:Y:S01]  /*15110*/  MUFU.TANH R10, R10 ;  /* 0x0000000a000a7308 */ /* 0x000ea20000002400 */
[----:B------:R-:W-:Y:S02]  /*15120*/  FSEL R115, R46, -INF , P3 ;  /* 0xff8000002e737808 */ /* 0x000fe40001800000 */
[----:B------:R-:W-:Y:S02]  /*15130*/  ISETP.GT.AND P3, PT, R6, 0xa1, PT ;  /* 0x000000a10600780c */ /* 0x000fe40003f64270 */
[----:B0-----:R-:W-:Y:S02]  /*15140*/  FSEL R173, R24, -INF , P2 ;  /* 0xff80000018ad7808 */ /* 0x001fe40001000000 */
[----:B------:R-:W-:Y:S02]  /*15150*/  FMNMX.FTZ R12, R171, R12, !PT ;  /* 0x0000000cab0c7209 */ /* 0x000fe40007810000 */
[----:B------:R-:W-:Y:S02]  /*15160*/  FSEL R117, R38, -INF , P4 ;  /* 0xff80000026757808 */ /* 0x000fe40002000000 */
[----:B------:R-:W-:-:S02]  /*15170*/  ISETP.GT.AND P4, PT, R6, 0xa8, PT ;  /* 0x000000a80600780c */ /* 0x000fc40003f84270 */
[----:B-1----:R-:W-:Y:S02]  /*15180*/  FSEL R175, R4, -INF , P3 ;  /* 0xff80000004af7808 */ /* 0x002fe40001800000 */
[----:B------:R-:W-:Y:S02]  /*15190*/  FMNMX.FTZ R12, R173, R12, !PT ;  /* 0x0000000cad0c7209 */ /* 0x000fe40007810000 */
[----:B---3--:R-:W-:Y:S02]  /*151a0*/  FSEL R113, R32, -INF , P5 ;  /* 0xff80000020717808 */ /* 0x008fe40002800000 */
[----:B------:R-:W-:Y:S02]  /*151b0*/  ISETP.GT.AND P5, PT, R6, 0xa9, PT ;  /* 0x000000a90600780c */ /* 0x000fe40003fa4270 */
[----:B----4-:R-:W-:Y:S02]  /*151c0*/  FSEL R179, R28, -INF , P4 ;  /* 0xff8000001cb37808 */ /* 0x010fe40002000000 */
[----:B------:R-:W-:-:S02]  /*151d0*/  FMNMX.FTZ R12, R175, R12, !PT ;  /* 0x0000000caf0c7209 */ /* 0x000fc40007810000 */
[----:B--2---:R-:W-:Y:S02]  /*151e0*/  FSEL R177, R10, -INF , P5 ;  /* 0xff8000000ab17808 */ /* 0x004fe40002800000 */
[----:B------:R-:W-:-:S04]  /*151f0*/  FMNMX.FTZ R12, R179, R12, !PT ;  /* 0x0000000cb30c7209 */ /* 0x000fc80007810000 */
[----:B------:R-:W-:-:S05]  /*15200*/  FMNMX.FTZ R6, R177, R12, !PT ;  /* 0x0000000cb1067209 */ /* 0x000fca0007810000 */
[----:B------:R-:W0:Y:S02]  /*15210*/  SHFL.BFLY PT, R89, R6, 0x2, 0x1f ;  /* 0x0c401f0006597f89 */ /* 0x000e2400000e0000 */
[----:B0-----:R-:W-:-:S05]  /*15220*/  FMNMX.FTZ R10, R6, R89, !PT ;  /* 0x00000059060a7209 */ /* 0x001fca0007810000 */
[----:B------:R-:W0:Y:S01]  /*15230*/  SHFL.BFLY PT, R89, R10, 0x1, 0x1f ;  /* 0x0c201f000a597f89 */ /* 0x000e2200000e0000 */
[----:B------:R-:W-:Y:S02]  /*15240*/  IMAD.U32 R88, RZ, RZ, UR7 ;  /* 0x00000007ff587e24 */ /* 0x000fe4000f8e00ff */
[----:B------:R-:W-:Y:S01]  /*15250*/  FMUL.FTZ R14, R27, UR6 ;  /* 0x000000061b0e7c20 */ /* 0x000fe20008410000 */
[----:B0-----:R-:W-:-:S04]  /*15260*/  FMNMX.FTZ R89, R10, R89, !PT ;  /* 0x000000590a597209 */ /* 0x001fc80007810000 */
[C---:B------:R-:W-:Y:S01]  /*15270*/  FSETP.NEU.FTZ.AND P6, PT, R89.reuse, -INF , PT ;  /* 0xff8000005900780b */ /* 0x040fe20003fdd000 */
[----:B------:R-:W-:-:S05]  /*15280*/  FMUL.FTZ R4, R89, R88 ;  /* 0x0000005859047220 */ /* 0x000fca0000410000 */
[----:B------:R-:W-:-:S05]  /*15290*/  FSEL R4, R4, RZ, P6 ;  /* 0x000000ff04047208 */ /* 0x000fca0003000000 */
[----:B------:R-:W-:Y:S01]  /*152a0*/  FFMA.FTZ R27, R8, R88, -R4 ;  /* 0x00000058081b7223 */ /* 0x000fe20000010804 */
[----:B------:R-:W-:-:S04]  /*152b0*/  FMNMX.FTZ R8, R5, R20, !PT ;  /* 0x0000001405087209 */ /* 0x000fc80007810000 */
        /* <DEDUP_REMOVED lines=30> */
[----:B------:R-:W-:Y:S01]  /*154a0*/  FMNMX.FTZ R8, R107, R8, !PT ;  /* 0x000000086b087209 */ /* 0x000fe20007810000 */
[----:B------:R-:W-:-:S03]  /*154b0*/  FMUL.FTZ R12, R26, UR6 ;  /* 0x000000061a0c7c20 */ /* 0x000fc60008410000 */
[----:B------:R-:W-:-:S04]  /*154c0*/  FMNMX.FTZ R8, R109, R8, !PT ;  /* 0x000000086d087209 */ /* 0x000fc80007810000 */
[----:B------:R-:W-:Y:S01]  /*154d0*/  FMNMX.FTZ R8, R25, R8, !PT ;  /* 0x0000000819087209 */ /* 0x000fe20007810000 */
[----:B------:R-:W0:Y:S01]  /*154e0*/  MUFU.TANH R12, R12 ;  /* 0x0000000c000c7308 */ /* 0x000e220000002400 */
[----:B------:R-:W-:Y:S02]  /*154f0*/  FMUL.FTZ R10, R30, UR6 ;  /* 0x000000061e0a7c20 */ /* 0x000fe40008410000 */
[----:B------:R-:W-:Y:S01]  /*15500*/  FMNMX.FTZ R8, R111, R8, !PT ;  /* 0x000000086f087209 */ /* 0x000fe20007810000 */
[----:B------:R-:W-:-:S03]  /*15510*/  FMUL.FTZ R6, R31, UR6 ;  /* 0x000000061f067c20 */ /* 0x000fc60008410000 */
[----:B------:R-:W-:Y:S01]  /*15520*/  FMNMX.FTZ R8, R29, R8, !PT ;  /* 0x000000081d087209 */ /* 0x000fe20007810000 */
[----:B------:R-:W1:Y:S03]  /*15530*/  MUFU.TANH R14, R14 ;  /* 0x0000000e000e7308 */ /* 0x000e660000002400 */
[----:B------:R-:W-:-:S05]  /*15540*/  FMNMX.FTZ R8, R115, R8, !PT ;  /* 0x0000000873087209 */ /* 0x000fca0007810000 */
[----:B------:R-:W2:Y:S01]  /*15550*/  MUFU.TANH R10, R10 ;  /* 0x0000000a000a7308 */ /* 0x000ea20000002400 */
[----:B------:R-:W-:Y:S01]  /*15560*/  FMNMX.FTZ R8, R117, R8, !PT ;  /* 0x0000000875087209 */ /* 0x000fe20007810000 */
[----:B------:R-:W-:Y:S01]  /*15570*/  FFMA.FTZ R192, R125, R88, -R4 ;  /* 0x000000587dc07223 */ /* 0x000fe20000010804 */
[----:B0-----:R-:W-:-:S05]  /*15580*/  FSEL R125, R12, -INF , P2 ;  /* 0xff8000000c7d7808 */ /* 0x001fca0001000000 */
[----:B------:R-:W0:Y:S01]  /*15590*/  MUFU.TANH R6, R6 ;  /* 0x0000000600067308 */ /* 0x000e220000002400 */
[----:B------:R-:W-:Y:S01]  /*155a0*/  FMNMX.FTZ R8, R113, R8, !PT ;  /* 0x0000000871087209 */ /* 0x000fe20007810000 */
[-CC-:B------:R-:W-:Y:S01]  /*155b0*/  FFMA.FTZ R178, R37, R88.reuse, -R4.reuse ;  /* 0x0000005825b27223 */ /* 0x180fe20000010804 */
[-CC-:B------:R-:W-:Y:S01]  /*155c0*/  FFMA.FTZ R37, R53, R88.reuse, -R4.reuse ;  /* 0x0000005835257223 */ /* 0x180fe20000010804 */
[--C-:B------:R-:W-:Y:S01]  /*155d0*/  FFMA.FTZ R53, R127, R88, -R4.reuse ;  /* 0x000000587f357223 */ /* 0x100fe20000010804 */
[----:B-1----:R-:W-:Y:S02]  /*155e0*/  FSEL R127, R14, -INF , P3 ;  /* 0xff8000000e7f7808 */ /* 0x002fe40001800000 */
[----:B------:R-:W-:Y:S01]  /*155f0*/  FMNMX.FTZ R8, R125, R8, !PT ;  /* 0x000000087d087209 */ /* 0x000fe20007810000 */
[-CC-:B------:R-:W-:Y:S01]  /*15600*/  FFMA.FTZ R184, R55, R88.reuse, -R4.reuse ;  /* 0x0000005837b87223 */ /* 0x180fe20000010804 */
[-CC-:B------:R-:W-:Y:S01]  /*15610*/  FFMA.FTZ R55, R131, R88.reuse, -R4.reuse ;  /* 0x0000005883377223 */ /* 0x180fe20000010804 */
[----:B--2---:R-:W-:Y:S01]  /*15620*/  FSEL R131, R10, -INF , P4 ;  /* 0xff8000000a837808 */ /* 0x004fe20002000000 */
[--C-:B------:R-:W-:Y:S01]  /*15630*/  FFMA.FTZ R31, R39, R88, -R4.reuse ;  /* 0x00000058271f7223 */ /* 0x100fe20000010804 */
[----:B------:R-:W-:Y:S01]  /*15640*/  FMNMX.FTZ R8, R127, R8, !PT ;  /* 0x000000087f087209 */ /* 0x000fe20007810000 */
[-CC-:B------:R-:W-:Y:S01]  /*15650*/  FFMA.FTZ R39, R63, R88.reuse, -R4.reuse ;  /* 0x000000583f277223 */ /* 0x180fe20000010804 */
[----:B------:R-:W-:-:S02]  /*15660*/  FFMA.FTZ R63, R135, R88, -R4 ;  /* 0x00000058873f7223 */ /* 0x000fc40000010804 */
[----:B------:R-:W-:Y:S02]  /*15670*/  FMNMX.FTZ R8, R131, R8, !PT ;  /* 0x0000000883087209 */ /* 0x000fe40007810000 */
[----:B0-----:R-:W-:-:S04]  /*15680*/  FSEL R135, R6, -INF , P5 ;  /* 0xff80000006877808 */ /* 0x001fc80002800000 */
[----:B------:R-:W-:Y:S01]  /*15690*/  FMNMX.FTZ R8, R135, R8, !PT ;  /* 0x0000000887087209 */ /* 0x000fe20007810000 */
[----:B------:R-:W-:-:S04]  /*156a0*/  FFMA.FTZ R196, R133, R88, -R4 ;  /* 0x0000005885c47223 */ /* 0x000fc80000010804 */
[----:B------:R-:W0:Y:S01]  /*156b0*/  SHFL.BFLY PT, R133, R8, 0x2, 0x1f ;  /* 0x0c401f0008857f89 */ /* 0x000e2200000e0000 */
[-CC-:B------:R-:W-:Y:S01]  /*156c0*/  FFMA.FTZ R186, R81, R88.reuse, -R4.reuse ;  /* 0x0000005851ba7223 */ /* 0x180fe20000010804 */
[----:B------:R-:W-:Y:S01]  /*156d0*/  FFMA.FTZ R81, R139, R88, -R4 ;  /* 0x000000588b517223 */ /* 0x000fe20000010804 */
[----:B0-----:R-:W-:-:S05]  /*156e0*/  FMNMX.FTZ R6, R8, R133, !PT ;  /* 0x0000008508067209 */ /* 0x001fca0007810000 */
[----:B------:R-:W0:Y:S01]  /*156f0*/  SHFL.BFLY PT, R139, R6, 0x1, 0x1f ;  /* 0x0c201f00068b7f89 */ /* 0x000e2200000e0000 */
[-CC-:B------:R-:W-:Y:S01]  /*15700*/  FFMA.FTZ R176, R33, R88.reuse, -R4.reuse ;  /* 0x0000005821b07223 */ /* 0x180fe20000010804 */
[----:B------:R-:W-:Y:S01]  /*15710*/  MUFU.EX2 R27, R27 ;  /* 0x0000001b001b7308 */ /* 0x000fe20000000800 */
[----:B------:R-:W-:-:S07]  /*15720*/  FFMA.FTZ R180, R41, R88, -R4 ;  /* 0x0000005829b47223 */ /* 0x000fce0000010804 */
[----:B------:R-:W1:Y:S01]  /*15730*/  MUFU.EX2 R176, R176 ;  /* 0x000000b000b07308 */ /* 0x000e620000000800 */
[----:B------:R-:W-:-:S07]  /*15740*/  FFMA.FTZ R33, R45, R88, -R4 ;  /* 0x000000582d217223 */ /* 0x000fce0000010804 */
[----:B------:R-:W2:Y:S01]  /*15750*/  MUFU.EX2 R178, R178 ;  /* 0x000000b200b27308 */ /* 0x000ea20000000800 */
[----:B0-----:R-:W-:-:S07]  /*15760*/  FMNMX.FTZ R92, R6, R139, !PT ;  /* 0x0000008b065c7209 */ /* 0x001fce0007810000 */
[----:B------:R-:W0:Y:S01]  /*15770*/  MUFU.EX2 R31, R31 ;  /* 0x0000001f001f7308 */ /* 0x000e220000000800 */
[C---:B------:R-:W-:Y:S01]  /*15780*/  FSETP.NEU.FTZ.AND P2, PT, R92.reuse, -INF , PT ;  /* 0xff8000005c00780b */ /* 0x040fe20003f5d000 */
[-C--:B------:R-:W-:Y:S01]  /*15790*/  FMUL.FTZ R26, R92, R88.reuse ;  /* 0x000000585c1a7220 */ /* 0x080fe20000410000 */
[----:B------:R-:W-:-:S04]  /*157a0*/  FFMA.FTZ R182, R47, R88, -R4 ;  /* 0x000000582fb67223 */ /* 0x000fc80000010804 */
[----:B------:R-:W-:Y:S01]  /*157b0*/  FSEL R26, R26, RZ, P2 ;  /* 0x000000ff1a1a7208 */ /* 0x000fe20001000000 */
[----:B------:R-:W3:Y:S01]  /*157c0*/  MUFU.EX2 R180, R180 ;  /* 0x000000b400b47308 */ /* 0x000ee20000000800 */
[-CC-:B------:R-:W-:Y:S01]  /*157d0*/  FFMA.FTZ R218, R179, R88.reuse, -R4.reuse ;  /* 0x00000058b3da7223 */ /* 0x180fe20000010804 */
[-C--:B------:R-:W-:Y:S02]  /*157e0*/  FFMA.FTZ R41, R95, R88.reuse, -R4 ;  /* 0x000000585f297223 */ /* 0x080fe40000010804 */
[-C--:B------:R-:W-:Y:S01]  /*157f0*/  FFMA.FTZ R179, R3, R88.reuse, -R26 ;  /* 0x0000005803b37223 */ /* 0x080fe2000001081a */
[----:B-1----:R-:W-:Y:S01]  /*15800*/  FADD.FTZ R3, R176, R27 ;  /* 0x0000001bb0037221 */ /* 0x002fe20000010000 */
[-CC-:B------:R-:W-:Y:S02]  /*15810*/  FFMA.FTZ R188, R103, R88.reuse, -R4.reuse ;  /* 0x0000005867bc7223 */ /* 0x180fe40000010804 */
[----:B------:R-:W1:Y:S01]  /*15820*/  MUFU.EX2 R33, R33 ;  /* 0x0000002100217308 */ /* 0x000e620000000800 */
[-CC-:B------:R-:W-:Y:S01]  /*15830*/  FFMA.FTZ R45, R119, R88.reuse, -R4.reuse ;  /* 0x00000058772d7223 */ /* 0x180fe20000010804 */
        /* <DEDUP_REMOVED lines=22> */
[-C--:B------:R-:W-:Y:S01]  /*159a0*/  FFMA.FTZ R141, R177, R88.reuse, -R4 ;  /* 0x00000058b18d7223 */ /* 0x080fe20000010804 */
[----:B------:R-:W4:Y:S01]  /*159b0*/  MUFU.EX2 R182, R182 ;  /* 0x000000b600b67308 */ /* 0x000f220000000800 */
[-CC-:B------:R-:W-:Y:S01]  /*159c0*/  FFMA.FTZ R4, R20, R88.reuse, -R26.reuse ;  /* 0x0000005814047223 */ /* 0x180fe2000001081a */
[----:B--2---:R-:W-:Y:S01]  /*159d0*/  FADD.FTZ R20, R178, R3 ;  /* 0x00000003b2147221 */ /* 0x004fe20000010000 */
[----:B------:R-:W-:-:S03]  /*159e0*/  FFMA.FTZ R177, R5, R88, -R26 ;  /* 0x0000005805b17223 */ /* 0x000fc6000001081a */
[----:B0-----:R-:W-:Y:S02]  /*159f0*/  FADD.FTZ R3, R31, R20 ;  /* 0x000000141f037221 */ /* 0x001fe40000010000 */
[----:B------:R-:W0:Y:S02]  /*15a00*/  MUFU.EX2 R37, R37 ;  /* 0x0000002500257308 */ /* 0x000e240000000800 */
[----:B---3--:R-:W-:Y:S01]  /*15a10*/  FADD.FTZ R20, R180, R3 ;  /* 0x00000003b4147221 */ /* 0x008fe20000010000 */
[----:B------:R-:W-:-:S05]  /*15a20*/  FFMA.FTZ R6, R21, R88, -R26 ;  /* 0x0000005815067223 */ /* 0x000fca000001081a */
[----:B------:R-:W2:Y:S01]  /*15a30*/  MUFU.EX2 R184, R184 ;  /* 0x000000b800b87308 */ /* 0x000ea20000000800 */
[----:B-1----:R-:W-:Y:S01]  /*15a40*/  FADD.FTZ R3, R33, R20 ;  /* 0x0000001421037221 */ /* 0x002fe20000010000 */
[----:B------:R-:W-:-:S06]  /*15a50*/  FFMA.FTZ R181, R83, R88, -R26 ;  /* 0x0000005853b57223 */ /* 0x000fcc000001081a */
[----:B------:R-:W-:Y:S01]  /*15a60*/  MUFU.EX2 R177, R177 ;  /* 0x000000b100b17308 */ /* 0x000fe20000000800 */
[----:B----4-:R-:W-:-:S07]  /*15a70*/  FADD.FTZ R20, R182, R3 ;  /* 0x00000003b6147221 */ /* 0x010fce0000010000 */
[----:B------:R-:W1:Y:S08]  /*15a80*/  MUFU.EX2 R4, R4 ;  /* 0x0000000400047308 */ /* 0x000e700000000800 */
[----:B------:R-:W3:Y:S01]  /*15a90*/  MUFU.EX2 R39, R39 ;  /* 0x0000002700277308 */ /* 0x000ee20000000800 */
[----:B------:R-:W-:-:S07]  /*15aa0*/  FFMA.FTZ R8, R7, R88, -R26 ;  /* 0x0000005807087223 */ /* 0x000fce000001081a */
[----:B------:R-:W4:Y:S01]  /*15ab0*/  MUFU.EX2 R179, R179 ;  /* 0x000000b300b37308 */ /* 0x000f220000000800 */
[----:B0-----:R-:W-:-:S07]  /*15ac0*/  FADD.FTZ R3, R37, R20 ;  /* 0x0000001425037221 */ /* 0x001fce0000010000 */
[----:B------:R-:W0:Y:S01]  /*15ad0*/  MUFU.EX2 R186, R186 ;  /* 0x000000ba00ba7308 */ /* 0x000e220000000800 */
[----:B------:R-:W-:-:S07]  /*15ae0*/  FFMA.FTZ R183, R105, R88, -R26 ;  /* 0x0000005869b77223 */ /* 0x000fce000001081a */
[----:B------:R-:W0:Y:S01]  /*15af0*/  MUFU.EX2 R6, R6 ;  /* 0x0000000600067308 */ /* 0x000e220000000800 */
[----:B--2---:R-:W-:-:S07]  /*15b00*/  FADD.FTZ R38, R184, R3 ;  /* 0x00000003b8267221 */ /* 0x004fce0000010000 */
[----:B------:R-:W2:Y:S01]  /*15b10*/  MUFU.EX2 R41, R41 ;  /* 0x0000002900297308 */ /* 0x000ea20000000800 */
[----:B-1----:R-:W-:Y:S01]  /*15b20*/  FADD.FTZ R20, R177, R4 ;  /* 0x00000004b1147221 */ /* 0x002fe20000010000 */
[----:B------:R-:W-:-:S06]  /*15b30*/  FFMA.FTZ R10, R9, R88, -R26 ;  /* 0x00000058090a7223 */ /* 0x000fcc000001081a */
[----:B------:R-:W1:Y:S01]  /*15b40*/  MUFU.EX2 R181, R181 ;  /* 0x000000b500b57308 */ /* 0x000e620000000800 */
[----:B---3--:R-:W-:-:S07]  /*15b50*/  FADD.FTZ R5, R39, R38 ;  /* 0x0000002627057221 */ /* 0x008fce0000010000 */
[----:B------:R-:W3:Y:S01]  /*15b60*/  MUFU.EX2 R188, R188 ;  /* 0x000000bc00bc7308 */ /* 0x000ee20000000800 */
[----:B----4-:R-:W-:Y:S01]  /*15b70*/  FADD.FTZ R3, R179, R20 ;  /* 0x00000014b3037221 */ /* 0x010fe20000010000 */
[----:B------:R-:W-:-:S06]  /*15b80*/  FFMA.FTZ R185, R11, R88, -R26 ;  /* 0x000000580bb97223 */ /* 0x000fcc000001081a */
[----:B------:R-:W4:Y:S01]  /*15b90*/  MUFU.EX2 R8, R8 ;  /* 0x0000000800087308 */ /* 0x000f220000000800 */
[----:B0-----:R-:W-:-:S07]  /*15ba0*/  FADD.FTZ R40, R186, R5 ;  /* 0x00000005ba287221 */ /* 0x001fce0000010000 */
[----:B------:R-:W0:Y:S01]  /*15bb0*/  MUFU.EX2 R45, R45 ;  /* 0x0000002d002d7308 */ /* 0x000e220000000800 */
[----:B------:R-:W-:Y:S01]  /*15bc0*/  FADD.FTZ R20, R6, R3 ;  /* 0x0000000306147221 */ /* 0x000fe20000010000 */
[----:B------:R-:W-:-:S06]  /*15bd0*/  FFMA.FTZ R12, R97, R88, -R26 ;  /* 0x00000058610c7223 */ /* 0x000fcc000001081a */
        /* <DEDUP_REMOVED lines=26> */
[----:B0-----:R-:W-:Y:S01]  /*15d80*/  FADD.FTZ R42, R192, R5 ;  /* 0x00000005c02a7221 */ /* 0x001fe20000010000 */
[----:B------:R-:W-:-:S06]  /*15d90*/  FADD.FTZ R20, R12, R3 ;  /* 0x000000030c147221 */ /* 0x000fcc0000010000 */
[----:B------:R-:W0:Y:S01]  /*15da0*/  MUFU.EX2 R189, R189 ;  /* 0x000000bd00bd7308 */ /* 0x000e220000000800 */
[----:B------:R-:W-:Y:S01]  /*15db0*/  FFMA.FTZ R28, R35, R88, -R26 ;  /* 0x00000058231c7223 */ /* 0x000fe2000001081a */
[----:B--2---:R-:W-:Y:S01]  /*15dc0*/  FADD.FTZ R3, R53, R42 ;  /* 0x0000002a35037221 */ /* 0x004fe20000010000 */
[----:B------:R-:W-:-:S05]  /*15dd0*/  @!P1 VIADD R0, R0, 0x34840 ;  /* 0x0003484000009836 */ /* 0x000fca0000000000 */
[----:B------:R-:W2:Y:S01]  /*15de0*/  MUFU.EX2 R24, R24 ;  /* 0x0000001800187308 */ /* 0x000ea20000000800 */
[----:B-1----:R-:W-:Y:S01]  /*15df0*/  FADD.FTZ R5, R187, R20 ;  /* 0x00000014bb057221 */ /* 0x002fe20000010000 */
[----:B------:R-:W-:Y:S01]  /*15e00*/  FFMA.FTZ R193, R93, R88, -R26 ;  /* 0x000000585dc17223 */ /* 0x000fe2000001081a */
[----:B---3--:R-:W-:Y:S01]  /*15e10*/  FADD.FTZ R42, R194, R3 ;  /* 0x00000003c22a7221 */ /* 0x008fe20000010000 */
[----:B------:R-:W-:-:S04]  /*15e20*/  @!P1 PRMT R3, RZ, 0x654, R0 ;  /* 0x00000654ff039816 */ /* 0x000fc80000000000 */
[----:B------:R-:W1:Y:S01]  /*15e30*/  MUFU.EX2 R191, R191 ;  /* 0x000000bf00bf7308 */ /* 0x000e620000000800 */
[----:B----4-:R-:W-:Y:S01]  /*15e40*/  FADD.FTZ R20, R14, R5 ;  /* 0x000000050e147221 */ /* 0x010fe20000010000 */
[-CC-:B------:R-:W-:Y:S01]  /*15e50*/  FFMA.FTZ R30, R43, R88.reuse, -R26.reuse ;  /* 0x000000582b1e7223 */ /* 0x180fe2000001081a */
[----:B------:R0:W-:Y:S05]  /*15e60*/  @!P1 SYNCS.ARRIVE.TRANS64.RED.A1T0 RZ, [R3+URZ], RZ ;  /* 0x000000ff03ff99a7 */ /* 0x0001ea000810043f */
[----:B------:R-:W3:Y:S01]  /*15e70*/  MUFU.EX2 R55, R55 ;  /* 0x0000003700377308 */ /* 0x000ee20000000800 */
[----:B------:R-:W-:Y:S01]  /*15e80*/  FFMA.FTZ R195, R51, R88, -R26 ;  /* 0x0000005833c37223 */ /* 0x000fe2000001081a */
[----:B0-----:R-:W-:-:S06]  /*15e90*/  FADD.FTZ R3, R189, R20 ;  /* 0x00000014bd037221 */ /* 0x001fcc0000010000 */
[----:B------:R-:W0:Y:S08]  /*15ea0*/  MUFU.EX2 R28, R28 ;  /* 0x0000001c001c7308 */ /* 0x000e300000000800 */
[----:B------:R-:W4:Y:S01]  /*15eb0*/  MUFU.EX2 R196, R196 ;  /* 0x000000c400c47308 */ /* 0x000f220000000800 */
[----:B--2---:R-:W-:Y:S01]  /*15ec0*/  FADD.FTZ R20, R24, R3 ;  /* 0x0000000318147221 */ /* 0x004fe20000010000 */
[----:B------:R-:W-:-:S06]  /*15ed0*/  FFMA.FTZ R32, R77, R88, -R26 ;  /* 0x000000584d207223 */ /* 0x000fcc000001081a */
[----:B------:R-:W2:Y:S08]  /*15ee0*/  MUFU.EX2 R193, R193 ;  /* 0x000000c100c17308 */ /* 0x000eb00000000800 */
[----:B------:R-:W2:Y:S01]  /*15ef0*/  MUFU.EX2 R63, R63 ;  /* 0x0000003f003f7308 */ /* 0x000ea20000000800 */
[----:B-1----:R-:W-:Y:S01]  /*15f00*/  FADD.FTZ R3, R191, R20 ;  /* 0x00000014bf037221 */ /* 0x002fe20000010000 */
[----:B------:R-:W-:-:S06]  /*15f10*/  FFMA.FTZ R197, R79, R88, -R26 ;  /* 0x000000584fc57223 */ /* 0x000fcc000001081a */
[----:B------:R-:W1:Y:S01]  /*15f20*/  MUFU.EX2 R30, R30 ;  /* 0x0000001e001e7308 */ /* 0x000e620000000800 */
[----:B---3--:R-:W-:-:S07]  /*15f30*/  FADD.FTZ R5, R55, R42 ;  /* 0x0000002a37057221 */ /* 0x008fce0000010000 */
[----:B------:R-:W3:Y:S01]  /*15f40*/  MUFU.EX2 R198, R198 ;  /* 0x000000c600c67308 */ /* 0x000ee20000000800 */
[----:B0-----:R-:W-:Y:S01]  /*15f50*/  FADD.FTZ R20, R28, R3 ;  /* 0x000000031c147221 */ /* 0x001fe20000010000 */
[----:B------:R-:W-:-:S06]  /*15f60*/  FFMA.FTZ R34, R67, R88, -R26 ;  /* 0x0000005843227223 */ /* 0x000fcc000001081a */
[----:B------:R-:W0:Y:S01]  /*15f70*/  MUFU.EX2 R195, R195 ;  /* 0x000000c300c37308 */ /* 0x000e220000000800 */
[----:B----4-:R-:W-:-:S07]  /*15f80*/  FADD.FTZ R44, R196, R5 ;  /* 0x00000005c42c7221 */ /* 0x010fce0000010000 */
[----:B------:R-:W4:Y:S01]  /*15f90*/  MUFU.EX2 R81, R81 ;  /* 0x0000005100517308 */ /* 0x000f220000000800 */
[----:B--2---:R-:W-:Y:S01]  /*15fa0*/  FADD.FTZ R3, R193, R20 ;  /* 0x00000014c1037221 */ /* 0x004fe20000010000 */
[----:B------:R-:W-:-:S06]  /*15fb0*/  FFMA.FTZ R199, R73, R88, -R26 ;  /* 0x0000005849c77223 */ /* 0x000fcc000001081a */
[----:B------:R-:W2:Y:S01]  /*15fc0*/  MUFU.EX2 R32, R32 ;  /* 0x0000002000207308 */ /* 0x000ea20000000800 */
[----:B------:R-:W-:-:S07]  /*15fd0*/  FADD.FTZ R5, R63, R44 ;  /* 0x0000002c3f057221 */ /* 0x000fce0000010000 */
        /* <DEDUP_REMOVED lines=32> */
[----:B---3--:R-:W-:-:S06]  /*161e0*/  FADD.FTZ R48, R204, R5 ;  /* 0x00000005cc307221 */ /* 0x008fcc0000010000 */
[----:B------:R-:W1:Y:S01]  /*161f0*/  MUFU.EX2 R203, R203 ;  /* 0x000000cb00cb7308 */ /* 0x000e620000000800 */
[----:B------:R-:W-:-:S07]  /*16200*/  FFMA.FTZ R75, R75, R88, -R26 ;  /* 0x000000584b4b7223 */ /* 0x000fce000001081a */
        /* <DEDUP_REMOVED lines=37> */
[----:B------:R-:W-:-:S06]  /*16460*/  FADD.FTZ R50, R212, R5 ;  /* 0x00000005d4327221 */ /* 0x000fcc0000010000 */
[----:B------:R-:W2:Y:S01]  /*16470*/  MUFU.EX2 R211, R211 ;  /* 0x000000d300d37308 */ /* 0x000ea20000000800 */
[----:B------:R-:W-:-:S07]  /*16480*/  FFMA.FTZ R115, R115, R88, -R26 ;  /* 0x0000005873737223 */ /* 0x000fce000001081a */
[----:B------:R-:W2:Y:S01]  /*16490*/  MUFU.EX2 R137, R137 ;  /* 0x0000008900897308 */ /* 0x000ea20000000800 */
[----:B-1----:R-:W-:Y:S01]  /*164a0*/  FADD.FTZ R3, R209, R20 ;  /* 0x00000014d1037221 */ /* 0x002fe20000010000 */
[----:B------:R-:W-:-:S06]  /*164b0*/  FFMA.FTZ R117, R117, R88, -R26 ;  /* 0x0000005875757223 */ /* 0x000fcc000001081a */
[----:B------:R-:W1:Y:S01]  /*164c0*/  MUFU.EX2 R46, R46 ;  /* 0x0000002e002e7308 */ /* 0x000e620000000800 */
[----:B---3--:R-:W-:-:S07]  /*164d0*/  FADD.FTZ R5, R133, R50 ;  /* 0x0000003285057221 */ /* 0x008fce0000010000 */
[----:B------:R-:W3:Y:S01]  /*164e0*/  MUFU.EX2 R216, R216 ;  /* 0x000000d800d87308 */ /* 0x000ee20000000800 */
[----:B0-----:R-:W-:Y:S01]  /*164f0*/  FADD.FTZ R20, R44, R3 ;  /* 0x000000032c147221 */ /* 0x001fe20000010000 */
[----:B----4-:R-:W-:-:S06]  /*16500*/  FADD.FTZ R52, R214, R5 ;  /* 0x00000005d6347221 */ /* 0x010fcc0000010000 */
[----:B------:R-:W0:Y:S01]  /*16510*/  MUFU.EX2 R29, R29 ;  /* 0x0000001d001d7308 */ /* 0x000e220000000800 */
[----:B------:R-:W-:-:S07]  /*16520*/  FFMA.FTZ R113, R113, R88, -R26 ;  /* 0x0000005871717223 */ /* 0x000fce000001081a */
[----:B------:R-:W4:Y:S01]  /*16530*/  MUFU.EX2 R139, R175 ;  /* 0x000000af008b7308 */ /* 0x000f220000000800 */
[----:B--2---:R-:W-:Y:S01]  /*16540*/  FADD.FTZ R3, R211, R20 ;  /* 0x00000014d3037221 */ /* 0x004fe20000010000 */
[----:B------:R-:W-:-:S06]  /*16550*/  FFMA.FTZ R125, R125, R88, -R26 ;  /* 0x000000587d7d7223 */ /* 0x000fcc000001081a */
[----:B------:R-:W2:Y:S01]  /*16560*/  MUFU.EX2 R48, R115 ;  /* 0x0000007300307308 */ /* 0x000ea20000000800 */
[----:B------:R-:W-:Y:S01]  /*16570*/  FADD.FTZ R5, R137, R52 ;  /* 0x0000003489057221 */ /* 0x000fe20000010000 */
[----:B-1----:R-:W-:-:S06]  /*16580*/  FADD.FTZ R54, R46, R3 ;  /* 0x000000032e367221 */ /* 0x002fcc0000010000 */
[----:B------:R-:W1:Y:S01]  /*16590*/  MUFU.EX2 R117, R117 ;  /* 0x0000007500757308 */ /* 0x000e620000000800 */
[----:B---3--:R-:W-:Y:S01]  /*165a0*/  FADD.FTZ R52, R216, R5 ;  /* 0x00000005d8347221 */ /* 0x008fe20000010000 */
[----:B------:R-:W-:Y:S01]  /*165b0*/  FFMA.FTZ R127, R127, R88, -R26 ;  /* 0x000000587f7f7223 */ /* 0x000fe2000001081a */
[----:B0-----:R-:W-:-:S05]  /*165c0*/  FADD.FTZ R3, R29, R54 ;  /* 0x000000361d037221 */ /* 0x001fca0000010000 */
[----:B------:R-:W0:Y:S01]  /*165d0*/  MUFU.EX2 R50, R113 ;  /* 0x0000007100327308 */ /* 0x000e220000000800 */
[----:B------:R-:W-:Y:S01]  /*165e0*/  FFMA.FTZ R131, R131, R88, -R26 ;  /* 0x0000005883837223 */ /* 0x000fe2000001081a */
[----:B----4-:R-:W-:Y:S01]  /*165f0*/  FADD.FTZ R5, R139, R52 ;  /* 0x000000348b057221 */ /* 0x010fe20000010000 */
[----:B------:R-:W-:-:S05]  /*16600*/  F2FP.F16.F32.PACK_AB R177, R4, R177 ;  /* 0x000000b104b1723e */ /* 0x000fca00000000ff */
[----:B------:R-:W3:Y:S01]  /*16610*/  MUFU.EX2 R125, R125 ;  /* 0x0000007d007d7308 */ /* 0x000ee20000000800 */
[----:B--2---:R-:W-:-:S07]  /*16620*/  FADD.FTZ R4, R48, R3 ;  /* 0x0000000330047221 */ /* 0x004fce0000010000 */
[----:B------:R-:W2:Y:S01]  /*16630*/  MUFU.EX2 R52, R127 ;  /* 0x0000007f00347308 */ /* 0x000ea20000000800 */
[----:B-1----:R-:W-:-:S07]  /*16640*/  FADD.FTZ R3, R117, R4 ;  /* 0x0000000475037221 */ /* 0x002fce0000010000 */
[----:B------:R-:W1:Y:S01]  /*16650*/  MUFU.EX2 R131, R131 ;  /* 0x0000008300837308 */ /* 0x000e620000000800 */
[----:B0-----:R-:W-:Y:S01]  /*16660*/  FADD.FTZ R4, R50, R3 ;  /* 0x0000000332047221 */ /* 0x001fe20000010000 */
[----:B------:R-:W-:-:S03]  /*16670*/  F2FP.F16.F32.PACK_AB R205, R0, R205 ;  /* 0x000000cd00cd723e */ /* 0x000fc600000000ff */
[----:B---3--:R-:W-:Y:S01]  /*16680*/  FADD.FTZ R3, R125, R4 ;  /* 0x000000047d037221 */ /* 0x008fe20000010000 */
[----:B------:R-:W-:-:S03]  /*16690*/  FFMA.FTZ R26, R135, R88, -R26 ;  /* 0x00000058871a7223 */ /* 0x000fc6000001081a */
[----:B--2---:R-:W-:Y:S01]  /*166a0*/  FADD.FTZ R0, R52, R3 ;  /* 0x0000000334007221 */ /* 0x004fe20000010000 */
[----:B------:R-:W0:Y:S03]  /*166b0*/  MUFU.EX2 R218, R218 ;  /* 0x000000da00da7308 */ /* 0x000e260000000800 */
[----:B-1----:R-:W-:Y:S01]  /*166c0*/  FADD.FTZ R15, R131, R0 ;  /* 0x00000000830f7221 */ /* 0x002fe20000010000 */
[----:B------:R-:W-:-:S04]  /*166d0*/  IADD3 R0, R160, -0x2, RZ ;  /* 0xfffffffea0007810 */ /* 0x000fc80007ffe0ff */
[----:B------:R-:W1:Y:S01]  /*166e0*/  MUFU.EX2 R26, R26 ;  /* 0x0000001a001a7308 */ /* 0x000e620000000800 */
[----:B------:R-:W-:-:S07]  /*166f0*/  ISETP.GE.AND P2, PT, R0, R108, PT ;  /* 0x0000006c0000720c */ /* 0x000fce0003f46270 */
[----:B------:R-:W2:Y:S01]  /*16700*/  MUFU.EX2 R141, R141 ;  /* 0x0000008d008d7308 */ /* 0x000ea20000000800 */
[----:B0-----:R-:W-:Y:S01]  /*16710*/  FADD.FTZ R20, R218, R5 ;  /* 0x00000005da147221 */ /* 0x001fe20000010000 */
[----:B------:R-:W-:Y:S01]  /*16720*/  IMAD.U32 R236, RZ, RZ, UR52 ;  /* 0x00000034ffec7e24 */ /* 0x000fe2000f8e00ff */
[----:B------:R-:W-:Y:S01]  /*16730*/  MOV R233, UR45 ;  /* 0x0000002d00e97c02 */ /* 0x000fe20008000f00 */
[----:B------:R-:W-:Y:S01]  /*16740*/  IMAD.U32 R237, RZ, RZ, UR53 ;  /* 0x00000035ffed7e24 */ /* 0x000fe2000f8e00ff */
[----:B------:R-:W-:Y:S01]  /*16750*/  MOV R230, UR40 ;  /* 0x0000002800e67c02 */ /* 0x000fe20008000f00 */
[----:B------:R-:W-:Y:S02]  /*16760*/  IMAD.U32 R234, RZ, RZ, UR48 ;  /* 0x00000030ffea7e24 */ /* 0x000fe4000f8e00ff */
[----:B------:R-:W-:Y:S02]  /*16770*/  IMAD.U32 R235, RZ, RZ, UR49 ;  /* 0x00000031ffeb7e24 */ /* 0x000fe4000f8e00ff */
[----:B------:R-:W-:-:S02]  /*16780*/  IMAD.U32 R232, RZ, RZ, UR44 ;  /* 0x0000002cffe87e24 */ /* 0x000fc4000f8e00ff */
[----:B------:R-:W-:Y:S01]  /*16790*/  IMAD.U32 R231, RZ, RZ, UR41 ;  /* 0x00000029ffe77e24 */ /* 0x000fe2000f8e00ff */
[----:B------:R-:W-:Y:S01]  /*167a0*/  F2FP.F16.F32.PACK_AB R176, R27, R176 ;  /* 0x000000b01bb0723e */ /* 0x000fe200000000ff */
[----:B-1----:R-:W-:Y:S01]  /*167b0*/  FADD.FTZ R15, R26, R15 ;  /* 0x0000000f1a0f7221 */ /* 0x002fe20000010000 */
[----:B------:R-:W-:Y:S01]  /*167c0*/  F2FP.F16.F32.PACK_AB R178, R31, R178 ;  /* 0x000000b21fb2723e */ /* 0x000fe200000000ff */
[--C-:B------:R-:W-:Y:S01]  /*167d0*/  IMAD.MOV.U32 R86, RZ, RZ, R87.reuse ;  /* 0x000000ffff567224 */ /* 0x100fe200078e0057 */
[----:B------:R-:W-:Y:S01]  /*167e0*/  F2FP.F16.F32.PACK_AB R180, R33, R180 ;  /* 0x000000b421b4723e */ /* 0x000fe200000000ff */
[----:B--2---:R-:W-:Y:S01]  /*167f0*/  FADD.FTZ R20, R141, R20 ;  /* 0x000000148d147221 */ /* 0x004fe20000010000 */
[----:B------:R-:W-:Y:S01]  /*16800*/  F2FP.F16.F32.PACK_AB R182, R37, R182 ;  /* 0x000000b625b6723e */ /* 0x000fe200000000ff */
[--C-:B------:R-:W-:Y:S01]  /*16810*/  IMAD.MOV.U32 R85, RZ, RZ, R87.reuse ;  /* 0x000000ffff557224 */ /* 0x100fe200078e0057 */
        /* <DEDUP_REMOVED lines=76> */
[-C--:B------:R-:W-:Y:S01]  /*16ce0*/  MOV R83, R87.reuse ;  /* 0x0000005700537202 */ /* 0x080fe20000000f00 */
        /* <DEDUP_REMOVED lines=14> */
[----:B------:R-:W-:Y:S01]  /*16dd0*/  IMAD.MOV.U32 R24, RZ, RZ, R87 ;  /* 0x000000ffff187224 */ /* 0x000fe200078e0057 */
[----:B------:R-:W-:-:S02]  /*16de0*/  MOV R51, R87 ;  /* 0x0000005700337202 */ /* 0x000fc40000000f00 */
[-C--:B------:R-:W-:Y:S02]  /*16df0*/  MOV R47, R87.reuse ;  /* 0x00000057002f7202 */ /* 0x080fe40000000f00 */
[-C--:B------:R-:W-:Y:S02]  /*16e00*/  MOV R43, R87.reuse ;  /* 0x00000057002b7202 */ /* 0x080fe40000000f00 */
[-C--:B------:R-:W-:Y:S02]  /*16e10*/  MOV R39, R87.reuse ;  /* 0x0000005700277202 */ /* 0x080fe40000000f00 */
[-C--:B------:R-:W-:Y:S02]  /*16e20*/  MOV R35, R87.reuse ;  /* 0x0000005700237202 */ /* 0x080fe40000000f00 */
[-C--:B------:R-:W-:Y:S02]  /*16e30*/  MOV R31, R87.reuse ;  /* 0x00000057001f7202 */ /* 0x080fe40000000f00 */
[----:B------:R-:W-:Y:S01]  /*16e40*/  MOV R27, R87 ;  /* 0x00000057001b7202 */ /* 0x000fe20000000f00 */
[----:B------:R-:W-:Y:S06]  /*16e50*/  @!P2 BRA `(.L_x_600) ;  /* 0x00000068000ca947 */ /* 0x000fec0003800000 */
[----:B------:R0:W5:Y:S01]  /*16e60*/  LDL.LU R5, [R1+0x4] ;  /* 0x0000040001057983 */ /* 0x0001620000300800 */
[----:B------:R-:W-:Y:S01]  /*16e70*/  MOV R3, R92 ;  /* 0x0000005c00037202 */ /* 0x000fe20000000f00 */
[----:B------:R-:W-:Y:S01]  /*16e80*/  IMAD.MOV.U32 R4, RZ, RZ, R89 ;  /* 0x000000ffff047224 */ /* 0x000fe200078e0059 */
[----:B------:R-:W-:Y:S01]  /*16e90*/  CS2R R86, SRZ ;  /* 0x0000000000567805 */ /* 0x000fe2000001ff00 */
[----:B------:R-:W-:Y:S01]  /*16ea0*/  IMAD.MOV.U32 R6, RZ, RZ, R222 ;  /* 0x000000ffff067224 */ /* 0x000fe200078e00de */
        /* <DEDUP_REMOVED lines=30> */
[----:B0-----:R-:W-:-:S07]  /*17090*/  CS2R R24, SRZ ;  /* 0x0000000000187805 */ /* 0x001fce000001ff00 */
.L_x_610:
[----:B------:R-:W2:Y:S01]  /*170a0*/  LDL R7, [R1+0x1c] ;  /* 0x00001c0001077983 */ /* 0x000ea20000100800 */
[----:B------:R-:W-:Y:S01]  /*170b0*/  VIADD R222, R6, 0x1 ;  /* 0x0000000106de7836 */ /* 0x000fe20000000000 */
[----:B------:R-:W-:Y:S05]  /*170c0*/  YIELD ;  /* 0x0000000000007946 */ /* 0x000fea0003800000 */
[----:B------:R-:W-:-:S04]  /*170d0*/  ISETP.NE.AND P3, PT, R222, 0x2, PT ;  /* 0x00000002de00780c */ /* 0x000fc80003f65270 */
[----:B------:R-:W-:Y:S02]  /*170e0*/  SEL R8, RZ, 0x1, P3 ;  /* 0x00000001ff087807 */ /* 0x000fe40001800000 */
[----:B------:R-:W-:Y:S02]  /*170f0*/  SEL R222, R222, RZ, P3 ;  /* 0x000000ffdede7207 */ /* 0x000fe40001800000 */
[----:B-----5:R-:W-:-:S05]  /*17100*/  LOP3.LUT R8, R5, R8, RZ, 0x3c, !PT ;  /* 0x0000000805087212 */ /* 0x020fca00078e3cff */
[----:B------:R0:W-:Y:S01]  /*17110*/  STL [R1+0x4], R8 ;  /* 0x0000040801007387 */ /* 0x0001e20000100800 */
[----:B--2---:R-:W-:-:S13]  /*17120*/  ISETP.NE.AND P2, PT, R7, RZ, PT ;  /* 0x000000ff0700720c */ /* 0x004fda0003f45270 */
[----:B0-----:R-:W-:Y:S05]  /*17130*/  @P2 BRA `(.L_x_601) ;  /* 0x0000000000302947 */ /* 0x001fea0003800000 */
[----:B------:R-:W-:Y:S05]  /*17140*/  @!P0 BRA `(.L_x_602) ;  /* 0x0000000000048947 */ /* 0x000fea0003800000 */
[----:B------:R-:W-:Y:S01]  /*17150*/  BPT.TRAP 0x1 ;  /* 0x000000040000795c */ /* 0x000fe20000300000 */
.L_x_602:
[----:B------:R-:W-:Y:S02]  /*17160*/  LEA R7, R222, R2, 0x3 ;  /* 0x00000002de077211 */ /* 0x000fe400078e18ff */
[----:B------:R-:W-:-:S04]  /*17170*/  SHF.L.U32 R8, R8, 0x1f, RZ ;  /* 0x0000001f08087819 */ /* 0x000fc800000006ff */
[----:B------:R0:W1:Y:S01]  /*17180*/  SYNCS.PHASECHK.TRANS64.TRYWAIT P3, [R7+URZ+0x34830], R8 ;  /* 0x03483008070075a7 */ /* 0x000062000806017f */
[----:B------:R-:W-:Y:S05]  /*17190*/  @!P0 BRA `(.L_x_603) ;  /* 0x0000000000048947 */ /* 0x000fea0003800000 */
[----:B------:R-:W-:Y:S01]  /*171a0*/  BPT.TRAP 0x1 ;  /* 0x000000040000795c */ /* 0x000fe20000300000 */
.L_x_603:
[----:B------:R-:W-:Y:S04]  /*171b0*/  BSSY B0, `(.L_x_601) ;  /* 0x0000004000007945 */ /* 0x000fe80003800000 */
[----:B-1----:R-:W-:Y:S05]  /*171c0*/  @P3 BRA `(.L_x_604) ;  /* 0x0000000000083947 */ /* 0x002fea0003800000 */
[----:B------:R-:W1:Y:S02]  /*171d0*/  SYNCS.PHASECHK.TRANS64.TRYWAIT P3, [R7+URZ+0x34830], R8 ;  /* 0x03483008070075a7 */ /* 0x000e64000806017f */
[----:B-1----:R-:W-:Y:S05]  /*171e0*/  @!P3 BRA `(.L_x_605) ;  /* 0x000001240064b947 */ /* 0x002fea0003800000 */
.L_x_604:
[----:B------:R-:W-:Y:S05]  /*171f0*/  BSYNC B0 ;  /* 0x0000000000007941 */ /* 0x000fea0003800000 */
.L_x_601:
[----:B------:R-:W2:Y:S04]  /*17200*/  LDL R10, [R1+0x20] ;  /* 0x00002000010a7983 */ /* 0x000ea80000100800 */
[----:B01----:R-:W3:Y:S01]  /*17210*/  LDL.64 R8, [R1+0x10] ;  /* 0x0000100001087983 */ /* 0x003ee20000100a00 */
[----:B------:R-:W0:Y:S01]  /*17220*/  S2R R7, SR_TID.X ;  /* 0x0000000000077919 */ /* 0x000e220000002100 */
[----:B------:R-:W-:Y:S05]  /*17230*/  WARPSYNC.ALL ;  /* 0x0000000000007948 */ /* 0x000fea0003800000 */
[----:B------:R-:W-:Y:S01]  /*17240*/  MOV R11, 0x40000040 ;  /* 0x40000040000b7802 */ /* 0x000fe20000000f00 */
[----:B------:R-:W4:Y:S01]  /*17250*/  LDL.64 R92, [R1+0x8] ;  /* 0x00000800015c7983 */ /* 0x000f220000100a00 */
[----:B0-----:R-:W-:-:S05]  /*17260*/  SHF.R.U32.HI R7, RZ, 0x7, R7 ;  /* 0x00000007ff077819 */ /* 0x001fca0000011607 */
[----:B------:R-:W-:-:S05]  /*17270*/  VIADD R7, R7, 0x8 ;  /* 0x0000000807077836 */ /* 0x000fca0000000000 */
[----:B------:R0:W-:Y:S01]  /*17280*/  BAR.SYNC.DEFER_BLOCKING R7, 0x100 ;  /* 0x000400070000751d */ /* 0x0001e20000010000 */
[----:B------:R-:W-:-:S05]  /*17290*/  R2UR UR15, R11 ;  /* 0x000000000b0f72ca */ /* 0x000fca00000e0000 */
[----:B------:R-:W-:Y:S01]  /*172a0*/  WARPGROUP.ARRIVE ;  /* 0x00000000000079c5 */ /* 0x000fe20000000000 */
[----:B------:R-:W-:-:S05]  /*172b0*/  IMAD.MOV.U32 R89, RZ, RZ, 0x40000040 ;  /* 0x40000040ff597424 */ /* 0x000fca00078e00ff */
[----:B------:R-:W-:Y:S01]  /*172c0*/  R2UR UR19, R89 ;  /* 0x00000000591372ca */ /* 0x000fe200000e0000 */
[----:B------:R-:W-:Y:S01]  /*172d0*/  IMAD.MOV.U32 R13, RZ, RZ, 0x40000040 ;  /* 0x40000040ff0d7424 */ /* 0x000fe200078e00ff */
[----:B------:R-:W-:Y:S02]  /*172e0*/  MOV R229, UR39 ;  /* 0x0000002700e57c02 */ /* 0x000fe40008000f00 */
[----:B------:R-:W-:Y:S02]  /*172f0*/  MOV R228, UR38 ;  /* 0x0000002600e47c02 */ /* 0x000fe40008000f00 */
[----:B------:R-:W-:Y:S02]  /*17300*/  R2UR UR39, R13 ;  /* 0x000000000d2772ca */ /* 0x000fe400000e0000 */
[----:B------:R-:W-:Y:S02]  /*17310*/  MOV R227, UR37 ;  /* 0x0000002500e37c02 */ /* 0x000fe40008000f00 */
[----:B------:R-:W-:Y:S01]  /*17320*/  MOV R226, UR36 ;  /* 0x0000002400e27c02 */ /* 0x000fe20008000f00 */
[----:B------:R-:W-:Y:S01]  /*17330*/  IMAD.MOV.U32 R91, RZ, RZ, 0x40000040 ;  /* 0x40000040ff5b7424 */ /* 0x000fe200078e00ff */
[----:B------:R-:W-:-:S04]  /*17340*/  R2UR UR25, R89 ;  /* 0x00000000591972ca */ /* 0x000fc800000e0000 */
[----:B------:R-:W-:Y:S02]  /*17350*/  R2UR UR59, R91 ;  /* 0x000000005b3b72ca */ /* 0x000fe400000e0000 */
[----:B------:R-:W-:-:S11]  /*17360*/  R2UR UR27, R89 ;  /* 0x00000000591b72ca */ /* 0x000fd600000e0000 */
[----:B0-----:R-:W-:Y:S01]  /*17370*/  MOV R7, UR59 ;  /* 0x0000003b00077c02 */ /* 0x001fe20008000f00 */
[----:B--2---:R-:W-:Y:S01]  /*17380*/  IMAD R10, R222, 0xb00, R10 ;  /* 0x00000b00de0a7824 */ /* 0x004fe200078e020a */
[----:B---3--:R-:W-:Y:S02]  /*17390*/  R2UR UR8, R8 ;  /* 0x00000000080872ca */ /* 0x008fe400000e0000 */
[----:B------:R-:W-:Y:S02]  /*173a0*/  R2UR UR9, R9 ;  /* 0x00000000090972ca */ /* 0x000fe400000e0000 */
[----:B------:R-:W-:-:S09]  /*173b0*/  R2UR UR14, R10 ;  /* 0x000000000a0e72ca */ /* 0x000fd200000e0000 */
[----:B------:R-:W-:Y:S02]  /*173c0*/  UMOV UR12, UR8 ;  /* 0x00000008000c7c82 */ /* 0x000fe40008000000 */
[----:B------:R-:W-:Y:S02]  /*173d0*/  UMOV UR13, UR9 ;  /* 0x00000009000d7c82 */ /* 0x000fe40008000000 */
[----:B------:R-:W-:Y:S01]  /*173e0*/  HGMMA.64x16x16.F32 R168, gdesc[UR12], RZ, !UPT, gsb0 ;  /* 0x002000000ca879f0 */ /* 0x000fe2000c0008ff */
[----:B------:R-:W-:-:S05]  /*173f0*/  VIADD R88, R10, 0x80 ;  /* 0x000000800a587836 */ /* 0x000fca0000000000 */
[----:B------:R-:W-:Y:S01]  /*17400*/  R2UR UR18, R88 ;  /* 0x00000000581272ca */ /* 0x000fe200000e0000 */
[----:B------:R-:W-:Y:S01]  /*17410*/  UMOV UR16, UR8 ;  /* 0x0000000800107c82 */ /* 0x000fe20008000000 */
[----:B------:R-:W-:Y:S01]  /*17420*/  UMOV UR17, UR9 ;  /* 0x0000000900117c82 */ /* 0x000fe20008000000 */
[----:B------:R-:W-:Y:S02]  /*17430*/  WARPGROUP.DEPBAR.LE gsb0, 0x0 ;  /* 0x00008000000079c5 */ /* 0x000fe40000010000 */
[----:B------:R-:W-:-:S08]  /*17440*/  WARPGROUP.ARRIVE ;  /* 0x00000000000079c5 */ /* 0x000fd00000000000 */
[----:B------:R-:W-:Y:S01]  /*17450*/  HGMMA.64x16x16.F32 R160, gdesc[UR16], RZ, !UPT, gsb0 ;  /* 0x0020000010a079f0 */ /* 0x000fe2000c0008ff */
[----:B------:R-:W-:-:S05]  /*17460*/  VIADD R12, R10, 0x100 ;  /* 0x000001000a0c7836 */ /* 0x000fca0000000000 */
[----:B------:R-:W-:Y:S01]  /*17470*/  R2UR UR38, R12 ;  /* 0x000000000c2672ca */ /* 0x000fe200000e0000 */
[----:B------:R-:W-:Y:S01]  /*17480*/  UMOV UR36, UR8 ;  /* 0x0000000800247c82 */ /* 0x000fe20008000000 */
[----:B------:R-:W-:Y:S01]  /*17490*/  UMOV UR37, UR9 ;  /* 0x0000000900257c82 */ /* 0x000fe20008000000 */
[C---:B------:R-:W-:Y:S02]  /*174a0*/  VIADD R88, R10.reuse, 0x180 ;  /* 0x000001800a587836 */ /* 0x040fe40000000000 */
[----:B------:R-:W-:-:S03]  /*174b0*/  VIADD R90, R10, 0x280 ;  /* 0x000002800a5a7836 */ /* 0x000fc60000000000 */
[----:B------:R-:W-:Y:S01]  /*174c0*/  R2UR UR26, R88 ;  /* 0x00000000581a72ca */ /* 0x000fe200000e0000 */
[----:B------:R-:W-:Y:S01]  /*174d0*/  VIADD R88, R10, 0x300 ;  /* 0x000003000a587836 */ /* 0x000fe20000000000 */
[----:B------:R-:W-:Y:S02]  /*174e0*/  WARPGROUP.DEPBAR.LE gsb0, 0x0 ;  /* 0x00008000000079c5 */ /* 0x000fe40000010000 */
[----:B------:R-:W-:-:S06]  /*174f0*/  WARPGROUP.ARRIVE ;  /* 0x00000000000079c5 */ /* 0x000fcc0000000000 */
[----:B------:R-:W-:Y:S01]  /*17500*/  HGMMA.64x16x16.F32 R152, gdesc[UR36], RZ, !UPT, gsb0 ;  /* 0x00200000249879f0 */ /* 0x000fe2000c0008ff */
[----:B------:R-:W-:Y:S01]  /*17510*/  R2UR UR34, R90 ;  /* 0x000000005a2272ca */ /* 0x000fe200000e0000 */
[----:B------:R-:W-:Y:S01]  /*17520*/  VIADD R90, R10, 0x480 ;  /* 0x000004800a5a7836 */ /* 0x000fe20000000000 */
[----:B------:R-:W-:Y:S01]  /*17530*/  R2UR UR42, R88 ;  /* 0x00000000582a72ca */ /* 0x000fe200000e0000 */
[----:B------:R-:W-:-:S03]  /*17540*/  VIADD R88, R10, 0x400 ;  /* 0x000004000a587836 */ /* 0x000fc60000000000 */
[----:B------:R-:W-:Y:S01]  /*17550*/  R2UR UR54, R90 ;  /* 0x000000005a3672ca */ /* 0x000fe200000e0000 */
[----:B------:R-:W-:Y:S01]  /*17560*/  VIADD R90, R10, 0x82 ;  /* 0x000000820a5a7836 */ /* 0x000fe20000000000 */
[----:B------:R-:W-:Y:S02]  /*17570*/  R2UR UR50, R88 ;  /* 0x00000000583272ca */ /* 0x000fe400000e0000 */
[----:B------:R-:W-:Y:S02]  /*17580*/  IADD3 R88, R10, 0x2, RZ ;  /* 0x000000020a587810 */ /* 0x000fe40007ffe0ff */
[----:B------:R-:W-:Y:S02]  /*17590*/  R2UR UR58, R90 ;  /* 0x000000005a3a72ca */ /* 0x000fe400000e0000 */
[----:B------:R-:W-:Y:S01]  /*175a0*/  R2UR UR24, R88 ;  /* 0x00000000581872ca */ /* 0x000fe200000e0000 */
[----:B------:R-:W-:Y:S01]  /*175b0*/  UMOV UR59, UR25 ;  /* 0x00000019003b7c82 */ /* 0x000fe20008000000 */
[----:B------:R-:W-:-:S09]  /*175c0*/  UMOV UR25, UR9 ;  /* 0x0000000900197c82 */ /* 0x000fd20008000000 */
[----:B------:R-:W-:Y:S02]  /*175d0*/  MOV R8, UR58 ;  /* 0x0000003a00087c02 */ /* 0x000fe40008000f00 */
[----:B------:R-:W-:Y:S01]  /*175e0*/  UMOV UR58, UR24 ;  /* 0x00000018003a7c82 */ /* 0x000fe20008000000 */
[----:B------:R-:W-:Y:S01]  /*175f0*/  UMOV UR24, UR8 ;  /* 0x0000000800187c82 */ /* 0x000fe20008000000 */
[----:B------:R-:W-:Y:S02]  /*17600*/  WARPGROUP.DEPBAR.LE gsb0, 0x0 ;  /* 0x00008000000079c5 */ /* 0x000fe40000010000 */
[----:B------:R-:W-:-:S06]  /*17610*/  WARPGROUP.ARRIVE ;  /* 0x00000000000079c5 */ /* 0x000fcc0000000000 */
[----:B------:R-:W-:Y:S01]  /*17620*/  HGMMA.64x16x16.F32 R144, gdesc[UR24], RZ, !UPT, gsb0 ;  /* 0x00200000189079f0 */ /* 0x000fe2000c0008ff */
[----:B------:R-:W-:Y:S02]  /*17630*/  IADD3 R12, R10, 0x200, RZ ;  /* 0x000002000a0c7810 */ /* 0x000fe40007ffe0ff */
[----:B------:R-:W-:Y:S02]  /*17640*/  R2UR UR31, R13 ;  /* 0x000000000d1f72ca */ /* 0x000fe400000e0000 */
[----:B------:R-:W-:Y:S01]  /*17650*/  R2UR UR30, R12 ;  /* 0x000000000c1e72ca */ /* 0x000fe200000e0000 */
[----:B------:R-:W-:Y:S01]  /*17660*/  UMOV UR28, UR8 ;  /* 0x00000008001c7c82 */ /* 0x000fe20008000000 */
[----:B------:R-:W-:Y:S01]  /*17670*/  UMOV UR29, UR9 ;  /* 0x00000009001d7c82 */ /* 0x000fe20008000000 */
[----:B------:R-:W-:Y:S02]  /*17680*/  WARPGROUP.DEPBAR.LE gsb0, 0x0 ;  /* 0x00008000000079c5 */ /* 0x000fe40000010000 */
[----:B------:R-:W-:-:S08]  /*17690*/  WARPGROUP.ARRIVE ;  /* 0x00000000000079c5 */ /* 0x000fd00000000000 */
[----:B------:R-:W-:Y:S01]  /*176a0*/  HGMMA.64x16x16.F32 R136, gdesc[UR28], RZ, !UPT, gsb0 ;  /* 0x002000001c8879f0 */ /* 0x000fe2000c0008ff */
        /* <DEDUP_REMOVED lines=29> */
[----:B------:R-:W-:Y:S01]  /*17880*/  VIADD R88, R10, 0x182 ;  /* 0x000001820a587836 */ /* 0x000fe20000000000 */
[----:B------:R-:W-:Y:S01]  /*17890*/  R2UR UR11, R89 ;  /* 0x00000000590b72ca */ /* 0x000fe200000e0000 */
[----:B------:R-:W-:-:S03]  /*178a0*/  IMAD.MOV.U32 R89, RZ, RZ, 0x40000040 ;  /* 0x40000040ff597424 */ /* 0x000fc600078e00ff */
[----:B------:R-:W-:Y:S01]  /*178b0*/  R2UR UR10, R88 ;  /* 0x00000000580a72ca */ /* 0x000fe200000e0000 */
[----:B------:R-:W-:Y:S01]  /*178c0*/  VIADD R88, R10, 0x282 ;  /* 0x000002820a587836 */ /* 0x000fe20000000000 */
[----:B------:R-:W-:Y:S01]  /*178d0*/  R2UR UR19, R89 ;  /* 0x00000000591372ca */ /* 0x000fe200000e0000 */
[----:B------:R-:W-:Y:S02]  /*178e0*/  WARPGROUP.DEPBAR.LE gsb0, 0x0 ;  /* 0x00008000000079c5 */ /* 0x000fe40000010000 */
[----:B------:R-:W-:-:S06]  /*178f0*/  WARPGROUP.ARRIVE ;  /* 0x00000000000079c5 */ /* 0x000fcc0000000000 */
[----:B------:R-:W-:Y:S01]  /*17900*/  HGMMA.64x16x16.F32 R96, gdesc[UR52], RZ, !UPT, gsb0 ;  /* 0x00200000346079f0 */ /* 0x000fe2000c0008ff */
[----:B------:R-:W-:Y:S01]  /*17910*/  IMAD.MOV.U32 R89, RZ, RZ, 0x40000040 ;  /* 0x40000040ff597424 */ /* 0x000fe200078e00ff */
[----:B------:R-:W-:Y:S02]  /*17920*/  R2UR UR18, R88 ;  /* 0x00000000581272ca */ /* 0x000fe400000e0000 */
[C---:B------:R-:W-:Y:S01]  /*17930*/  IADD3 R88, R10.reuse, 0x382, RZ ;  /* 0x000003820a587810 */ /* 0x040fe20007ffe0ff */
[----:B------:R-:W-:Y:S01]  /*17940*/  VIADD R12, R10, 0x500 ;  /* 0x000005000a0c7836 */ /* 0x000fe20000000000 */
[----:B------:R-:W-:Y:S01]  /*17950*/  R2UR UR27, R89 ;  /* 0x00000000591b72ca */ /* 0x000fe200000e0000 */
[----:B------:R-:W-:Y:S01]  /*17960*/  IMAD.MOV.U32 R89, RZ, RZ, 0x40000040 ;  /* 0x40000040ff597424 */ /* 0x000fe200078e00ff */
[----:B------:R-:W-:Y:S02]  /*17970*/  R2UR UR26, R88 ;  /* 0x00000000581a72ca */ /* 0x000fe400000e0000 */
[----:B------:R-:W-:-:S02]  /*17980*/  IADD3 R88, R10, 0x482, RZ ;  /* 0x000004820a587810 */ /* 0x000fc40007ffe0ff */
[----:B------:R-:W-:Y:S02]  /*17990*/  R2UR UR22, R12 ;  /* 0x000000000c1672ca */ /* 0x000fe400000e0000 */
[----:B------:R-:W-:Y:S02]  /*179a0*/  R2UR UR23, R13 ;  /* 0x000000000d1772ca */ /* 0x000fe400000e0000 */
[----:B------:R-:W-:Y:S02]  /*179b0*/  R2UR UR34, R88 ;  /* 0x00000000582272ca */ /* 0x000fe400000e0000 */
[----:B------:R-:W-:Y:S01]  /*179c0*/  R2UR UR35, R89 ;  /* 0x00000000592372ca */ /* 0x000fe200000e0000 */
[----:B------:R-:W-:Y:S01]  /*179d0*/  IMAD.MOV.U32 R89, RZ, RZ, 0x40000040 ;  /* 0x40000040ff597424 */ /* 0x000fe200078e00ff */
[----:B------:R-:W-:Y:S02]  /*179e0*/  IADD3 R88, R10, 0x4, RZ ;  /* 0x000000040a587810 */ /* 0x000fe40007ffe0ff */
[----:B------:R-:W-:-:S02]  /*179f0*/  MOV R225, UR5 ;  /* 0x0000000500e17c02 */ /* 0x000fc40008000f00 */
[----:B------:R-:W-:Y:S02]  /*17a00*/  MOV R21, UR4 ;  /* 0x0000000400157c02 */ /* 0x000fe40008000f00 */
[----:B----4-:R-:W-:Y:S02]  /*17a10*/  R2UR UR4, R92 ;  /* 0x000000005c0472ca */ /* 0x010fe400000e0000 */
[----:B------:R-:W-:Y:S02]  /*17a20*/  R2UR UR5, R93 ;  /* 0x000000005d0572ca */ /* 0x000fe400000e0000 */
[----:B------:R-:W-:Y:S02]  /*17a30*/  R2UR UR46, R88 ;  /* 0x00000000582e72ca */ /* 0x000fe400000e0000 */
[----:B------:R-:W-:Y:S02]  /*17a40*/  R2UR UR47, R89 ;  /* 0x00000000592f72ca */ /* 0x000fe400000e0000 */
[----:B------:R-:W-:Y:S01]  /*17a50*/  MOV R14, UR21 ;  /* 0x00000015000e7c02 */ /* 0x000fe20008000f00 */
[----:B------:R-:W-:Y:S01]  /*17a60*/  UMOV UR21, UR9 ;  /* 0x0000000900157c82 */ /* 0x000fe20008000000 */
[----:B------:R-:W-:Y:S01]  /*17a70*/  MOV R9, UR20 ;  /* 0x0000001400097c02 */ /* 0x000fe20008000f00 */
[----:B------:R-:W-:Y:S01]  /*17a80*/  UMOV UR20, UR8 ;  /* 0x0000000800147c82 */ /* 0x000fe20008000000 */
[----:B------:R-:W-:-:S02]  /*17a90*/  WARPGROUP.DEPBAR.LE gsb0, 0x0 ;  /* 0x00008000000079c5 */ /* 0x000fc40000010000 */
[----:B------:R-:W-:-:S06]  /*17aa0*/  WARPGROUP.ARRIVE ;  /* 0x00000000000079c5 */ /* 0x000fcc0000000000 */
[----:B------:R-:W-:Y:S01]  /*17ab0*/  HGMMA.64x16x16.F32 R88, gdesc[UR20], RZ, !UPT, gsb0 ;  /* 0x00200000145879f0 */ /* 0x000fe2000c0008ff */
[----:B------:R-:W-:Y:S01]  /*17ac0*/  UMOV UR56, UR4 ;  /* 0x0000000400387c82 */ /* 0x000fe20008000000 */
[----:B------:R-:W-:Y:S01]  /*17ad0*/  UMOV UR57, UR5 ;  /* 0x0000000500397c82 */ /* 0x000fe20008000000 */
[----:B------:R-:W-:Y:S02]  /*17ae0*/  WARPGROUP.DEPBAR.LE gsb0, 0x0 ;  /* 0x00008000000079c5 */ /* 0x000fe40000010000 */
[----:B------:R-:W-:-:S06]  /*17af0*/  WARPGROUP.ARRIVE ;  /* 0x00000000000079c5 */ /* 0x000fcc0000000000 */
[----:B------:R-:W-:Y:S01]  /*17b00*/  HGMMA.64x16x16.F32 R168, gdesc[UR56], R168, gsb0 ;  /* 0x0020000038a879f0 */ /* 0x000fe200080008a8 */
[----:B------:R-:W-:Y:S01]  /*17b10*/  VIADD R12, R10, 0x102 ;  /* 0x000001020a0c7836 */ /* 0x000fe20000000000 */
[----:B------:R-:W-:Y:S02]  /*17b20*/  R2UR UR59, R7 ;  /* 0x00000000073b72ca */ /* 0x000fe400000e0000 */
[----:B------:R-:W-:Y:S02]  /*17b30*/  R2UR UR58, R8 ;  /* 0x00000000083a72ca */ /* 0x000fe400000e0000 */
[----:B------:R-:W-:Y:S02]  /*17b40*/  R2UR UR6, R12 ;  /* 0x000000000c0672ca */ /* 0x000fe400000e0000 */
[----:B------:R-:W-:Y:S01]  /*17b50*/  IADD3 R12, R10, 0x202, RZ ;  /* 0x000002020a0c7810 */ /* 0x000fe20007ffe0ff */
[----:B------:R-:W-:-:S03]  /*17b60*/  UMOV UR56, UR4 ;  /* 0x0000000400387c82 */ /* 0x000fc60008000000 */
[----:B------:R-:W-:Y:S01]  /*17b70*/  R2UR UR14, R12 ;  /* 0x000000000c0e72ca */ /* 0x000fe200000e0000 */
[----:B------:R-:W-:Y:S01]  /*17b80*/  VIADD R12, R10, 0x302 ;  /* 0x000003020a0c7836 */ /* 0x000fe20000000000 */
[C---:B------:R-:W-:Y:S01]  /*17b90*/  R2UR UR7, R13.reuse ;  /* 0x000000000d0772ca */ /* 0x040fe200000e0000 */
[----:B------:R-:W-:Y:S01]  /*17ba0*/  UMOV UR57, UR5 ;  /* 0x0000000500397c82 */ /* 0x000fe20008000000 */
[----:B------:R-:W-:Y:S01]  /*17bb0*/  R2UR UR15, R13 ;  /* 0x000000000d0f72ca */ /* 0x000fe200000e0000 */
[----:B------:R-:W-:Y:S01]  /*17bc0*/  IMAD.MOV.U32 R13, RZ, RZ, 0x40000040 ;  /* 0x40000040ff0d7424 */ /* 0x000fe200078e00ff */
[----:B------:R-:W-:Y:S01]  /*17bd0*/  R2UR UR38, R12 ;  /* 0x000000000c2672ca */ /* 0x000fe200000e0000 */
[----:B------:R-:W-:-:S03]  /*17be0*/  VIADD R12, R10, 0x402 ;  /* 0x000004020a0c7836 */ /* 0x000fc60000000000 */
[----:B------:R-:W-:Y:S01]  /*17bf0*/  R2UR UR39, R13 ;  /* 0x000000000d2772ca */ /* 0x000fe200000e0000 */
[----:B------:R-:W-:Y:S01]  /*17c00*/  IMAD.MOV.U32 R13, RZ, RZ, 0x40000040 ;  /* 0x40000040ff0d7424 */ /* 0x000fe200078e00ff */
[----:B------:R-:W-:Y:S01]  /*17c10*/  R2UR UR30, R12 ;  /* 0x000000000c1e72ca */ /* 0x000fe200000e0000 */
[----:B------:R-:W-:-:S03]  /*17c20*/  VIADD R12, R10, 0x502 ;  /* 0x000005020a0c7836 */ /* 0x000fc60000000000 */
[----:B------:R-:W-:Y:S01]  /*17c30*/  R2UR UR31, R13 ;  /* 0x000000000d1f72ca */ /* 0x000fe200000e0000 */
[----:B------:R-:W-:Y:S01]  /*17c40*/  IMAD.MOV.U32 R13, RZ, RZ, 0x40000040 ;  /* 0x40000040ff0d7424 */ /* 0x000fe200078e00ff */
[----:B------:R-:W-:Y:S01]  /*17c50*/  R2UR UR42, R12 ;  /* 0x000000000c2a72ca */ /* 0x000fe200000e0000 */
[----:B------:R-:W-:Y:S01]  /*17c60*/  VIADD R12, R10, 0x84 ;  /* 0x000000840a0c7836 */ /* 0x000fe20000000000 */
[----:B------:R-:W-:Y:S02]  /*17c70*/  WARPGROUP.DEPBAR.LE gsb0, 0x0 ;  /* 0x00008000000079c5 */ /* 0x000fe40000010000 */
[----:B------:R-:W-:-:S06]  /*17c80*/  WARPGROUP.ARRIVE ;  /* 0x00000000000079c5 */ /* 0x000fcc0000000000 */
[----:B------:R-:W-:Y:S01]  /*17c90*/  HGMMA.64x16x16.F32 R160, gdesc[UR56], R160, gsb0 ;  /* 0x0020000038a079f0 */ /* 0x000fe200080008a0 */
[----:B------:R-:W-:Y:S02]  /*17ca0*/  R2UR UR43, R13 ;  /* 0x000000000d2b72ca */ /* 0x000fe400000e0000 */
[----:B------:R-:W-:Y:S02]  /*17cb0*/  MOV R13, 0x40000040 ;  /* 0x40000040000d7802 */ /* 0x000fe40000000f00 */
[----:B------:R-:W-:Y:S01]  /*17cc0*/  R2UR UR50, R12 ;  /* 0x000000000c3272ca */ /* 0x000fe200000e0000 */
[----:B------:R-:W-:Y:S01]  /*17cd0*/  VIADD R12, R10, 0x104 ;  /* 0x000001040a0c7836 */ /* 0x000fe20000000000 */
[----:B------:R-:W-:Y:S01]  /*17ce0*/  R2UR UR51, R13 ;  /* 0x000000000d3372ca */ /* 0x000fe200000e0000 */
[----:B------:R-:W-:-:S03]  /*17cf0*/  IMAD.MOV.U32 R13, RZ, RZ, 0x40000040 ;  /* 0x40000040ff0d7424 */ /* 0x000fc600078e00ff */
[----:B------:R-:W-:Y:S01]  /*17d00*/  R2UR UR54, R12 ;  /* 0x000000000c3672ca */ /* 0x000fe200000e0000 */
[----:B------:R-:W-:Y:S01]  /*17d10*/  VIADD R12, R10, 0x184 ;  /* 0x000001840a0c7836 */ /* 0x000fe20000000000 */
        /* <DEDUP_REMOVED lines=10> */
[----:B------:R-:W-:Y:S02]  /*17dc0*/  R2UR UR58, R12 ;  /* 0x000000000c3a72ca */ /* 0x000fe400000e0000 */
[----:B------:R-:W-:Y:S01]  /*17dd0*/  R2UR UR59, R13 ;  /* 0x000000000d3b72ca */ /* 0x000fe200000e0000 */
[----:B------:R-:W-:Y:S01]  /*17de0*/  UMOV UR56, UR4 ;  /* 0x0000000400387c82 */ /* 0x000fe20008000000 */
[----:B------:R-:W-:-:S09]  /*17df0*/  UMOV UR57, UR5 ;  /* 0x0000000500397c82 */ /* 0x000fd20008000000 */
[----:B------:R-:W-:Y:S01]  /*17e00*/  MOV R8, UR58 ;  /* 0x0000003a00087c02 */ /* 0x000fe20008000f00 */
[----:B------:R-:W-:Y:S01]  /*17e10*/  UMOV UR58, UR6 ;  /* 0x00000006003a7c82 */ /* 0x000fe20008000000 */
[----:B------:R-:W-:Y:S01]  /*17e20*/  MOV R7, UR59 ;  /* 0x0000003b00077c02 */ /* 0x000fe20008000f00 */
[----:B------:R-:W-:Y:S01]  /*17e30*/  UMOV UR59, UR7 ;  /* 0x00000007003b7c82 */ /* 0x000fe20008000000 */
[----:B------:R-:W-:Y:S02]  /*17e40*/  WARPGROUP.DEPBAR.LE gsb0, 0x0 ;  /* 0x00008000000079c5 */ /* 0x000fe40000010000 */
[----:B------:R-:W-:-:S06]  /*17e50*/  WARPGROUP.ARRIVE ;  /* 0x00000000000079c5 */ /* 0x000fcc0000000000 */
[----:B------:R-:W-:Y:S01]  /*17e60*/  HGMMA.64x16x16.F32 R152, gdesc[UR56], R152, gsb0 ;  /* 0x00200000389879f0 */ /* 0x000fe20008000898 */
[----:B------:R-:W-:Y:S01]  /*17e70*/  UMOV UR8, UR4 ;  /* 0x0000000400087c82 */ /* 0x000fe20008000000 */
        /* <DEDUP_REMOVED lines=39> */
[----:B------:R-:W-:Y:S02]  /*180f0*/  R2UR UR36, R236 ;  /* 0x00000000ec2472ca */ /* 0x000fe400000e0000 */
[----:B------:R-:W-:-:S11]  /*18100*/  R2UR UR37, R237 ;  /* 0x00000000ed2572ca */ /* 0x000fd600000e0000 */
[----:B------:R-:W-:Y:S02]  /*18110*/  UMOV UR44, UR36 ;  /* 0x00000024002c7c82 */ /* 0x000fe40008000000 */
        /* <DEDUP_REMOVED lines=76> */
[----:B------:R-:W-:Y:S01]  /*185e0*/  VIADD R12, R10, 0x6 ;  /* 0x000000060a0c7836 */ /* 0x000fe20000000000 */
[----:B------:R-:W-:Y:S02]  /*185f0*/  MOV R13, 0x40000040 ;  /* 0x40000040000d7802 */ /* 0x000fe40000000f00 */
[----:B------:R-:W-:Y:S02]  /*18600*/  R2UR UR4, R234 ;  /* 0x00000000ea0472ca */ /* 0x000fe400000e0000 */
[----:B------:R-:W-:Y:S02]  /*18610*/  R2UR UR5, R235 ;  /* 0x00000000eb0572ca */ /* 0x000fe400000e0000 */
[----:B------:R-:W-:Y:S02]  /*18620*/  R2UR UR26, R12 ;  /* 0x000000000c1a72ca */ /* 0x000fe400000e0000 */
[----:B------:R-:W-:-:S07]  /*18630*/  R2UR UR27, R13 ;  /* 0x000000000d1b72ca */ /* 0x000fce00000e0000 */
[----:B------:R-:W-:Y:S02]  /*18640*/  UMOV UR24, UR4 ;  /* 0x0000000400187c82 */ /* 0x000fe40008000000 */
        /* <DEDUP_REMOVED lines=55> */
[----:B------:R-:W-:Y:S02]  /*189c0*/  VIADD R12, R10, 0x386 ;  /* 0x000003860a0c7836 */ /* 0x000fe40000000000 */
[----:B------:R-:W-:Y:S01]  /*189d0*/  IMAD.MOV.U32 R13, RZ, RZ, 0x40000040 ;  /* 0x40000040ff0d7424 */ /* 0x000fe200078e00ff */
[----:B------:R-:W-:Y:S02]  /*189e0*/  WARPGROUP.DEPBAR.LE gsb0, 0x0 ;  /* 0x00008000000079c5 */ /* 0x000fe40000010000 */
[----:B------:R-:W-:-:S06]  /*189f0*/  WARPGROUP.ARRIVE ;  /* 0x00000000000079c5 */ /* 0x000fcc0000000000 */
[----:B------:R-:W-:Y:S01]  /*18a00*/  HGMMA.64x16x16.F32 R120, gdesc[UR52], R120, gsb0 ;  /* 0x00200000347879f0 */ /* 0x000fe20008000878 */
        /* <DEDUP_REMOVED lines=8> */
[----:B------:R-:W-:Y:S02]  /*18a90*/  R2UR UR58, R12 ;  /* 0x000000000c3a72ca */ /* 0x000fe400000e0000 */
[----:B------:R-:W-:-:S11]  /*18aa0*/  R2UR UR59, R13 ;  /* 0x000000000d3b72ca */ /* 0x000fd600000e0000 */
[----:B------:R-:W-:Y:S01]  /*18ab0*/  MOV R8, UR58 ;  /* 0x0000003a00087c02 */ /* 0x000fe20008000f00 */
[----:B------:R-:W-:Y:S01]  /*18ac0*/  UMOV UR58, UR20 ;  /* 0x00000014003a7c82 */ /* 0x000fe20008000000 */
[----:B------:R-:W-:Y:S01]  /*18ad0*/  MOV R7, UR59 ;  /* 0x0000003b00077c02 */ /* 0x000fe20008000f00 */
        /* <DEDUP_REMOVED lines=22> */
[----:B------:R-:W-:Y:S02]  /*18c40*/  WARPGROUP.DEPBAR.LE gsb0, 0x0 ;  /* 0x00008000000079c5 */ /* 0x000fe40000010000 */
[----:B------:R-:W-:-:S10]  /*18c50*/  WARPGROUP.ARRIVE ;  /* 0x00000000000079c5 */ /* 0x000fd40000000000 */
[----:B------:R-:W-:Y:S01]  /*18c60*/  HGMMA.64x16x16.F32 R88, gdesc[UR4], R88, gsb0 ;  /* 0x00200000045879f0 */ /* 0x000fe20008000858 */
[----:B------:R-:W-:Y:S02]  /*18c70*/  VIADD R12, R10, 0x580 ;  /* 0x000005800a0c7836 */ /* 0x000fe40000000000 */
[----:B------:R-:W-:Y:S01]  /*18c80*/  IMAD.MOV.U32 R13, RZ, RZ, 0x40000040 ;  /* 0x40000040ff0d7424 */ /* 0x000fe200078e00ff */
        /* <DEDUP_REMOVED lines=34> */
[----:B------:R-:W-:-:S03]  /*18eb0*/  IMAD.MOV.U32 R13, RZ, RZ, 0x40000040 ;  /* 0x40000040ff0d7424 */ /* 0x000fc600078e00ff */
[----:B------:R-:W-:Y:S01]  /*18ec0*/  R2UR UR26, R12 ;  /* 0x000000000c1a72ca */ /* 0x000fe200000e0000 */
[----:B------:R-:W-:Y:S01]  /*18ed0*/  VIADD R12, R10, 0x800 ;  /* 0x000008000a0c7836 */ /* 0x000fe20000000000 */
[----:B------:R-:W-:-:S04]  /*18ee0*/  R2UR UR27, R13 ;  /* 0x000000000d1b72ca */ /* 0x000fc800000e0000 */
[----:B------:R-:W-:Y:S01]  /*18ef0*/  R2UR UR30, R12 ;  /* 0x000000000c1e72ca */ /* 0x000fe200000e0000 */
[----:B------:R-:W-:Y:S01]  /*18f00*/  VIADD R12, R10, 0x880 ;  /* 0x000008800a0c7836 */ /* 0x000fe20000000000 */
[----:B------:R-:W-:Y:S01]  /*18f10*/  MOV R13, 0x40000040 ;  /* 0x40000040000d7802 */ /* 0x000fe20000000f00 */
[----:B------:R-:W-:Y:S02]  /*18f20*/  WARPGROUP.DEPBAR.LE gsb0, 0x0 ;  /* 0x00008000000079c5 */ /* 0x000fe40000010000 */
[----:B------:R-:W-:-:S06]  /*18f30*/  WARPGROUP.ARRIVE ;  /* 0x00000000000079c5 */ /* 0x000fcc0000000000 */
[----:B------:R-:W-:Y:S01]  /*18f40*/  HGMMA.64x16x16.F32 R144, gdesc[UR36], R144, gsb0 ;  /* 0x00200000249079f0 */ /* 0x000fe20008000890 */
        /* <DEDUP_REMOVED lines=18> */
[----:B------:R-:W-:Y:S02]  /*19070*/  IMAD.MOV.U32 R13, RZ, RZ, 0x40000040 ;  /* 0x40000040ff0d7424 */ /* 0x000fe400078e00ff */
[----:B------:R-:W-:-:S03]  /*19080*/  VIADD R12, R10, 0x582 ;  /* 0x000005820a0c7836 */ /* 0x000fc60000000000 */
[----:B------:R-:W-:Y:S02]  /*19090*/  R2UR UR55, R13 ;  /* 0x000000000d3772ca */ /* 0x000fe400000e0000 */
[----:B------:R-:W-:Y:S02]  /*190a0*/  MOV R13, 0x40000040 ;  /* 0x40000040000d7802 */ /* 0x000fe40000000f00 */
[----:B------:R-:W-:Y:S01]  /*190b0*/  R2UR UR22, R12 ;  /* 0x000000000c1672ca */ /* 0x000fe200000e0000 */
[----:B------:R-:W-:Y:S01]  /*190c0*/  VIADD R12, R10, 0x602 ;  /* 0x000006020a0c7836 */ /* 0x000fe20000000000 */
[----:B------:R-:W-:Y:S01]  /*190d0*/  R2UR UR23, R13 ;  /* 0x000000000d1772ca */ /* 0x000fe200000e0000 */
[----:B------:R-:W-:Y:S01]  /*190e0*/  UMOV UR24, UR20 ;  /* 0x0000001400187c82 */ /* 0x000fe20008000000 */
[----:B------:R-:W-:Y:S01]  /*190f0*/  UMOV UR25, UR21 ;  /* 0x0000001500197c82 */ /* 0x000fe20008000000 */
[----:B------:R-:W-:Y:S01]  /*19100*/  IMAD.MOV.U32 R13, RZ, RZ, 0x40000040 ;  /* 0x40000040ff0d7424 */ /* 0x000fe200078e00ff */
[----:B------:R-:W-:Y:S01]  /*19110*/  R2UR UR28, R12 ;  /* 0x000000000c1c72ca */ /* 0x000fe200000e0000 */
[----:B------:R-:W-:Y:S01]  /*19120*/  VIADD R12, R10, 0x682 ;  /* 0x000006820a0c7836 */ /* 0x000fe20000000000 */
[----:B------:R-:W-:-:S02]  /*19130*/  WARPGROUP.DEPBAR.LE gsb0, 0x0 ;  /* 0x00008000000079c5 */ /* 0x000fc40000010000 */
[----:B------:R-:W-:Y:S01]  /*19140*/  WARPGROUP.ARRIVE ;  /* 0x00000000000079c5 */ /* 0x000fe20000000000 */
[----:B------:R-:W-:-:S05]  /*19150*/  R2UR UR29, R13 ;  /* 0x000000000d1d72ca */ /* 0x000fca00000e0000 */
[----:B------:R-:W-:Y:S01]  /*19160*/  HGMMA.64x16x16.F32 R136, gdesc[UR24], R136, gsb0 ;  /* 0x00200000188879f0 */ /* 0x000fe20008000888 */
        /* <DEDUP_REMOVED lines=27> */
[----:B------:R-:W-:Y:S02]  /*19320*/  WARPGROUP.DEPBAR.LE gsb0, 0x0 ;  /* 0x00008000000079c5 */ /* 0x000fe40000010000 */
[----:B------:R-:W-:-:S10]  /*19330*/  WARPGROUP.ARRIVE ;  /* 0x00000000000079c5 */ /* 0x000fd40000000000 */
[----:B------:R-:W-:Y:S01]  /*19340*/  MOV R7, UR27 ;  /* 0x0000001b00077c02 */ /* 0x000fe20008000f00 */
[----:B------:R-:W-:Y:S01]  /*19350*/  UMOV UR27, UR29 ;  /* 0x0000001d001b7c82 */ /* 0x000fe20008000000 */
[----:B------:R-:W-:Y:S01]  /*19360*/  MOV R11, UR26 ;  /* 0x0000001a000b7c02 */ /* 0x000fe20008000f00 */
[----:B------:R-:W-:Y:S01]  /*19370*/  UMOV UR26, UR28 ;  /* 0x0000001c001a7c82 */ /* 0x000fe20008000000 */
[----:B------:R-:W-:Y:S01]  /*19380*/  UMOV UR28, UR20 ;  /* 0x00000014001c7c82 */ /* 0x000fe20008000000 */
[----:B------:R-:W-:Y:S02]  /*19390*/  UMOV UR29, UR21 ;  /* 0x00000015001d7c82 */ /* 0x000fe40008000000 */
[----:B------:R-:W-:Y:S01]  /*193a0*/  HGMMA.64x16x16.F32 R128, gdesc[UR28], R128, gsb0 ;  /* 0x002000001c8079f0 */ /* 0x000fe20008000880 */
[----:B------:R-:W-:Y:S01]  /*193b0*/  UMOV UR32, UR20 ;  /* 0x0000001400207c82 */ /* 0x000fe20008000000 */
[----:B------:R-:W-:Y:S01]  /*193c0*/  UMOV UR33, UR21 ;  /* 0x0000001500217c82 */ /* 0x000fe20008000000 */
[----:B------:R-:W-:-:S02]  /*193d0*/  WARPGROUP.DEPBAR.LE gsb0, 0x0 ;  /* 0x00008000000079c5 */ /* 0x000fc40000010000 */
        /* <DEDUP_REMOVED lines=126> */
[----:B------:R-:W-:Y:S01]  /*19bc0*/  VIADD R8, R10, 0x784 ;  /* 0x000007840a087836 */ /* 0x000fe20000000000 */
[----:B------:R-:W-:Y:S01]  /*19bd0*/  R2UR UR20, R9 ;  /* 0x00000000091472ca */ /* 0x000fe200000e0000 */
[----:B------:R-:W-:Y:S02]  /*19be0*/  WARPGROUP.DEPBAR.LE gsb0, 0x0 ;  /* 0x00008000000079c5 */ /* 0x000fe40000010000 */
[----:B------:R-:W-:-:S06]  /*19bf0*/  WARPGROUP.ARRIVE ;  /* 0x00000000000079c5 */ /* 0x000fcc0000000000 */
[----:B------:R-:W-:Y:S01]  /*19c00*/  HGMMA.64x16x16.F32 R144, gdesc[UR52], R144, gsb0 ;  /* 0x00200000349079f0 */ /* 0x000fe20008000890 */
[----:B------:R-:W-:Y:S01]  /*19c10*/  IMAD.MOV.U32 R9, RZ, RZ, 0x40000040 ;  /* 0x40000040ff097424 */ /* 0x000fe200078e00ff */
[----:B------:R-:W-:Y:S01]  /*19c20*/  R2UR UR22, R8 ;  /* 0x00000000081672ca */ /* 0x000fe200000e0000 */
[----:B------:R-:W-:-:S03]  /*19c30*/  VIADD R8, R10, 0x804 ;  /* 0x000008040a087836 */ /* 0x000fc60000000000 */
        /* <DEDUP_REMOVED lines=64> */
[----:B------:R-:W-:Y:S02]  /*1a040*/  MOV R9, 0x40000040 ;  /* 0x4000004000097802 */ /* 0x000fe40000000f00 */
[----:B------:R-:W-:Y:S02]  /*1a050*/  R2UR UR21, R14 ;  /* 0x000000000e1572ca */ /* 0x000fe400000e0000 */
        /* <DEDUP_REMOVED lines=95> */
[----:B------:R-:W-:Y:S02]  /*1a650*/  R2UR UR39, R229 ;  /* 0x00000000e52772ca */ /* 0x000fe400000e0000 */
[----:B------:R-:W-:Y:S02]  /*1a660*/  R2UR UR38, R228 ;  /* 0x00000000e42672ca */ /* 0x000fe400000e0000 */
[----:B------:R-:W-:Y:S02]  /*1a670*/  R2UR UR37, R227 ;  /* 0x00000000e32572ca */ /* 0x000fe400000e0000 */
[----:B------:R-:W-:Y:S01]  /*1a680*/  R2UR UR36, R226 ;  /* 0x00000000e22472ca */ /* 0x000fe200000e0000 */
[----:B------:R-:W-:Y:S02]  /*1a690*/  WARPGROUP.DEPBAR.LE gsb0, 0x0 ;  /* 0x00008000000079c5 */ /* 0x000fe40000010000 */
[----:B------:R-:W-:-:S12]  /*1a6a0*/  @P2 BRA `(.L_x_606) ;  /* 0x0000000000282947 */ /* 0x000fd80003800000 */
[----:B------:R-:W-:Y:S05]  /*1a6b0*/  @!P0 BRA `(.L_x_607) ;  /* 0x0000000000048947 */ /* 0x000fea0003800000 */
[----:B------:R-:W-:Y:S01]  /*1a6c0*/  BPT.TRAP 0x1 ;  /* 0x000000040000795c */ /* 0x000fe20000300000 */
.L_x_607:
[----:B------:R-:W-:Y:S01]  /*1a6d0*/  SHF.L.U32 R5, R5, 0x1f, RZ ;  /* 0x0000001f05057819 */ /* 0x000fe200000006ff */
[----:B------:R-:W-:-:S04]  /*1a6e0*/  IMAD R7, R6, 0x8, R2 ;  /* 0x0000000806077824 */ /* 0x000fc800078e0202 */
[----:B------:R0:W1:Y:S01]  /*1a6f0*/  SYNCS.PHASECHK.TRANS64.TRYWAIT P2, [R7+URZ+0x34850], R5 ;  /* 0x03485005070075a7 */ /* 0x000062000804017f */
[----:B------:R-:W-:Y:S05]  /*1a700*/  @!P0 BRA `(.L_x_608) ;  /* 0x0000000000048947 */ /* 0x000fea0003800000 */
[----:B------:R-:W-:Y:S01]  /*1a710*/  BPT.TRAP 0x1 ;  /* 0x000000040000795c */ /* 0x000fe20000300000 */
.L_x_608:
[----:B-1----:R-:W-:Y:S05]  /*1a720*/  @P2 BRA `(.L_x_606) ;  /* 0x0000000000082947 */ /* 0x002fea0003800000 */
[----:B------:R-:W1:Y:S02]  /*1a730*/  SYNCS.PHASECHK.TRANS64.TRYWAIT P2, [R7+URZ+0x34850], R5 ;  /* 0x03485005070075a7 */ /* 0x000e64000804017f */
[----:B-1----:R-:W-:Y:S05]  /*1a740*/  @!P2 BRA `(.L_x_609) ;  /* 0x000000f00020a947 */ /* 0x002fea0003800000 */
.L_x_606:
[----:B01----:R-:W-:Y:S01]  /*1a750*/  VIADD R5, R2, 0x400 ;  /* 0x0000040002057836 */ /* 0x003fe20000000000 */
[----:B------:R-:W-:Y:S05]  /*1a760*/  WARPSYNC.ALL ;  /* 0x0000000000007948 */ /* 0x000fea0003800000 */
[----:B------:R-:W-:Y:S01]  /*1a770*/  SHF.R.U32.HI R5, RZ, 0x4, R5 ;  /* 0x00000004ff057819 */ /* 0x000fe20000011605 */
[----:B------:R-:W-:Y:S01]  /*1a780*/  IMAD.MOV.U32 R9, RZ, RZ, 0x40000040 ;  /* 0x40000040ff097424 */ /* 0x000fe200078e00ff */
[----:B------:R-:W-:Y:S01]  /*1a790*/  WARPGROUP.ARRIVE ;  /* 0x00000000000079c5 */ /* 0x000fe20000000000 */
[----:B------:R-:W-:Y:S01]  /*1a7a0*/  IMAD.MOV.U32 R11, RZ, RZ, 0x40000040 ;  /* 0x40000040ff0b7424 */ /* 0x000fe200078e00ff */
[----:B------:R-:W-:Y:S01]  /*1a7b0*/  LOP3.LUT R5, R5, 0x3fff, RZ, 0xc0, !PT ;  /* 0x00003fff05057812 */ /* 0x000fe200078ec0ff */
[----:B------:R-:W-:Y:S01]  /*1a7c0*/  ULDC UR8, c[0x0][0x9d8] ;  /* 0x0002760000087ab9 */ /* 0x000fe20000000800 */
[----:B------:R-:W-:Y:S01]  /*1a7d0*/  R2UR UR7, R9 ;  /* 0x00000000090772ca */ /* 0x000fe200000e0000 */
[----:B------:R-:W-:Y:S01]  /*1a7e0*/  FMUL.FTZ R7, R169, UR8 ;  /* 0x00000008a9077c20 */ /* 0x000fe20008410000 */
[----:B------:R-:W-:Y:S01]  /*1a7f0*/  LOP3.LUT R5, R5, 0x5800000, RZ, 0xfc, !PT ;  /* 0x0580000005057812 */ /* 0x000fe200078efcff */
[----:B------:R-:W-:Y:S01]  /*1a800*/  FMUL.FTZ R12, R173, UR8 ;  /* 0x00000008ad0c7c20 */ /* 0x000fe20008410000 */
[----:B------:R-:W-:Y:S01]  /*1a810*/  FMUL.FTZ R21, R160, UR8 ;  /* 0x00000008a0157c20 */ /* 0x000fe20008410000 */
[----:B------:R-:W-:Y:S01]  /*1a820*/  FMUL.FTZ R160, R161, UR8 ;  /* 0x00000008a1a07c20 */ /* 0x000fe20008410000 */
[----:B------:R-:W-:Y:S01]  /*1a830*/  FMUL.FTZ R161, R162, UR8 ;  /* 0x00000008a2a17c20 */ /* 0x000fe20008410000 */
[----:B------:R-:W-:-:S02]  /*1a840*/  IMAD R8, R6, 0xb00, R5 ;  /* 0x00000b0006087824 */ /* 0x000fc400078e0205 */
[----:B------:R-:W-:Y:S01]  /*1a850*/  FMUL.FTZ R5, R168, UR8 ;  /* 0x00000008a8057c20 */ /* 0x000fe20008410000 */
[----:B------:R-:W-:Y:S01]  /*1a860*/  MUFU.TANH R7, R7 ;  /* 0x0000000700077308 */ /* 0x000fe20000002400 */
[----:B------:R-:W-:Y:S01]  /*1a870*/  FMUL.FTZ R162, R163, UR8 ;  /* 0x00000008a3a27c20 */ /* 0x000fe20008410000 */
[----:B------:R-:W-:Y:S01]  /*1a880*/  FMUL.FTZ R163, R164, UR8 ;  /* 0x00000008a4a37c20 */ /* 0x000fe20008410000 */
[C---:B------:R-:W-:Y:S01]  /*1a890*/  R2UR UR6, R8.reuse ;  /* 0x00000000080672ca */ /* 0x040fe200000e0000 */
[----:B------:R-:W-:Y:S01]  /*1a8a0*/  FMUL.FTZ R164, R165, UR8 ;  /* 0x00000008a5a47c20 */ /* 0x000fe20008410000 */
[----:B------:R-:W-:Y:S01]  /*1a8b0*/  IADD3 R10, R8, 0x80, RZ ;  /* 0x00000080080a7810 */ /* 0x000fe20007ffe0ff */
[----:B------:R-:W-:Y:S01]  /*1a8c0*/  FMUL.FTZ R165, R166, UR8 ;  /* 0x00000008a6a57c20 */ /* 0x000fe20008410000 */
[----:B------:R-:W-:Y:S01]  /*1a8d0*/  FMUL.FTZ R166, R167, UR8 ;  /* 0x00000008a7a67c20 */ /* 0x000fe20008410000 */
[----:B------:R-:W0:Y:S01]  /*1a8e0*/  MUFU.TANH R5, R5 ;  /* 0x0000000500057308 */ /* 0x000e220000002400 */
[----:B------:R-:W-:Y:S01]  /*1a8f0*/  FMUL.FTZ R152, R152, UR8 ;  /* 0x0000000898987c20 */ /* 0x000fe20008410000 */
[----:B------:R-:W-:Y:S01]  /*1a900*/  FMUL.FTZ R153, R153, UR8 ;  /* 0x0000000899997c20 */ /* 0x000fe20008410000 */
[----:B------:R-:W-:Y:S01]  /*1a910*/  FMUL.FTZ R156, R156, UR8 ;  /* 0x000000089c9c7c20 */ /* 0x000fe20008410000 */
[----:B------:R-:W-:Y:S01]  /*1a920*/  FMUL.FTZ R157, R157, UR8 ;  /* 0x000000089d9d7c20 */ /* 0x000fe20008410000 */
[----:B------:R-:W-:Y:S01]  /*1a930*/  FMUL.FTZ R144, R144, UR8 ;  /* 0x0000000890907c20 */ /* 0x000fe20008410000 */
[----:B------:R-:W-:Y:S01]  /*1a940*/  FMUL.FTZ R145, R145, UR8 ;  /* 0x0000000891917c20 */ /* 0x000fe20008410000 */
[----:B------:R-:W-:Y:S01]  /*1a950*/  FMUL.FTZ R148, R148, UR8 ;  /* 0x0000000894947c20 */ /* 0x000fe20008410000 */
[----:B------:R-:W-:Y:S01]  /*1a960*/  HGMMA.64x128x16.F32 R24, R176, gdesc[UR4].tnspB, R24, gsb0 ;  /* 0x41e00004b0187df0 */ /* 0x000fe20008000818 */
[----:B------:R-:W-:Y:S01]  /*1a970*/  R2UR UR6, R10 ;  /* 0x000000000a0672ca */ /* 0x000fe200000e0000 */
[----:B------:R-:W-:Y:S01]  /*1a980*/  VIADD R10, R8, 0x100 ;  /* 0x00000100080a7836 */ /* 0x000fe20000000000 */
[----:B------:R-:W-:Y:S01]  /*1a990*/  R2UR UR7, R11 ;  /* 0x000000000b0772ca */ /* 0x000fe200000e0000 */
[----:B------:R-:W-:Y:S01]  /*1a9a0*/  IMAD.MOV.U32 R11, RZ, RZ, 0x40000040 ;  /* 0x40000040ff0b7424 */ /* 0x000fe200078e00ff */
[----:B------:R-:W-:Y:S01]  /*1a9b0*/  MUFU.TANH R12, R12 ;  /* 0x0000000c000c7308 */ /* 0x000fe20000002400 */
[----:B------:R-:W-:Y:S01]  /*1a9c0*/  FMUL.FTZ R149, R149, UR8 ;  /* 0x0000000895957c20 */ /* 0x000fe20008410000 */
[----:B------:R-:W-:Y:S01]  /*1a9d0*/  FMUL.FTZ R136, R136, UR8 ;  /* 0x0000000888887c20 */ /* 0x000fe20008410000 */
[----:B------:R-:W-:Y:S01]  /*1a9e0*/  FMUL.FTZ R137, R137, UR8 ;  /* 0x0000000889897c20 */ /* 0x000fe20008410000 */
[----:B0-----:R-:W-:Y:S01]  /*1a9f0*/  FMNMX.FTZ R167, R5, R4, !PT ;  /* 0x0000000405a77209 */ /* 0x001fe20007810000 */
[----:B------:R-:W-:Y:S01]  /*1aa00*/  FMUL.FTZ R140, R140, UR8 ;  /* 0x000000088c8c7c20 */ /* 0x000fe20008410000 */
[----:B------:R-:W-:Y:S01]  /*1aa10*/  FMUL.FTZ R141, R141, UR8 ;  /* 0x000000088d8d7c20 */ /* 0x000fe20008410000 */
[----:B------:R-:W-:Y:S01]  /*1aa20*/  FMUL.FTZ R128, R128, UR8 ;  /* 0x0000000880807c20 */ /* 0x000fe20008410000 */
[----:B------:R-:W-:Y:S01]  /*1aa30*/  MUFU.TANH R21, R21 ;  /* 0x0000001500157308 */ /* 0x000fe20000002400 */
[----:B------:R-:W-:Y:S01]  /*1aa40*/  FMNMX.FTZ R167, R7, R167, !PT ;  /* 0x000000a707a77209 */ /* 0x000fe20007810000 */
[----:B------:R-:W-:Y:S01]  /*1aa50*/  FMUL.FTZ R129, R129, UR8 ;  /* 0x0000000881817c20 */ /* 0x000fe20008410000 */
[----:B------:R-:W-:Y:S01]  /*1aa60*/  FMUL.FTZ R132, R132, UR8 ;  /* 0x0000000884847c20 */ /* 0x000fe20008410000 */
[----:B------:R-:W-:Y:S01]  /*1aa70*/  FMUL.FTZ R133, R133, UR8 ;  /* 0x0000000885857c20 */ /* 0x000fe20008410000 */
[----:B------:R-:W-:Y:S01]  /*1aa80*/  FMUL.FTZ R120, R120, UR8 ;  /* 0x0000000878787c20 */ /* 0x000fe20008410000 */
[----:B------:R-:W-:Y:S01]  /*1aa90*/  FMUL.FTZ R121, R121, UR8 ;  /* 0x0000000879797c20 */ /* 0x000fe20008410000 */
[----:B------:R-:W-:Y:S01]  /*1aaa0*/  FMUL.FTZ R124, R124, UR8 ;  /* 0x000000087c7c7c20 */ /* 0x000fe20008410000 */
[----:B------:R-:W-:Y:S01]  /*1aab0*/  MUFU.TANH R160, R160 ;  /* 0x000000a000a07308 */ /* 0x000fe20000002400 */
[----:B------:R-:W-:Y:S01]  /*1aac0*/  FMUL.FTZ R125, R125, UR8 ;  /* 0x000000087d7d7c20 */ /* 0x000fe20008410000 */
        /* <DEDUP_REMOVED lines=61> */
[----:B------:R-:W0:Y:S01]  /*1aea0*/  S2R R225, SR_TID.X ;  /* 0x0000000000e17919 */ /* 0x000e220000002100 */
[----:B------:R-:W-:Y:S08]  /*1aeb0*/  MUFU.TANH R145, R145 ;  /* 0x0000009100917308 */ /* 0x000ff00000002400 */
[----:B------:R-:W-:Y:S08]  /*1aec0*/  MUFU.TANH R148, R148 ;  /* 0x0000009400947308 */ /* 0x000ff00000002400 */
[----:B------:R-:W-:Y:S08]  /*1aed0*/  MUFU.TANH R149, R149 ;  /* 0x0000009500957308 */ /* 0x000ff00000002400 */
[----:B------:R-:W-:Y:S01]  /*1aee0*/  MUFU.TANH R136, R136 ;  /* 0x0000008800887308 */ /* 0x000fe20000002400 */
[----:B0-----:R-:W-:-:S07]  /*1aef0*/  SHF.R.U32.HI R225, RZ, 0x7, R225 ;  /* 0x00000007ffe17819 */ /* 0x001fce00000116e1 */
[----:B------:R-:W-:Y:S08]  /*1af00*/  MUFU.TANH R137, R137 ;  /* 0x0000008900897308 */ /* 0x000ff00000002400 */
[----:B------:R-:W-:Y:S08]  /*1af10*/  MUFU.TANH R140, R140 ;  /* 0x0000008c008c7308 */ /* 0x000ff00000002400 */
[----:B------:R-:W-:Y:S08]  /*1af20*/  MUFU.TANH R141, R141 ;  /* 0x0000008d008d7308 */ /* 0x000ff00000002400 */
[----:B------:R-:W-:Y:S01]  /*1af30*/  MUFU.TANH R128, R128 ;  /* 0x0000008000807308 */ /* 0x000fe20000002400 */
[----:B------:R-:W-:-:S02]  /*1af40*/  WARPGROUP.DEPBAR.LE gsb0, 0x0 ;  /* 0x00008000000079c5 */ /* 0x000fc40000010000 */
[----:B------:R-:W-:-:S05]  /*1af50*/  WARPGROUP.ARRIVE ;  /* 0x00000000000079c5 */ /* 0x000fca0000000000 */
[----:B------:R-:W-:Y:S01]  /*1af60*/  MUFU.TANH R129, R129 ;  /* 0x0000008100817308 */ /* 0x000fe20000002400 */
[----:B------:R-:W-:Y:S01]  /*1af70*/  HGMMA.64x128x16.F32 R24, R180, gdesc[UR4].tnspB, R24, gsb0 ;  /* 0x41e00004b4187df0 */ /* 0x000fe20008000818 */
[----:B------:R-:W-:Y:S02]  /*1af80*/  R2UR UR6, R10 ;  /* 0x000000000a0672ca */ /* 0x000fe400000e0000 */
[----:B------:R-:W-:Y:S01]  /*1af90*/  R2UR UR7, R11 ;  /* 0x000000000b0772ca */ /* 0x000fe200000e0000 */
[----:B------:R-:W-:Y:S01]  /*1afa0*/  IMAD.MOV.U32 R11, RZ, RZ, 0x40000040 ;  /* 0x40000040ff0b7424 */ /* 0x000fe200078e00ff */
[----:B------:R-:W-:Y:S02]  /*1afb0*/  IADD3 R10, R8, 0x180, RZ ;  /* 0x00000180080a7810 */ /* 0x000fe40007ffe0ff */
        /* <DEDUP_REMOVED lines=21> */
[----:B------:R-:W-:Y:S01]  /*1b110*/  R2UR UR6, R10 ;  /* 0x000000000a0672ca */ /* 0x000fe200000e0000 */
[----:B------:R-:W-:Y:S01]  /*1b120*/  VIADD R10, R8, 0x200 ;  /* 0x00000200080a7836 */ /* 0x000fe20000000000 */
[----:B------:R-:W-:Y:S01]  /*1b130*/  R2UR UR7, R11 ;  /* 0x000000000b0772ca */ /* 0x000fe200000e0000 */
[----:B------:R-:W-:-:S03]  /*1b140*/  IMAD.MOV.U32 R11, RZ, RZ, 0x40000040 ;  /* 0x40000040ff0b7424 */ /* 0x000fc600078e00ff */
        /* <DEDUP_REMOVED lines=23> */
[----:B------:R-:W-:Y:S01]  /*1b2c0*/  FMUL.FTZ R11, R172, UR8 ;  /* 0x00000008ac0b7c20 */ /* 0x000fe20008410000 */
[----:B------:R-:W-:Y:S01]  /*1b2d0*/  R2UR UR6, R10 ;  /* 0x000000000a0672ca */ /* 0x000fe200000e0000 */
[----:B------:R-:W-:-:S03]  /*1b2e0*/  FMUL.FTZ R10, R171, UR8 ;  /* 0x00000008ab0a7c20 */ /* 0x000fc60008410000 */
[----:B------:R-:W-:Y:S08]  /*1b2f0*/  MUFU.TANH R142, R142 ;  /* 0x0000008e008e7308 */ /* 0x000ff00000002400 */
[----:B------:R-:W0:Y:S08]  /*1b300*/  MUFU.TANH R11, R11 ;  /* 0x0000000b000b7308 */ /* 0x000e300000002400 */
[----:B------:R-:W-:Y:S08]  /*1b310*/  MUFU.TANH R10, R10 ;  /* 0x0000000a000a7308 */ /* 0x000ff00000002400 */
[----:B------:R-:W-:Y:S01]  /*1b320*/  MUFU.TANH R143, R143 ;  /* 0x0000008f008f7308 */ /* 0x000fe20000002400 */
[----:B0-----:R-:W-:-:S04]  /*1b330*/  FMNMX.FTZ R167, R11, R167, !PT ;  /* 0x000000a70ba77209 */ /* 0x001fc80007810000 */
[----:B------:R-:W-:-:S03]  /*1b340*/  FMNMX.FTZ R167, R12, R167, !PT ;  /* 0x000000a70ca77209 */ /* 0x000fc60007810000 */
[----:B------:R-:W-:Y:S01]  /*1b350*/  MUFU.TANH R130, R130 ;  /* 0x0000008200827308 */ /* 0x000fe20000002400 */
[----:B------:R-:W-:-:S04]  /*1b360*/  FMNMX.FTZ R167, R21, R167, !PT ;  /* 0x000000a715a77209 */ /* 0x000fc80007810000 */
        /* <DEDUP_REMOVED lines=36> */
[----:B------:R-:W-:Y:S01]  /*1b5b0*/  FMNMX.FTZ R167, R113, R167, !PT ;  /* 0x000000a771a77209 */ /* 0x000fe20007810000 */
[----:B------:R-:W-:Y:S02]  /*1b5c0*/  WARPGROUP.DEPBAR.LE gsb0, 0x0 ;  /* 0x00008000000079c5 */ /* 0x000fe40000010000 */
[----:B------:R-:W-:Y:S01]  /*1b5d0*/  WARPGROUP.ARRIVE ;  /* 0x00000000000079c5 */ /* 0x000fe20000000000 */
[----:B------:R-:W-:Y:S01]  /*1b5e0*/  FMNMX.FTZ R167, R116, R167, !PT ;  /* 0x000000a774a77209 */ /* 0x000fe20007810000 */
[----:B------:R-:W-:Y:S03]  /*1b5f0*/  MUFU.TANH R107, R107 ;  /* 0x0000006b006b7308 */ /* 0x000fe60000002400 */
[----:B------:R-:W-:Y:S01]  /*1b600*/  FMNMX.FTZ R168, R117, R167, !PT ;  /* 0x000000a775a87209 */ /* 0x000fe20007810000 */
[----:B------:R-:W-:Y:S03]  /*1b610*/  HGMMA.64x128x16.F32 R24, R192, gdesc[UR4].tnspB, R24, gsb0 ;  /* 0x41e00004c0187df0 */ /* 0x000fe60008000818 */
[----:B------:R-:W-:Y:S01]  /*1b620*/  FMNMX.FTZ R168, R104, R168, !PT ;  /* 0x000000a868a87209 */ /* 0x000fe20007810000 */
[----:B------:R0:W1:Y:S08]  /*1b630*/  MUFU.TANH R167, R88 ;  /* 0x0000005800a77308 */ /* 0x0000700000002400 */
[----:B------:R-:W-:Y:S01]  /*1b640*/  MUFU.TANH R110, R110 ;  /* 0x0000006e006e7308 */ /* 0x000fe20000002400 */
[----:B0-----:R-:W-:-:S04]  /*1b650*/  FMNMX.FTZ R88, R105, R168, !PT ;  /* 0x000000a869587209 */ /* 0x001fc80007810000 */
[----:B------:R-:W-:-:S03]  /*1b660*/  FMNMX.FTZ R88, R108, R88, !PT ;  /* 0x000000586c587209 */ /* 0x000fc60007810000 */
[----:B------:R0:W2:Y:S01]  /*1b670*/  MUFU.TANH R168, R89 ;  /* 0x0000005900a87308 */ /* 0x0000a20000002400 */
[----:B------:R-:W-:-:S04]  /*1b680*/  FMNMX.FTZ R88, R109, R88, !PT ;  /* 0x000000586d587209 */ /* 0x000fc80007810000 */
[----:B------:R-:W-:-:S03]  /*1b690*/  FMNMX.FTZ R88, R96, R88, !PT ;  /* 0x0000005860587209 */ /* 0x000fc60007810000 */
[----:B------:R-:W-:Y:S01]  /*1b6a0*/  MUFU.TANH R111, R111 ;  /* 0x0000006f006f7308 */ /* 0x000fe20000002400 */
[----:B------:R-:W-:-:S04]  /*1b6b0*/  FMNMX.FTZ R88, R97, R88, !PT ;  /* 0x0000005861587209 */ /* 0x000fc80007810000 */
[----:B------:R-:W-:-:S03]  /*1b6c0*/  FMNMX.FTZ R88, R100, R88, !PT ;  /* 0x0000005864587209 */ /* 0x000fc60007810000 */
[----:B------:R-:W-:Y:S01]  /*1b6d0*/  MUFU.TANH R98, R98 ;  /* 0x0000006200627308 */ /* 0x000fe20000002400 */
[----:B0-----:R-:W-:Y:S02]  /*1b6e0*/  FMNMX.FTZ R89, R101, R88, !PT ;  /* 0x0000005865597209 */ /* 0x001fe40007810000 */
[----:B------:R-:W-:Y:S02]  /*1b6f0*/  IADD3 R88, R8, 0x280, RZ ;  /* 0x0000028008587810 */ /* 0x000fe40007ffe0ff */
[----:B-1----:R-:W-:Y:S02]  /*1b700*/  FMNMX.FTZ R89, R167, R89, !PT ;  /* 0x00000059a7597209 */ /* 0x002fe40007810000 */
[----:B------:R-:W-:Y:S01]  /*1b710*/  R2UR UR6, R88 ;  /* 0x00000000580672ca */ /* 0x000fe200000e0000 */
[----:B------:R-:W-:Y:S01]  /*1b720*/  MUFU.TANH R99, R99 ;  /* 0x0000006300637308 */ /* 0x000fe20000002400 */
[----:B--2---:R-:W-:Y:S01]  /*1b730*/  FMNMX.FTZ R169, R168, R89, !PT ;  /* 0x00000059a8a97209 */ /* 0x004fe20007810000 */
[----:B------:R-:W-:-:S03]  /*1b740*/  IMAD.MOV.U32 R89, RZ, RZ, 0x40000040 ;  /* 0x40000040ff597424 */ /* 0x000fc600078e00ff */
[----:B------:R-:W-:Y:S01]  /*1b750*/  FMNMX.FTZ R88, R92, R169, !PT ;  /* 0x000000a95c587209 */ /* 0x000fe20007810000 */
[----:B------:R-:W-:Y:S01]  /*1b760*/  FMUL.FTZ R169, R90, UR8 ;  /* 0x000000085aa97c20 */ /* 0x000fe20008410000 */
[----:B------:R-:W-:Y:S01]  /*1b770*/  R2UR UR7, R89 ;  /* 0x00000000590772ca */ /* 0x000fe200000e0000 */
[----:B------:R-:W-:Y:S01]  /*1b780*/  MUFU.TANH R102, R102 ;  /* 0x0000006600667308 */ /* 0x000fe20000002400 */
[----:B------:R-:W-:-:S05]  /*1b790*/  FMNMX.FTZ R88, R93, R88, !PT ;  /* 0x000000585d587209 */ /* 0x000fca0007810000 */
[----:B------:R-:W0:Y:S02]  /*1b7a0*/  SHFL.BFLY PT, R89, R88, 0x2, 0x1f ;  /* 0x0c401f0058597f89 */ /* 0x000e2400000e0000 */
[----:B------:R-:W-:Y:S08]  /*1b7b0*/  MUFU.TANH R103, R103 ;  /* 0x0000006700677308 */ /* 0x000ff00000002400 */
[----:B------:R-:W-:Y:S08]  /*1b7c0*/  MUFU.TANH R169, R169 ;  /* 0x000000a900a97308 */ /* 0x000ff00000002400 */
[----:B------:R-:W-:Y:S01]  /*1b7d0*/  MUFU.TANH R91, R91 ;  /* 0x0000005b005b7308 */ /* 0x000fe20000002400 */
[----:B0-----:R-:W-:-:S07]  /*1b7e0*/  FMNMX.FTZ R89, R88, R89, !PT ;  /* 0x0000005958597209 */ /* 0x001fce0007810000 */
[----:B------:R-:W-:Y:S01]  /*1b7f0*/  MUFU.TANH R94, R94 ;  /* 0x0000005e005e7308 */ /* 0x000fe20000002400 */
[----:B------:R-:W0:Y:S07]  /*1b800*/  SHFL.BFLY PT, R88, R89, 0x1, 0x1f ;  /* 0x0c201f0059587f89 */ /* 0x000e2e00000e0000 */
[----:B------:R-:W-:Y:S01]  /*1b810*/  MUFU.TANH R95, R95 ;  /* 0x0000005f005f7308 */ /* 0x000fe20000002400 */
[----:B0-----:R-:W-:Y:S01]  /*1b820*/  FMNMX.FTZ R89, R89, R88, !PT ;  /* 0x0000005859597209 */ /* 0x001fe20007810000 */
[----:B------:R-:W-:-:S04]  /*1b830*/  IMAD.U32 R88, RZ, RZ, UR61 ;  /* 0x0000003dff587e24 */ /* 0x000fc8000f8e00ff */
[CC--:B------:R-:W-:Y:S01]  /*1b840*/  FMUL.FTZ R171, R89.reuse, R88.reuse ;  /* 0x0000005859ab7220 */ /* 0x0c0fe20000410000 */
[----:B------:R-:W-:Y:S01]  /*1b850*/  FADD.FTZ R90, -R89, R4 ;  /* 0x00000004595a7221 */ /* 0x000fe20000010100 */
[----:B------:R-:W-:Y:S02]  /*1b860*/  VIADD R4, R8, 0x300 ;  /* 0x0000030008047836 */ /* 0x000fe40000000000 */
[-CC-:B------:R-:W-:Y:S01]  /*1b870*/  FFMA.FTZ R176, R5, R88.reuse, -R171.reuse ;  /* 0x0000005805b07223 */ /* 0x180fe200000108ab */
[----:B------:R-:W-:Y:S01]  /*1b880*/  MOV R5, 0x40000040 ;  /* 0x4000004000057802 */ /* 0x000fe20000000f00 */
[-CC-:B------:R-:W-:Y:S01]  /*1b890*/  FFMA.FTZ R93, R93, R88.reuse, -R171.reuse ;  /* 0x000000585d5d7223 */ /* 0x180fe200000108ab */
[-C--:B------:R-:W-:Y:S01]  /*1b8a0*/  FMUL.FTZ R90, R90, R88.reuse ;  /* 0x000000585a5a7220 */ /* 0x080fe20000410000 */
        /* <DEDUP_REMOVED lines=17> */
[----:B------:R-:W-:Y:S01]  /*1b9c0*/  FFMA.FTZ R141, R141, R88, -R171 ;  /* 0x000000588d8d7223 */ /* 0x000fe200000108ab */
[----:B------:R-:W-:-:S02]  /*1b9d0*/  WARPGROUP.DEPBAR.LE gsb0, 0x0 ;  /* 0x00008000000079c5 */ /* 0x000fc40000010000 */
[----:B------:R-:W-:Y:S01]  /*1b9e0*/  WARPGROUP.ARRIVE ;  /* 0x00000000000079c5 */ /* 0x000fe20000000000 */
[-CC-:B------:R-:W-:Y:S01]  /*1b9f0*/  FFMA.FTZ R192, R136, R88.reuse, -R171.reuse ;  /* 0x0000005888c07223 */ /* 0x180fe200000108ab */
[-CC-:B------:R-:W-:Y:S01]  /*1ba00*/  FFMA.FTZ R136, R137, R88.reuse, -R171.reuse ;  /* 0x0000005889887223 */ /* 0x180fe200000108ab */
[----:B------:R-:W1:Y:S01]  /*1ba10*/  MUFU.EX2 R7, R7 ;  /* 0x0000000700077308 */ /* 0x000e620000000800 */
[-CC-:B------:R-:W-:Y:S01]  /*1ba20*/  FFMA.FTZ R194, R140, R88.reuse, -R171.reuse ;  /* 0x000000588cc27223 */ /* 0x180fe200000108ab */
[-CC-:B------:R-:W-:Y:S01]  /*1ba30*/  FFMA.FTZ R129, R129, R88.reuse, -R171.reuse ;  /* 0x0000005881817223 */ /* 0x180fe200000108ab */
[----:B------:R-:W-:Y:S01]  /*1ba40*/  HGMMA.64x128x16.F32 R24, R196, gdesc[UR4].tnspB, R24, gsb0 ;  /* 0x41e00004c4187df0 */ /* 0x000fe20008000818 */
[----:B------:R-:W-:Y:S01]  /*1ba50*/  R2UR UR6, R4 ;  /* 0x00000000040672ca */ /* 0x000fe200000e0000 */
[-CC-:B------:R-:W-:Y:S01]  /*1ba60*/  FFMA.FTZ R96, R96, R88.reuse, -R171.reuse ;  /* 0x0000005860607223 */ /* 0x180fe200000108ab */
[----:B------:R-:W-:Y:S01]  /*1ba70*/  R2UR UR7, R5 ;  /* 0x00000000050772ca */ /* 0x000fe200000e0000 */
[-CC-:B------:R-:W-:Y:S01]  /*1ba80*/  FFMA.FTZ R97, R97, R88.reuse, -R171.reuse ;  /* 0x0000005861617223 */ /* 0x180fe200000108ab */
[----:B------:R-:W-:Y:S01]  /*1ba90*/  FMNMX.FTZ R4, R9, R3, !PT ;  /* 0x0000000309047209 */ /* 0x000fe20007810000 */
[----:B------:R-:W-:Y:S01]  /*1baa0*/  MUFU.EX2 R178, R178 ;  /* 0x000000b200b27308 */ /* 0x000fe20000000800 */
[-CC-:B------:R-:W-:Y:S01]  /*1bab0*/  FFMA.FTZ R100, R100, R88.reuse, -R171.reuse ;  /* 0x0000005864647223 */ /* 0x180fe200000108ab */
[----:B------:R-:W-:Y:S01]  /*1bac0*/  FFMA.FTZ R101, R101, R88, -R171 ;  /* 0x0000005865657223 */ /* 0x000fe200000108ab */
        /* <DEDUP_REMOVED lines=8> */
[----:B0-----:R-:W-:Y:S01]  /*1bb50*/  FFMA.FTZ R20, R90, R20, R176 ;  /* 0x000000145a147223 */ /* 0x001fe200000100b0 */
        /* <DEDUP_REMOVED lines=11> */
[----:B------:R-:W-:-:S03]  /*1bc10*/  VIADD R4, R8, 0x380 ;  /* 0x0000038008047836 */ /* 0x000fc60000000000 */
[----:B------:R-:W-:Y:S02]  /*1bc20*/  FMNMX.FTZ R5, R150, R5, !PT ;  /* 0x0000000596057209 */ /* 0x000fe40007810000 */
[----:B------:R-:W-:Y:S02]  /*1bc30*/  MUFU.EX2 R152, R152 ;  /* 0x0000009800987308 */ /* 0x000fe40000000800 */
[----:B------:R-:W-:Y:S01]  /*1bc40*/  FMNMX.FTZ R137, R151, R5, !PT ;  /* 0x0000000597897209 */ /* 0x000fe20007810000 */
[----:B------:R-:W-:-:S03]  /*1bc50*/  IMAD.MOV.U32 R5, RZ, RZ, 0x40000040 ;  /* 0x40000040ff057424 */ /* 0x000fc600078e00ff */
[----:B------:R-:W-:Y:S02]  /*1bc60*/  FMNMX.FTZ R137, R138, R137, !PT ;  /* 0x000000898a897209 */ /* 0x000fe40007810000 */
[----:B------:R-:W-:Y:S02]  /*1bc70*/  MUFU.EX2 R186, R186 ;  /* 0x000000ba00ba7308 */ /* 0x000fe40000000800 */
[----:B------:R-:W-:-:S04]  /*1bc80*/  FMNMX.FTZ R137, R139, R137, !PT ;  /* 0x000000898b897209 */ /* 0x000fc80007810000 */
[----:B------:R-:W-:Y:S02]  /*1bc90*/  FMNMX.FTZ R137, R142, R137, !PT ;  /* 0x000000898e897209 */ /* 0x000fe40007810000 */
        /* <DEDUP_REMOVED lines=11> */
[-CC-:B------:R-:W-:Y:S01]  /*1bd50*/  FFMA.FTZ R128, R133, R88.reuse, -R171.reuse ;  /* 0x0000005885807223 */ /* 0x180fe200000108ab */
[----:B------:R-:W-:Y:S02]  /*1bd60*/  FFMA.FTZ R198, R132, R88, -R171 ;  /* 0x0000005884c67223 */ /* 0x000fe400000108ab */
[----:B------:R-:W-:Y:S01]  /*1bd70*/  MUFU.EX2 R129, R129 ;  /* 0x0000008100817308 */ /* 0x000fe20000000800 */
[----:B------:R-:W-:Y:S01]  /*1bd80*/  HGMMA.64x128x16.F32 R24, R200, gdesc[UR4].tnspB, R24, gsb0 ;  /* 0x41e00004c8187df0 */ /* 0x000fe20008000818 */
[----:B------:R-:W-:Y:S02]  /*1bd90*/  R2UR UR6, R4 ;  /* 0x00000000040672ca */ /* 0x000fe400000e0000 */
[----:B------:R-:W-:Y:S02]  /*1bda0*/  R2UR UR7, R5 ;  /* 0x00000000050772ca */ /* 0x000fe400000e0000 */
[----:B------:R-:W-:-:S02]  /*1bdb0*/  FMNMX.FTZ R4, R143, R137, !PT ;  /* 0x000000898f047209 */ /* 0x000fc40007810000 */
        /* <DEDUP_REMOVED lines=23> */
[----:B------:R-:W-:-:S04]  /*1bf30*/  FMNMX.FTZ R4, R111, R4, !PT ;  /* 0x000000046f047209 */ /* 0x000fc80007810000 */
[----:B------:R-:W-:-:S04]  /*1bf40*/  FMNMX.FTZ R4, R98, R4, !PT ;  /* 0x0000000462047209 */ /* 0x000fc80007810000 */
[----:B------:R-:W-:-:S04]  /*1bf50*/  FMNMX.FTZ R4, R99, R4, !PT ;  /* 0x0000000463047209 */ /* 0x000fc80007810000 */
[----:B------:R-:W-:Y:S01]  /*1bf60*/  FMNMX.FTZ R5, R102, R4, !PT ;  /* 0x0000000466057209 */ /* 0x000fe20007810000 */
[----:B------:R-:W-:-:S03]  /*1bf70*/  VIADD R4, R8, 0x400 ;  /* 0x0000040008047836 */ /* 0x000fc60000000000 */
[----:B------:R-:W-:Y:S01]  /*1bf80*/  FMNMX.FTZ R5, R103, R5, !PT ;  /* 0x0000000567057209 */ /* 0x000fe20007810000 */
[----:B------:R-:W-:Y:S02]  /*1bf90*/  WARPGROUP.DEPBAR.LE gsb0, 0x0 ;  /* 0x00008000000079c5 */ /* 0x000fe40000010000 */
[----:B------:R-:W-:Y:S01]  /*1bfa0*/  WARPGROUP.ARRIVE ;  /* 0x00000000000079c5 */ /* 0x000fe20000000000 */
[-CC-:B------:R-:W-:Y:S01]  /*1bfb0*/  FFMA.FTZ R202, R124, R88.reuse, -R171.reuse ;  /* 0x000000587cca7223 */ /* 0x180fe200000108ab */
[-CC-:B------:R-:W-:Y:S01]  /*1bfc0*/  FFMA.FTZ R200, R120, R88.reuse, -R171.reuse ;  /* 0x0000005878c87223 */ /* 0x180fe200000108ab */
[-CC-:B------:R-:W-:Y:S01]  /*1bfd0*/  FFMA.FTZ R120, R121, R88.reuse, -R171.reuse ;  /* 0x0000005879787223 */ /* 0x180fe200000108ab */
[----:B------:R-:W-:Y:S02]  /*1bfe0*/  FFMA.FTZ R121, R125, R88, -R171 ;  /* 0x000000587d797223 */ /* 0x000fe400000108ab */
[----:B------:R-:W-:Y:S01]  /*1bff0*/  HGMMA.64x128x16.F32 R24, R204, gdesc[UR4].tnspB, R24, gsb0 ;  /* 0x41e00004cc187df0 */ /* 0x000fe20008000818 */
[----:B------:R-:W-:Y:S01]  /*1c000*/  R2UR UR6, R4 ;  /* 0x00000000040672ca */ /* 0x000fe200000e0000 */
[----:B------:R-:W-:Y:S01]  /*1c010*/  MUFU.EX2 R200, R200 ;  /* 0x000000c800c87308 */ /* 0x000fe20000000800 */
[----:B-1----:R-:W-:-:S07]  /*1c020*/  F2FP.F16.F32.PACK_AB R176, R7, R176 ;  /* 0x000000b007b0723e */ /* 0x002fce00000000ff */
[----:B------:R-:W-:Y:S08]  /*1c030*/  MUFU.EX2 R120, R120 ;  /* 0x0000007800787308 */ /* 0x000ff00000000800 */
[----:B------:R-:W-:Y:S08]  /*1c040*/  MUFU.EX2 R202, R202 ;  /* 0x000000ca00ca7308 */ /* 0x000ff00000000800 */
[----:B------:R-:W-:Y:S01]  /*1c050*/  MUFU.EX2 R121, R121 ;  /* 0x0000007900797308 */ /* 0x000fe20000000800 */
[----:B------:R-:W-:-:S02]  /*1c060*/  WARPGROUP.DEPBAR.LE gsb0, 0x0 ;  /* 0x00008000000079c5 */ /* 0x000fc40000010000 */
[-CC-:B------:R-:W-:Y:S01]  /*1c070*/  FFMA.FTZ R204, R112, R88.reuse, -R171.reuse ;  /* 0x0000005870cc7223 */ /* 0x180fe200000108ab */
[-CC-:B------:R-:W-:Y:S01]  /*1c080*/  FFMA.FTZ R112, R113, R88.reuse, -R171.reuse ;  /* 0x0000005871707223 */ /* 0x180fe200000108ab */
[----:B------:R-:W-:Y:S01]  /*1c090*/  FMNMX.FTZ R113, R169, R5, !PT ;  /* 0x00000005a9717209 */ /* 0x000fe20007810000 */
[----:B------:R-:W-:Y:S01]  /*1c0a0*/  WARPGROUP.ARRIVE ;  /* 0x00000000000079c5 */ /* 0x000fe20000000000 */
[----:B------:R-:W-:Y:S01]  /*1c0b0*/  MOV R5, 0x40000040 ;  /* 0x4000004000057802 */ /* 0x000fe20000000f00 */
[-CC-:B------:R-:W-:Y:S01]  /*1c0c0*/  FFMA.FTZ R206, R116, R88.reuse, -R171.reuse ;  /* 0x0000005874ce7223 */ /* 0x180fe200000108ab */
[----:B------:R-:W-:Y:S01]  /*1c0d0*/  FMNMX.FTZ R113, R91, R113, !PT ;  /* 0x000000715b717209 */ /* 0x000fe20007810000 */
[-CC-:B------:R-:W-:Y:S01]  /*1c0e0*/  FFMA.FTZ R116, R92, R88.reuse, -R171.reuse ;  /* 0x000000585c747223 */ /* 0x180fe200000108ab */
[----:B------:R-:W-:Y:S01]  /*1c0f0*/  R2UR UR7, R5 ;  /* 0x00000000050772ca */ /* 0x000fe200000e0000 */
[----:B------:R-:W-:Y:S01]  /*1c100*/  MUFU.EX2 R204, R204 ;  /* 0x000000cc00cc7308 */ /* 0x000fe20000000800 */
[----:B------:R-:W-:Y:S01]  /*1c110*/  FMNMX.FTZ R4, R94, R113, !PT ;  /* 0x000000715e047209 */ /* 0x000fe20007810000 */
[----:B------:R-:W-:-:S03]  /*1c120*/  FFMA.FTZ R113, R117, R88, -R171 ;  /* 0x0000005875717223 */ /* 0x000fc600000108ab */
[----:B------:R-:W-:-:S03]  /*1c130*/  FMNMX.FTZ R4, R95, R4, !PT ;  /* 0x000000045f047209 */ /* 0x000fc60007810000 */
[----:B------:R-:W-:Y:S02]  /*1c140*/  MUFU.EX2 R112, R112 ;  /* 0x0000007000707308 */ /* 0x000fe40000000800 */
[----:B------:R-:W0:Y:S02]  /*1c150*/  SHFL.BFLY PT, R5, R4, 0x2, 0x1f ;  /* 0x0c401f0004057f89 */ /* 0x000e2400000e0000 */
[----:B------:R-:W-:Y:S04]  /*1c160*/  HGMMA.64x128x16.F32 R24, R208, gdesc[UR4].tnspB, R24, gsb0 ;  /* 0x41e00004d0187df0 */ /* 0x000fe80008000818 */
[----:B------:R-:W-:Y:S08]  /*1c170*/  MUFU.EX2 R206, R206 ;  /* 0x000000ce00ce7308 */ /* 0x000ff00000000800 */
[----:B------:R-:W-:Y:S08]  /*1c180*/  MUFU.EX2 R113, R113 ;  /* 0x0000007100717308 */ /* 0x000ff00000000800 */
[----:B------:R-:W-:Y:S01]  /*1c190*/  MUFU.EX2 R116, R116 ;  /* 0x0000007400747308 */ /* 0x000fe20000000800 */
[----:B0-----:R-:W-:-:S05]  /*1c1a0*/  FMNMX.FTZ R4, R4, R5, !PT ;  /* 0x0000000504047209 */ /* 0x001fca0007810000 */
[----:B------:R-:W0:Y:S02]  /*1c1b0*/  SHFL.BFLY PT, R5, R4, 0x1, 0x1f ;  /* 0x0c201f0004057f89 */ /* 0x000e2400000e0000 */
[----:B0-----:R-:W-:Y:S01]  /*1c1c0*/  FMNMX.FTZ R92, R4, R5, !PT ;  /* 0x00000005045c7209 */ /* 0x001fe20007810000 */
[----:B------:R-:W-:-:S04]  /*1c1d0*/  IMAD.MOV.U32 R5, RZ, RZ, 0x40000040 ;  /* 0x40000040ff057424 */ /* 0x000fc800078e00ff */
[C---:B------:R-:W-:Y:S01]  /*1c1e0*/  FADD.FTZ R4, -R92.reuse, R3 ;  /* 0x000000035c047221 */ /* 0x040fe20000010100 */
[----:B------:R-:W-:Y:S01]  /*1c1f0*/  R2UR UR7, R5 ;  /* 0x00000000050772ca */ /* 0x000fe200000e0000 */
[----:B------:R-:W-:Y:S01]  /*1c200*/  MUFU.EX2 R3, R93 ;  /* 0x0000005d00037308 */ /* 0x000fe20000000800 */
[-C--:B------:R-:W-:Y:S01]  /*1c210*/  FMUL.FTZ R117, R92, R88.reuse ;  /* 0x000000585c757220 */ /* 0x080fe20000410000 */
[----:B------:R-:W-:-:S03]  /*1c220*/  FMUL.FTZ R4, R4, R88 ;  /* 0x0000005804047220 */ /* 0x000fc60000410000 */
[-CC-:B------:R-:W-:Y:S01]  /*1c230*/  FFMA.FTZ R177, R9, R88.reuse, -R117.reuse ;  /* 0x0000005809b17223 */ /* 0x180fe20000010875 */
[----:B------:R-:W-:Y:S01]  /*1c240*/  MOV R9, 0x40000040 ;  /* 0x4000004000097802 */ /* 0x000fe20000000f00 */
[-CC-:B------:R-:W-:Y:S01]  /*1c250*/  FFMA.FTZ R10, R10, R88.reuse, -R117.reuse ;  /* 0x000000580a0a7223 */ /* 0x180fe20000010875 */
[----:B------:R0:W-:Y:S01]  /*1c260*/  MUFU.EX2 R93, R4 ;  /* 0x00000004005d7308 */ /* 0x0001e20000000800 */
[-CC-:B------:R-:W-:Y:S01]  /*1c270*/  FFMA.FTZ R179, R13, R88.reuse, -R117.reuse ;  /* 0x000000580db37223 */ /* 0x180fe20000010875 */
[-CC-:B------:R-:W-:Y:S01]  /*1c280*/  FFMA.FTZ R181, R161, R88.reuse, -R117.reuse ;  /* 0x00000058a1b57223 */ /* 0x180fe20000010875 */
[-CC-:B------:R-:W-:Y:S01]  /*1c290*/  FFMA.FTZ R197, R130, R88.reuse, -R117.reuse ;  /* 0x0000005882c57223 */ /* 0x180fe20000010875 */
[----:B------:R-:W-:Y:S01]  /*1c2a0*/  IADD3 R130, -R225, 0xb, RZ ;  /* 0x0000000be1827810 */ /* 0x000fe20007ffe1ff */
[-CC-:B------:R-:W-:Y:S01]  /*1c2b0*/  FFMA.FTZ R5, R162, R88.reuse, -R117.reuse ;  /* 0x00000058a2057223 */ /* 0x180fe20000010875 */
[----:B------:R-:W-:Y:S01]  /*1c2c0*/  FFMA.FTZ R183, R165, R88, -R117 ;  /* 0x00000058a5b77223 */ /* 0x000fe20000010875 */
[----:B------:R-:W-:-:S02]  /*1c2d0*/  WARPGROUP.DEPBAR.LE gsb0, 0x0 ;  /* 0x00008000000079c5 */ /* 0x000fc40000010000 */
[C---:B0-----:R-:W-:Y:S01]  /*1c2e0*/  VIADD R4, R8.reuse, 0x480 ;  /* 0x0000048008047836 */ /* 0x041fe20000000000 */
[----:B------:R-:W-:Y:S01]  /*1c2f0*/  WARPGROUP.ARRIVE ;  /* 0x00000000000079c5 */ /* 0x000fe20000000000 */
[----:B------:R-:W-:Y:S01]  /*1c300*/  VIADD R8, R8, 0x500 ;  /* 0x0000050008087836 */ /* 0x000fe20000000000 */
[----:B------:R-:W0:Y:S01]  /*1c310*/  MUFU.EX2 R177, R177 ;  /* 0x000000b100b17308 */ /* 0x000e220000000800 */
[-CC-:B------:R-:W-:Y:S01]  /*1c320*/  FFMA.FTZ R201, R122, R88.reuse, -R117.reuse ;  /* 0x000000587ac97223 */ /* 0x180fe20000010875 */
[----:B------:R-:W-:Y:S01]  /*1c330*/  R2UR UR6, R4 ;  /* 0x00000000040672ca */ /* 0x000fe200000e0000 */
[-CC-:B------:R-:W-:Y:S01]  /*1c340*/  FFMA.FTZ R4, R14, R88.reuse, -R117.reuse ;  /* 0x000000580e047223 */ /* 0x180fe20000010875 */
[-CC-:B------:R-:W-:Y:S01]  /*1c350*/  FFMA.FTZ R140, R166, R88.reuse, -R117.reuse ;  /* 0x00000058a68c7223 */ /* 0x180fe20000010875 */
[-CC-:B------:R-:W-:Y:S01]  /*1c360*/  FFMA.FTZ R199, R134, R88.reuse, -R117.reuse ;  /* 0x0000005886c77223 */ /* 0x180fe20000010875 */
[-CC-:B------:R-:W-:Y:S01]  /*1c370*/  FFMA.FTZ R185, R154, R88.reuse, -R117.reuse ;  /* 0x000000589ab97223 */ /* 0x180fe20000010875 */
[-CC-:B------:R-:W-:Y:S01]  /*1c380*/  FFMA.FTZ R13, R155, R88.reuse, -R117.reuse ;  /* 0x000000589b0d7223 */ /* 0x180fe20000010875 */
[----:B------:R-:W1:Y:S01]  /*1c390*/  MUFU.EX2 R10, R10 ;  /* 0x0000000a000a7308 */ /* 0x000e620000000800 */
[-CC-:B------:R-:W-:Y:S01]  /*1c3a0*/  FFMA.FTZ R187, R158, R88.reuse, -R117.reuse ;  /* 0x000000589ebb7223 */ /* 0x180fe20000010875 */
[-CC-:B------:R-:W-:Y:S01]  /*1c3b0*/  FFMA.FTZ R14, R159, R88.reuse, -R117.reuse ;  /* 0x000000589f0e7223 */ /* 0x180fe20000010875 */
[-CC-:B------:R-:W-:Y:S01]  /*1c3c0*/  FFMA.FTZ R189, R146, R88.reuse, -R117.reuse ;  /* 0x0000005892bd7223 */ /* 0x180fe20000010875 */
[-CC-:B------:R-:W-:Y:S01]  /*1c3d0*/  FFMA.FTZ R205, R114, R88.reuse, -R117.reuse ;  /* 0x0000005872cd7223 */ /* 0x180fe20000010875 */
[-CC-:B------:R-:W-:Y:S01]  /*1c3e0*/  FFMA.FTZ R133, R147, R88.reuse, -R117.reuse ;  /* 0x0000005893857223 */ /* 0x180fe20000010875 */
[----:B------:R-:W-:Y:S01]  /*1c3f0*/  FFMA.FTZ R191, R150, R88, -R117 ;  /* 0x0000005896bf7223 */ /* 0x000fe20000010875 */
[----:B------:R-:W-:Y:S01]  /*1c400*/  HGMMA.64x128x16.F32 R24, R212, gdesc[UR4].tnspB, R24, gsb0 ;  /* 0x41e00004d4187df0 */ /* 0x000fe20008000818 */
[----:B------:R-:W-:Y:S01]  /*1c410*/  R2UR UR6, R8 ;  /* 0x00000000080672ca */ /* 0x000fe200000e0000 */
[----:B------:R-:W2:Y:S01]  /*1c420*/  MUFU.EX2 R179, R179 ;  /* 0x000000b300b37308 */ /* 0x000ea20000000800 */
[----:B------:R-:W-:Y:S01]  /*1c430*/  R2UR UR7, R9 ;  /* 0x00000000090772ca */ /* 0x000fe200000e0000 */
[----:B------:R-:W-:-:S02]  /*1c440*/  @!P1 IMAD R9, R222, 0x8, R2 ;  /* 0x00000008de099824 */ /* 0x000fc400078e0202 */
[-CC-:B------:R-:W-:Y:S01]  /*1c450*/  FFMA.FTZ R8, R131, R88.reuse, -R117.reuse ;  /* 0x0000005883087223 */ /* 0x180fe20000010875 */
[-CC-:B------:R-:W-:Y:S01]  /*1c460*/  FFMA.FTZ R124, R151, R88.reuse, -R117.reuse ;  /* 0x00000058977c7223 */ /* 0x180fe20000010875 */
[-C--:B------:R-:W-:Y:S01]  /*1c470*/  FFMA.FTZ R193, R138, R88.reuse, -R117 ;  /* 0x000000588ac17223 */ /* 0x080fe20000010875 */
[----:B------:R-:W-:Y:S02]  /*1c480*/  @!P1 VIADD R9, R9, 0x34840 ;  /* 0x0003484009099836 */ /* 0x000fe40000000000 */
[----:B0-----:R-:W-:Y:S01]  /*1c490*/  FFMA.FTZ R15, R93, R15, R177 ;  /* 0x0000000f5d0f7223 */ /* 0x001fe200000100b1 */
[----:B------:R-:W0:Y:S01]  /*1c4a0*/  MUFU.EX2 R4, R4 ;  /* 0x0000000400047308 */ /* 0x000e220000000800 */
[-CC-:B------:R-:W-:Y:S01]  /*1c4b0*/  FFMA.FTZ R125, R139, R88.reuse, -R117.reuse ;  /* 0x000000588b7d7223 */ /* 0x180fe20000010875 */
[-C--:B------:R-:W-:Y:S01]  /*1c4c0*/  FFMA.FTZ R195, R142, R88.reuse, -R117 ;  /* 0x000000588ec37223 */ /* 0x080fe20000010875 */
[----:B------:R-:W-:Y:S01]  /*1c4d0*/  @!P1 PRMT R131, RZ, 0x654, R9 ;  /* 0x00000654ff839816 */ /* 0x000fe20000000009 */
[-CC-:B------:R-:W-:Y:S01]  /*1c4e0*/  FFMA.FTZ R132, R143, R88.reuse, -R117.reuse ;  /* 0x000000588f847223 */ /* 0x180fe20000010875 */
[----:B------:R-:W-:-:S03]  /*1c4f0*/  FFMA.FTZ R135, R135, R88, -R117 ;  /* 0x0000005887877223 */ /* 0x000fc60000010875 */
[----:B------:R-:W3:Y:S01]  /*1c500*/  MUFU.EX2 R181, R181 ;  /* 0x000000b500b57308 */ /* 0x000ee20000000800 */
[----:B------:R-:W-:Y:S02]  /*1c510*/  @!P1 IMAD R134, R6, 0x8, R2 ;  /* 0x0000000806869824 */ /* 0x000fe400078e0202 */
[----:B------:R-:W-:-:S05]  /*1c520*/  FFMA.FTZ R6, R123, R88, -R117 ;  /* 0x000000587b067223 */ /* 0x000fca0000010875 */
[----:B------:R-:W4:Y:S08]  /*1c530*/  MUFU.EX2 R5, R5 ;  /* 0x0000000500057308 */ /* 0x000f300000000800 */
[----:B------:R-:W4:Y:S01]  /*1c540*/  MUFU.EX2 R183, R183 ;  /* 0x000000b700b77308 */ /* 0x000f220000000800 */
[-CC-:B------:R-:W-:Y:S01]  /*1c550*/  FFMA.FTZ R211, R110, R88.reuse, -R117.reuse ;  /* 0x000000586ed37223 */ /* 0x180fe20000010875 */
[-CC-:B------:R-:W-:Y:S01]  /*1c560*/  FFMA.FTZ R209, R106, R88.reuse, -R117.reuse ;  /* 0x000000586ad17223 */ /* 0x180fe20000010875 */
[-CC-:B------:R-:W-:Y:S01]  /*1c570*/  FFMA.FTZ R203, R126, R88.reuse, -R117.reuse ;  /* 0x000000587ecb7223 */ /* 0x180fe20000010875 */
[-C--:B------:R-:W-:Y:S01]  /*1c580*/  FFMA.FTZ R207, R118, R88.reuse, -R117 ;  /* 0x0000005876cf7223 */ /* 0x080fe20000010875 */
[-C--:B------:R-:W-:Y:S01]  /*1c590*/  FFMA.FTZ R208, R104, R88.reuse, -R171 ;  /* 0x0000005868d07223 */ /* 0x080fe200000108ab */
[-C--:B------:R-:W-:Y:S01]  /*1c5a0*/  FFMA.FTZ R119, R119, R88.reuse, -R117 ;  /* 0x0000005877777223 */ /* 0x080fe20000010875 */
[----:B------:R-:W-:Y:S01]  /*1c5b0*/  FFMA.FTZ R210, R108, R88, -R171 ;  /* 0x000000586cd27223 */ /* 0x000fe200000108ab */
[----:B------:R-:W4:Y:S08]  /*1c5c0*/  MUFU.EX2 R140, R140 ;  /* 0x0000008c008c7308 */ /* 0x000f300000000800 */
[----:B------:R-:W4:Y:S08]  /*1c5d0*/  MUFU.EX2 R185, R185 ;  /* 0x000000b900b97308 */ /* 0x000f300000000800 */
[----:B------:R-:W4:Y:S08]  /*1c5e0*/  MUFU.EX2 R13, R13 ;  /* 0x0000000d000d7308 */ /* 0x000f300000000800 */
[----:B------:R-:W4:Y:S08]  /*1c5f0*/  MUFU.EX2 R187, R187 ;  /* 0x000000bb00bb7308 */ /* 0x000f300000000800 */
[----:B------:R-:W4:Y:S08]  /*1c600*/  MUFU.EX2 R14, R14 ;  /* 0x0000000e000e7308 */ /* 0x000f300000000800 */
[----:B------:R-:W4:Y:S08]  /*1c610*/  MUFU.EX2 R189, R189 ;  /* 0x000000bd00bd7308 */ /* 0x000f300000000800 */
[----:B------:R-:W4:Y:S08]  /*1c620*/  MUFU.EX2 R133, R133 ;  /* 0x0000008500857308 */ /* 0x000f300000000800 */
[----:B------:R-:W4:Y:S08]  /*1c630*/  MUFU.EX2 R191, R191 ;  /* 0x000000bf00bf7308 */ /* 0x000f300000000800 */
[----:B------:R-:W-:Y:S08]  /*1c640*/  MUFU.EX2 R197, R197 ;  /* 0x000000c500c57308 */ /* 0x000ff00000000800 */
[----:B------:R-:W-:Y:S01]  /*1c650*/  MUFU.EX2 R199, R199 ;  /* 0x000000c700c77308 */ /* 0x000fe20000000800 */
[----:B------:R-:W-:-:S02]  /*1c660*/  WARPGROUP.DEPBAR.LE gsb0, 0x0 ;  /* 0x00008000000079c5 */ /* 0x000fc40000010000 */
[----:B------:R-:W-:-:S05]  /*1c670*/  WARPGROUP.ARRIVE ;  /* 0x00000000000079c5 */ /* 0x000fca0000000000 */
[----:B------:R-:W4:Y:S01]  /*1c680*/  MUFU.EX2 R124, R124 ;  /* 0x0000007c007c7308 */ /* 0x000f220000000800 */
[-CC-:B------:R-:W-:Y:S01]  /*1c690*/  FFMA.FTZ R106, R98, R88.reuse, -R117.reuse ;  /* 0x00000058626a7223 */ /* 0x180fe20000010875 */
[-CC-:B------:R-:W-:Y:S01]  /*1c6a0*/  FFMA.FTZ R107, R107, R88.reuse, -R117.reuse ;  /* 0x000000586b6b7223 */ /* 0x180fe20000010875 */
[-C--:B------:R-:W-:Y:S01]  /*1c6b0*/  FFMA.FTZ R111, R111, R88.reuse, -R117 ;  /* 0x000000586f6f7223 */ /* 0x080fe20000010875 */
[----:B------:R-:W4:Y:S01]  /*1c6c0*/  LDL R138, [R1+0x18] ;  /* 0x00001800018a7983 */ /* 0x000f220000100800 */
[----:B------:R-:W-:Y:S03]  /*1c6d0*/  HGMMA.64x128x16.F32 R24, R216, gdesc[UR4].tnspB, R24, gsb0 ;  /* 0x41e00004d8187df0 */ /* 0x000fe60008000818 */
[----:B------:R-:W4:Y:S01]  /*1c6e0*/  MUFU.EX2 R193, R193 ;  /* 0x000000c100c17308 */ /* 0x000f220000000800 */
[----:B-1----:R-:W-:Y:S01]  /*1c6f0*/  F2FP.F16.F32.PACK_AB R177, R10, R177 ;  /* 0x000000b10ab1723e */ /* 0x002fe200000000ff */
[-CC-:B------:R-:W-:Y:S01]  /*1c700*/  FFMA.FTZ R104, R105, R88.reuse, -R171.reuse ;  /* 0x0000005869687223 */ /* 0x180fe200000108ab */
[-CC-:B------:R-:W-:Y:S01]  /*1c710*/  FFMA.FTZ R105, R109, R88.reuse, -R171.reuse ;  /* 0x000000586d697223 */ /* 0x180fe200000108ab */
[-CC-:B------:R-:W-:Y:S01]  /*1c720*/  FFMA.FTZ R108, R167, R88.reuse, -R171.reuse ;  /* 0x00000058a76c7223 */ /* 0x180fe200000108ab */
[----:B------:R-:W-:-:S03]  /*1c730*/  FFMA.FTZ R109, R168, R88, -R171 ;  /* 0x00000058a86d7223 */ /* 0x000fc600000108ab */
[----:B------:R-:W1:Y:S08]  /*1c740*/  MUFU.EX2 R125, R125 ;  /* 0x0000007d007d7308 */ /* 0x000e700000000800 */
[----:B------:R-:W1:Y:S08]  /*1c750*/  MUFU.EX2 R195, R195 ;  /* 0x000000c300c37308 */ /* 0x000e700000000800 */
[----:B------:R-:W1:Y:S08]  /*1c760*/  MUFU.EX2 R132, R132 ;  /* 0x0000008400847308 */ /* 0x000e700000000800 */
[----:B------:R-:W1:Y:S08]  /*1c770*/  MUFU.EX2 R8, R8 ;  /* 0x0000000800087308 */ /* 0x000e700000000800 */
[----:B------:R-:W1:Y:S08]  /*1c780*/  MUFU.EX2 R9, R135 ;  /* 0x0000008700097308 */ /* 0x000e700000000800 */
[----:B------:R-:W1:Y:S08]  /*1c790*/  MUFU.EX2 R201, R201 ;  /* 0x000000c900c97308 */ /* 0x000e700000000800 */
[----:B------:R-:W1:Y:S08]  /*1c7a0*/  MUFU.EX2 R6, R6 ;  /* 0x0000000600067308 */ /* 0x000e700000000800 */
[----:B------:R-:W1:Y:S08]  /*1c7b0*/  MUFU.EX2 R203, R203 ;  /* 0x000000cb00cb7308 */ /* 0x000e700000000800 */
        /* <DEDUP_REMOVED lines=13> */
[----:B--2---:R-:W-:Y:S01]  /*1c890*/  FADD.FTZ R131, R7, R20 ;  /* 0x0000001407837221 */ /* 0x004fe20000010000 */
[----:B------:R-:W-:-:S06]  /*1c8a0*/  FADD.FTZ R20, R10, R15 ;  /* 0x0000000f0a147221 */ /* 0x000fcc0000010000 */
[----:B------:R-:W-:Y:S01]  /*1c8b0*/  MUFU.EX2 R109, R109 ;  /* 0x0000006d006d7308 */ /* 0x000fe20000000800 */
[----:B------:R-:W-:Y:S01]  /*1c8c0*/  FADD.FTZ R122, R178, R131 ;  /* 0x00000083b27a7221 */ /* 0x000fe20000010000 */
[----:B------:R-:W-:-:S03]  /*1c8d0*/  FADD.FTZ R15, R179, R20 ;  /* 0x00000014b30f7221 */ /* 0x000fc60000010000 */
[----:B------:R-:W-:Y:S01]  /*1c8e0*/  FADD.FTZ R123, R11, R122 ;  /* 0x0000007a0b7b7221 */ /* 0x000fe20000010000 */
[----:B0-----:R-:W-:-:S03]  /*1c8f0*/  FADD.FTZ R20, R4, R15 ;  /* 0x0000000f04147221 */ /* 0x001fc60000010000 */
[----:B------:R-:W-:Y:S01]  /*1c900*/  FADD.FTZ R123, R180, R123 ;  /* 0x0000007bb47b7221 */ /* 0x000fe20000010000 */
[----:B---3--:R-:W-:-:S03]  /*1c910*/  FADD.FTZ R20, R181, R20 ;  /* 0x00000014b5147221 */ /* 0x008fc60000010000 */
[----:B------:R-:W-:Y:S01]  /*1c920*/  FADD.FTZ R123, R12, R123 ;  /* 0x0000007b0c7b7221 */ /* 0x000fe20000010000 */
[----:B----4-:R-:W-:Y:S01]  /*1c930*/  FADD.FTZ R122, R5, R20 ;  /* 0x00000014057a7221 */ /* 0x010fe20000010000 */
[----:B------:R-:W-:Y:S02]  /*1c940*/  FFMA.FTZ R20, R115, R88, -R117 ;  /* 0x0000005873147223 */ /* 0x000fe40000010875 */
[----:B------:R-:W-:Y:S01]  /*1c950*/  FADD.FTZ R123, R182, R123 ;  /* 0x0000007bb67b7221 */ /* 0x000fe20000010000 */
[----:B------:R-:W-:-:S03]  /*1c960*/  FADD.FTZ R115, R183, R122 ;  /* 0x0000007ab7737221 */ /* 0x000fc60000010000 */
        /* <DEDUP_REMOVED lines=21> */
[----:B-1----:R-:W-:-:S03]  /*1cac0*/  FADD.FTZ R110, R125, R110 ;  /* 0x0000006e7d6e7221 */ /* 0x002fc60000010000 */
[----:B------:R-:W-:Y:S01]  /*1cad0*/  FADD.FTZ R10, R194, R123 ;  /* 0x0000007bc20a7221 */ /* 0x000fe20000010000 */
[----:B------:R-:W-:Y:S01]  /*1cae0*/  F2FP.F16.F32.PACK_AB R178, R11, R178 ;  /* 0x000000b20bb2723e */ /* 0x000fe200000000ff */
[----:B------:R-:W-:Y:S02]  /*1caf0*/  FADD.FTZ R7, R195, R110 ;  /* 0x0000006ec3077221 */ /* 0x000fe40000010000 */
[----:B------:R-:W-:Y:S01]  /*1cb00*/  FADD.FTZ R11, R137, R10 ;  /* 0x0000000a890b7221 */ /* 0x000fe20000010000 */
[----:B------:R-:W-:Y:S01]  /*1cb10*/  F2FP.F16.F32.PACK_AB R180, R12, R180 ;  /* 0x000000b40cb4723e */ /* 0x000fe200000000ff */
[----:B------:R-:W-:Y:S02]  /*1cb20*/  FADD.FTZ R10, R132, R7 ;  /* 0x00000007840a7221 */ /* 0x000fe40000010000 */
[----:B------:R-:W-:Y:S01]  /*1cb30*/  FADD.FTZ R12, R196, R11 ;  /* 0x0000000bc40c7221 */ /* 0x000fe20000010000 */
[----:B------:R-:W-:Y:S01]  /*1cb40*/  F2FP.F16.F32.PACK_AB R181, R5, R181 ;  /* 0x000000b505b5723e */ /* 0x000fe200000000ff */
[----:B------:R-:W-:-:S02]  /*1cb50*/  FADD.FTZ R5, R197, R10 ;  /* 0x0000000ac5057221 */ /* 0x000fc40000010000 */
[----:B------:R-:W-:Y:S01]  /*1cb60*/  FADD.FTZ R7, R129, R12 ;  /* 0x0000000c81077221 */ /* 0x000fe20000010000 */
[----:B------:R-:W-:Y:S01]  /*1cb70*/  FFMA.FTZ R15, R127, R88, -R117 ;  /* 0x000000587f0f7223 */ /* 0x000fe20000010875 */
[----:B------:R-:W-:Y:S02]  /*1cb80*/  FADD.FTZ R10, R8, R5 ;  /* 0x00000005080a7221 */ /* 0x000fe40000010000 */
[----:B------:R-:W-:Y:S02]  /*1cb90*/  FADD.FTZ R7, R198, R7 ;  /* 0x00000007c6077221 */ /* 0x000fe40000010000 */
[----:B------:R-:W-:Y:S02]  /*1cba0*/  FADD.FTZ R10, R199, R10 ;  /* 0x0000000ac70a7221 */ /* 0x000fe40000010000 */
[----:B------:R-:W-:Y:S01]  /*1cbb0*/  FADD.FTZ R7, R128, R7 ;  /* 0x0000000780077221 */ /* 0x000fe20000010000 */
[----:B------:R-:W0:Y:S01]  /*1cbc0*/  MUFU.EX2 R15, R15 ;  /* 0x0000000f000f7308 */ /* 0x000e220000000800 */
[----:B------:R-:W-:-:S02]  /*1cbd0*/  FADD.FTZ R10, R9, R10 ;  /* 0x0000000a090a7221 */ /* 0x000fc40000010000 */
[----:B------:R-:W-:Y:S02]  /*1cbe0*/  FADD.FTZ R7, R200, R7 ;  /* 0x00000007c8077221 */ /* 0x000fe40000010000 */
[----:B------:R-:W-:Y:S02]  /*1cbf0*/  FADD.FTZ R5, R201, R10 ;  /* 0x0000000ac9057221 */ /* 0x000fe40000010000 */
[----:B------:R-:W-:Y:S01]  /*1cc00*/  FADD.FTZ R7, R120, R7 ;  /* 0x0000000778077221 */ /* 0x000fe20000010000 */
[----:B------:R-:W1:Y:S01]  /*1cc10*/  MUFU.EX2 R20, R20 ;  /* 0x0000001400147308 */ /* 0x000e620000000800 */
[----:B------:R-:W-:Y:S02]  /*1cc20*/  FADD.FTZ R10, R6, R5 ;  /* 0x00000005060a7221 */ /* 0x000fe40000010000 */
[----:B------:R-:W-:Y:S02]  /*1cc30*/  FADD.FTZ R12, R202, R7 ;  /* 0x00000007ca0c7221 */ /* 0x000fe40000010000 */
[----:B------:R-:W-:Y:S01]  /*1cc40*/  FADD.FTZ R10, R203, R10 ;  /* 0x0000000acb0a7221 */ /* 0x000fe20000010000 */
[----:B------:R-:W-:Y:S01]  /*1cc50*/  FFMA.FTZ R98, R91, R88, -R117 ;  /* 0x000000585b627223 */ /* 0x000fe20000010875 */
[----:B------:R-:W-:Y:S01]  /*1cc60*/  FADD.FTZ R5, R121, R12 ;  /* 0x0000000c79057221 */ /* 0x000fe20000010000 */
[----:B------:R-:W2:Y:S01]  /*1cc70*/  MUFU.EX2 R91, R119 ;  /* 0x00000077005b7308 */ /* 0x000ea20000000800 */
[----:B0-----:R-:W-:-:S02]  /*1cc80*/  FADD.FTZ R10, R15, R10 ;  /* 0x0000000a0f0a7221 */ /* 0x001fc40000010000 */
[----:B------:R-:W-:Y:S02]  /*1cc90*/  FADD.FTZ R5, R204, R5 ;  /* 0x00000005cc057221 */ /* 0x000fe40000010000 */
[----:B------:R-:W-:Y:S01]  /*1cca0*/  FADD.FTZ R7, R205, R10 ;  /* 0x0000000acd077221 */ /* 0x000fe20000010000 */
[----:B------:R-:W-:Y:S01]  /*1ccb0*/  F2FP.F16.F32.PACK_AB R179, R4, R179 ;  /* 0x000000b304b3723e */ /* 0x000fe200000000ff */
[----:B------:R-:W-:Y:S01]  /*1ccc0*/  FADD.FTZ R5, R112, R5 ;  /* 0x0000000570057221 */ /* 0x000fe20000010000 */
[----:B------:R-:W0:Y:S01]  /*1ccd0*/  MUFU.EX2 R4, R107 ;  /* 0x0000006b00047308 */ /* 0x000e220000000800 */
[----:B-1----:R-:W-:Y:S02]  /*1cce0*/  FADD.FTZ R10, R20, R7 ;  /* 0x00000007140a7221 */ /* 0x002fe40000010000 */
[----:B------:R-:W-:Y:S02]  /*1ccf0*/  FADD.FTZ R12, R206, R5 ;  /* 0x00000005ce0c7221 */ /* 0x000fe40000010000 */
[----:B------:R-:W-:-:S02]  /*1cd00*/  FADD.FTZ R10, R207, R10 ;  /* 0x0000000acf0a7221 */ /* 0x000fc40000010000 */
[----:B------:R-:W-:Y:S02]  /*1cd10*/  FADD.FTZ R5, R113, R12 ;  /* 0x0000000c71057221 */ /* 0x000fe40000010000 */
[----:B--2---:R-:W-:Y:S02]  /*1cd20*/  FADD.FTZ R10, R91, R10 ;  /* 0x0000000a5b0a7221 */ /* 0x004fe40000010000 */
[----:B------:R-:W-:Y:S02]  /*1cd30*/  FADD.FTZ R5, R208, R5 ;  /* 0x00000005d0057221 */ /* 0x000fe40000010000 */
[----:B------:R-:W-:Y:S02]  /*1cd40*/  FADD.FTZ R7, R209, R10 ;  /* 0x0000000ad1077221 */ /* 0x000fe40000010000 */
[----:B------:R-:W-:Y:S01]  /*1cd50*/  FADD.FTZ R5, R104, R5 ;  /* 0x0000000568057221 */ /* 0x000fe20000010000 */
[----:B------:R-:W-:Y:S01]  /*1cd60*/  F2FP.F16.F32.PACK_AB R201, R6, R201 ;  /* 0x000000c906c9723e */ /* 0x000fe200000000ff */
[----:B0-----:R-:W-:Y:S01]  /*1cd70*/  FADD.FTZ R6, R4, R7 ;  /* 0x0000000704067221 */ /* 0x001fe20000010000 */
[----:B------:R-:W-:Y:S01]  /*1cd80*/  F2FP.F16.F32.PACK_AB R197, R8, R197 ;  /* 0x000000c508c5723e */ /* 0x000fe200000000ff */
[----:B------:R-:W-:-:S02]  /*1cd90*/  FADD.FTZ R8, R210, R5 ;  /* 0x00000005d2087221 */ /* 0x000fc40000010000 */
[----:B------:R-:W-:Y:S02]  /*1cda0*/  FADD.FTZ R6, R211, R6 ;  /* 0x00000006d3067221 */ /* 0x000fe40000010000 */
[----:B------:R-:W-:Y:S02]  /*1cdb0*/  FADD.FTZ R5, R105, R8 ;  /* 0x0000000869057221 */ /* 0x000fe40000010000 */
[----:B------:R-:W-:Y:S02]  /*1cdc0*/  FADD.FTZ R7, R111, R6 ;  /* 0x000000066f077221 */ /* 0x000fe40000010000 */
[----:B------:R-:W-:-:S04]  /*1cdd0*/  FADD.FTZ R6, R96, R5 ;  /* 0x0000000560067221 */ /* 0x000fc80000010000 */
[----:B------:R-:W-:-:S04]  /*1cde0*/  FADD.FTZ R5, R97, R6 ;  /* 0x0000000661057221 */ /* 0x000fc80000010000 */
[----:B------:R-:W-:-:S04]  /*1cdf0*/  FADD.FTZ R6, R100, R5 ;  /* 0x0000000564067221 */ /* 0x000fc80000010000 */
[----:B------:R-:W-:-:S04]  /*1ce00*/  FADD.FTZ R5, R101, R6 ;  /* 0x0000000665057221 */ /* 0x000fc80000010000 */
[----:B------:R-:W-:-:S04]  /*1ce10*/  FADD.FTZ R6, R108, R5 ;  /* 0x000000056c067221 */ /* 0x000fc80000010000 */
[----:B------:R-:W-:Y:S01]  /*1ce20*/  FADD.FTZ R5, R109, R6 ;  /* 0x000000066d057221 */ /* 0x000fe20000010000 */
[----:B------:R-:W-:-:S03]  /*1ce30*/  F2FP.F16.F32.PACK_AB R205, R20, R205 ;  /* 0x000000cd14cd723e */ /* 0x000fc600000000ff */
[----:B------:R-:W-:Y:S02]  /*1ce40*/  FADD.FTZ R20, R116, R5 ;  /* 0x0000000574147221 */ /* 0x000fe40000010000 */
[----:B------:R0:W5:Y:S01]  /*1ce50*/  LDL R5, [R1+0x4] ;  /* 0x0000040001057983 */ /* 0x0001620000100800 */
[-CC-:B------:R-:W-:Y:S01]  /*1ce60*/  FFMA.FTZ R99, R99, R88.reuse, -R117.reuse ;  /* 0x0000005863637223 */ /* 0x180fe20000010875 */
[----:B------:R-:W1:Y:S01]  /*1ce70*/  MUFU.EX2 R106, R106 ;  /* 0x0000006a006a7308 */ /* 0x000e620000000800 */
[-CC-:B------:R-:W-:Y:S01]  /*1ce80*/  FFMA.FTZ R102, R102, R88.reuse, -R117.reuse ;  /* 0x0000005866667223 */ /* 0x180fe20000010875 */
[----:B------:R-:W-:-:S06]  /*1ce90*/  FFMA.FTZ R103, R103, R88, -R117 ;  /* 0x0000005867677223 */ /* 0x000fcc0000010875 */
[----:B------:R-:W2:Y:S01]  /*1cea0*/  MUFU.EX2 R99, R99 ;  /* 0x0000006300637308 */ /* 0x000ea20000000800 */
[----:B------:R-:W-:-:S07]  /*1ceb0*/  FFMA.FTZ R169, R169, R88, -R117 ;  /* 0x00000058a9a97223 */ /* 0x000fce0000010875 */
[----:B------:R-:W3:Y:S01]  /*1cec0*/  MUFU.EX2 R102, R102 ;  /* 0x0000006600667308 */ /* 0x000ee20000000800 */
[----:B-1----:R-:W-:-:S07]  /*1ced0*/  FADD.FTZ R8, R106, R7 ;  /* 0x000000076a087221 */ /* 0x002fce0000010000 */
[----:B------:R-:W1:Y:S01]  /*1cee0*/  MUFU.EX2 R103, R103 ;  /* 0x0000006700677308 */ /* 0x000e620000000800 */
[----:B------:R-:W-:Y:S01]  /*1cef0*/  FFMA.FTZ R94, R94, R88, -R117 ;  /* 0x000000585e5e7223 */ /* 0x000fe20000010875 */
[----:B--2---:R-:W-:-:S06]  /*1cf00*/  FADD.FTZ R7, R99, R8 ;  /* 0x0000000863077221 */ /* 0x004fcc0000010000 */
[----:B------:R-:W2:Y:S01]  /*1cf10*/  MUFU.EX2 R169, R169 ;  /* 0x000000a900a97308 */ /* 0x000ea20000000800 */
[----:B------:R-:W-:Y:S01]  /*1cf20*/  FFMA.FTZ R95, R95, R88, -R117 ;  /* 0x000000585f5f7223 */ /* 0x000fe20000010875 */
[----:B------:R-:W-:Y:S01]  /*1cf30*/  F2FP.F16.F32.PACK_AB R209, R4, R209 ;  /* 0x000000d104d1723e */ /* 0x000fe200000000ff */
[----:B---3--:R-:W-:-:S05]  /*1cf40*/  FADD.FTZ R4, R102, R7 ;  /* 0x0000000766047221 */ /* 0x008fca0000010000 */
[----:B------:R-:W3:Y:S01]  /*1cf50*/  MUFU.EX2 R98, R98 ;  /* 0x0000006200627308 */ /* 0x000ee20000000800 */
[----:B-1----:R-:W-:-:S07]  /*1cf60*/  FADD.FTZ R4, R103, R4 ;  /* 0x0000000467047221 */ /* 0x002fce0000010000 */
[----:B------:R-:W1:Y:S01]  /*1cf70*/  MUFU.EX2 R219, R94 ;  /* 0x0000005e00db7308 */ /* 0x000e620000000800 */
[----:B------:R-:W-:Y:S01]  /*1cf80*/  ISETP.GT.AND P2, PT, R0, R138, PT ;  /* 0x0000008a0000720c */ /* 0x000fe20003f44270 */
[----:B--2---:R-:W-:-:S06]  /*1cf90*/  FADD.FTZ R4, R169, R4 ;  /* 0x00000004a9047221 */ /* 0x004fcc0000010000 */
[----:B------:R-:W2:Y:S01]  /*1cfa0*/  MUFU.EX2 R95, R95 ;  /* 0x0000005f005f7308 */ /* 0x000ea20000000800 */
[----:B------:R-:W-:Y:S01]  /*1cfb0*/  @!P1 IADD3 R134, R134, 0x34860, RZ ;  /* 0x0003486086869810 */ /* 0x000fe20007ffe0ff */
[----:B---3--:R-:W-:-:S03]  /*1cfc0*/  FADD.FTZ R4, R98, R4 ;  /* 0x0000000462047221 */ /* 0x008fc60000010000 */
[----:B------:R-:W-:Y:S01]  /*1cfd0*/  @!P1 PRMT R134, RZ, 0x654, R134 ;  /* 0x00000654ff869816 */ /* 0x000fe20000000086 */
[----:B-1----:R-:W-:-:S03]  /*1cfe0*/  FADD.FTZ R4, R219, R4 ;  /* 0x00000004db047221 */ /* 0x002fc60000010000 */
[----:B------:R0:W-:Y:S01]  /*1cff0*/  @!P1 SYNCS.ARRIVE.TRANS64.RED.A1T0 RZ, [R134+URZ], RZ ;  /* 0x000000ff86ff99a7 */ /* 0x0001e2000810043f */
[----:B------:R-:W-:Y:S01]  /*1d000*/  F2FP.F16.F32.PACK_AB R203, R15, R203 ;  /* 0x000000cb0fcb723e */ /* 0x000fe200000000ff */
[C---:B------:R-:W-:Y:S01]  /*1d010*/  FADD.FTZ R20, R3.reuse, R20 ;  /* 0x0000001403147221 */ /* 0x040fe20000010000 */
[----:B------:R-:W-:Y:S01]  /*1d020*/  F2FP.F16.F32.PACK_AB R218, R3, R116 ;  /* 0x0000007403da723e */ /* 0x000fe200000000ff */
[----:B------:R-:W-:Y:S01]  /*1d030*/  FMUL.FTZ R24, R24, R90 ;  /* 0x0000005a18187220 */ /* 0x000fe20000410000 */
[----:B------:R-:W-:Y:S01]  /*1d040*/  F2FP.F16.F32.PACK_AB R182, R160, R182 ;  /* 0x000000b6a0b6723e */ /* 0x000fe200000000ff */
[-C--:B------:R-:W-:Y:S01]  /*1d050*/  FMUL.FTZ R25, R25, R90.reuse ;  /* 0x0000005a19197220 */ /* 0x080fe20000410000 */
[----:B--2---:R-:W-:Y:S01]  /*1d060*/  FADD.FTZ R15, R95, R4 ;  /* 0x000000045f0f7221 */ /* 0x004fe20000010000 */
[----:B------:R-:W-:Y:S01]  /*1d070*/  F2FP.F16.F32.PACK_AB R183, R140, R183 ;  /* 0x000000b78cb7723e */ /* 0x000fe200000000ff */
[----:B------:R-:W-:Y:S01]  /*1d080*/  FMUL.FTZ R28, R28, R90 ;  /* 0x0000005a1c1c7220 */ /* 0x000fe20000410000 */
[----:B------:R-:W-:Y:S01]  /*1d090*/  F2FP.F16.F32.PACK_AB R184, R152, R184 ;  /* 0x000000b898b8723e */ /* 0x000fe200000000ff */
[-C--:B------:R-:W-:Y:S01]  /*1d0a0*/  FMUL.FTZ R29, R29, R90.reuse ;  /* 0x0000005a1d1d7220 */ /* 0x080fe20000410000 */
        /* <DEDUP_REMOVED lines=57> */
[----:B------:R-:W-:-:S02]  /*1d440*/  VIADD R0, R0, 0xffffffff ;  /* 0xffffffff00007836 */ /* 0x000fc40000000000 */
        /* <DEDUP_REMOVED lines=32> */
[----:B------:R-:W-:Y:S01]  /*1d650*/  IMAD.MOV.U32 R6, RZ, RZ, R222 ;  /* 0x000000ffff067224 */ /* 0x000fe200078e00de */
[----:B------:R-:W-:Y:S01]  /*1d660*/  MOV R4, R89 ;  /* 0x0000005900047202 */ /* 0x000fe20000000f00 */
[----:B------:R-:W-:Y:S01]  /*1d670*/  IMAD.MOV.U32 R3, RZ, RZ, R92 ;  /* 0x000000ffff037224 */ /* 0x000fe200078e005c */
[----:B0-----:R-:W-:Y:S06]  /*1d680*/  @P2 BRA `(.L_x_610) ;  /* 0xffffff9800842947 */ /* 0x001fec000383ffff */
.L_x_600:
[----:B------:R-:W-:Y:S05]  /*1d690*/  WARPSYNC.ALL ;  /* 0x0000000000007948 */ /* 0x000fea0003800000 */
[----:B------:R-:W-:Y:S06]  /*1d6a0*/  BAR.ARV 0x8, 0x180 ;  /* 0x0206000000007b1d */ /* 0x000fec0000002000 */
[----:B------:R-:W-:Y:S05]  /*1d6b0*/  @!P0 BRA `(.L_x_611) ;  /* 0x0000000000048947 */ /* 0x000fea0003800000 */
[----:B------:R-:W-:Y:S01]  /*1d6c0*/  BPT.TRAP 0x1 ;  /* 0x000000040000795c */ /* 0x000fe20000300000 */
.L_x_611:
[----:B------:R-:W2:Y:S01]  /*1d6d0*/  LDL R0, [R1+0x4] ;  /* 0x0000040001007983 */ /* 0x000ea20000100800 */
[----:B------:R-:W-:Y:S01]  /*1d6e0*/  IMAD R9, R222, 0x8, R2 ;  /* 0x00000008de097824 */ /* 0x000fe200078e0202 */
[----:B--2---:R-:W-:-:S04]  /*1d6f0*/  SHF.L.U32 R0, R0, 0x1f, RZ ;  /* 0x0000001f00007819 */ /* 0x004fc800000006ff */
[----:B------:R0:W1:Y:S01]  /*1d700*/  SYNCS.PHASECHK.TRANS64.TRYWAIT P2, [R9+URZ+0x34850], R0 ;  /* 0x03485000090075a7 */ /* 0x000062000804017f */
[----:B------:R-:W-:Y:S05]  /*1d710*/  @!P0 BRA `(.L_x_612) ;  /* 0x0000000000048947 */ /* 0x000fea0003800000 */
[----:B------:R-:W-:Y:S01]  /*1d720*/  BPT.TRAP 0x1 ;  /* 0x000000040000795c */ /* 0x000fe20000300000 */
.L_x_612:
[----:B------:R-:W-:-:S05]  /*1d730*/  VIADD R2, R2, 0x400 ;  /* 0x0000040002027836 */ /* 0x000fca0000000000 */
[----:B------:R-:W-:-:S04]  /*1d740*/  SHF.R.U32.HI R2, RZ, 0x4, R2 ;  /* 0x00000004ff027819 */ /* 0x000fc80000011602 */
[----:B------:R-:W-:-:S04]  /*1d750*/  LOP3.LUT R2, R2, 0x3fff, RZ, 0xc0, !PT ;  /* 0x00003fff02027812 */ /* 0x000fc800078ec0ff */
[----:B------:R-:W-:Y:S01]  /*1d760*/  LOP3.LUT R3, R2, 0x5800000, RZ, 0xfc, !PT ;  /* 0x0580000002037812 */ /* 0x000fe200078efcff */
[----:B-1----:R-:W-:Y:S06]  /*1d770*/  @P2 BRA `(.L_x_613) ;  /* 0x0000000000082947 */ /* 0x002fec0003800000 */
[----:B------:R-:W1:Y:S02]  /*1d780*/  SYNCS.PHASECHK.TRANS64.TRYWAIT P0, [R9+URZ+0x34850], R0 ;  /* 0x03485000090075a7 */ /* 0x000e64000800017f */
[----:B-1----:R-:W-:Y:S05]  /*1d790*/  @!P0 BRA `(.L_x_614) ;  /* 0x000000c000208947 */ /* 0x002fea0003800000 */
.L_x_613:
[----:B------:R-:W-:Y:S01]  /*1d7a0*/  IMAD R2, R222, 0xb00, R3 ;  /* 0x00000b00de027824 */ /* 0x000fe200078e0203 */
[----:B------:R-:W2:Y:S01]  /*1d7b0*/  LDL.LU R6, [R1+0x4] ;  /* 0x0000040001067983 */ /* 0x000ea20000300800 */
[----:B------:R-:W-:Y:S01]  /*1d7c0*/  IMAD.MOV.U32 R3, RZ, RZ, 0x40000040 ;  /* 0x40000040ff037424 */ /* 0x000fe200078e00ff */
[----:B------:R-:W-:Y:S05]  /*1d7d0*/  WARPSYNC.ALL ;  /* 0x0000000000007948 */ /* 0x000fea0003800000 */
[C---:B------:R-:W-:Y:S01]  /*1d7e0*/  R2UR UR6, R2.reuse ;  /* 0x00000000020672ca */ /* 0x040fe200000e0000 */
[----:B------:R-:W-:Y:S01]  /*1d7f0*/  WARPGROUP.ARRIVE ;  /* 0x00000000000079c5 */ /* 0x000fe20000000000 */
[----:B------:R-:W-:Y:S01]  /*1d800*/  R2UR UR7, R3 ;  /* 0x00000000030772ca */ /* 0x000fe200000e0000 */
[----:B-----5:R-:W-:Y:S01]  /*1d810*/  IMAD.MOV.U32 R5, RZ, RZ, 0x40000040 ;  /* 0x40000040ff057424 */ /* 0x020fe200078e00ff */
[----:B------:R-:W-:Y:S01]  /*1d820*/  IADD3 R4, R2, 0x80, RZ ;  /* 0x0000008002047810 */ /* 0x000fe20007ffe0ff */
[----:B------:R-:W-:Y:S01]  /*1d830*/  IMAD.MOV.U32 R3, RZ, RZ, 0x40000040 ;  /* 0x40000040ff037424 */ /* 0x000fe200078e00ff */
[----:B01----:R-:W0:Y:S01]  /*1d840*/  SHFL.BFLY PT, R0, R15, 0x2, 0x1f ;  /* 0x0c401f000f007f89 */ /* 0x003e2200000e0000 */
[----:B------:R-:W-:Y:S01]  /*1d850*/  IMAD.MOV.U32 R93, RZ, RZ, RZ ;  /* 0x000000ffff5d7224 */ /* 0x000fe200078e00ff */
[----:B------:R-:W-:-:S04]  /*1d860*/  IADD3 R222, R222, 0x1, RZ ;  /* 0x00000001dede7810 */ /* 0x000fc80007ffe0ff */
[----:B------:R-:W-:-:S03]  /*1d870*/  ISETP.NE.AND P2, PT, R222, 0x2, PT ;  /* 0x00000002de00780c */ /* 0x000fc60003f45270 */
        /* <DEDUP_REMOVED lines=53> */
[C---:B------:R-:W-:Y:S01]  /*1dbd0*/  IADD3 R4, R2.reuse, 0x480, RZ ;  /* 0x0000048002047810 */ /* 0x040fe20007ffe0ff */
        /* <DEDUP_REMOVED lines=9> */
[----:B------:R-:W-:Y:S02]  /*1dc70*/  R2UR UR7, R3 ;  /* 0x00000000030772ca */ /* 0x000fe400000e0000 */
[----:B------:R-:W1:Y:S01]  /*1dc80*/  SHFL.BFLY PT, R3, R20, 0x2, 0x1f ;  /* 0x0c401f0014037f89 */ /* 0x000e6200000e0000 */
[----:B------:R-:W-:Y:S01]  /*1dc90*/  R2UR UR6, R2 ;  /* 0x00000000020672ca */ /* 0x000fe200000e0000 */
[----:B0-----:R-:W-:-:S05]  /*1dca0*/  FADD.FTZ R2, R0, R15 ;  /* 0x0000000f00027221 */ /* 0x001fca0000010000 */
[----:B------:R-:W0:Y:S01]  /*1dcb0*/  SHFL.BFLY PT, R5, R2, 0x1, 0x1f ;  /* 0x0c201f0002057f89 */ /* 0x000e2200000e0000 */
[----:B-1----:R-:W-:-:S05]  /*1dcc0*/  FADD.FTZ R3, R3, R20 ;  /* 0x0000001403037221 */ /* 0x002fca0000010000 */
[----:B------:R-:W1:Y:S01]  /*1dcd0*/  SHFL.BFLY PT, R0, R3, 0x1, 0x1f ;  /* 0x0c201f0003007f89 */ /* 0x000e6200000e0000 */
[----:B0-----:R-:W-:-:S05]  /*1dce0*/  FADD.FTZ R11, R2, R5 ;  /* 0x00000005020b7221 */ /* 0x001fca0000010000 */
[----:B------:R-:W-:Y:S01]  /*1dcf0*/  FSETP.NE.FTZ.AND P3, PT, R11, RZ, PT ;  /* 0x000000ff0b00720b */ /* 0x000fe20003f75000 */
[----:B------:R-:W-:Y:S02]  /*1dd00*/  @!P1 VIADD R8, R9, 0x34860 ;  /* 0x0003486009089836 */ /* 0x000fe40000000000 */
[----:B-1----:R-:W-:Y:S01]  /*1dd10*/  FADD.FTZ R10, R3, R0 ;  /* 0x00000000030a7221 */ /* 0x002fe20000010000 */
[----:B------:R-:W-:-:S09]  /*1dd20*/  SEL R0, RZ, 0x1, P2 ;  /* 0x00000001ff007807 */ /* 0x000fd20001000000 */
[----:B------:R-:W-:Y:S01]  /*1dd30*/  @P3 MUFU.LG2 R7, R11 ;  /* 0x0000000b00073308 */ /* 0x000fe20000000c00 */
[----:B------:R-:W-:Y:S02]  /*1dd40*/  FSETP.NE.FTZ.AND P0, PT, R10, RZ, PT ;  /* 0x000000ff0a00720b */ /* 0x000fe40003f15000 */
[----:B--2---:R-:W-:-:S11]  /*1dd50*/  LOP3.LUT R6, R6, R0, RZ, 0x3c, !PT ;  /* 0x0000000006067212 */ /* 0x004fd600078e3cff */
[----:B------:R-:W0:Y:S08]  /*1dd60*/  @P0 MUFU.LG2 R4, R10 ;  /* 0x0000000a00040308 */ /* 0x000e300000000c00 */
[----:B------:R1:W2:Y:S02]  /*1dd70*/  @P0 MUFU.RCP R93, R10 ;  /* 0x0000000a005d0308 */ /* 0x0002a40000001000 */
[----:B-1----:R-:W3:Y:S01]  /*1dd80*/  LDL.LU R10, [R1+0x6c] ;  /* 0x00006c00010a7983 */ /* 0x002ee20000300800 */
[----:B------:R-:W-:-:S02]  /*1dd90*/  WARPGROUP.DEPBAR.LE gsb0, 0x0 ;  /* 0x00008000000079c5 */ /* 0x000fc40000010000 */
[----:B------:R-:W-:-:S06]  /*1dda0*/  WARPGROUP.ARRIVE ;  /* 0x00000000000079c5 */ /* 0x000fcc0000000000 */
[----:B------:R-:W-:Y:S01]  /*1ddb0*/  HGMMA.64x128x16.F32 R24, R216, gdesc[UR4].tnspB, R24, gsb0 ;  /* 0x41e00004d8187df0 */ /* 0x000fe20008000818 */
[----:B------:R1:W-:Y:S01]  /*1ddc0*/  STL [R1+0x4], R6 ;  /* 0x0000040601007387 */ /* 0x0003e20000100800 */
[----:B------:R-:W-:Y:S02]  /*1ddd0*/  @!P1 PRMT R8, RZ, 0x654, R8 ;  /* 0x00000654ff089816 */ /* 0x000fe40000000008 */
[----:B-1----:R-:W-:-:S06]  /*1dde0*/  MOV R6, RZ ;  /* 0x000000ff00067202 */ /* 0x002fcc0000000f00 */
[----:B------:R-:W1:Y:S01]  /*1ddf0*/  @P3 MUFU.RCP R6, R11 ;  /* 0x0000000b00063308 */ /* 0x000e620000001000 */
[C---:B------:R-:W-:Y:S01]  /*1de00*/  @P0 FMUL.FTZ R2, R88.reuse, 0.69314718246459960938 ;  /* 0x3f31721858020820 */ /* 0x040fe20000410000 */
[----:B------:R-:W-:Y:S01]  /*1de10*/  @P3 FMUL.FTZ R88, R88, 0.69314718246459960938 ;  /* 0x3f31721858583820 */ /* 0x000fe20000410000 */
[----:B0-----:R-:W-:Y:S01]  /*1de20*/  @P0 FMUL.FTZ R5, R4, 0.69314718246459960938 ;  /* 0x3f31721804050820 */ /* 0x001fe20000410000 */
[----:B------:R-:W-:Y:S01]  /*1de30*/  @P3 FMUL.FTZ R7, R7, 0.69314718246459960938 ;  /* 0x3f31721807073820 */ /* 0x000fe20000410000 */
[----:B------:R-:W-:Y:S02]  /*1de40*/  IMAD.MOV.U32 R3, RZ, RZ, -0x800000 ;  /* 0xff800000ff037424 */ /* 0x000fe400078e00ff */
[----:B------:R-:W-:Y:S02]  /*1de50*/  IMAD.MOV.U32 R0, RZ, RZ, -0x800000 ;  /* 0xff800000ff007424 */ /* 0x000fe400078e00ff */
[----:B------:R-:W-:Y:S01]  /*1de60*/  @P0 FFMA.FTZ R3, R2, R89, R5 ;  /* 0x0000005902030223 */ /* 0x000fe20000010005 */
[----:B------:R-:W-:Y:S01]  /*1de70*/  @P3 FFMA.FTZ R0, R88, R92, R7 ;  /* 0x0000005c58003223 */ /* 0x000fe20000010007 */
[----:B------:R-:W-:-:S02]  /*1de80*/  PLOP3.LUT P0, PT, PT, PT, PT, 0x8, 0x0 ;  /* 0x000000000000781c */ /* 0x000fc40003f0e170 */
[----:B------:R-:W-:Y:S01]  /*1de90*/  SEL R222, R222, RZ, P2 ;  /* 0x000000ffdede7207 */ /* 0x000fe20001000000 */
        /* <DEDUP_REMOVED lines=34> */
[-C--:B-1----:R-:W-:Y:S01]  /*1e0c0*/  FMUL.FTZ R84, R26, R6.reuse ;  /* 0x000000061a547220 */ /* 0x082fe20000410000 */
        /* <DEDUP_REMOVED lines=31> */
[----:B---3--:R-:W-:-:S05]  /*1e2c0*/  VIADD R10, R10, 0x1 ;  /* 0x000000010a0a7836 */ /* 0x008fca0000000000 */
[----:B------:R0:W-:Y:S02]  /*1e2d0*/  STL [R1+0x6c], R10 ;  /* 0x00006c0a01007387 */ /* 0x0001e40000100800 */
.L_x_554:
[----:B------:R-:W-:Y:S05]  /*1e2e0*/  WARPSYNC.ALL ;  /* 0x0000000000007948 */ /* 0x000fea0003800000 */
[----:B------:R-:W1:Y:S08]  /*1e2f0*/  S2UR UR5, SR_CgaCtaId ;  /* 0x00000000000579c3 */ /* 0x000e700000008800 */
[----:B------:R-:W-:Y:S06]  /*1e300*/  BAR.SYNC.DEFER_BLOCKING 0x5, 0x180 ;  /* 0x0146000000007b1d */ /* 0x000fec0000010000 */
[----:B------:R-:W-:Y:S01]  /*1e310*/  UMOV UR4, 0x400 ;  /* 0x0000040000047882 */ /* 0x000fe20000000000 */
[----:B------:R-:W-:Y:S01]  /*1e320*/  BSSY B0, `(.L_x_615) ;  /* 0x0000336000007945 */ /* 0x000fe20003800000 */
[----:B-1----:R-:W-:-:S06]  /*1e330*/  ULEA UR4, UR5, UR4, 0x18 ;  /* 0x0000000405047291 */ /* 0x002fcc000f8ec03f */
[----:B------:R-:W-:-:S05]  /*1e340*/  IMAD.U32 R2, RZ, RZ, UR4 ;  /* 0x00000004ff027e24 */ /* 0x000fca000f8e00ff */
[----:B------:R1:W2:Y:S01]  /*1e350*/  LDS.128 R148, [R2+0x348d0] ;  /* 0x0348d00002947984 */ /* 0x0002a20000000c00 */
[----:B------:R-:W-:Y:S06]  /*1e360*/  BAR.ARV 0x4, 0x180 ;  /* 0x0106000000007b1d */ /* 0x000fec0000002000 */
[----:B------:R-:W-:Y:S05]  /*1e370*/  @P0 BRA `(.L_x_616) ;  /* 0x0000002400600947 */ /* 0x000fea0003800000 */
[----:B------:R-:W0:Y:S01]  /*1e380*/  LDL R4, [R1+0x8c] ;  /* 0x00008c0001047983 */ /* 0x000e220000100800 */
[----:B------:R-:W-:-:S03]  /*1e390*/  ULDC UR4, c[0x0][0xad4] ;  /* 0x0002b50000047ab9 */ /* 0x000fc60000000800 */
[----:B------:R-:W3:Y:S04]  /*1e3a0*/  LDL.LU R32, [R1+0x64] ;  /* 0x0000640001207983 */ /* 0x000ee80000300800 */
[----:B------:R-:W4:Y:S01]  /*1e3b0*/  LDL R108, [R1+0x54] ;  /* 0x00005400016c7983 */ /* 0x000f220000100800 */
[----:B------:R-:W1:Y:S01]  /*1e3c0*/  S2R R5, SR_SWINHI ;  /* 0x0000000000057919 */ /* 0x000e620000002f00 */
[----:B------:R-:W-:Y:S02]  /*1e3d0*/  MOV R98, R2 ;  /* 0x0000000200627202 */ /* 0x000fe40000000f00 */
[----:B-1----:R-:W-:-:S03]  /*1e3e0*/  MOV R99, R5 ;  /* 0x0000000500637202 */ /* 0x002fc60000000f00 */
[----:B0-----:R-:W-:-:S03]  /*1e3f0*/  IMAD.WIDE R8, R4, 0x2, R98 ;  /* 0x0000000204087825 */ /* 0x001fc600078e0262 */
[C---:B------:R-:W-:Y:S02]  /*1e400*/  IADD3 R105, P5, R8.reuse, 0x4060, RZ ;  /* 0x0000406008697810 */ /* 0x040fe40007fbe0ff */
[----:B------:R-:W-:Y:S02]  /*1e410*/  IADD3 R33, P0, R8, 0x60, RZ ;  /* 0x0000006008217810 */ /* 0x000fe40007f1e0ff */
[----:B------:R-:W-:-:S03]  /*1e420*/  LOP3.LUT R10, R105, 0x380, RZ, 0xc0, !PT ;  /* 0x00000380690a7812 */ /* 0x000fc600078ec0ff */
[----:B------:R-:W-:Y:S01]  /*1e430*/  IMAD.X R5, RZ, RZ, R9, P0 ;  /* 0x000000ffff057224 */ /* 0x000fe200000e0609 */
[----:B------:R-:W-:Y:S02]  /*1e440*/  SHF.R.U64 R10, R10, 0x3, RZ ;  /* 0x000000030a0a7819 */ /* 0x000fe400000012ff */
[----:B---3--:R-:W-:Y:S02]  /*1e450*/  ISETP.NE.AND P0, PT, R32, RZ, PT ;  /* 0x000000ff2000720c */ /* 0x008fe40003f05270 */
[----:B------:R-:W-:Y:S02]  /*1e460*/  IADD3 R101, P3, R8, 0x4020, RZ ;  /* 0x0000402008657810 */ /* 0x000fe40007f7e0ff */
[----:B------:R-:W-:Y:S02]  /*1e470*/  LOP3.LUT R24, R10, R105, RZ, 0x3c, !PT ;  /* 0x000000690a187212 */ /* 0x000fe400078e3cff */
[----:B------:R-:W-:Y:S02]  /*1e480*/  IADD3 R103, P4, R8, 0x4040, RZ ;  /* 0x0000404008677810 */ /* 0x000fe40007f9e0ff */
[----:B------:R-:W-:Y:S01]  /*1e490*/  SEL R105, R32, UR4, P0 ;  /* 0x0000000420697c07 */ /* 0x000fe20008000000 */
[----:B------:R-:W-:Y:S05]  /*1e4a0*/  WARPSYNC.ALL ;  /* 0x0000000000007948 */ /* 0x000fea0003800000 */
[----:B------:R-:W-:-:S02]  /*1e4b0*/  LOP3.LUT R4, R101, 0x380, RZ, 0xc0, !PT ;  /* 0x0000038065047812 */ /* 0x000fc400078ec0ff */
[----:B------:R-:W-:Y:S02]  /*1e4c0*/  LOP3.LUT R6, R103, 0x380, RZ, 0xc0, !PT ;  /* 0x0000038067067812 */ /* 0x000fe400078ec0ff */
[C---:B------:R-:W-:Y:S02]  /*1e4d0*/  IADD3 R35, P2, R8.reuse, 0x4000, RZ ;  /* 0x0000400008237810 */ /* 0x040fe40007f5e0ff */
[C---:B------:R-:W-:Y:S02]  /*1e4e0*/  IADD3 R11, P1, R8.reuse, 0x20, RZ ;  /* 0x00000020080b7810 */ /* 0x040fe40007f3e0ff */
[----:B------:R-:W-:Y:S02]  /*1e4f0*/  LOP3.LUT R7, R8, 0x380, RZ, 0xc0, !PT ;  /* 0x0000038008077812 */ /* 0x000fe400078ec0ff */
[----:B------:R-:W-:Y:S02]  /*1e500*/  IADD3.X R25, RZ, R9, RZ, P5, !PT ;  /* 0x00000009ff197210 */ /* 0x000fe40002ffe4ff */
[----:B------:R-:W-:Y:S01]  /*1e510*/  LOP3.LUT R10, R33, 0x380, RZ, 0xc0, !PT ;  /* 0x00000380210a7812 */ /* 0x000fe200078ec0ff */
[--C-:B------:R-:W-:Y:S01]  /*1e520*/  IMAD.X R27, RZ, RZ, R9.reuse, P4 ;  /* 0x000000ffff1b7224 */ /* 0x100fe200020e0609 */
[----:B------:R-:W-:Y:S01]  /*1e530*/  SHF.R.U64 R4, R4, 0x3, RZ ;  /* 0x0000000304047819 */ /* 0x000fe200000012ff */
[----:B------:R-:W-:Y:S01]  /*1e540*/  IMAD.X R29, RZ, RZ, R9, P3 ;  /* 0x000000ffff1d7224 */ /* 0x000fe200018e0609 */
[----:B------:R-:W-:Y:S01]  /*1e550*/  SHF.R.U64 R6, R6, 0x3, RZ ;  /* 0x0000000306067819 */ /* 0x000fe200000012ff */
[----:B------:R-:W-:Y:S01]  /*1e560*/  ULDC.64 UR6, c[0x0][0xc08] ;  /* 0x0003020000067ab9 */ /* 0x000fe20000000a00 */
[----:B------:R-:W-:Y:S01]  /*1e570*/  IADD3 R31, P5, R8, 0x40, RZ ;  /* 0x00000040081f7810 */ /* 0x000fe20007fbe0ff */
[----:B----4-:R-:W-:Y:S01]  /*1e580*/  IMAD.SHL.U32 R107, R108, 0x4, RZ ;  /* 0x000000046c6b7824 */ /* 0x010fe200078e00ff */
[----:B------:R-:W-:Y:S01]  /*1e590*/  LOP3.LUT R28, R4, R101, RZ, 0x3c, !PT ;  /* 0x00000065041c7212 */ /* 0x000fe200078e3cff */
[----:B------:R-:W-:Y:S01]  /*1e5a0*/  ULDC.64 UR4, c[0x0][0xc00] ;  /* 0x0003000000047ab9 */ /* 0x000fe20000000a00 */
[----:B------:R-:W-:-:S02]  /*1e5b0*/  LOP3.LUT R12, R35, 0x380, RZ, 0xc0, !PT ;  /* 0x00000380230c7812 */ /* 0x000fc400078ec0ff */
[----:B------:R-:W-:Y:S02]  /*1e5c0*/  LOP3.LUT R4, R11, 0x380, RZ, 0xc0, !PT ;  /* 0x000003800b047812 */ /* 0x000fe400078ec0ff */
[----:B------:R-:W-:Y:S02]  /*1e5d0*/  SHF.R.U64 R7, R7, 0x3, RZ ;  /* 0x0000000307077819 */ /* 0x000fe400000012ff */
[----:B------:R-:W-:Y:S02]  /*1e5e0*/  LOP3.LUT R26, R6, R103, RZ, 0x3c, !PT ;  /* 0x00000067061a7212 */ /* 0x000fe400078e3cff */
[----:B------:R-:W-:Y:S02]  /*1e5f0*/  LOP3.LUT R6, R31, 0x380, RZ, 0xc0, !PT ;  /* 0x000003801f067812 */ /* 0x000fe400078ec0ff */
[----:B------:R-:W-:Y:S02]  /*1e600*/  SHF.R.U64 R12, R12, 0x3, RZ ;  /* 0x000000030c0c7819 */ /* 0x000fe400000012ff */
[----:B------:R-:W-:-:S02]  /*1e610*/  SHF.R.U64 R4, R4, 0x3, RZ ;  /* 0x0000000304047819 */ /* 0x000fc400000012ff */
[----:B------:R-:W-:Y:S02]  /*1e620*/  LOP3.LUT R8, R7, R8, RZ, 0x3c, !PT ;  /* 0x0000000807087212 */ /* 0x000fe400078e3cff */
[----:B------:R-:W-:Y:S02]  /*1e630*/  SHF.R.U64 R10, R10, 0x3, RZ ;  /* 0x000000030a0a7819 */ /* 0x000fe400000012ff */
[----:B------:R-:W-:Y:S02]  /*1e640*/  SHF.R.U64 R6, R6, 0x3, RZ ;  /* 0x0000000306067819 */ /* 0x000fe400000012ff */
[----:B------:R-:W-:Y:S01]  /*1e650*/  LOP3.LUT R14, R12, R35, RZ, 0x3c, !PT ;  /* 0x000000230c0e7212 */ /* 0x000fe200078e3cff */
[--C-:B------:R-:W-:Y:S01]  /*1e660*/  IMAD.X R15, RZ, RZ, R9.reuse, P2 ;  /* 0x000000ffff0f7224 */ /* 0x100fe200010e0609 */
[----:B------:R-:W-:Y:S01]  /*1e670*/  LOP3.LUT R12, R4, R11, RZ, 0x3c, !PT ;  /* 0x0000000b040c7212 */ /* 0x000fe200078e3cff */
[----:B------:R-:W-:Y:S01]  /*1e680*/  IMAD.X R7, RZ, RZ, R9, P5 ;  /* 0x000000ffff077224 */ /* 0x000fe200028e0609 */
[----:B------:R-:W-:-:S02]  /*1e690*/  IADD3.X R13, RZ, R9, RZ, P1, !PT ;  /* 0x00000009ff0d7210 */ /* 0x000fc40000ffe4ff */
[----:B------:R-:W-:Y:S02]  /*1e6a0*/  LOP3.LUT R4, R10, R33, RZ, 0x3c, !PT ;  /* 0x000000210a047212 */ /* 0x000fe400078e3cff */
[----:B------:R-:W-:Y:S02]  /*1e6b0*/  MOV R30, R8 ;  /* 0x00000008001e7202 */ /* 0x000fe40000000f00 */
[----:B------:R-:W-:Y:S02]  /*1e6c0*/  LOP3.LUT R6, R6, R31, RZ, 0x3c, !PT ;  /* 0x0000001f06067212 */ /* 0x000fe400078e3cff */
[----:B------:R-:W-:Y:S02]  /*1e6d0*/  F2FP.F16.F32.PACK_AB R8, R21, R20 ;  /* 0x000000141508723e */ /* 0x000fe400000000ff */
[----:B------:R-:W-:Y:S02]  /*1e6e0*/  F2FP.F16.F32.PACK_AB R9, R85, R84 ;  /* 0x000000545509723e */ /* 0x000fe400000000ff */
[----:B------:R-:W-:-:S02]  /*1e6f0*/  F2FP.F16.F32.PACK_AB R10, R89, R88 ;  /* 0x00000058590a723e */ /* 0x000fc400000000ff */
[----:B------:R-:W-:Y:S01]  /*1e700*/  F2FP.F16.F32.PACK_AB R11, R95, R94 ;  /* 0x0000005e5f0b723e */ /* 0x000fe200000000ff */
[----:B------:R-:W-:Y:S01]  /*1e710*/  BAR.SYNC.DEFER_BLOCKING 0x1, 0x100 ;  /* 0x0044000000007b1d */ /* 0x000fe20000010000 */
[----:B------:R-:W-:Y:S02]  /*1e720*/  MOV R35, R4 ;  /* 0x0000000400237202 */ /* 0x000fe40000000f00 */
[----:B------:R-:W-:Y:S02]  /*1e730*/  MOV R33, R6 ;  /* 0x0000000600217202 */ /* 0x000fe40000000f00 */
[----:B------:R-:W-:Y:S02]  /*1e740*/  MOV R100, R12 ;  /* 0x0000000c00647202 */ /* 0x000fe40000000f00 */
[----:B------:R-:W-:Y:S02]  /*1e750*/  F2FP.F16.F32.PACK_AB R4, R91, R90 ;  /* 0x0000005a5b04723e */ /* 0x000fe400000000ff */
[----:B------:R-:W-:-:S02]  /*1e760*/  F2FP.F16.F32.PACK_AB R5, R97, R96 ;  /* 0x000000606105723e */ /* 0x000fc400000000ff */
[----:B------:R-:W-:Y:S02]  /*1e770*/  F2FP.F16.F32.PACK_AB R6, R37, R36 ;  /* 0x000000242506723e */ /* 0x000fe400000000ff */
[----:B------:R-:W-:Y:S02]  /*1e780*/  F2FP.F16.F32.PACK_AB R7, R39, R38 ;  /* 0x000000262707723e */ /* 0x000fe400000000ff */
[----:B------:R-:W-:Y:S02]  /*1e790*/  MOV R34, R14 ;  /* 0x0000000e00227202 */ /* 0x000fe40000000f00 */
[----:B------:R-:W-:Y:S02]  /*1e7a0*/  MOV R102, R24 ;  /* 0x0000001800667202 */ /* 0x000fe40000000f00 */
[----:B------:R-:W-:Y:S02]  /*1e7b0*/  MOV R103, R26 ;  /* 0x0000001a00677202 */ /* 0x000fe40000000f00 */
[----:B------:R-:W-:Y:S01]  /*1e7c0*/  F2FP.F16.F32.PACK_AB R12, R49, R48 ;  /* 0x00000030310c723e */ /* 0x000fe200000000ff */
[----:B------:R0:W-:Y:S01]  /*1e7d0*/  STSM.16.M88.4 [R30], R8 ;  /* 0x000000081e007844 */ /* 0x0001e20000000200 */
[----:B------:R-:W-:-:S02]  /*1e7e0*/  F2FP.F16.F32.PACK_AB R13, R51, R50 ;  /* 0x00000032330d723e */ /* 0x000fc400000000ff */
[----:B------:R-:W-:Y:S02]  /*1e7f0*/  F2FP.F16.F32.PACK_AB R14, R53, R52 ;  /* 0x00000034350e723e */ /* 0x000fe400000000ff */
[----:B------:R-:W-:Y:S02]  /*1e800*/  F2FP.F16.F32.PACK_AB R15, R55, R54 ;  /* 0x00000036370f723e */ /* 0x000fe400000000ff */
[----:B------:R-:W-:Y:S02]  /*1e810*/  F2FP.F16.F32.PACK_AB R24, R57, R56 ;  /* 0x000000383918723e */ /* 0x000fe400000000ff */
[----:B------:R-:W-:Y:S02]  /*1e820*/  F2FP.F16.F32.PACK_AB R25, R59, R58 ;  /* 0x0000003a3b19723e */ /* 0x000fe400000000ff */
[----:B------:R-:W-:Y:S02]  /*1e830*/  F2FP.F16.F32.PACK_AB R26, R61, R60 ;  /* 0x0000003c3d1a723e */ /* 0x000fe400000000ff */
[----:B------:R-:W-:-:S02]  /*1e840*/  F2FP.F16.F32.PACK_AB R27, R63, R62 ;  /* 0x0000003e3f1b723e */ /* 0x000fc400000000ff */
[----:B0-----:R-:W-:Y:S02]  /*1e850*/  F2FP.F16.F32.PACK_AB R8, R41, R40 ;  /* 0x000000282908723e */ /* 0x001fe400000000ff */
[----:B------:R-:W-:Y:S02]  /*1e860*/  F2FP.F16.F32.PACK_AB R9, R43, R42 ;  /* 0x0000002a2b09723e */ /* 0x000fe400000000ff */
[----:B------:R-:W-:Y:S02]  /*1e870*/  F2FP.F16.F32.PACK_AB R10, R45, R44 ;  /* 0x0000002c2d0a723e */ /* 0x000fe400000000ff */
[----:B------:R-:W-:Y:S01]  /*1e880*/  F2FP.F16.F32.PACK_AB R11, R47, R46 ;  /* 0x0000002e2f0b723e */ /* 0x000fe200000000ff */
[----:B------:R0:W-:Y:S01]  /*1e890*/  STSM.16.M88.4 [R100], R4 ;  /* 0x0000000464007844 */ /* 0x0001e20000000200 */
[----:B------:R-:W-:-:S03]  /*1e8a0*/  MOV R104, R28 ;  /* 0x0000001c00687202 */ /* 0x000fc60000000f00 */
[----:B------:R1:W-:Y:S01]  /*1e8b0*/  STSM.16.M88.4 [R33], R8 ;  /* 0x0000000821007844 */ /* 0x0003e20000000200 */
[----:B------:R-:W-:Y:S02]  /*1e8c0*/  F2FP.F16.F32.PACK_AB R28, R65, R64 ;  /* 0x00000040411c723e */ /* 0x000fe400000000ff */
[----:B------:R-:W-:Y:S01]  /*1e8d0*/  F2FP.F16.F32.PACK_AB R29, R67, R66 ;  /* 0x00000042431d723e */ /* 0x000fe200000000ff */
[----:B------:R3:W-:Y:S01]  /*1e8e0*/  STSM.16.M88.4 [R35], R12 ;  /* 0x0000000c23007844 */ /* 0x0007e20000000200 */
[----:B------:R-:W-:Y:S02]  /*1e8f0*/  F2FP.F16.F32.PACK_AB R30, R69, R68 ;  /* 0x00000044451e723e */ /* 0x000fe400000000ff */
[----:B------:R-:W-:Y:S01]  /*1e900*/  F2FP.F16.F32.PACK_AB R31, R71, R70 ;  /* 0x00000046471f723e */ /* 0x000fe200000000ff */
[----:B------:R4:W-:Y:S01]  /*1e910*/  STSM.16.M88.4 [R34], R24 ;  /* 0x0000001822007844 */ /* 0x0009e20000000200 */
[----:B------:R-:W-:Y:S02]  /*1e920*/  F2FP.F16.F32.PACK_AB R32, R73, R72 ;  /* 0x000000484920723e */ /* 0x000fe400000000ff */
[----:B0-----:R-:W-:-:S02]  /*1e930*/  F2FP.F16.F32.PACK_AB R4, R81, R80 ;  /* 0x000000505104723e */ /* 0x001fc400000000ff */
[----:B------:R-:W-:Y:S02]  /*1e940*/  F2FP.F16.F32.PACK_AB R5, R83, R82 ;  /* 0x000000525305723e */ /* 0x000fe400000000ff */
[----:B-1----:R-:W-:Y:S02]  /*1e950*/  F2FP.F16.F32.PACK_AB R33, R75, R74 ;  /* 0x0000004a4b21723e */ /* 0x002fe400000000ff */
[----:B------:R-:W-:Y:S02]  /*1e960*/  F2FP.F16.F32.PACK_AB R6, R93, R92 ;  /* 0x0000005c5d06723e */ /* 0x000fe400000000ff */
[----:B---3--:R-:W-:Y:S02]  /*1e970*/  F2FP.F16.F32.PACK_AB R35, R79, R78 ;  /* 0x0000004e4f23723e */ /* 0x008fe400000000ff */
[----:B------:R-:W-:Y:S02]  /*1e980*/  F2FP.F16.F32.PACK_AB R7, R87, R86 ;  /* 0x000000565707723e */ /* 0x000fe400000000ff */
[----:B----4-:R-:W-:Y:S01]  /*1e990*/  F2FP.F16.F32.PACK_AB R34, R77, R76 ;  /* 0x0000004c4d22723e */ /* 0x010fe200000000ff */
[----:B------:R-:W-:Y:S01]  /*1e9a0*/  STSM.16.M88.4 [R104], R28 ;  /* 0x0000001c68007844 */ /* 0x000fe20000000200 */
[----:B------:R-:W-:-:S03]  /*1e9b0*/  ISETP.GT.AND P2, PT, R105, 0x1, PT ;  /* 0x000000016900780c */ /* 0x000fc60003f44270 */
[----:B------:R-:W-:Y:S04]  /*1e9c0*/  STSM.16.M88.4 [R103], R32 ;  /* 0x0000002067007844 */ /* 0x000fe80000000200 */
[----:B------:R0:W-:Y:S01]  /*1e9d0*/  STSM.16.M88.4 [R102], R4 ;  /* 0x0000000466007844 */ /* 0x0001e20000000200 */
[----:B------:R-:W-:Y:S01]  /*1e9e0*/  BAR.SYNC.DEFER_BLOCKING 0x1, 0x100 ;  /* 0x0044000000007b1d */ /* 0x000fe20000010000 */
[----:B------:R-:W-:Y:S01]  /*1e9f0*/  ISETP.NE.U32.AND P3, PT, RZ, UR6, PT ;  /* 0x00000006ff007c0c */ /* 0x000fe2000bf65070 */
[----:B0-----:R-:W-:-:S05]  /*1ea00*/  IMAD.MOV.U32 R6, RZ, RZ, 0x9b8 ;  /* 0x000009b8ff067424 */ /* 0x001fca00078e00ff */
[----:B------:R-:W-:Y:S02]  /*1ea10*/  SEL R6, R6, 0x978, P2 ;  /* 0x0000097806067807 */ /* 0x000fe40001000000 */
[----:B------:R-:W-:Y:S02]  /*1ea20*/  ISETP.NE.AND.EX P3, PT, RZ, UR7, PT, P3 ;  /* 0x00000007ff007c0c */ /* 0x000fe4000bf65330 */
[----:B------:R0:W1:Y:S01]  /*1ea30*/  LDC.64 R24, c[0x0][R6+0x220] ;  /* 0x0000880006187b82 */ /* 0x0000620000000a00 */
[----:B------:R-:W-:-:S07]  /*1ea40*/  SHF.R.S32.HI R106, RZ, 0x1f, R108 ;  /* 0x0000001fff6a7819 */ /* 0x000fce000001146c */
[----:B------:R0:W3:Y:S08]  /*1ea50*/  LDC.64 R12, c[0x0][R6+0x218] ;  /* 0x00008600060c7b82 */ /* 0x0000f00000000a00 */
[----:B------:R0:W4:Y:S01]  /*1ea60*/  LDC.64 R14, c[0x0][R6+0x228] ;  /* 0x00008a00060e7b82 */ /* 0x0001220000000a00 */
[----:B------:R-:W-:Y:S02]  /*1ea70*/  SHF.L.U64.HI R8, R108, 0x2, R106 ;  /* 0x000000026c087819 */ /* 0x000fe4000001026a */
[----:B------:R-:W-:-:S04]  /*1ea80*/  IADD3 R100, P1, R107, UR4, RZ ;  /* 0x000000046b647c10 */ /* 0x000fc8000ff3e0ff */
[----:B------:R-:W-:Y:S02]  /*1ea90*/  IADD3.X R101, R8, UR5, RZ, P1, !PT ;  /* 0x0000000508657c10 */ /* 0x000fe40008ffe4ff */
[----:B------:R-:W-:-:S04]  /*1eaa0*/  @P3 IADD3 R26, P1, R107, UR6, RZ ;  /* 0x000000066b1a3c10 */ /* 0x000fc8000ff3e0ff */
[----:B------:R-:W-:Y:S02]  /*1eab0*/  @P3 IADD3.X R27, R8, UR7, RZ, P1, !PT ;  /* 0x00000007081b3c10 */ /* 0x000fe40008ffe4ff */
[----:B------:R-:W2:Y:S01]  /*1eac0*/  LDC R8, c[0x0][0xbe8] ;  /* 0x0002fa00ff087b82 */ /* 0x000ea20000000800 */
[----:B------:R-:W-:-:S04]  /*1ead0*/  ISETP.NE.U32.AND P0, PT, RZ, UR4, PT ;  /* 0x00000004ff007c0c */ /* 0x000fc8000bf05070 */
[----:B------:R-:W-:Y:S01]  /*1eae0*/  ISETP.NE.AND.EX P0, PT, RZ, UR5, PT, P0 ;  /* 0x00000005ff007c0c */ /* 0x000fe2000bf05300 */
[----:B------:R-:W-:Y:S01]  /*1eaf0*/  ULDC UR6, c[0x0][0xa88] ;  /* 0x0002a20000067ab9 */ /* 0x000fe20000000800 */
[----:B------:R-:W-:Y:S01]  /*1eb00*/  MOV R11, RZ ;  /* 0x000000ff000b7202 */ /* 0x000fe20000000f00 */
[----:B------:R-:W-:Y:S01]  /*1eb10*/  IMAD.U32 R9, RZ, RZ, UR6 ;  /* 0x00000006ff097e24 */ /* 0x000fe2000f8e00ff */
[----:B------:R-:W-:-:S05]  /*1eb20*/  ULDC.64 UR8, c[0x0][0x208] ;  /* 0x0000820000087ab9 */ /* 0x000fca0000000a00 */
[----:B------:R0:W5:Y:S04]  /*1eb30*/  @P3 LDG.E R9, desc[UR8][R26.64] ;  /* 0x000000081a093981 */ /* 0x000168000c1e1900 */
[----:B------:R0:W5:Y:S01]  /*1eb40*/  @P0 LDG.E R11, desc[UR8][R100.64] ;  /* 0x00000008640b0981 */ /* 0x000162000c1e1900 */
[----:B--2---:R-:W-:Y:S01]  /*1eb50*/  ISETP.NE.AND P1, PT, R8, 0x1, PT ;  /* 0x000000010800780c */ /* 0x004fe20003f25270 */
[----:B01-34-:R-:W-:-:S12]  /*1eb60*/  @P3 BRA `(.L_x_617) ;  /* 0x0000000000143947 */ /* 0x01bfd80003800000 */
[----:B------:R-:W-:Y:S05]  /*1eb70*/  @!P0 BRA `(.L_x_617) ;  /* 0x0000000000108947 */ /* 0x000fea0003800000 */
[----:B------:R-:W-:Y:S02]  /*1eb80*/  ULDC.64 UR6, c[0x0][0x208] ;  /* 0x0000820000067ab9 */ /* 0x000fe40000000a00 */
[----:B------:R-:W2:Y:S04]  /*1eb90*/  LDG.E R4, desc[UR6][R100.64] ;  /* 0x0000000664047981 */ /* 0x000ea8000c1e1900 */
[----:B-----5:R-:W2:Y:S02]  /*1eba0*/  LDG.E R9, desc[UR6][R100.64+0x4] ;  /* 0x0000040664097981 */ /* 0x020ea4000c1e1900 */
[----:B--2---:R-:W-:-:S07]  /*1ebb0*/  IMAD.IADD R9, R9, 0x1, -R4 ;  /* 0x0000000109097824 */ /* 0x004fce00078e0a04 */
.L_x_617:
[----:B------:R-:W2:Y:S04]  /*1ebc0*/  LDL R102, [R1+0x60] ;  /* 0x0000600001667983 */ /* 0x000ea80000100800 */
[----:B------:R-:W3:Y:S04]  /*1ebd0*/  LDL R28, [R1+0x88] ;  /* 0x00008800011c7983 */ /* 0x000ee80000100800 */
[----:B------:R-:W3:Y:S04]  /*1ebe0*/  LDL R103, [R1+0x70] ;  /* 0x0000700001677983 */ /* 0x000ee80000100800 */
[----:B------:R-:W4:Y:S01]  /*1ebf0*/  LDL R100, [R1+0x74] ;  /* 0x0000740001647983 */ /* 0x000f220000100800 */
[----:B------:R-:W0:Y:S03]  /*1ec00*/  LDC.64 R6, c[0x0][R6+0x210] ;  /* 0x0000840006067b82 */ /* 0x000e260000000a00 */
[----:B------:R-:W4:Y:S01]  /*1ec10*/  LDL R30, [R1+0x84] ;  /* 0x00008400011e7983 */ /* 0x000f220000100800 */
[----:B------:R-:W-:-:S04]  /*1ec20*/  ISETP.NE.U32.AND P0, PT, RZ, UR4, PT ;  /* 0x00000004ff007c0c */ /* 0x000fc8000bf05070 */
[----:B------:R-:W1:Y:S01]  /*1ec30*/  @P1 LDC R26, c[0x0][0xbec] ;  /* 0x0002fb00ff1a1b82 */ /* 0x000e620000000800 */
[----:B------:R-:W-:-:S04]  /*1ec40*/  ISETP.NE.AND.EX P0, PT, RZ, UR5, PT, P0 ;  /* 0x00000005ff007c0c */ /* 0x000fc8000bf05300 */
[----:B------:R-:W-:-:S03]  /*1ec50*/  SEL R10, R108, RZ, !P0 ;  /* 0x000000ff6c0a7207 */ /* 0x000fc60004000000 */
[----:B------:R-:W0:Y:S01]  /*1ec60*/  @P1 LDC R33, c[0x0][0xbf0] ;  /* 0x0002fc00ff211b82 */ /* 0x000e220000000800 */
[----:B------:R-:W-:-:S07]  /*1ec70*/  SEL R27, R106, RZ, !P0 ;  /* 0x000000ff6a1b7207 */ /* 0x000fce0004000000 */
[----:B------:R-:W1:Y:S01]  /*1ec80*/  LDC.64 R4, c[0x0][0xba8] ;  /* 0x0002ea00ff047b82 */ /* 0x000e620000000a00 */
[-C--:B------:R-:W-:Y:S01]  /*1ec90*/  IMAD R25, R25, R10.reuse, RZ ;  /* 0x0000000a19197224 */ /* 0x080fe200078e02ff */
[----:B------:R-:W0:Y:S03]  /*1eca0*/  S2R R32, SR_TID.X ;  /* 0x0000000000207919 */ /* 0x000e260000002100 */
[C---:B------:R-:W-:Y:S02]  /*1ecb0*/  IMAD R31, R24.reuse, R27, R25 ;  /* 0x0000001b181f7224 */ /* 0x040fe400078e0219 */
[----:B------:R-:W-:-:S04]  /*1ecc0*/  IMAD.WIDE.U32 R24, R24, R10, RZ ;  /* 0x0000000a18187225 */ /* 0x000fc800078e00ff */
[----:B------:R-:W-:Y:S01]  /*1ecd0*/  IMAD.IADD R31, R25, 0x1, R31 ;  /* 0x00000001191f7824 */ /* 0x000fe200078e021f */
[----:B-1----:R-:W1:Y:S08]  /*1ece0*/  @!P2 LDC R4, c[0x0][0xb50] ;  /* 0x0002d400ff04ab82 */ /* 0x002e700000000800 */
[----:B------:R-:W1:Y:S01]  /*1ecf0*/  @!P2 LDC R5, c[0x0][0xb54] ;  /* 0x0002d500ff05ab82 */ /* 0x000e620000000800 */
[----:B0-----:R-:W-:-:S02]  /*1ed00*/  VIADD R32, R32, 0xffffff80 ;  /* 0xffffff8020207836 */ /* 0x001fc40000000000 */
[----:B-----5:R-:W-:Y:S01]  /*1ed10*/  IMAD R9, R9, R8, RZ ;  /* 0x0000000809097224 */ /* 0x020fe200078e02ff */
[----:B------:R-:W-:Y:S01]  /*1ed20*/  ULDC.64 UR6, c[0x0][0x208] ;  /* 0x0000820000067ab9 */ /* 0x000fe20000000a00 */
[-C--:B--2---:R-:W-:Y:S02]  /*1ed30*/  IMAD R29, R13, R102.reuse, RZ ;  /* 0x000000660d1d7224 */ /* 0x084fe400078e02ff */
[----:B------:R-:W-:Y:S01]  /*1ed40*/  IMAD.WIDE.U32 R12, R12, R102, RZ ;  /* 0x000000660c0c7225 */ /* 0x000fe200078e00ff */
[----:B---3--:R-:W-:Y:S02]  /*1ed50*/  LEA R101, R103, R28, 0x7 ;  /* 0x0000001c67657211 */ /* 0x008fe400078e38ff */
[----:B------:R-:W-:-:S03]  /*1ed60*/  IADD3 R25, P0, P3, R24, R12, R11 ;  /* 0x0000000c18197210 */ /* 0x000fc60007b1e00b */
[----:B------:R-:W-:Y:S01]  /*1ed70*/  @P1 IMAD.HI.U32 R24, R101, R26, RZ ;  /* 0x0000001a65181227 */ /* 0x000fe200078e00ff */
[----:B----4-:R-:W-:-:S03]  /*1ed80*/  SEL R27, R100, RZ, P2 ;  /* 0x000000ff641b7207 */ /* 0x010fc60001000000 */
[----:B------:R-:W-:Y:S02]  /*1ed90*/  IMAD.IADD R35, R13, 0x1, R29 ;  /* 0x000000010d237824 */ /* 0x000fe400078e021d */
[----:B------:R-:W-:Y:S01]  /*1eda0*/  IMAD.MOV.U32 R13, RZ, RZ, R101 ;  /* 0x000000ffff0d7224 */ /* 0x000fe200078e0065 */
[----:B------:R-:W-:Y:S01]  /*1edb0*/  @P1 SHF.R.U32.HI R13, RZ, R33, R24 ;  /* 0x00000021ff0d1219 */ /* 0x000fe20000011618 */
[-C--:B------:R-:W-:Y:S01]  /*1edc0*/  IMAD R29, R15, R27.reuse, RZ ;  /* 0x0000001b0f1d7224 */ /* 0x080fe200078e02ff */
[----:B------:R-:W-:Y:S01]  /*1edd0*/  SHF.R.S32.HI R12, RZ, 0x1f, R11 ;  /* 0x0000001fff0c7819 */ /* 0x000fe2000001140b */
[----:B------:R-:W-:Y:S01]  /*1ede0*/  IMAD.WIDE.U32 R14, R14, R27, RZ ;  /* 0x0000001b0e0e7225 */ /* 0x000fe200078e00ff */
[----:B------:R-:W-:Y:S02]  /*1edf0*/  IADD3 R27, -R13, RZ, RZ ;  /* 0x000000ff0d1b7210 */ /* 0x000fe40007ffe1ff */
[----:B------:R-:W-:Y:S01]  /*1ee00*/  IADD3.X R24, R31, R35, R12, P0, P3 ;  /* 0x000000231f187210 */ /* 0x000fe200007e640c */
[----:B------:R-:W-:Y:S01]  /*1ee10*/  IMAD.IADD R29, R15, 0x1, R29 ;  /* 0x000000010f1d7824 */ /* 0x000fe200078e021d */
[----:B------:R-:W-:-:S02]  /*1ee20*/  IADD3 R14, P0, P3, R13, R25, R14 ;  /* 0x000000190d0e7210 */ /* 0x000fc40007b1e00e */
[----:B------:R-:W-:Y:S01]  /*1ee30*/  SHF.R.S32.HI R15, RZ, 0x1f, R13 ;  /* 0x0000001fff0f7819 */ /* 0x000fe2000001140d */
[----:B------:R-:W-:-:S03]  /*1ee40*/  IMAD R13, R8, R27, R101 ;  /* 0x0000001b080d7224 */ /* 0x000fc600078e0265 */
[----:B------:R-:W-:Y:S01]  /*1ee50*/  IADD3.X R15, R15, R24, R29, P0, P3 ;  /* 0x000000180f0f7210 */ /* 0x000fe200007e641d */
[----:B------:R-:W-:Y:S01]  /*1ee60*/  IMAD R7, R7, R13, RZ ;  /* 0x0000000d07077224 */ /* 0x000fe200078e02ff */
[----:B------:R-:W-:-:S05]  /*1ee70*/  SHF.R.S32.HI R25, RZ, 0x1f, R13 ;  /* 0x0000001fff197819 */ /* 0x000fca000001140d */
[C---:B------:R-:W-:Y:S02]  /*1ee80*/  IMAD R25, R6.reuse, R25, R7 ;  /* 0x0000001906197224 */ /* 0x040fe400078e0207 */
[----:B------:R-:W-:Y:S01]  /*1ee90*/  IMAD.WIDE.U32 R6, R6, R13, R14 ;  /* 0x0000000d06067225 */ /* 0x000fe200078e000e */
[----:B------:R-:W-:-:S03]  /*1eea0*/  SHF.R.S32.HI R28, RZ, 0x1f, R32 ;  /* 0x0000001fff1c7819 */ /* 0x000fc60000011420 */
[----:B------:R-:W-:Y:S01]  /*1eeb0*/  IMAD.IADD R7, R7, 0x1, R25 ;  /* 0x0000000107077824 */ /* 0x000fe200078e0219 */
[----:B-1----:R-:W-:Y:S02]  /*1eec0*/  LEA R13, P0, R6, R4, 0x2 ;  /* 0x00000004060d7211 */ /* 0x002fe400078010ff */
[----:B------:R-:W-:Y:S02]  /*1eed0*/  LEA.HI R28, R28, R32, RZ, 0x7 ;  /* 0x000000201c1c7211 */ /* 0x000fe400078f38ff */
[----:B------:R-:W-:Y:S01]  /*1eee0*/  LEA.HI.X R7, R6, R5, R7, 0x2, P0 ;  /* 0x0000000506077211 */ /* 0x000fe200000f1407 */
[----:B------:R-:W-:Y:S01]  /*1eef0*/  SHFL.IDX PT, R4, R13, RZ, 0x1c1f ;  /* 0x001c1fff0d047589 */ /* 0x000fe200000e0000 */
[----:B------:R-:W-:-:S03]  /*1ef00*/  LOP3.LUT R28, R28, 0xffffff80, RZ, 0xc0, !PT ;  /* 0xffffff801c1c7812 */ /* 0x000fc600078ec0ff */
[----:B------:R-:W0:Y:S01]  /*1ef10*/  SHFL.IDX PT, R5, R7, RZ, 0x1c1f ;  /* 0x001c1fff07057589 */ /* 0x000e2200000e0000 */
[----:B------:R-:W-:Y:S01]  /*1ef20*/  IADD3 R28, R32, -R28, RZ ;  /* 0x8000001c201c7210 */ /* 0x000fe20007ffe0ff */
[----:B------:R-:W-:Y:S02]  /*1ef30*/  IMAD R24, R103, 0x80, R30 ;  /* 0x0000008067187824 */ /* 0x000fe400078e021e */
[----:B------:R-:W-:Y:S04]  /*1ef40*/  SHFL.IDX PT, R14, R13, 0x1, 0x1c1f ;  /* 0x003c1f000d0e7f89 */ /* 0x000fe800000e0000 */
[----:B------:R-:W1:Y:S01]  /*1ef50*/  SHFL.IDX PT, R15, R7, 0x1, 0x1c1f ;  /* 0x003c1f00070f7f89 */ /* 0x000e6200000e0000 */
[----:B------:R-:W-:Y:S01]  /*1ef60*/  LOP3.LUT P0, RZ, R28, 0x3, RZ, 0xc0, !PT ;  /* 0x000000031cff7812 */ /* 0x000fe2000780c0ff */
[----:B------:R-:W-:-:S03]  /*1ef70*/  VIADD R6, R24, 0x8 ;  /* 0x0000000818067836 */ /* 0x000fc60000000000 */
[-C--:B------:R-:W-:Y:S02]  /*1ef80*/  ISETP.GE.OR P3, PT, R24, R9.reuse, P0 ;  /* 0x000000091800720c */ /* 0x080fe40000766670 */
[----:B------:R-:W-:-:S11]  /*1ef90*/  ISETP.GE.OR P0, PT, R6, R9, P0 ;  /* 0x000000090600720c */ /* 0x000fd60000706670 */
[----:B0-----:R0:W-:Y:S04]  /*1efa0*/  @!P3 ST.E desc[UR6][R4.64], R3 ;  /* 0x000000030400b985 */ /* 0x0011e8000c101906 */
[----:B-1----:R0:W-:Y:S01]  /*1efb0*/  @!P0 ST.E desc[UR6][R14.64], R0 ;  /* 0x000000000e008985 */ /* 0x0021e2000c101906 */
[----:B------:R-:W-:Y:S05]  /*1efc0*/  @P2 BRA `(.L_x_618) ;  /* 0x0000000800d42947 */ /* 0x000fea0003800000 */
[----:B------:R-:W-:Y:S01]  /*1efd0*/  IMAD.SHL.U32 R28, R22, 0x40, RZ ;  /* 0x00000040161c7824 */ /* 0x000fe200078e00ff */
[----:B------:R-:W1:Y:S01]  /*1efe0*/  S2R R104, SR_TID.X ;  /* 0x0000000000687919 */ /* 0x000e620000002100 */
[----:B0-----:R-:W0:Y:S01]  /*1eff0*/  @P1 LDC R15, c[0x0][0xbec] ;  /* 0x0002fb00ff0f1b82 */ /* 0x001e220000000800 */
[----:B------:R-:W-:Y:S02]  /*1f000*/  ULDC.64 UR4, c[0x0][0x208] ;  /* 0x0000820000047ab9 */ /* 0x000fe40000000a00 */
[----:B------:R-:W-:-:S05]  /*1f010*/  IADD3 R3, R16, R28, RZ ;  /* 0x0000001c10037210 */ /* 0x000fca0007ffe0ff */
[----:B------:R-:W-:Y:S01]  /*1f020*/  IMAD.WIDE R98, R3, 0x2, R98 ;  /* 0x0000000203627825 */ /* 0x000fe200078e0262 */
[----:B------:R-:W2:Y:S02]  /*1f030*/  @P1 LDC R21, c[0x0][0xbf0] ;  /* 0x0002fc00ff151b82 */ /* 0x000ea40000000800 */
[C---:B------:R-:W-:Y:S02]  /*1f040*/  IADD3 R25, P5, R98.reuse, 0x1000, RZ ;  /* 0x0000100062197810 */ /* 0x040fe40007fbe0ff */
[----:B------:R-:W-:Y:S02]  /*1f050*/  IADD3 R29, P0, R98, 0x2000, RZ ;  /* 0x00002000621d7810 */ /* 0x000fe40007f1e0ff */
[----:B------:R-:W-:Y:S02]  /*1f060*/  LOP3.LUT R24, R25, 0x380, RZ, 0xc0, !PT ;  /* 0x0000038019187812 */ /* 0x000fe400078ec0ff */
[----:B------:R-:W-:Y:S02]  /*1f070*/  LOP3.LUT R28, R29, 0x380, RZ, 0xc0, !PT ;  /* 0x000003801d1c7812 */ /* 0x000fe400078ec0ff */
[----:B------:R-:W-:-:S02]  /*1f080*/  SHF.R.U64 R24, R24, 0x3, RZ ;  /* 0x0000000318187819 */ /* 0x000fc400000012ff */
[----:B------:R-:W-:Y:S02]  /*1f090*/  SHF.R.U64 R28, R28, 0x3, RZ ;  /* 0x000000031c1c7819 */ /* 0x000fe400000012ff */
[----:B------:R-:W-:Y:S01]  /*1f0a0*/  LOP3.LUT R24, R24, R25, RZ, 0x3c, !PT ;  /* 0x0000001918187212 */ /* 0x000fe200078e3cff */
[--C-:B------:R-:W-:Y:S01]  /*1f0b0*/  IMAD.X R25, RZ, RZ, R99.reuse, P5 ;  /* 0x000000ffff197224 */ /* 0x100fe200028e0663 */
[----:B------:R-:W-:Y:S01]  /*1f0c0*/  LOP3.LUT R28, R28, R29, RZ, 0x3c, !PT ;  /* 0x0000001d1c1c7212 */ /* 0x000fe200078e3cff */
[----:B------:R-:W-:Y:S01]  /*1f0d0*/  IMAD.X R29, RZ, RZ, R99, P0 ;  /* 0x000000ffff1d7224 */ /* 0x000fe200000e0663 */
[C---:B------:R-:W-:Y:S02]  /*1f0e0*/  IADD3 R33, P2, R98.reuse, 0x3000, RZ ;  /* 0x0000300062217810 */ /* 0x040fe40007f5e0ff */
[C---:B------:R-:W-:Y:S01]  /*1f0f0*/  IADD3 R37, P3, R98.reuse, 0x4000, RZ ;  /* 0x0000400062257810 */ /* 0x040fe20007f7e0ff */
[----:B------:R-:W5:Y:S01]  /*1f100*/  LD.E.128 R24, desc[UR4][R24.64] ;  /* 0x0000000418187980 */ /* 0x000f62000c101d00 */
[----:B------:R-:W-:-:S02]  /*1f110*/  IADD3 R41, P4, R98, 0x5000, RZ ;  /* 0x0000500062297810 */ /* 0x000fc40007f9e0ff */
[C---:B------:R-:W-:Y:S01]  /*1f120*/  IADD3 R45, P5, R98.reuse, 0x6000, RZ ;  /* 0x00006000622d7810 */ /* 0x040fe20007fbe0ff */
[----:B------:R-:W5:Y:S01]  /*1f130*/  LD.E.128 R28, desc[UR4][R28.64] ;  /* 0x000000041c1c7980 */ /* 0x000f62000c101d00 */
[----:B------:R-:W-:Y:S02]  /*1f140*/  IADD3 R3, P0, R98, 0x7000, RZ ;  /* 0x0000700062037810 */ /* 0x000fe40007f1e0ff */
[----:B------:R-:W-:Y:S02]  /*1f150*/  LOP3.LUT R32, R33, 0x380, RZ, 0xc0, !PT ;  /* 0x0000038021207812 */ /* 0x000fe400078ec0ff */
[----:B------:R-:W-:Y:S01]  /*1f160*/  LOP3.LUT R36, R37, 0x380, RZ, 0xc0, !PT ;  /* 0x0000038025247812 */ /* 0x000fe200078ec0ff */
[----:B------:R-:W-:Y:S01]  /*1f170*/  IMAD.X R49, RZ, RZ, R99, P0 ;  /* 0x000000ffff317224 */ /* 0x000fe200000e0663 */
[----:B------:R-:W-:Y:S02]  /*1f180*/  LOP3.LUT R40, R41, 0x380, RZ, 0xc0, !PT ;  /* 0x0000038029287812 */ /* 0x000fe400078ec0ff */
[----:B------:R-:W-:-:S02]  /*1f190*/  LOP3.LUT R44, R45, 0x380, RZ, 0xc0, !PT ;  /* 0x000003802d2c7812 */ /* 0x000fc400078ec0ff */
[----:B------:R-:W-:Y:S02]  /*1f1a0*/  LOP3.LUT R0, R3, 0x380, RZ, 0xc0, !PT ;  /* 0x0000038003007812 */ /* 0x000fe400078ec0ff */
[----:B------:R-:W-:Y:S02]  /*1f1b0*/  LOP3.LUT R5, R98, 0x380, RZ, 0xc0, !PT ;  /* 0x0000038062057812 */ /* 0x000fe400078ec0ff */
[----:B-1----:R-:W-:Y:S02]  /*1f1c0*/  IADD3 R104, R104, -0x80, RZ ;  /* 0xffffff8068687810 */ /* 0x002fe40007ffe0ff */
[----:B------:R-:W-:Y:S02]  /*1f1d0*/  SHF.R.U64 R32, R32, 0x3, RZ ;  /* 0x0000000320207819 */ /* 0x000fe400000012ff */
[----:B------:R-:W-:Y:S02]  /*1f1e0*/  SHF.R.U64 R36, R36, 0x3, RZ ;  /* 0x0000000324247819 */ /* 0x000fe400000012ff */
[----:B------:R-:W-:-:S02]  /*1f1f0*/  SHF.R.U64 R40, R40, 0x3, RZ ;  /* 0x0000000328287819 */ /* 0x000fc400000012ff */
[----:B------:R-:W-:Y:S02]  /*1f200*/  SHF.R.U64 R44, R44, 0x3, RZ ;  /* 0x000000032c2c7819 */ /* 0x000fe400000012ff */
[----:B------:R-:W-:Y:S02]  /*1f210*/  SHF.R.U64 R0, R0, 0x3, RZ ;  /* 0x0000000300007819 */ /* 0x000fe400000012ff */
[----:B------:R-:W-:Y:S02]  /*1f220*/  SHF.R.U64 R5, R5, 0x3, RZ ;  /* 0x0000000305057819 */ /* 0x000fe400000012ff */
[----:B------:R-:W-:Y:S02]  /*1f230*/  SHF.R.S32.HI R14, RZ, 0x1f, R104 ;  /* 0x0000001fff0e7819 */ /* 0x000fe40000011468 */
[----:B------:R-:W-:Y:S01]  /*1f240*/  LOP3.LUT R32, R32, R33, RZ, 0x3c, !PT ;  /* 0x0000002120207212 */ /* 0x000fe200078e3cff */
[----:B------:R-:W-:Y:S01]  /*1f250*/  IMAD.X R33, RZ, RZ, R99, P2 ;  /* 0x000000ffff217224 */ /* 0x000fe200010e0663 */
[----:B------:R-:W-:-:S02]  /*1f260*/  LOP3.LUT R36, R36, R37, RZ, 0x3c, !PT ;  /* 0x0000002524247212 */ /* 0x000fc400078e3cff */
[----:B------:R-:W-:Y:S01]  /*1f270*/  LOP3.LUT R40, R40, R41, RZ, 0x3c, !PT ;  /* 0x0000002928287212 */ /* 0x000fe200078e3cff */
[--C-:B------:R-:W-:Y:S01]  /*1f280*/  IMAD.X R41, RZ, RZ, R99.reuse, P4 ;  /* 0x000000ffff297224 */ /* 0x100fe200020e0663 */
[----:B------:R-:W-:Y:S01]  /*1f290*/  LOP3.LUT R44, R44, R45, RZ, 0x3c, !PT ;  /* 0x0000002d2c2c7212 */ /* 0x000fe200078e3cff */
[----:B------:R-:W-:Y:S01]  /*1f2a0*/  IMAD.X R45, RZ, RZ, R99, P5 ;  /* 0x000000ffff2d7224 */ /* 0x000fe200028e0663 */
[----:B------:R-:W-:Y:S01]  /*1f2b0*/  IADD3.X R37, RZ, R99, RZ, P3, !PT ;  /* 0x00000063ff257210 */ /* 0x000fe20001ffe4ff */
[----:B------:R-:W5:Y:S01]  /*1f2c0*/  LD.E.128 R32, desc[UR4][R32.64] ;  /* 0x0000000420207980 */ /* 0x000f62000c101d00 */
[----:B------:R-:W-:Y:S02]  /*1f2d0*/  LOP3.LUT R48, R0, R3, RZ, 0x3c, !PT ;  /* 0x0000000300307212 */ /* 0x000fe400078e3cff */
[----:B------:R-:W-:Y:S01]  /*1f2e0*/  LOP3.LUT R98, R5, R98, RZ, 0x3c, !PT ;  /* 0x0000006205627212 */ /* 0x000fe200078e3cff */
[----:B------:R-:W5:Y:S01]  /*1f2f0*/  LD.E.128 R40, desc[UR4][R40.64] ;  /* 0x0000000428287980 */ /* 0x000f62000c101d00 */
[----:B------:R-:W-:-:S03]  /*1f300*/  LEA.HI R14, R14, R104, RZ, 0x3 ;  /* 0x000000680e0e7211 */ /* 0x000fc600078f18ff */
[----:B------:R1:W5:Y:S01]  /*1f310*/  LD.E.128 R4, desc[UR4][R98.64] ;  /* 0x0000000462047980 */ /* 0x000362000c101d00 */
[----:B------:R-:W-:-:S03]  /*1f320*/  LOP3.LUT R14, R14, 0xfffffff8, RZ, 0xc0, !PT ;  /* 0xfffffff80e0e7812 */ /* 0x000fc600078ec0ff */
[----:B------:R-:W5:Y:S04]  /*1f330*/  LD.E.128 R36, desc[UR4][R36.64] ;  /* 0x0000000424247980 */ /* 0x000f68000c101d00 */
[----:B------:R-:W5:Y:S04]  /*1f340*/  LD.E.128 R44, desc[UR4][R44.64] ;  /* 0x000000042c2c7980 */ /* 0x000f68000c101d00 */
[----:B------:R-:W5:Y:S01]  /*1f350*/  LD.E.128 R48, desc[UR4][R48.64] ;  /* 0x0000000430307980 */ /* 0x000f62000c101d00 */
[----:B------:R-:W-:Y:S02]  /*1f360*/  ULDC.64 UR4, c[0x0][0xaa0] ;  /* 0x0002a80000047ab9 */ /* 0x000fe40000000a00 */
[----:B------:R-:W-:Y:S01]  /*1f370*/  IMAD R12, R12, UR4, RZ ;  /* 0x000000040c0c7c24 */ /* 0x000fe2000f8e02ff */
[----:B------:R-:W-:Y:S01]  /*1f380*/  @!PT LDS RZ, [RZ] ;  /* 0x00000000fffff984 */ /* 0x000fe20000000800 */
[----:B------:R-:W-:Y:S01]  /*1f390*/  @!PT LDS RZ, [RZ] ;  /* 0x00000000fffff984 */ /* 0x000fe20000000800 */
[----:B------:R-:W-:Y:S01]  /*1f3a0*/  @!PT LDS RZ, [RZ] ;  /* 0x00000000fffff984 */ /* 0x000fe20000000800 */
[----:B------:R-:W-:Y:S01]  /*1f3b0*/  @!PT LDS RZ, [RZ] ;  /* 0x00000000fffff984 */ /* 0x000fe20000000800 */
[----:B------:R3:W-:Y:S06]  /*1f3c0*/  MEMBAR.ALL.CTA ;  /* 0x0000000000007992 */ /* 0x0007ec0000008000 */
[----:B---3--:R-:W3:Y:S01]  /*1f3d0*/  FENCE.VIEW.ASYNC.S ;  /* 0x00000000000073c6 */ /* 0x008ee20000000000 */
[----:B------:R-:W-:-:S02]  /*1f3e0*/  IMAD.IADD R14, R104, 0x1, -R14 ;  /* 0x00000001680e7824 */ /* 0x000fc400078e0a0e */
[C---:B------:R-:W-:Y:S02]  /*1f3f0*/  IMAD R3, R11.reuse, UR5, R12 ;  /* 0x000000050b037c24 */ /* 0x040fe4000f8e020c */
[----:B------:R-:W-:Y:S01]  /*1f400*/  IMAD.WIDE.U32 R12, R11, UR4, RZ ;  /* 0x000000040b0c7c25 */ /* 0x000fe2000f8e00ff */
[----:B------:R-:W-:-:S03]  /*1f410*/  ULDC.64 UR4, c[0x0][0xae8] ;  /* 0x0002ba0000047ab9 */ /* 0x000fc60000000a00 */
[----:B------:R-:W-:Y:S02]  /*1f420*/  IMAD R0, R14, 0x20, R22 ;  /* 0x000000200e007824 */ /* 0x000fe400078e0216 */
[----:B------:R-:W-:-:S03]  /*1f430*/  IMAD.IADD R13, R13, 0x1, R3 ;  /* 0x000000010d0d7824 */ /* 0x000fc600078e0203 */
[----:B------:R-:W-:Y:S01]  /*1f440*/  LEA R14, R103, R0, 0x7 ;  /* 0x00000000670e7211 */ /* 0x000fe200078e38ff */
[----:B------:R-:W-:Y:S01]  /*1f450*/  IMAD.WIDE.U32 R12, R102, UR4, R12 ;  /* 0x00000004660c7c25 */ /* 0x000fe2000f8e000c */
[----:B------:R-:W-:-:S03]  /*1f460*/  SHF.R.S32.HI R11, RZ, 0x1f, R10 ;  /* 0x0000001fff0b7819 */ /* 0x000fc6000001140a */
[----:B0-----:R-:W-:-:S04]  /*1f470*/  @P1 IMAD.HI.U32 R0, R14, R15, RZ ;  /* 0x0000000f0e001227 */ /* 0x001fc800078e00ff */
[----:B------:R-:W-:Y:S01]  /*1f480*/  IMAD R13, R102, UR5, R13 ;  /* 0x00000005660d7c24 */ /* 0x000fe2000f8e020d */
[----:B------:R-:W-:Y:S01]  /*1f490*/  ULDC.64 UR4, c[0x0][0xaf0] ;  /* 0x0002bc0000047ab9 */ /* 0x000fe20000000a00 */
[----:B------:R-:W-:Y:S01]  /*1f4a0*/  IMAD.MOV.U32 R3, RZ, RZ, R14 ;  /* 0x000000ffff037224 */ /* 0x000fe200078e000e */
[----:B--2---:R-:W-:Y:S01]  /*1f4b0*/  @P1 SHF.R.U32.HI R3, RZ, R21, R0 ;  /* 0x00000015ff031219 */ /* 0x004fe20000011600 */
[----:B------:R-:W-:-:S03]  /*1f4c0*/  IMAD R11, R11, UR4, RZ ;  /* 0x000000040b0b7c24 */ /* 0x000fc6000f8e02ff */
[----:B------:R-:W-:Y:S01]  /*1f4d0*/  SHF.R.S32.HI R0, RZ, 0x1f, R3 ;  /* 0x0000001fff007819 */ /* 0x000fe20000011403 */
[C---:B------:R-:W-:Y:S02]  /*1f4e0*/  IMAD R15, R10.reuse, UR5, R11 ;  /* 0x000000050a0f7c24 */ /* 0x040fe4000f8e020b */
[----:B------:R-:W-:Y:S01]  /*1f4f0*/  IMAD.WIDE.U32 R10, R10, UR4, R12 ;  /* 0x000000040a0a7c25 */ /* 0x000fe2000f8e000c */
[----:B------:R-:W-:-:S03]  /*1f500*/  ULDC.64 UR4, c[0x0][0xae0] ;  /* 0x0002b80000047ab9 */ /* 0x000fc60000000a00 */
[----:B------:R-:W-:Y:S02]  /*1f510*/  IMAD.MOV R13, RZ, RZ, -R3 ;  /* 0x000000ffff0d7224 */ /* 0x000fe400078e0a03 */
[----:B------:R-:W-:Y:S02]  /*1f520*/  IMAD.IADD R11, R11, 0x1, R15 ;  /* 0x000000010b0b7824 */ /* 0x000fe400078e020f */
[----:B------:R-:W-:Y:S01]  /*1f530*/  IMAD R12, R0, UR4, RZ ;  /* 0x00000004000c7c24 */ /* 0x000fe2000f8e02ff */
[----:B------:R-:W-:Y:S01]  /*1f540*/  IADD3 R0, R2, 0x34820, RZ ;  /* 0x0003482002007810 */ /* 0x000fe20007ffe0ff */
[----:B------:R-:W-:Y:S02]  /*1f550*/  IMAD R13, R8, R13, R14 ;  /* 0x0000000d080d7224 */ /* 0x000fe400078e020e */
[C---:B------:R-:W-:Y:S01]  /*1f560*/  IMAD R15, R3.reuse, UR5, R12 ;  /* 0x00000005030f7c24 */ /* 0x040fe2000f8e020c */
[----:B------:R-:W-:Y:S01]  /*1f570*/  PRMT R0, RZ, 0x654, R0 ;  /* 0x00000654ff007816 */ /* 0x000fe20000000000 */
[----:B------:R-:W-:Y:S01]  /*1f580*/  IMAD.WIDE.U32 R10, R3, UR4, R10 ;  /* 0x00000004030a7c25 */ /* 0x000fe2000f8e000a */
[----:B------:R-:W-:Y:S01]  /*1f590*/  SHF.R.S32.HI R3, RZ, 0x1f, R13 ;  /* 0x0000001fff037819 */ /* 0x000fe2000001140d */
[----:B------:R-:W-:Y:S01]  /*1f5a0*/  ULDC.64 UR4, c[0x0][0xad8] ;  /* 0x0002b60000047ab9 */ /* 0x000fe20000000a00 */
[----:B---3--:R0:W-:Y:S01]  /*1f5b0*/  SYNCS.ARRIVE.TRANS64.RED.A1T0 RZ, [R0+URZ], RZ ;  /* 0x000000ff00ff79a7 */ /* 0x0081e2000810043f */
[----:B------:R-:W-:-:S02]  /*1f5c0*/  IMAD.IADD R11, R11, 0x1, R15 ;  /* 0x000000010b0b7824 */ /* 0x000fc400078e020f */
[----:B------:R-:W-:-:S04]  /*1f5d0*/  IMAD.WIDE.U32 R10, R13, UR4, R10 ;  /* 0x000000040d0a7c25 */ /* 0x000fc8000f8e000a */
[----:B0-----:R-:W-:-:S04]  /*1f5e0*/  IMAD R0, R3, UR4, RZ ;  /* 0x0000000403007c24 */ /* 0x001fc8000f8e02ff */
[----:B------:R-:W-:Y:S01]  /*1f5f0*/  IMAD R13, R13, UR5, R0 ;  /* 0x000000050d0d7c24 */ /* 0x000fe2000f8e0200 */
[----:B------:R-:W-:Y:S02]  /*1f600*/  ULDC.64 UR4, c[0x0][0xa80] ;  /* 0x0002a00000047ab9 */ /* 0x000fe40000000a00 */
[----:B------:R-:W-:Y:S01]  /*1f610*/  LEA R3, P0, R10, UR4, 0x1 ;  /* 0x000000040a037c11 */ /* 0x000fe2000f8008ff */
[----:B------:R-:W-:Y:S01]  /*1f620*/  IMAD.IADD R11, R11, 0x1, R13 ;  /* 0x000000010b0b7824 */ /* 0x000fe200078e020d */
[----:B------:R-:W-:Y:S01]  /*1f630*/  UMOV UR4, 0xffffffff ;  /* 0xffffffff00047882 */ /* 0x000fe20000000000 */
[----:B------:R-:W-:-:S03]  /*1f640*/  IMAD R20, R103, 0x80, R22 ;  /* 0x0000008067147824 */ /* 0x000fc600078e0216 */
[----:B------:R-:W-:Y:S02]  /*1f650*/  LEA.HI.X R8, R10, UR5, R11, 0x1, P0 ;  /* 0x000000050a087c11 */ /* 0x000fe400080f0c0b */
[----:B------:R-:W-:Y:S01]  /*1f660*/  SHF.R.S32.HI R21, RZ, 0x1f, R221 ;  /* 0x0000001fff157819 */ /* 0x000fe200000114dd */
[----:B-1----:R-:W-:Y:S06]  /*1f670*/  BRA.DIV UR4, `(.L_x_619) ;  /* 0x000000a2047c7947 */ /* 0x002fec000b800000 */
[----:B------:R0:W1:Y:S04]  /*1f680*/  SHFL.IDX PT, R0, R8, RZ, 0x181f ;  /* 0x00181fff08007589 */ /* 0x00006800000e0000 */
[----:B------:R0:W2:Y:S02]  /*1f690*/  SHFL.IDX PT, R14, R3, RZ, 0x181f ;  /* 0x00181fff030e7589 */ /* 0x0000a400000e0000 */
.L_x_826:
[----:B------:R-:W-:Y:S01]  /*1f6a0*/  ISETP.GE.AND P0, PT, R20, R9, PT ;  /* 0x000000091400720c */ /* 0x000fe20003f06270 */
[----:B------:R-:W-:-:S12]  /*1f6b0*/  BSSY B1, `(.L_x_620) ;  /* 0x000000c000017945 */ /* 0x000fd80003800000 */
[----:B------:R-:W-:Y:S05]  /*1f6c0*/  @P0 BRA `(.L_x_621) ;  /* 0x0000000000280947 */ /* 0x000fea0003800000 */
[----:B------:R-:W-:Y:S01]  /*1f6d0*/  ULDC UR4, c[0x0][0xac8] ;  /* 0x0002b20000047ab9 */ /* 0x000fe20000000800 */
[----:B------:R-:W-:Y:S01]  /*1f6e0*/  ULDC.64 UR6, c[0x0][0x208] ;  /* 0x0000820000067ab9 */ /* 0x000fe20000000a00 */
[----:B------:R-:W-:Y:S02]  /*1f6f0*/  ISETP.GE.AND P0, PT, R16, UR4, PT ;  /* 0x0000000410007c0c */ /* 0x000fe4000bf06270 */
[----:B------:R-:W-:-:S11]  /*1f700*/  ISETP.GE.AND P1, PT, R221, UR4, PT ;  /* 0x00000004dd007c0c */ /* 0x000fd6000bf26270 */
[CC--:B--2---:R-:W-:Y:S02]  /*1f710*/  @!P0 LEA R10, P2, R16.reuse, R14.reuse, 0x1 ;  /* 0x0000000e100a8211 */ /* 0x0c4fe400078408ff */
[C---:B------:R-:W-:Y:S02]  /*1f720*/  @!P1 LEA R14, P3, R221.reuse, R14, 0x1 ;  /* 0x0000000edd0e9211 */ /* 0x040fe400078608ff */
[-C--:B-1----:R-:W-:Y:S02]  /*1f730*/  @!P0 LEA.HI.X R11, R16, R0.reuse, R17, 0x1, P2 ;  /* 0x00000000100b8211 */ /* 0x082fe400010f0c11 */
[----:B------:R-:W-:-:S03]  /*1f740*/  @!P1 LEA.HI.X R15, R221, R0, R21, 0x1, P3 ;  /* 0x00000000dd0f9211 */ /* 0x000fc600018f0c15 */
[----:B-----5:R3:W-:Y:S04]  /*1f750*/  @!P0 ST.E.128 desc[UR6][R10.64], R4 ;  /* 0x000000040a008985 */ /* 0x0207e8000c101d06 */
[----:B------:R3:W-:Y:S02]  /*1f760*/  @!P1 ST.E.128 desc[UR6][R14.64], R36 ;  /* 0x000000240e009985 */ /* 0x0007e4000c101d06 */
.L_x_621:
[----:B------:R-:W-:Y:S05]  /*1f770*/  BSYNC B1 ;  /* 0x0000000000017941 */ /* 0x000fea0003800000 */
.L_x_620:
[----:B------:R-:W-:-:S03]  /*1f780*/  UMOV UR4, 0xffffffff ;  /* 0xffffffff00047882 */ /* 0x000fc60000000000 */
[----:B------:R-:W-:Y:S05]  /*1f790*/  BRA.DIV UR4, `(.L_x_622) ;  /* 0x000000a204687947 */ /* 0x000fea000b800000 */
[----:B-1----:R1:W4:Y:S04]  /*1f7a0*/  SHFL.IDX PT, R0, R8, 0x1, 0x181f ;  /* 0x00381f0008007f89 */ /* 0x00232800000e0000 */
[----:B--23--:R1:W2:Y:S02]  /*1f7b0*/  SHFL.IDX PT, R14, R3, 0x1, 0x181f ;  /* 0x00381f00030e7f89 */ /* 0x00c2a400000e0000 */
.L_x_830:
[----:B-----5:R-:W-:Y:S01]  /*1f7c0*/  IADD3 R4, R20, 0x20, RZ ;  /* 0x0000002014047810 */ /* 0x020fe20007ffe0ff */
[----:B------:R-:W-:Y:S03]  /*1f7d0*/  BSSY B1, `(.L_x_623) ;  /* 0x000000d000017945 */ /* 0x000fe60003800000 */
[----:B------:R-:W-:-:S13]  /*1f7e0*/  ISETP.GE.AND P0, PT, R4, R9, PT ;  /* 0x000000090400720c */ /* 0x000fda0003f06270 */
[----:B------:R-:W-:Y:S05]  /*1f7f0*/  @P0 BRA `(.L_x_624) ;  /* 0x0000000000280947 */ /* 0x000fea0003800000 */
[----:B------:R-:W-:Y:S01]  /*1f800*/  ULDC UR4, c[0x0][0xac8] ;  /* 0x0002b20000047ab9 */ /* 0x000fe20000000800 */
[----:B------:R-:W-:Y:S01]  /*1f810*/  ULDC.64 UR6, c[0x0][0x208] ;  /* 0x0000820000067ab9 */ /* 0x000fe20000000a00 */
[----:B------:R-:W-:Y:S02]  /*1f820*/  ISETP.GE.AND P2, PT, R16, UR4, PT ;  /* 0x0000000410007c0c */ /* 0x000fe4000bf46270 */
[----:B------:R-:W-:-:S11]  /*1f830*/  ISETP.GE.AND P3, PT, R221, UR4, PT ;  /* 0x00000004dd007c0c */ /* 0x000fd6000bf66270 */
[CC--:B--2---:R-:W-:Y:S02]  /*1f840*/  @!P2 LEA R4, P0, R16.reuse, R14.reuse, 0x1 ;  /* 0x0000000e1004a211 */ /* 0x0c4fe400078008ff */
[C---:B------:R-:W-:Y:S02]  /*1f850*/  @!P3 LEA R14, P1, R221.reuse, R14, 0x1 ;  /* 0x0000000edd0eb211 */ /* 0x040fe400078208ff */
[-C--:B----4-:R-:W-:Y:S02]  /*1f860*/  @!P2 LEA.HI.X R5, R16, R0.reuse, R17, 0x1, P0 ;  /* 0x000000001005a211 */ /* 0x090fe400000f0c11 */
[----:B------:R-:W-:-:S03]  /*1f870*/  @!P3 LEA.HI.X R15, R221, R0, R21, 0x1, P1 ;  /* 0x00000000dd0fb211 */ /* 0x000fc600008f0c15 */
[----:B------:R3:W-:Y:S04]  /*1f880*/  @!P2 ST.E.128 desc[UR6][R4.64], R24 ;  /* 0x000000180400a985 */ /* 0x0007e8000c101d06 */
[----:B------:R3:W-:Y:S02]  /*1f890*/  @!P3 ST.E.128 desc[UR6][R14.64], R40 ;  /* 0x000000280e00b985 */ /* 0x0007e4000c101d06 */
.L_x_624:
[----:B------:R-:W-:Y:S05]  /*1f8a0*/  BSYNC B1 ;  /* 0x0000000000017941 */ /* 0x000fea0003800000 */
.L_x_623:
[----:B------:R-:W-:-:S03]  /*1f8b0*/  UMOV UR4, 0xffffffff ;  /* 0xffffffff00047882 */ /* 0x000fc60000000000 */
[----:B------:R-:W-:Y:S05]  /*1f8c0*/  BRA.DIV UR4, `(.L_x_625) ;  /* 0x000000a204647947 */ /* 0x000fea000b800000 */
[----:B----4-:R4:W0:Y:S04]  /*1f8d0*/  SHFL.IDX PT, R0, R8, 0x2, 0x181f ;  /* 0x00581f0008007f89 */ /* 0x01082800000e0000 */
[----:B--23--:R4:W2:Y:S02]  /*1f8e0*/  SHFL.IDX PT, R14, R3, 0x2, 0x181f ;  /* 0x00581f00030e7f89 */ /* 0x00c8a400000e0000 */
.L_x_834:
[----:B------:R-:W-:Y:S01]  /*1f8f0*/  VIADD R4, R20, 0x40 ;  /* 0x0000004014047836 */ /* 0x000fe20000000000 */
[----:B------:R-:W-:Y:S04]  /*1f900*/  BSSY B1, `(.L_x_626) ;  /* 0x000000d000017945 */ /* 0x000fe80003800000 */
        /* <DEDUP_REMOVED lines=8> */
[-C--:B0-----:R-:W-:Y:S02]  /*1f990*/  @!P2 LEA.HI.X R5, R16, R0.reuse, R17, 0x1, P0 ;  /* 0x000000001005a211 */ /* 0x081fe400000f0c11 */
[----:B------:R-:W-:-:S03]  /*1f9a0*/  @!P3 LEA.HI.X R15, R221, R0, R21, 0x1, P1 ;  /* 0x00000000dd0fb211 */ /* 0x000fc600008f0c15 */
[----:B------:R3:W-:Y:S04]  /*1f9b0*/  @!P2 ST.E.128 desc[UR6][R4.64], R28 ;  /* 0x0000001c0400a985 */ /* 0x0007e8000c101d06 */
[----:B------:R3:W-:Y:S02]  /*1f9c0*/  @!P3 ST.E.128 desc[UR6][R14.64], R44 ;  /* 0x0000002c0e00b985 */ /* 0x0007e4000c101d06 */
.L_x_627:
[----:B------:R-:W-:Y:S05]  /*1f9d0*/  BSYNC B1 ;  /* 0x0000000000017941 */ /* 0x000fea0003800000 */
.L_x_626:
[----:B------:R-:W-:-:S03]  /*1f9e0*/  UMOV UR4, 0xffffffff ;  /* 0xffffffff00047882 */ /* 0x000fc60000000000 */
[----:B------:R-:W-:Y:S05]  /*1f9f0*/  BRA.DIV UR4, `(.L_x_628) ;  /* 0x000000a204607947 */ /* 0x000fea000b800000 */
[----:B0-----:R0:W0:Y:S04]  /*1fa00*/  SHFL.IDX PT, R0, R8, 0x3, 0x181f ;  /* 0x00781f0008007f89 */ /* 0x00102800000e0000 */
[----:B--23--:R2:W3:Y:S02]  /*1fa10*/  SHFL.IDX PT, R14, R3, 0x3, 0x181f ;  /* 0x00781f00030e7f89 */ /* 0x00c4e400000e0000 */
.L_x_838:
[----:B------:R-:W-:-:S05]  /*1fa20*/  VIADD R4, R20, 0x60 ;  /* 0x0000006014047836 */ /* 0x000fca0000000000 */
[----:B------:R-:W-:-:S13]  /*1fa30*/  ISETP.GE.AND P0, PT, R4, R9, PT ;  /* 0x000000090400720c */ /* 0x000fda0003f06270 */
[----:B------:R-:W-:Y:S05]  /*1fa40*/  @P0 BRA `(.L_x_629) ;  /* 0x0000001c000c0947 */ /* 0x000fea0003800000 */
[----:B------:R-:W-:Y:S01]  /*1fa50*/  ULDC UR4, c[0x0][0xac8] ;  /* 0x0002b20000047ab9 */ /* 0x000fe20000000800 */
[----:B------:R-:W-:Y:S01]  /*1fa60*/  ULDC.64 UR6, c[0x0][0x208] ;  /* 0x0000820000067ab9 */ /* 0x000fe20000000a00 */
[----:B------:R-:W-:-:S13]  /*1fa70*/  ISETP.GE.AND P1, PT, R16, UR4, PT ;  /* 0x0000000410007c0c */ /* 0x000fda000bf26270 */
[----:B---3--:R-:W-:-:S04]  /*1fa80*/  @!P1 LEA R4, P0, R16, R14, 0x1 ;  /* 0x0000000e10049211 */ /* 0x008fc800078008ff */
[----:B0-----:R-:W-:Y:S02]  /*1fa90*/  @!P1 LEA.HI.X R5, R16, R0, R17, 0x1, P0 ;  /* 0x0000000010059211 */ /* 0x001fe400000f0c11 */
[----:B------:R-:W-:-:S03]  /*1faa0*/  ISETP.GE.AND P0, PT, R221, UR4, PT ;  /* 0x00000004dd007c0c */ /* 0x000fc6000bf06270 */
[----:B------:R0:W-:Y:S10]  /*1fab0*/  @!P1 ST.E.128 desc[UR6][R4.64], R32 ;  /* 0x0000002004009985 */ /* 0x0001f4000c101d06 */
[----:B------:R-:W-:Y:S05]  /*1fac0*/  @P0 BRA `(.L_x_629) ;  /* 0x0000001800ec0947 */ /* 0x000fea0003800000 */
[----:B------:R-:W-:Y:S01]  /*1fad0*/  LEA R14, P0, R221, R14, 0x1 ;  /* 0x0000000edd0e7211 */ /* 0x000fe200078008ff */
[----:B------:R-:W-:-:S03]  /*1fae0*/  ULDC.64 UR4, c[0x0][0x208] ;  /* 0x0000820000047ab9 */ /* 0x000fc60000000a00 */
[----:B------:R-:W-:-:S05]  /*1faf0*/  LEA.HI.X R15, R221, R0, R21, 0x1, P0 ;  /* 0x00000000dd0f7211 */ /* 0x000fca00000f0c15 */
[----:B------:R3:W-:Y:S01]  /*1fb00*/  ST.E.128 desc[UR4][R14.64], R48 ;  /* 0x000000300e007985 */ /* 0x0007e2000c101d04 */
[----:B------:R-:W-:Y:S05]  /*1fb10*/  BRA `(.L_x_629) ;  /* 0x0000001800d87947 */ /* 0x000fea0003800000 */
.L_x_618:
[----:B------:R-:W2:Y:S01]  /*1fb20*/  LDL R119, [R1+0x38] ;  /* 0x0000380001777983 */ /* 0x000ea20000100800 */
[----:B0-----:R-:W0:Y:S01]  /*1fb30*/  @P1 LDC R0, c[0x0][0xbec] ;  /* 0x0002fb00ff001b82 */ /* 0x001e220000000800 */
[----:B------:R-:W-:Y:S01]  /*1fb40*/  ULDC.64 UR4, c[0x0][0xb08] ;  /* 0x0002c20000047ab9 */ /* 0x000fe20000000a00 */
[----:B------:R-:W-:Y:S01]  /*1fb50*/  SHF.R.S32.HI R3, RZ, 0x1f, R10 ;  /* 0x0000001fff037819 */ /* 0x000fe2000001140a */
[----:B------:R-:W-:Y:S01]  /*1fb60*/  IMAD R12, R12, UR4, RZ ;  /* 0x000000040c0c7c24 */ /* 0x000fe2000f8e02ff */
[----:B------:R-:W-:Y:S01]  /*1fb70*/  ULDC.64 UR6, c[0x0][0xb30] ;  /* 0x0002cc0000067ab9 */ /* 0x000fe20000000a00 */
[----:B------:R-:W-:-:S03]  /*1fb80*/  IMAD.WIDE.U32 R4, R11, UR4, RZ ;  /* 0x000000040b047c25 */ /* 0x000fc6000f8e00ff */
[----:B------:R-:W1:Y:S01]  /*1fb90*/  @P1 LDC R13, c[0x0][0xbf0] ;  /* 0x0002fc00ff0d1b82 */ /* 0x000e620000000800 */
[----:B------:R-:W-:Y:S01]  /*1fba0*/  IMAD R11, R11, UR5, R12 ;  /* 0x000000050b0b7c24 */ /* 0x000fe2000f8e020c */
[----:B------:R-:W-:-:S03]  /*1fbb0*/  ULDC.64 UR4, c[0x0][0xb38] ;  /* 0x0002ce0000047ab9 */ /* 0x000fc60000000a00 */
[----:B------:R-:W-:Y:S02]  /*1fbc0*/  IMAD.IADD R5, R5, 0x1, R11 ;  /* 0x0000000105057824 */ /* 0x000fe400078e020b */
[----:B------:R-:W-:-:S04]  /*1fbd0*/  IMAD.WIDE.U32 R4, R102, UR4, R4 ;  /* 0x0000000466047c25 */ /* 0x000fc8000f8e0004 */
[----:B------:R-:W-:Y:S01]  /*1fbe0*/  IMAD R5, R102, UR5, R5 ;  /* 0x0000000566057c24 */ /* 0x000fe2000f8e0205 */
[----:B------:R-:W-:Y:S02]  /*1fbf0*/  ULDC.64 UR4, c[0x0][0xb40] ;  /* 0x0002d00000047ab9 */ /* 0x000fe40000000a00 */
[----:B------:R-:W-:Y:S02]  /*1fc00*/  IMAD R3, R3, UR4, RZ ;  /* 0x0000000403037c24 */ /* 0x000fe4000f8e02ff */
[----:B0-----:R-:W-:-:S04]  /*1fc10*/  @P1 IMAD.HI.U32 R0, R101, R0, RZ ;  /* 0x0000000065001227 */ /* 0x001fc800078e00ff */
[C---:B------:R-:W-:Y:S01]  /*1fc20*/  IMAD R7, R10.reuse, UR5, R3 ;  /* 0x000000050a077c24 */ /* 0x040fe2000f8e0203 */
[----:B------:R-:W-:Y:S01]  /*1fc30*/  MOV R3, R101 ;  /* 0x0000006500037202 */ /* 0x000fe20000000f00 */
[----:B------:R-:W-:Y:S01]  /*1fc40*/  IMAD.WIDE.U32 R10, R10, UR4, R4 ;  /* 0x000000040a0a7c25 */ /* 0x000fe2000f8e0004 */
[----:B-1----:R-:W-:Y:S01]  /*1fc50*/  @P1 SHF.R.U32.HI R3, RZ, R13, R0 ;  /* 0x0000000dff031219 */ /* 0x002fe20000011600 */
[----:B------:R-:W-:Y:S02]  /*1fc60*/  ULDC.64 UR4, c[0x0][0xb48] ;  /* 0x0002d20000047ab9 */ /* 0x000fe40000000a00 */
[----:B------:R-:W-:Y:S01]  /*1fc70*/  IMAD.IADD R11, R11, 0x1, R7 ;  /* 0x000000010b0b7824 */ /* 0x000fe200078e0207 */
[--C-:B------:R-:W-:Y:S01]  /*1fc80*/  SHF.R.S32.HI R0, RZ, 0x1f, R3.reuse ;  /* 0x0000001fff007819 */ /* 0x100fe20000011403 */
[----:B------:R-:W-:Y:S02]  /*1fc90*/  IMAD.MOV R7, RZ, RZ, -R3 ;  /* 0x000000ffff077224 */ /* 0x000fe400078e0a03 */
[----:B------:R-:W-:-:S04]  /*1fca0*/  IMAD.WIDE.U32 R4, R100, UR4, R10 ;  /* 0x0000000464047c25 */ /* 0x000fc8000f8e000a */
[----:B------:R-:W-:Y:S02]  /*1fcb0*/  IMAD R7, R8, R7, R101 ;  /* 0x0000000708077224 */ /* 0x000fe400078e0265 */
[----:B------:R-:W-:Y:S02]  /*1fcc0*/  IMAD R0, R0, UR6, RZ ;  /* 0x0000000600007c24 */ /* 0x000fe4000f8e02ff */
[----:B------:R-:W-:Y:S01]  /*1fcd0*/  IMAD R5, R100, UR5, R5 ;  /* 0x0000000564057c24 */ /* 0x000fe2000f8e0205 */
[----:B------:R-:W-:Y:S01]  /*1fce0*/  ULDC.64 UR4, c[0x0][0xb28] ;  /* 0x0002ca0000047ab9 */ /* 0x000fe20000000a00 */
[C---:B------:R-:W-:Y:S01]  /*1fcf0*/  IMAD R11, R3.reuse, UR7, R0 ;  /* 0x00000007030b7c24 */ /* 0x040fe2000f8e0200 */
[----:B------:R-:W-:Y:S01]  /*1fd00*/  SHF.R.S32.HI R0, RZ, 0x1f, R7 ;  /* 0x0000001fff007819 */ /* 0x000fe20000011407 */
[----:B------:R-:W-:-:S04]  /*1fd10*/  IMAD.WIDE.U32 R4, R3, UR6, R4 ;  /* 0x0000000603047c25 */ /* 0x000fc8000f8e0004 */
[----:B------:R-:W-:Y:S02]  /*1fd20*/  IMAD R0, R0, UR4, RZ ;  /* 0x0000000400007c24 */ /* 0x000fe4000f8e02ff */
[----:B------:R-:W-:Y:S01]  /*1fd30*/  IMAD.IADD R5, R5, 0x1, R11 ;  /* 0x0000000105057824 */ /* 0x000fe200078e020b */
[----:B------:R-:W-:Y:S01]  /*1fd40*/  IADD3 R8, R2, 0x34820, RZ ;  /* 0x0003482002087810 */ /* 0x000fe20007ffe0ff */
[C---:B------:R-:W-:Y:S02]  /*1fd50*/  IMAD R3, R7.reuse, UR5, R0 ;  /* 0x0000000507037c24 */ /* 0x040fe4000f8e0200 */
[----:B------:R-:W-:Y:S01]  /*1fd60*/  IMAD.WIDE.U32 R4, R7, UR4, R4 ;  /* 0x0000000407047c25 */ /* 0x000fe2000f8e0004 */
[----:B------:R-:W-:Y:S01]  /*1fd70*/  ULDC.64 UR4, c[0x0][0xb00] ;  /* 0x0002c00000047ab9 */ /* 0x000fe20000000a00 */
[----:B------:R-:W-:Y:S02]  /*1fd80*/  PRMT R8, RZ, 0x654, R8 ;  /* 0x00000654ff087816 */ /* 0x000fe40000000008 */
[----:B------:R-:W-:Y:S01]  /*1fd90*/  IMAD.IADD R3, R5, 0x1, R3 ;  /* 0x0000000105037824 */ /* 0x000fe200078e0203 */
[C---:B------:R-:W-:Y:S01]  /*1fda0*/  LEA R0, P0, R4.reuse, UR4, 0x2 ;  /* 0x0000000404007c11 */ /* 0x040fe2000f8010ff */
[----:B------:R-:W-:Y:S01]  /*1fdb0*/  UMOV UR4, 0xffffffff ;  /* 0xffffffff00047882 */ /* 0x000fe20000000000 */
[----:B------:R0:W-:Y:S02]  /*1fdc0*/  SYNCS.ARRIVE.TRANS64.RED.A1T0 RZ, [R8+URZ], RZ ;  /* 0x000000ff08ff79a7 */ /* 0x0001e4000810043f */
[----:B------:R-:W-:Y:S01]  /*1fdd0*/  LEA.HI.X R4, R4, UR5, R3, 0x2, P0 ;  /* 0x0000000504047c11 */ /* 0x000fe200080f1403 */
[C---:B--2---:R-:W-:Y:S01]  /*1fde0*/  VIADD R30, R119.reuse, 0x30 ;  /* 0x00000030771e7836 */ /* 0x044fe20000000000 */
[C---:B------:R-:W-:Y:S01]  /*1fdf0*/  IADD3 R34, R119.reuse, 0x40, RZ ;  /* 0x0000004077227810 */ /* 0x040fe20007ffe0ff */
[C---:B------:R-:W-:Y:S01]  /*1fe00*/  VIADD R32, R119.reuse, 0x38 ;  /* 0x0000003877207836 */ /* 0x040fe20000000000 */
[C---:B------:R-:W-:Y:S01]  /*1fe10*/  IADD3 R104, R119.reuse, 0x60, RZ ;  /* 0x0000006077687810 */ /* 0x040fe20007ffe0ff */
[C---:B------:R-:W-:Y:S01]  /*1fe20*/  VIADD R98, R119.reuse, 0x48 ;  /* 0x0000004877627836 */ /* 0x040fe20000000000 */
[C---:B------:R-:W-:Y:S01]  /*1fe30*/  IADD3 R7, R119.reuse, 0x8, RZ ;  /* 0x0000000877077810 */ /* 0x040fe20007ffe0ff */
[C---:B------:R-:W-:Y:S01]  /*1fe40*/  VIADD R100, R119.reuse, 0x50 ;  /* 0x0000005077647836 */ /* 0x040fe20000000000 */
[C---:B------:R-:W-:Y:S01]  /*1fe50*/  IADD3 R117, R119.reuse, 0x18, RZ ;  /* 0x0000001877757810 */ /* 0x040fe20007ffe0ff */
[----:B------:R-:W-:-:S02]  /*1fe60*/  VIADD R102, R119, 0x58 ;  /* 0x0000005877667836 */ /* 0x000fc40000000000 */
[C---:B------:R-:W-:Y:S02]  /*1fe70*/  VIADD R106, R119.reuse, 0x68 ;  /* 0x00000068776a7836 */ /* 0x040fe40000000000 */
[C---:B------:R-:W-:Y:S02]  /*1fe80*/  VIADD R108, R119.reuse, 0x70 ;  /* 0x00000070776c7836 */ /* 0x040fe40000000000 */
[C---:B------:R-:W-:Y:S02]  /*1fe90*/  VIADD R110, R119.reuse, 0x78 ;  /* 0x00000078776e7836 */ /* 0x040fe40000000000 */
[C---:B------:R-:W-:Y:S02]  /*1fea0*/  VIADD R112, R119.reuse, 0x10 ;  /* 0x0000001077707836 */ /* 0x040fe40000000000 */
[C---:B------:R-:W-:Y:S02]  /*1feb0*/  VIADD R114, R119.reuse, 0x28 ;  /* 0x0000002877727836 */ /* 0x040fe40000000000 */
[----:B------:R-:W-:Y:S01]  /*1fec0*/  VIADD R115, R119, 0x20 ;  /* 0x0000002077737836 */ /* 0x000fe20000000000 */
[----:B------:R-:W-:-:S02]  /*1fed0*/  SHF.R.S32.HI R31, RZ, 0x1f, R30 ;  /* 0x0000001fff1f7819 */ /* 0x000fc4000001141e */
[----:B------:R-:W-:Y:S02]  /*1fee0*/  SHF.R.S32.HI R33, RZ, 0x1f, R32 ;  /* 0x0000001fff217819 */ /* 0x000fe40000011420 */
[----:B------:R-:W-:Y:S02]  /*1fef0*/  SHF.R.S32.HI R35, RZ, 0x1f, R34 ;  /* 0x0000001fff237819 */ /* 0x000fe40000011422 */
[----:B------:R-:W-:Y:S02]  /*1ff00*/  SHF.R.S32.HI R99, RZ, 0x1f, R98 ;  /* 0x0000001fff637819 */ /* 0x000fe40000011462 */
[----:B------:R-:W-:Y:S02]  /*1ff10*/  SHF.R.S32.HI R101, RZ, 0x1f, R100 ;  /* 0x0000001fff657819 */ /* 0x000fe40000011464 */
[----:B------:R-:W-:Y:S02]  /*1ff20*/  SHF.R.S32.HI R103, RZ, 0x1f, R102 ;  /* 0x0000001fff677819 */ /* 0x000fe40000011466 */
[----:B------:R-:W-:-:S02]  /*1ff30*/  SHF.R.S32.HI R105, RZ, 0x1f, R104 ;  /* 0x0000001fff697819 */ /* 0x000fc40000011468 */
[----:B------:R-:W-:Y:S02]  /*1ff40*/  SHF.R.S32.HI R107, RZ, 0x1f, R106 ;  /* 0x0000001fff6b7819 */ /* 0x000fe4000001146a */
[----:B------:R-:W-:Y:S02]  /*1ff50*/  SHF.R.S32.HI R109, RZ, 0x1f, R108 ;  /* 0x0000001fff6d7819 */ /* 0x000fe4000001146c */
[----:B------:R-:W-:Y:S02]  /*1ff60*/  SHF.R.S32.HI R111, RZ, 0x1f, R110 ;  /* 0x0000001fff6f7819 */ /* 0x000fe4000001146e */
[----:B0-----:R-:W-:Y:S02]  /*1ff70*/  SHF.R.S32.HI R8, RZ, 0x1f, R7 ;  /* 0x0000001fff087819 */ /* 0x001fe40000011407 */
[----:B------:R-:W-:Y:S02]  /*1ff80*/  SHF.R.S32.HI R113, RZ, 0x1f, R112 ;  /* 0x0000001fff717819 */ /* 0x000fe40000011470 */
[----:B------:R-:W-:-:S02]  /*1ff90*/  SHF.R.S32.HI R116, RZ, 0x1f, R114 ;  /* 0x0000001fff747819 */ /* 0x000fc40000011472 */
[----:B------:R-:W-:Y:S02]  /*1ffa0*/  SHF.R.S32.HI R118, RZ, 0x1f, R115 ;  /* 0x0000001fff767819 */ /* 0x000fe40000011473 */
[----:B------:R-:W-:Y:S01]  /*1ffb0*/  SHF.R.S32.HI R120, RZ, 0x1f, R117 ;  /* 0x0000001fff787819 */ /* 0x000fe20000011475 */
[----:B------:R-:W-:Y:S06]  /*1ffc0*/  BRA.DIV UR4, `(.L_x_630) ;  /* 0x0000009e04347947 */ /* 0x000fec000b800000 */
[----:B------:R0:W1:Y:S04]  /*1ffd0*/  SHFL.IDX PT, R3, R4, RZ, 0x1c1f ;  /* 0x001c1fff04037589 */ /* 0x00006800000e0000 */
[----:B------:R0:W2:Y:S02]  /*1ffe0*/  SHFL.IDX PT, R14, R0, RZ, 0x1c1f ;  /* 0x001c1fff000e7589 */ /* 0x0000a400000e0000 */
.L_x_841:
[----:B------:R-:W-:Y:S01]  /*1fff0*/  ISETP.GE.AND P0, PT, R24, R9, PT ;  /* 0x000000091800720c */ /* 0x000fe20003f06270 */
[----:B------:R-:W-:-:S12]  /*20000*/  BSSY B1, `(.L_x_631) ;  /* 0x0000044000017945 */ /* 0x000fd80003800000 */
[----:B------:R-:W-:Y:S05]  /*20010*/  @P0 BRA `(.L_x_632) ;  /* 0x0000000400080947 */ /* 0x000fea0003800000 */
[----:B------:R-:W-:Y:S01]  /*20020*/  ULDC UR4, c[0x0][0xac8] ;  /* 0x0002b20000047ab9 */ /* 0x000fe20000000800 */
[----:B------:R-:W-:Y:S01]  /*20030*/  ULDC.64 UR6, c[0x0][0x208] ;  /* 0x0000820000067ab9 */ /* 0x000fe20000000a00 */
[----:B------:R-:W-:Y:S02]  /*20040*/  ISETP.GE.AND P0, PT, R119, UR4, PT ;  /* 0x0000000477007c0c */ /* 0x000fe4000bf06270 */
[----:B------:R-:W-:Y:S02]  /*20050*/  ISETP.GE.AND P2, PT, R7, UR4, PT ;  /* 0x0000000407007c0c */ /* 0x000fe4000bf46270 */
[----:B------:R-:W-:Y:S02]  /*20060*/  ISETP.GE.AND P3, PT, R112, UR4, PT ;  /* 0x0000000470007c0c */ /* 0x000fe4000bf66270 */
[----:B------:R-:W-:-:S07]  /*20070*/  ISETP.GE.AND P1, PT, R117, UR4, PT ;  /* 0x0000000475007c0c */ /* 0x000fce000bf26270 */
[----:B-1----:R-:W-:Y:S02]  /*20080*/  @!P0 IMAD.MOV.U32 R15, RZ, RZ, R3 ;  /* 0x000000ffff0f8224 */ /* 0x002fe400078e0003 */
[----:B--2---:R-:W-:Y:S01]  /*20090*/  @!P2 LEA R10, P4, R7, R14, 0x2 ;  /* 0x0000000e070aa211 */ /* 0x004fe200078810ff */
[----:B------:R-:W-:-:S03]  /*200a0*/  @!P0 IMAD.WIDE R12, R119, 0x4, R14 ;  /* 0x00000004770c8825 */ /* 0x000fc600078e020e */
[-C--:B------:R-:W-:Y:S02]  /*200b0*/  @!P2 LEA.HI.X R11, R7, R3.reuse, R8, 0x2, P4 ;  /* 0x00000003070ba211 */ /* 0x080fe400020f1408 */
[-C--:B------:R-:W-:Y:S01]  /*200c0*/  @!P3 LEA R24, P4, R112, R14.reuse, 0x2 ;  /* 0x0000000e7018b211 */ /* 0x080fe200078810ff */
[----:B------:R1:W-:Y:S01]  /*200d0*/  @!P0 ST.E.64 desc[UR6][R12.64], R20 ;  /* 0x000000140c008985 */ /* 0x0003e2000c101b06 */
[----:B------:R-:W-:Y:S02]  /*200e0*/  ISETP.GE.AND P0, PT, R115, UR4, PT ;  /* 0x0000000473007c0c */ /* 0x000fe4000bf06270 */
[----:B------:R-:W-:Y:S01]  /*200f0*/  @!P1 LEA R26, P5, R117, R14, 0x2 ;  /* 0x0000000e751a9211 */ /* 0x000fe200078a10ff */
[----:B------:R2:W-:Y:S01]  /*20100*/  @!P2 ST.E.64 desc[UR6][R10.64], R88 ;  /* 0x000000580a00a985 */ /* 0x0005e2000c101b06 */
[----:B------:R-:W-:Y:S02]  /*20110*/  ISETP.GE.AND P2, PT, R114, UR4, PT ;  /* 0x0000000472007c0c */ /* 0x000fe4000bf46270 */
[----:B------:R-:W-:-:S02]  /*20120*/  @!P3 LEA.HI.X R25, R112, R3, R113, 0x2, P4 ;  /* 0x000000037019b211 */ /* 0x000fc400020f1471 */
[----:B------:R-:W-:Y:S02]  /*20130*/  @!P1 LEA.HI.X R27, R117, R3, R120, 0x2, P5 ;  /* 0x00000003751b9211 */ /* 0x000fe400028f1478 */
[----:B------:R-:W-:Y:S01]  /*20140*/  ISETP.GE.AND P4, PT, R30, UR4, PT ;  /* 0x000000041e007c0c */ /* 0x000fe2000bf86270 */
[----:B------:R3:W-:Y:S02]  /*20150*/  @!P3 ST.E.64 desc[UR6][R24.64], R90 ;  /* 0x0000005a1800b985 */ /* 0x0007e4000c101b06 */
[-C--:B------:R-:W-:Y:S02]  /*20160*/  @!P0 LEA R28, P3, R115, R14.reuse, 0x2 ;  /* 0x0000000e731c8211 */ /* 0x080fe400078610ff */
[----:B------:R4:W-:Y:S01]  /*20170*/  @!P1 ST.E.64 desc[UR6][R26.64], R36 ;  /* 0x000000241a009985 */ /* 0x0009e2000c101b06 */
[----:B------:R-:W-:Y:S02]  /*20180*/  ISETP.GE.AND P1, PT, R32, UR4, PT ;  /* 0x0000000420007c0c */ /* 0x000fe4000bf26270 */
[----:B-1----:R-:W-:-:S02]  /*20190*/  @!P2 LEA R12, P5, R114, R14, 0x2 ;  /* 0x0000000e720ca211 */ /* 0x002fc400078a10ff */
[-C--:B------:R-:W-:Y:S02]  /*201a0*/  @!P0 LEA.HI.X R29, R115, R3.reuse, R118, 0x2, P3 ;  /* 0x00000003731d8211 */ /* 0x080fe400018f1476 */
[----:B------:R-:W-:Y:S02]  /*201b0*/  @!P2 LEA.HI.X R13, R114, R3, R116, 0x2, P5 ;  /* 0x00000003720da211 */ /* 0x000fe400028f1474 */
[----:B------:R-:W-:Y:S01]  /*201c0*/  ISETP.GE.AND P3, PT, R34, UR4, PT ;  /* 0x0000000422007c0c */ /* 0x000fe2000bf66270 */
[----:B------:R-:W-:Y:S01]  /*201d0*/  @!P0 ST.E.64 desc[UR6][R28.64], R40 ;  /* 0x000000281c008985 */ /* 0x000fe2000c101b06 */
[----:B--2---:R-:W-:-:S03]  /*201e0*/  @!P4 LEA R10, P0, R30, R14, 0x2 ;  /* 0x0000000e1e0ac211 */ /* 0x004fc600078010ff */
[----:B------:R1:W-:Y:S01]  /*201f0*/  @!P2 ST.E.64 desc[UR6][R12.64], R44 ;  /* 0x0000002c0c00a985 */ /* 0x0003e2000c101b06 */
[-C--:B------:R-:W-:Y:S02]  /*20200*/  @!P1 LEA R20, P5, R32, R14.reuse, 0x2 ;  /* 0x0000000e20149211 */ /* 0x080fe400078a10ff */
[----:B------:R-:W-:Y:S02]  /*20210*/  ISETP.GE.AND P2, PT, R98, UR4, PT ;  /* 0x0000000462007c0c */ /* 0x000fe4000bf46270 */
[-C--:B------:R-:W-:Y:S02]  /*20220*/  @!P4 LEA.HI.X R11, R30, R3.reuse, R31, 0x2, P0 ;  /* 0x000000031e0bc211 */ /* 0x080fe400000f141f */
[----:B------:R-:W-:Y:S02]  /*20230*/  ISETP.GE.AND P0, PT, R100, UR4, PT ;  /* 0x0000000464007c0c */ /* 0x000fe4000bf06270 */
[----:B------:R-:W-:Y:S01]  /*20240*/  @!P1 LEA.HI.X R21, R32, R3, R33, 0x2, P5 ;  /* 0x0000000320159211 */ /* 0x000fe200028f1421 */
[----:B------:R2:W-:Y:S01]  /*20250*/  @!P4 ST.E.64 desc[UR6][R10.64], R48 ;  /* 0x000000300a00c985 */ /* 0x0005e2000c101b06 */
[----:B---3--:R-:W-:-:S03]  /*20260*/  @!P3 LEA R24, P5, R34, R14, 0x2 ;  /* 0x0000000e2218b211 */ /* 0x008fc600078a10ff */
[----:B------:R3:W-:Y:S01]  /*20270*/  @!P1 ST.E.64 desc[UR6][R20.64], R52 ;  /* 0x0000003414009985 */ /* 0x0007e2000c101b06 */
[----:B------:R-:W-:Y:S02]  /*20280*/  ISETP.GE.AND P1, PT, R102, UR4, PT ;  /* 0x0000000466007c0c */ /* 0x000fe4000bf26270 */
[-C--:B------:R-:W-:Y:S02]  /*20290*/  @!P3 LEA.HI.X R25, R34, R3.reuse, R35, 0x2, P5 ;  /* 0x000000032219b211 */ /* 0x080fe400028f1423 */
[-C--:B----4-:R-:W-:Y:S02]  /*202a0*/  @!P2 LEA R26, P4, R98, R14.reuse, 0x2 ;  /* 0x0000000e621aa211 */ /* 0x090fe400078810ff */
[----:B-1----:R-:W-:Y:S01]  /*202b0*/  @!P0 LEA R12, P5, R100, R14, 0x2 ;  /* 0x0000000e640c8211 */ /* 0x002fe200078a10ff */
[----:B------:R1:W-:Y:S01]  /*202c0*/  @!P3 ST.E.64 desc[UR6][R24.64], R56 ;  /* 0x000000381800b985 */ /* 0x0003e2000c101b06 */
[----:B------:R-:W-:Y:S02]  /*202d0*/  @!P2 LEA.HI.X R27, R98, R3, R99, 0x2, P4 ;  /* 0x00000003621ba211 */ /* 0x000fe400020f1463 */
[----:B------:R-:W-:-:S02]  /*202e0*/  ISETP.GE.AND P3, PT, R104, UR4, PT ;  /* 0x0000000468007c0c */ /* 0x000fc4000bf66270 */
[-C--:B------:R-:W-:Y:S01]  /*202f0*/  @!P0 LEA.HI.X R13, R100, R3.reuse, R101, 0x2, P5 ;  /* 0x00000003640d8211 */ /* 0x080fe200028f1465 */
[----:B------:R4:W-:Y:S01]  /*20300*/  @!P2 ST.E.64 desc[UR6][R26.64], R60 ;  /* 0x0000003c1a00a985 */ /* 0x0009e2000c101b06 */
[----:B------:R-:W-:Y:S02]  /*20310*/  ISETP.GE.AND P4, PT, R106, UR4, PT ;  /* 0x000000046a007c0c */ /* 0x000fe4000bf86270 */
[----:B--2---:R-:W-:Y:S01]  /*20320*/  @!P1 LEA R10, P5, R102, R14, 0x2 ;  /* 0x0000000e660a9211 */ /* 0x004fe200078a10ff */
[----:B------:R2:W-:Y:S01]  /*20330*/  @!P0 ST.E.64 desc[UR6][R12.64], R64 ;  /* 0x000000400c008985 */ /* 0x0005e2000c101b06 */
[----:B------:R-:W-:Y:S02]  /*20340*/  ISETP.GE.AND P2, PT, R108, UR4, PT ;  /* 0x000000046c007c0c */ /* 0x000fe4000bf46270 */
[----:B------:R-:W-:Y:S02]  /*20350*/  ISETP.GE.AND P0, PT, R110, UR4, PT ;  /* 0x000000046e007c0c */ /* 0x000fe4000bf06270 */
[----:B------:R-:W-:-:S02]  /*20360*/  @!P1 LEA.HI.X R11, R102, R3, R103, 0x2, P5 ;  /* 0x00000003660b9211 */ /* 0x000fc400028f1467 */
[----:B---3--:R-:W-:-:S03]  /*20370*/  @!P3 LEA R20, P5, R104, R14, 0x2 ;  /* 0x0000000e6814b211 */ /* 0x008fc600078a10ff */
[----:B------:R2:W-:Y:S01]  /*20380*/  @!P1 ST.E.64 desc[UR6][R10.64], R68 ;  /* 0x000000440a009985 */ /* 0x0005e2000c101b06 */
[-C--:B-1----:R-:W-:Y:S02]  /*20390*/  @!P4 LEA R24, P1, R106, R14.reuse, 0x2 ;  /* 0x0000000e6a18c211 */ /* 0x082fe400078210ff */
[-C--:B------:R-:W-:Y:S02]  /*203a0*/  @!P3 LEA.HI.X R21, R104, R3.reuse, R105, 0x2, P5 ;  /* 0x000000036815b211 */ /* 0x080fe400028f1469 */
[-C--:B----4-:R-:W-:Y:S02]  /*203b0*/  @!P2 LEA R26, P5, R108, R14.reuse, 0x2 ;  /* 0x0000000e6c1aa211 */ /* 0x090fe400078a10ff */
[-C--:B------:R-:W-:Y:S01]  /*203c0*/  @!P4 LEA.HI.X R25, R106, R3.reuse, R107, 0x2, P1 ;  /* 0x000000036a19c211 */ /* 0x080fe200008f146b */
[----:B------:R2:W-:Y:S01]  /*203d0*/  @!P3 ST.E.64 desc[UR6][R20.64], R72 ;  /* 0x000000481400b985 */ /* 0x0005e2000c101b06 */
[----:B------:R-:W-:Y:S02]  /*203e0*/  @!P0 LEA R14, P1, R110, R14, 0x2 ;  /* 0x0000000e6e0e8211 */ /* 0x000fe400078210ff */
[-C--:B------:R-:W-:Y:S01]  /*203f0*/  @!P2 LEA.HI.X R27, R108, R3.reuse, R109, 0x2, P5 ;  /* 0x000000036c1ba211 */ /* 0x080fe200028f146d */
[----:B------:R2:W-:Y:S01]  /*20400*/  @!P4 ST.E.64 desc[UR6][R24.64], R76 ;  /* 0x0000004c1800c985 */ /* 0x0005e2000c101b06 */
[----:B------:R-:W-:-:S03]  /*20410*/  @!P0 LEA.HI.X R15, R110, R3, R111, 0x2, P1 ;  /* 0x000000036e0f8211 */ /* 0x000fc600008f146f */
[----:B------:R2:W-:Y:S04]  /*20420*/  @!P2 ST.E.64 desc[UR6][R26.64], R80 ;  /* 0x000000501a00a985 */ /* 0x0005e8000c101b06 */
[----:B------:R2:W-:Y:S02]  /*20430*/  @!P0 ST.E.64 desc[UR6][R14.64], R92 ;  /* 0x0000005c0e008985 */ /* 0x0005e4000c101b06 */
.L_x_632:
[----:B------:R-:W-:Y:S05]  /*20440*/  BSYNC B1 ;  /* 0x0000000000017941 */ /* 0x000fea0003800000 */
.L_x_631:
[----:B------:R-:W-:-:S03]  /*20450*/  UMOV UR4, 0xffffffff ;  /* 0xffffffff00047882 */ /* 0x000fc60000000000 */
[----:B------:R-:W-:Y:S05]  /*20460*/  BRA.DIV UR4, `(.L_x_633) ;  /* 0x0000009a04407947 */ /* 0x000fea000b800000 */
[----:B-1----:R1:W3:Y:S04]  /*20470*/  SHFL.IDX PT, R3, R4, 0x1, 0x1c1f ;  /* 0x003c1f0004037f89 */ /* 0x0022e800000e0000 */
[----:B--2---:R1:W2:Y:S02]  /*20480*/  SHFL.IDX PT, R14, R0, 0x1, 0x1c1f ;  /* 0x003c1f00000e7f89 */ /* 0x0042a400000e0000 */
.L_x_845:
[----:B------:R-:W-:-:S13]  /*20490*/  ISETP.GE.AND P0, PT, R6, R9, PT ;  /* 0x000000090600720c */ /* 0x000fda0003f06270 */
[----:B------:R-:W-:Y:S05]  /*204a0*/  @P0 BRA `(.L_x_629) ;  /* 0x0000001000740947 */ /* 0x000fea0003800000 */
[----:B------:R-:W-:Y:S01]  /*204b0*/  ULDC UR4, c[0x0][0xac8] ;  /* 0x0002b20000047ab9 */ /* 0x000fe20000000800 */
[----:B------:R-:W-:Y:S01]  /*204c0*/  ULDC.64 UR6, c[0x0][0x208] ;  /* 0x0000820000067ab9 */ /* 0x000fe20000000a00 */
[----:B------:R-:W-:Y:S02]  /*204d0*/  ISETP.GE.AND P5, PT, R119, UR4, PT ;  /* 0x0000000477007c0c */ /* 0x000fe4000bfa6270 */
[----:B------:R-:W-:Y:S02]  /*204e0*/  ISETP.GE.AND P0, PT, R7, UR4, PT ;  /* 0x0000000407007c0c */ /* 0x000fe4000bf06270 */
[----:B------:R-:W-:Y:S02]  /*204f0*/  ISETP.GE.AND P1, PT, R112, UR4, PT ;  /* 0x0000000470007c0c */ /* 0x000fe4000bf26270 */
[----:B------:R-:W-:Y:S02]  /*20500*/  ISETP.GE.AND P3, PT, R117, UR4, PT ;  /* 0x0000000475007c0c */ /* 0x000fe4000bf66270 */
[----:B------:R-:W-:-:S05]  /*20510*/  ISETP.GE.AND P4, PT, R115, UR4, PT ;  /* 0x0000000473007c0c */ /* 0x000fca000bf86270 */
[----:B---3--:R-:W-:Y:S02]  /*20520*/  @!P5 IMAD.MOV.U32 R15, RZ, RZ, R3 ;  /* 0x000000ffff0fd224 */ /* 0x008fe400078e0003 */
[----:B--2---:R-:W-:Y:S01]  /*20530*/  @!P0 LEA R6, P2, R7, R14, 0x2 ;  /* 0x0000000e07068211 */ /* 0x004fe200078410ff */
[----:B01----:R-:W-:-:S03]  /*20540*/  @!P5 IMAD.WIDE R4, R119, 0x4, R14 ;  /* 0x000000047704d825 */ /* 0x003fc600078e020e */
[----:B------:R-:W-:Y:S02]  /*20550*/  @!P0 LEA.HI.X R7, R7, R3, R8, 0x2, P2 ;  /* 0x0000000307078211 */ /* 0x000fe400010f1408 */
[----:B------:R-:W-:Y:S01]  /*20560*/  ISETP.GE.AND P2, PT, R114, UR4, PT ;  /* 0x0000000472007c0c */ /* 0x000fe2000bf46270 */
[----:B------:R0:W-:Y:S01]  /*20570*/  @!P5 ST.E.64 desc[UR6][R4.64], R84 ;  /* 0x000000540400d985 */ /* 0x0001e2000c101b06 */
[----:B------:R-:W-:-:S03]  /*20580*/  @!P1 LEA R8, P5, R112, R14, 0x2 ;  /* 0x0000000e70089211 */ /* 0x000fc600078a10ff */
[----:B------:R1:W-:Y:S01]  /*20590*/  @!P0 ST.E.64 desc[UR6][R6.64], R94 ;  /* 0x0000005e06008985 */ /* 0x0003e2000c101b06 */
[CC--:B------:R-:W-:Y:S02]  /*205a0*/  @!P3 LEA R10, P0, R117.reuse, R14.reuse, 0x2 ;  /* 0x0000000e750ab211 */ /* 0x0c0fe400078010ff */
[-C--:B------:R-:W-:Y:S02]  /*205b0*/  @!P1 LEA.HI.X R9, R112, R3.reuse, R113, 0x2, P5 ;  /* 0x0000000370099211 */ /* 0x080fe400028f1471 */
[-C--:B------:R-:W-:Y:S02]  /*205c0*/  @!P3 LEA.HI.X R11, R117, R3.reuse, R120, 0x2, P0 ;  /* 0x00000003750bb211 */ /* 0x080fe400000f1478 */
[----:B------:R-:W-:Y:S01]  /*205d0*/  ISETP.GE.AND P0, PT, R30, UR4, PT ;  /* 0x000000041e007c0c */ /* 0x000fe2000bf06270 */
[----:B------:R2:W-:Y:S01]  /*205e0*/  @!P1 ST.E.64 desc[UR6][R8.64], R96 ;  /* 0x0000006008009985 */ /* 0x0005e2000c101b06 */
[C---:B------:R-:W-:Y:S02]  /*205f0*/  @!P4 LEA R12, P5, R115.reuse, R14, 0x2 ;  /* 0x0000000e730cc211 */ /* 0x040fe400078a10ff */
[----:B------:R-:W-:Y:S01]  /*20600*/  ISETP.GE.AND P1, PT, R32, UR4, PT ;  /* 0x0000000420007c0c */ /* 0x000fe2000bf26270 */
[----:B------:R3:W-:Y:S01]  /*20610*/  @!P3 ST.E.64 desc[UR6][R10.64], R38 ;  /* 0x000000260a00b985 */ /* 0x0007e2000c101b06 */
[----:B------:R-:W-:-:S02]  /*20620*/  @!P4 LEA.HI.X R13, R115, R3, R118, 0x2, P5 ;  /* 0x00000003730dc211 */ /* 0x000fc400028f1476 */
[-C--:B0-----:R-:W-:Y:S02]  /*20630*/  @!P2 LEA R4, P5, R114, R14.reuse, 0x2 ;  /* 0x0000000e7204a211 */ /* 0x081fe400078a10ff */
[----:B------:R-:W-:Y:S01]  /*20640*/  ISETP.GE.AND P3, PT, R34, UR4, PT ;  /* 0x0000000422007c0c */ /* 0x000fe2000bf66270 */
[----:B------:R0:W-:Y:S01]  /*20650*/  @!P4 ST.E.64 desc[UR6][R12.64], R42 ;  /* 0x0000002a0c00c985 */ /* 0x0001e2000c101b06 */
[-C--:B------:R-:W-:Y:S02]  /*20660*/  @!P2 LEA.HI.X R5, R114, R3.reuse, R116, 0x2, P5 ;  /* 0x000000037205a211 */ /* 0x080fe400028f1474 */
[----:B-1----:R-:W-:Y:S02]  /*20670*/  @!P0 LEA R6, P5, R30, R14, 0x2 ;  /* 0x0000000e1e068211 */ /* 0x002fe400078a10ff */
[----:B------:R-:W-:Y:S01]  /*20680*/  ISETP.GE.AND P4, PT, R98, UR4, PT ;  /* 0x0000000462007c0c */ /* 0x000fe2000bf86270 */
[----:B------:R1:W-:Y:S01]  /*20690*/  @!P2 ST.E.64 desc[UR6][R4.64], R46 ;  /* 0x0000002e0400a985 */ /* 0x0003e2000c101b06 */
[----:B------:R-:W-:-:S02]  /*206a0*/  @!P0 LEA.HI.X R7, R30, R3, R31, 0x2, P5 ;  /* 0x000000031e078211 */ /* 0x000fc400028f141f */
[-C--:B------:R-:W-:Y:S02]  /*206b0*/  @!P1 LEA R20, P5, R32, R14.reuse, 0x2 ;  /* 0x0000000e20149211 */ /* 0x080fe400078a10ff */
[----:B------:R-:W-:Y:S01]  /*206c0*/  ISETP.GE.AND P2, PT, R100, UR4, PT ;  /* 0x0000000464007c0c */ /* 0x000fe2000bf46270 */
[----:B------:R4:W-:Y:S01]  /*206d0*/  @!P0 ST.E.64 desc[UR6][R6.64], R50 ;  /* 0x0000003206008985 */ /* 0x0009e2000c101b06 */
[-C--:B------:R-:W-:Y:S02]  /*206e0*/  @!P1 LEA.HI.X R21, R32, R3.reuse, R33, 0x2, P5 ;  /* 0x0000000320159211 */ /* 0x080fe400028f1421 */
[----:B--2---:R-:W-:Y:S02]  /*206f0*/  @!P3 LEA R8, P5, R34, R14, 0x2 ;  /* 0x0000000e2208b211 */ /* 0x004fe400078a10ff */
[----:B------:R-:W-:Y:S01]  /*20700*/  ISETP.GE.AND P0, PT, R102, UR4, PT ;  /* 0x0000000466007c0c */ /* 0x000fe2000bf06270 */
[----:B------:R2:W-:Y:S01]  /*20710*/  @!P1 ST.E.64 desc[UR6][R20.64], R54 ;  /* 0x0000003614009985 */ /* 0x0005e2000c101b06 */
[----:B------:R-:W-:-:S02]  /*20720*/  @!P3 LEA.HI.X R9, R34, R3, R35, 0x2, P5 ;  /* 0x000000032209b211 */ /* 0x000fc400028f1423 */
[-C--:B---3--:R-:W-:Y:S02]  /*20730*/  @!P4 LEA R10, P5, R98, R14.reuse, 0x2 ;  /* 0x0000000e620ac211 */ /* 0x088fe400078a10ff */
[----:B------:R-:W-:Y:S01]  /*20740*/  ISETP.GE.AND P1, PT, R104, UR4, PT ;  /* 0x0000000468007c0c */ /* 0x000fe2000bf26270 */
[----:B------:R3:W-:Y:S01]  /*20750*/  @!P3 ST.E.64 desc[UR6][R8.64], R58 ;  /* 0x0000003a0800b985 */ /* 0x0007e2000c101b06 */
[----:B------:R-:W-:Y:S02]  /*20760*/  @!P4 LEA.HI.X R11, R98, R3, R99, 0x2, P5 ;  /* 0x00000003620bc211 */ /* 0x000fe400028f1463 */
[----:B------:R-:W-:Y:S02]  /*20770*/  ISETP.GE.AND P3, PT, R106, UR4, PT ;  /* 0x000000046a007c0c */ /* 0x000fe4000bf66270 */
[-C--:B0-----:R-:W-:Y:S01]  /*20780*/  @!P2 LEA R12, P5, R100, R14.reuse, 0x2 ;  /* 0x0000000e640ca211 */ /* 0x081fe200078a10ff */
[----:B------:R0:W-:Y:S01]  /*20790*/  @!P4 ST.E.64 desc[UR6][R10.64], R62 ;  /* 0x0000003e0a00c985 */ /* 0x0001e2000c101b06 */
[----:B-1----:R-:W-:-:S02]  /*207a0*/  @!P0 LEA R4, P4, R102, R14, 0x2 ;  /* 0x0000000e66048211 */ /* 0x002fc400078810ff */
[-C--:B------:R-:W-:Y:S02]  /*207b0*/  @!P2 LEA.HI.X R13, R100, R3.reuse, R101, 0x2, P5 ;  /* 0x00000003640da211 */ /* 0x080fe400028f1465 */
[----:B------:R-:W-:Y:S02]  /*207c0*/  ISETP.GE.AND P5, PT, R108, UR4, PT ;  /* 0x000000046c007c0c */ /* 0x000fe4000bfa6270 */
[----:B------:R-:W-:Y:S01]  /*207d0*/  @!P0 LEA.HI.X R5, R102, R3, R103, 0x2, P4 ;  /* 0x0000000366058211 */ /* 0x000fe200020f1467 */
[----:B------:R0:W-:Y:S01]  /*207e0*/  @!P2 ST.E.64 desc[UR6][R12.64], R66 ;  /* 0x000000420c00a985 */ /* 0x0001e2000c101b06 */
[----:B----4-:R-:W-:-:S03]  /*207f0*/  @!P1 LEA R6, P4, R104, R14, 0x2 ;  /* 0x0000000e68069211 */ /* 0x010fc600078810ff */
[----:B------:R0:W-:Y:S01]  /*20800*/  @!P0 ST.E.64 desc[UR6][R4.64], R70 ;  /* 0x0000004604008985 */ /* 0x0001e2000c101b06 */
[-C--:B------:R-:W-:Y:S02]  /*20810*/  @!P1 LEA.HI.X R7, R104, R3.reuse, R105, 0x2, P4 ;  /* 0x0000000368079211 */ /* 0x080fe400020f1469 */
[-C--:B--2---:R-:W-:Y:S02]  /*20820*/  @!P3 LEA R20, P4, R106, R14.reuse, 0x2 ;  /* 0x0000000e6a14b211 */ /* 0x084fe400078810ff */
[----:B------:R-:W-:Y:S01]  /*20830*/  ISETP.GE.AND P0, PT, R110, UR4, PT ;  /* 0x000000046e007c0c */ /* 0x000fe2000bf06270 */
[----:B------:R0:W-:Y:S01]  /*20840*/  @!P1 ST.E.64 desc[UR6][R6.64], R74 ;  /* 0x0000004a06009985 */ /* 0x0001e2000c101b06 */
[----:B------:R-:W-:Y:S02]  /*20850*/  @!P3 LEA.HI.X R21, R106, R3, R107, 0x2, P4 ;  /* 0x000000036a15b211 */ /* 0x000fe400020f146b */
[----:B---3--:R-:W-:-:S03]  /*20860*/  @!P5 LEA R8, P4, R108, R14, 0x2 ;  /* 0x0000000e6c08d211 */ /* 0x008fc600078810ff */
[----:B------:R0:W-:Y:S01]  /*20870*/  @!P3 ST.E.64 desc[UR6][R20.64], R78 ;  /* 0x0000004e1400b985 */ /* 0x0001e2000c101b06 */
[----:B------:R-:W-:-:S05]  /*20880*/  @!P5 LEA.HI.X R9, R108, R3, R109, 0x2, P4 ;  /* 0x000000036c09d211 */ /* 0x000fca00020f146d */
[----:B------:R0:W-:Y:S01]  /*20890*/  @!P5 ST.E.64 desc[UR6][R8.64], R82 ;  /* 0x000000520800d985 */ /* 0x0001e2000c101b06 */
[----:B------:R-:W-:Y:S05]  /*208a0*/  @P0 BRA `(.L_x_629) ;  /* 0x0000000c00740947 */ /* 0x000fea0003800000 */
[----:B------:R-:W-:Y:S01]  /*208b0*/  LEA R14, P0, R110, R14, 0x2 ;  /* 0x0000000e6e0e7211 */ /* 0x000fe200078010ff */
[----:B------:R-:W-:-:S03]  /*208c0*/  ULDC.64 UR4, c[0x0][0x208] ;  /* 0x0000820000047ab9 */ /* 0x000fc60000000a00 */
[----:B------:R-:W-:-:S05]  /*208d0*/  LEA.HI.X R15, R110, R3, R111, 0x2, P0 ;  /* 0x000000036e0f7211 */ /* 0x000fca00000f146f */
[----:B------:R1:W-:Y:S01]  /*208e0*/  ST.E.64 desc[UR4][R14.64], R86 ;  /* 0x000000560e007985 */ /* 0x0003e2000c101b04 */
[----:B------:R-:W-:Y:S05]  /*208f0*/  BRA `(.L_x_629) ;  /* 0x0000000c00607947 */ /* 0x000fea0003800000 */
.L_x_616:
[----:B------:R-:W3:Y:S01]  /*20900*/  LDL R9, [R1+0x54] ;  /* 0x0000540001097983 */ /* 0x000ee20000100800 */
[----:B------:R-:W-:Y:S01]  /*20910*/  ULDC.64 UR6, c[0x0][0xc08] ;  /* 0x0003020000067ab9 */ /* 0x000fe20000000a00 */
[----:B------:R-:W-:Y:S02]  /*20920*/  ULDC.64 UR4, c[0x0][0xc00] ;  /* 0x0003000000047ab9 */ /* 0x000fe40000000a00 */
[----:B0-----:R-:W4:Y:S01]  /*20930*/  LDL R8, [R1+0x64] ;  /* 0x0000640001087983 */ /* 0x001f220000100800 */
[----:B------:R-:W-:Y:S01]  /*20940*/  ISETP.NE.U32.AND P1, PT, RZ, UR6, PT ;  /* 0x00000006ff007c0c */ /* 0x000fe2000bf25070 */
[----:B------:R-:W-:Y:S01]  /*20950*/  ULDC.64 UR8, c[0x0][0x208] ;  /* 0x0000820000087ab9 */ /* 0x000fe20000000a00 */
[----:B------:R-:W-:Y:S02]  /*20960*/  ISETP.NE.U32.AND P0, PT, RZ, UR4, PT ;  /* 0x00000004ff007c0c */ /* 0x000fe4000bf05070 */
[----:B------:R-:W-:Y:S01]  /*20970*/  ISETP.NE.AND.EX P1, PT, RZ, UR7, PT, P1 ;  /* 0x00000007ff007c0c */ /* 0x000fe2000bf25310 */
[----:B------:R-:W0:Y:S01]  /*20980*/  S2R R28, SR_TID.X ;  /* 0x00000000001c7919 */ /* 0x000e220000002100 */
[----:B------:R-:W-:-:S02]  /*20990*/  ISETP.NE.AND.EX P0, PT, RZ, UR5, PT, P0 ;  /* 0x00000005ff007c0c */ /* 0x000fc4000bf05300 */
[----:B------:R-:W-:Y:S01]  /*209a0*/  MOV R3, RZ ;  /* 0x000000ff00037202 */ /* 0x000fe20000000f00 */
[----:B0-----:R-:W-:-:S05]  /*209b0*/  VIADD R28, R28, 0xffffff80 ;  /* 0xffffff801c1c7836 */ /* 0x001fca0000000000 */
[----:B------:R-:W-:Y:S01]  /*209c0*/  ISETP.GT.AND P3, PT, R28, 0x7f, PT ;  /* 0x0000007f1c00780c */ /* 0x000fe20003f64270 */
[----:B---3--:R-:W-:Y:S01]  /*209d0*/  IMAD.SHL.U32 R6, R9, 0x4, RZ ;  /* 0x0000000409067824 */ /* 0x008fe200078e00ff */
[----:B------:R-:W-:-:S04]  /*209e0*/  SHF.R.S32.HI R26, RZ, 0x1f, R9 ;  /* 0x0000001fff1a7819 */ /* 0x000fc80000011409 */
[----:B------:R-:W-:Y:S02]  /*209f0*/  IADD3 R4, P2, R6, UR4, RZ ;  /* 0x0000000406047c10 */ /* 0x000fe4000ff5e0ff */
[----:B------:R-:W-:-:S04]  /*20a00*/  SHF.L.U64.HI R0, R9, 0x2, R26 ;  /* 0x0000000209007819 */ /* 0x000fc8000001021a */
[----:B------:R-:W-:Y:S02]  /*20a10*/  IADD3.X R5, R0, UR5, RZ, P2, !PT ;  /* 0x0000000500057c10 */ /* 0x000fe400097fe4ff */
[----:B------:R-:W-:Y:S01]  /*20a20*/  @P1 IADD3 R6, P2, R6, UR6, RZ ;  /* 0x0000000606061c10 */ /* 0x000fe2000ff5e0ff */
[----:B------:R-:W-:Y:S02]  /*20a30*/  ULDC UR4, c[0x0][0xa88] ;  /* 0x0002a20000047ab9 */ /* 0x000fe40000000800 */
[----:B------:R0:W5:Y:S01]  /*20a40*/  @P0 LDG.E R3, desc[UR8][R4.64] ;  /* 0x0000000804030981 */ /* 0x000162000c1e1900 */
[----:B------:R-:W-:Y:S01]  /*20a50*/  @P1 IADD3.X R7, R0, UR7, RZ, P2, !PT ;  /* 0x0000000700071c10 */ /* 0x000fe200097fe4ff */
[----:B------:R-:W-:Y:S01]  /*20a60*/  IMAD.U32 R20, RZ, RZ, UR4 ;  /* 0x00000004ff147e24 */ /* 0x000fe2000f8e00ff */
[----:B----4-:R-:W-:-:S05]  /*20a70*/  ISETP.NE.AND P2, PT, R8, RZ, PT ;  /* 0x000000ff0800720c */ /* 0x010fca0003f45270 */
[----:B------:R0:W5:Y:S08]  /*20a80*/  @P1 LDG.E R20, desc[UR8][R6.64] ;  /* 0x0000000806141981 */ /* 0x000170000c1e1900 */
[----:B------:R-:W3:Y:S02]  /*20a90*/  @!P2 LDC R8, c[0x0][0xad4] ;  /* 0x0002b500ff08ab82 */ /* 0x000ee40000000800 */
[----:B---3--:R0:W-:Y:S01]  /*20aa0*/  @!P2 STL [R1+0x64], R8 ;  /* 0x000064080100a387 */ /* 0x0081e20000100800 */
[----:B------:R-:W-:Y:S01]  /*20ab0*/  ISETP.GT.AND P2, PT, R8, 0x1, PT ;  /* 0x000000010800780c */ /* 0x000fe20003f44270 */
[----:B------:R-:W-:-:S12]  /*20ac0*/  @P1 BRA `(.L_x_634) ;  /* 0x0000000000141947 */ /* 0x000fd80003800000 */
[----:B------:R-:W-:Y:S05]  /*20ad0*/  @!P0 BRA `(.L_x_634) ;  /* 0x0000000000108947 */ /* 0x000fea0003800000 */
[----:B------:R-:W-:Y:S02]  /*20ae0*/  ULDC.64 UR4, c[0x0][0x208] ;  /* 0x0000820000047ab9 */ /* 0x000fe40000000a00 */
[----:B0-----:R-:W3:Y:S04]  /*20af0*/  LDG.E R7, desc[UR4][R4.64] ;  /* 0x0000000404077981 */ /* 0x001ee8000c1e1900 */
[----:B-----5:R-:W3:Y:S02]  /*20b00*/  LDG.E R20, desc[UR4][R4.64+0x4] ;  /* 0x0000040404147981 */ /* 0x020ee4000c1e1900 */
[----:B---3--:R-:W-:-:S07]  /*20b10*/  IMAD.IADD R20, R20, 0x1, -R7 ;  /* 0x0000000114147824 */ /* 0x008fce00078e0a07 */
.L_x_634:
[----:B------:R-:W-:Y:S01]  /*20b20*/  BSSY B1, `(.L_x_635) ;  /* 0x000003b000017945 */ /* 0x000fe20003800000 */
[----:B------:R-:W-:Y:S02]  /*20b30*/  SEL R27, R9, RZ, !P0 ;  /* 0x000000ff091b7207 */ /* 0x000fe40004000000 */
[----:B------:R-:W-:Y:S02]  /*20b40*/  SEL R26, R26, RZ, !P0 ;  /* 0x000000ff1a1a7207 */ /* 0x000fe40004000000 */
[----:B-----5:R-:W-:Y:S01]  /*20b50*/  SHF.R.S32.HI R24, RZ, 0x1f, R3 ;  /* 0x0000001fff187819 */ /* 0x020fe20000011403 */
[----:B------:R-:W-:Y:S06]  /*20b60*/  @P3 BRA `(.L_x_636) ;  /* 0x0000000000d83947 */ /* 0x000fec0003800000 */
[----:B0-----:R-:W3:Y:S01]  /*20b70*/  LDL R4, [R1+0x70] ;  /* 0x0000700001047983 */ /* 0x001ee20000100800 */
[----:B------:R-:W0:Y:S01]  /*20b80*/  LDC R33, c[0x0][0xbe8] ;  /* 0x0002fa00ff217b82 */ /* 0x000e220000000800 */
[----:B------:R-:W3:Y:S02]  /*20b90*/  S2R R0, SR_TID.X ;  /* 0x0000000000007919 */ /* 0x000ee40000002100 */
[----:B---3--:R-:W-:Y:S01]  /*20ba0*/  LEA R0, R4, R0, 0x7 ;  /* 0x0000000004007211 */ /* 0x008fe200078e38ff */
[----:B0-----:R-:W-:-:S04]  /*20bb0*/  IMAD R4, R20, R33, RZ ;  /* 0x0000002114047224 */ /* 0x001fc800078e02ff */
[----:B------:R-:W-:-:S05]  /*20bc0*/  VIADD R29, R0, 0xffffff80 ;  /* 0xffffff80001d7836 */ /* 0x000fca0000000000 */
[----:B------:R-:W-:-:S13]  /*20bd0*/  ISETP.GE.AND P0, PT, R29, R4, PT ;  /* 0x000000041d00720c */ /* 0x000fda0003f06270 */
[----:B------:R-:W-:Y:S05]  /*20be0*/  @P0 BRA `(.L_x_636) ;  /* 0x0000000000b80947 */ /* 0x000fea0003800000 */
[----:B------:R-:W3:Y:S01]  /*20bf0*/  LDL R12, [R1+0x60] ;  /* 0x00006000010c7983 */ /* 0x000ee20000100800 */
[----:B------:R-:W-:Y:S01]  /*20c00*/  IMAD.MOV.U32 R14, RZ, RZ, 0x9b8 ;  /* 0x000009b8ff0e7424 */ /* 0x000fe200078e00ff */
[----:B------:R-:W-:Y:S01]  /*20c10*/  ISETP.GT.AND P0, PT, R8, 0x1, PT ;  /* 0x000000010800780c */ /* 0x000fe20003f04270 */
[----:B------:R-:W0:Y:S01]  /*20c20*/  LDC.64 R30, c[0x0][0xba8] ;  /* 0x0002ea00ff1e7b82 */ /* 0x000e220000000a00 */
[----:B------:R-:W4:Y:S01]  /*20c30*/  LDL.LU R32, [R1+0x74] ;  /* 0x0000740001207983 */ /* 0x000f220000300800 */
[----:B------:R-:W-:Y:S01]  /*20c40*/  ISETP.NE.AND P1, PT, R33, 0x1, PT ;  /* 0x000000012100780c */ /* 0x000fe20003f25270 */
[----:B------:R-:W-:Y:S01]  /*20c50*/  IMAD.MOV.U32 R15, RZ, RZ, R29 ;  /* 0x000000ffff0f7224 */ /* 0x000fe200078e001d */
[----:B------:R-:W-:Y:S01]  /*20c60*/  SEL R14, R14, 0x978, P0 ;  /* 0x000009780e0e7807 */ /* 0x000fe20000000000 */
[----:B------:R-:W-:-:S03]  /*20c70*/  ULDC.64 UR4, c[0x0][0x208] ;  /* 0x0000820000047ab9 */ /* 0x000fc60000000a00 */
[----:B------:R-:W5:Y:S08]  /*20c80*/  LDC.64 R6, c[0x0][R14+0x220] ;  /* 0x000088000e067b82 */ /* 0x000f700000000a00 */
[----:B------:R-:W3:Y:S08]  /*20c90*/  LDC.64 R4, c[0x0][R14+0x218] ;  /* 0x000086000e047b82 */ /* 0x000ef00000000a00 */
[----:B------:R-:W1:Y:S08]  /*20ca0*/  LDC.64 R8, c[0x0][R14+0x228] ;  /* 0x00008a000e087b82 */ /* 0x000e700000000a00 */
[----:B------:R-:W2:Y:S08]  /*20cb0*/  @P1 LDC R0, c[0x0][0xbec] ;  /* 0x0002fb00ff001b82 */ /* 0x000eb00000000800 */
[----:B------:R-:W1:Y:S08]  /*20cc0*/  LDC.64 R10, c[0x0][R14+0x210] ;  /* 0x000084000e0a7b82 */ /* 0x000e700000000a00 */
[----:B------:R-:W1:Y:S01]  /*20cd0*/  @P1 LDC R25, c[0x0][0xbf0] ;  /* 0x0002fc00ff191b82 */ /* 0x000e620000000800 */
[----:B--2---:R-:W-:-:S07]  /*20ce0*/  @P1 IMAD.HI.U32 R0, R29, R0, RZ ;  /* 0x000000001d001227 */ /* 0x004fce00078e00ff */
[----:B0-----:R-:W0:Y:S01]  /*20cf0*/  @!P0 LDC R30, c[0x0][0xb50] ;  /* 0x0002d400ff1e8b82 */ /* 0x001e220000000800 */
[----:B-----5:R-:W-:-:S07]  /*20d00*/  IMAD R7, R7, R27, RZ ;  /* 0x0000001b07077224 */ /* 0x020fce00078e02ff */
[----:B------:R-:W2:Y:S01]  /*20d10*/  @!P0 LDC R31, c[0x0][0xb54] ;  /* 0x0002d500ff1f8b82 */ /* 0x000ea20000000800 */
[----:B-1----:R-:W-:Y:S01]  /*20d20*/  @P1 SHF.R.U32.HI R15, RZ, R25, R0 ;  /* 0x00000019ff0f1219 */ /* 0x002fe20000011600 */
[----:B------:R-:W-:Y:S02]  /*20d30*/  IMAD R25, R6, R26, R7 ;  /* 0x0000001a06197224 */ /* 0x000fe400078e0207 */
[-C--:B---3--:R-:W-:Y:S02]  /*20d40*/  IMAD R21, R5, R12.reuse, RZ ;  /* 0x0000000c05157224 */ /* 0x088fe400078e02ff */
[----:B------:R-:W-:Y:S01]  /*20d50*/  IMAD.WIDE.U32 R4, R4, R12, RZ ;  /* 0x0000000c04047225 */ /* 0x000fe200078e00ff */
[----:B----4-:R-:W-:-:S03]  /*20d60*/  SEL R7, R32, RZ, P0 ;  /* 0x000000ff20077207 */ /* 0x010fc60000000000 */
[----:B------:R-:W-:Y:S01]  /*20d70*/  IMAD.WIDE.U32 R12, R6, R27, RZ ;  /* 0x0000001b060c7225 */ /* 0x000fe200078e00ff */
[----:B------:R-:W-:-:S03]  /*20d80*/  IADD3 R21, R5, R21, RZ ;  /* 0x0000001505157210 */ /* 0x000fc60007ffe0ff */
[----:B------:R-:W-:Y:S01]  /*20d90*/  IMAD.MOV R6, RZ, RZ, -R15 ;  /* 0x000000ffff067224 */ /* 0x000fe200078e0a0f */
[----:B------:R-:W-:Y:S01]  /*20da0*/  IADD3 R0, P1, P3, R12, R4, R3 ;  /* 0x000000040c007210 */ /* 0x000fe20007b3e003 */
[----:B------:R-:W-:Y:S02]  /*20db0*/  IMAD.IADD R25, R13, 0x1, R25 ;  /* 0x000000010d197824 */ /* 0x000fe400078e0219 */
[----:B------:R-:W-:-:S04]  /*20dc0*/  IMAD.WIDE.U32 R4, R8, R7, RZ ;  /* 0x0000000708047225 */ /* 0x000fc800078e00ff */
[----:B------:R-:W-:Y:S02]  /*20dd0*/  IMAD R9, R9, R7, RZ ;  /* 0x0000000709097224 */ /* 0x000fe400078e02ff */
[----:B------:R-:W-:Y:S01]  /*20de0*/  IMAD R7, R33, R6, R29 ;  /* 0x0000000621077224 */ /* 0x000fe200078e021d */
[----:B------:R-:W-:Y:S01]  /*20df0*/  IADD3.X R6, R25, R21, R24, P1, P3 ;  /* 0x0000001519067210 */ /* 0x000fe20000fe6418 */
[----:B------:R-:W-:Y:S01]  /*20e00*/  IMAD.IADD R9, R5, 0x1, R9 ;  /* 0x0000000105097824 */ /* 0x000fe200078e0209 */
[----:B------:R-:W-:Y:S01]  /*20e10*/  IADD3 R4, P0, P1, R15, R0, R4 ;  /* 0x000000000f047210 */ /* 0x000fe2000791e004 */
[----:B------:R-:W-:Y:S01]  /*20e20*/  IMAD R0, R11, R7, RZ ;  /* 0x000000070b007224 */ /* 0x000fe200078e02ff */
[----:B------:R-:W-:-:S04]  /*20e30*/  SHF.R.S32.HI R15, RZ, 0x1f, R15 ;  /* 0x0000001fff0f7819 */ /* 0x000fc8000001140f */
[----:B------:R-:W-:Y:S02]  /*20e40*/  IADD3.X R5, R15, R6, R9, P0, P1 ;  /* 0x000000060f057210 */ /* 0x000fe400007e2409 */
[----:B------:R-:W-:Y:S01]  /*20e50*/  SHF.R.S32.HI R9, RZ, 0x1f, R7 ;  /* 0x0000001fff097819 */ /* 0x000fe20000011407 */
[----:B------:R-:W-:-:S04]  /*20e60*/  IMAD.WIDE.U32 R4, R10, R7, R4 ;  /* 0x000000070a047225 */ /* 0x000fc800078e0004 */
[----:B------:R-:W-:Y:S01]  /*20e70*/  IMAD R9, R10, R9, R0 ;  /* 0x000000090a097224 */ /* 0x000fe200078e0200 */
[----:B0-----:R-:W-:-:S04]  /*20e80*/  LEA R6, P0, R4, R30, 0x2 ;  /* 0x0000001e04067211 */ /* 0x001fc800078010ff */
[----:B------:R-:W-:Y:S01]  /*20e90*/  IADD3 R0, R5, R9, RZ ;  /* 0x0000000905007210 */ /* 0x000fe20007ffe0ff */
[----:B------:R-:W-:-:S03]  /*20ea0*/  IMAD.MOV.U32 R5, RZ, RZ, -0x800000 ;  /* 0xff800000ff057424 */ /* 0x000fc600078e00ff */
[----:B--2---:R-:W-:-:S05]  /*20eb0*/  LEA.HI.X R7, R4, R31, R0, 0x2, P0 ;  /* 0x0000001f04077211 */ /* 0x004fca00000f1400 */
[----:B------:R3:W-:Y:S02]  /*20ec0*/  STG.E desc[UR4][R6.64], R5 ;  /* 0x0000000506007986 */ /* 0x0007e4000c101904 */
.L_x_636:
[----:B------:R-:W-:Y:S05]  /*20ed0*/  BSYNC B1 ;  /* 0x0000000000017941 */ /* 0x000fea0003800000 */
.L_x_635:
[----:B------:R-:W-:Y:S05]  /*20ee0*/  @P2 BRA `(.L_x_629) ;  /* 0x0000000400e42947 */ /* 0x000fea0003800000 */
[----:B------:R-:W4:Y:S01]  /*20ef0*/  LDL.LU R12, [R1+0x60] ;  /* 0x00006000010c7983 */ /* 0x000f220000300800 */
[----:B------:R-:W5:Y:S01]  /*20f00*/  LDC R21, c[0x0][0xbe8] ;  /* 0x0002fa00ff157b82 */ /* 0x000f620000000800 */
[----:B0--3--:R-:W-:Y:S01]  /*20f10*/  SHF.R.S32.HI R6, RZ, 0x1f, R28 ;  /* 0x0000001fff067819 */ /* 0x009fe2000001141c */
[----:B------:R-:W-:Y:S01]  /*20f20*/  ULDC.64 UR4, c[0x0][0xaa0] ;  /* 0x0002a80000047ab9 */ /* 0x000fe20000000a00 */
[----:B------:R-:W3:Y:S01]  /*20f30*/  LDL.LU R10, [R1+0x70] ;  /* 0x00007000010a7983 */ /* 0x000ee20000300800 */
[----:B------:R-:W-:Y:S01]  /*20f40*/  IMAD R0, R24, UR4, RZ ;  /* 0x0000000418007c24 */ /* 0x000fe2000f8e02ff */
[----:B------:R-:W-:Y:S01]  /*20f50*/  LEA.HI R6, R6, R28, RZ, 0x3 ;  /* 0x0000001c06067211 */ /* 0x000fe200078f18ff */
[C---:B------:R-:W-:Y:S01]  /*20f60*/  IMAD.WIDE.U32 R4, R3.reuse, UR4, RZ ;  /* 0x0000000403047c25 */ /* 0x040fe2000f8e00ff */
[----:B------:R-:W-:Y:S02]  /*20f70*/  ULDC.64 UR6, c[0x0][0xaf0] ;  /* 0x0002bc0000067ab9 */ /* 0x000fe40000000a00 */
[----:B------:R-:W-:Y:S01]  /*20f80*/  LOP3.LUT R6, R6, 0xfffffff8, RZ, 0xc0, !PT ;  /* 0xfffffff806067812 */ /* 0x000fe200078ec0ff */
[----:B------:R-:W-:Y:S01]  /*20f90*/  IMAD R7, R3, UR5, R0 ;  /* 0x0000000503077c24 */ /* 0x000fe2000f8e0200 */
[----:B------:R-:W-:-:S03]  /*20fa0*/  ULDC.64 UR4, c[0x0][0xae8] ;  /* 0x0002ba0000047ab9 */ /* 0x000fc60000000a00 */
[----:B------:R-:W-:Y:S01]  /*20fb0*/  IMAD.IADD R6, R28, 0x1, -R6 ;  /* 0x000000011c067824 */ /* 0x000fe200078e0a06 */
[----:B------:R-:W-:-:S03]  /*20fc0*/  IADD3 R5, R5, R7, RZ ;  /* 0x0000000705057210 */ /* 0x000fc60007ffe0ff */
[----:B------:R-:W-:Y:S02]  /*20fd0*/  IMAD R0, R6, 0x20, R22 ;  /* 0x0000002006007824 */ /* 0x000fe400078e0216 */
[----:B------:R-:W-:Y:S01]  /*20fe0*/  IMAD R6, R26, UR6, RZ ;  /* 0x000000061a067c24 */ /* 0x000fe2000f8e02ff */
[----:B-----5:R-:W-:-:S13]  /*20ff0*/  ISETP.NE.AND P0, PT, R21, 0x1, PT ;  /* 0x000000011500780c */ /* 0x020fda0003f05270 */
[----:B------:R-:W0:Y:S08]  /*21000*/  @P0 LDC R9, c[0x0][0xbec] ;  /* 0x0002fb00ff090b82 */ /* 0x000e300000000800 */
[----:B------:R-:W5:Y:S01]  /*21010*/  @P0 LDC R11, c[0x0][0xbf0] ;  /* 0x0002fc00ff0b0b82 */ /* 0x000f620000000800 */
[----:B----4-:R-:W-:-:S04]  /*21020*/  IMAD.WIDE.U32 R4, R12, UR4, R4 ;  /* 0x000000040c047c25 */ /* 0x010fc8000f8e0004 */
[----:B---3--:R-:W-:Y:S02]  /*21030*/  IMAD R8, R10, 0x80, R0 ;  /* 0x000000800a087824 */ /* 0x008fe400078e0200 */
[----:B------:R-:W-:Y:S01]  /*21040*/  IMAD R5, R12, UR5, R5 ;  /* 0x000000050c057c24 */ /* 0x000fe2000f8e0205 */
[----:B------:R-:W-:Y:S01]  /*21050*/  ULDC.64 UR4, c[0x0][0xae0] ;  /* 0x0002b80000047ab9 */ /* 0x000fe20000000a00 */
[----:B0-----:R-:W-:-:S04]  /*21060*/  @P0 IMAD.HI.U32 R0, R8, R9, RZ ;  /* 0x0000000908000227 */ /* 0x001fc800078e00ff */
[----:B------:R-:W-:Y:S01]  /*21070*/  IMAD.MOV.U32 R3, RZ, RZ, R8 ;  /* 0x000000ffff037224 */ /* 0x000fe200078e0008 */
[----:B-----5:R-:W-:Y:S01]  /*21080*/  @P0 SHF.R.U32.HI R3, RZ, R11, R0 ;  /* 0x0000000bff030219 */ /* 0x020fe20000011600 */
[C---:B------:R-:W-:Y:S02]  /*21090*/  IMAD R9, R27.reuse, UR7, R6 ;  /* 0x000000071b097c24 */ /* 0x040fe4000f8e0206 */
[----:B------:R-:W-:Y:S01]  /*210a0*/  IMAD.WIDE.U32 R4, R27, UR6, R4 ;  /* 0x000000061b047c25 */ /* 0x000fe2000f8e0004 */
[----:B------:R-:W-:-:S03]  /*210b0*/  SHF.R.S32.HI R0, RZ, 0x1f, R3 ;  /* 0x0000001fff007819 */ /* 0x000fc60000011403 */
[----:B------:R-:W-:Y:S01]  /*210c0*/  IMAD.MOV R7, RZ, RZ, -R3 ;  /* 0x000000ffff077224 */ /* 0x000fe200078e0a03 */
[----:B------:R-:W-:Y:S01]  /*210d0*/  IADD3 R5, R5, R9, RZ ;  /* 0x0000000905057210 */ /* 0x000fe20007ffe0ff */
[----:B------:R-:W-:Y:S02]  /*210e0*/  IMAD R0, R0, UR4, RZ ;  /* 0x0000000400007c24 */ /* 0x000fe4000f8e02ff */
[----:B------:R-:W-:Y:S02]  /*210f0*/  IMAD R7, R21, R7, R8 ;  /* 0x0000000715077224 */ /* 0x000fe400078e0208 */
[C---:B------:R-:W-:Y:S02]  /*21100*/  IMAD R9, R3.reuse, UR5, R0 ;  /* 0x0000000503097c24 */ /* 0x040fe4000f8e0200 */
[----:B------:R-:W-:Y:S01]  /*21110*/  IMAD.WIDE.U32 R4, R3, UR4, R4 ;  /* 0x0000000403047c25 */ /* 0x000fe2000f8e0004 */
[----:B------:R-:W-:Y:S01]  /*21120*/  SHF.R.S32.HI R0, RZ, 0x1f, R7 ;  /* 0x0000001fff007819 */ /* 0x000fe20000011407 */
[----:B------:R-:W-:-:S02]  /*21130*/  ULDC.64 UR4, c[0x0][0xad8] ;  /* 0x0002b60000047ab9 */ /* 0x000fc40000000a00 */
[----:B------:R-:W-:Y:S02]  /*21140*/  IMAD.IADD R5, R5, 0x1, R9 ;  /* 0x0000000105057824 */ /* 0x000fe400078e0209 */
[----:B------:R-:W-:Y:S02]  /*21150*/  IMAD R0, R0, UR4, RZ ;  /* 0x0000000400007c24 */ /* 0x000fe4000f8e02ff */
[----:B------:R-:W-:-:S04]  /*21160*/  IMAD.WIDE.U32 R4, R7, UR4, R4 ;  /* 0x0000000407047c25 */ /* 0x000fc8000f8e0004 */
[----:B------:R-:W-:Y:S01]  /*21170*/  IMAD R3, R7, UR5, R0 ;  /* 0x0000000507037c24 */ /* 0x000fe2000f8e0200 */
[----:B------:R-:W-:Y:S01]  /*21180*/  ULDC.64 UR4, c[0x0][0xa80] ;  /* 0x0002a00000047ab9 */ /* 0x000fe20000000a00 */
[----:B------:R-:W-:Y:S01]  /*21190*/  IMAD R6, R10, 0x80, R22 ;  /* 0x000000800a067824 */ /* 0x000fe200078e0216 */
[----:B------:R-:W-:Y:S01]  /*211a0*/  SHF.R.S32.HI R7, RZ, 0x1f, R221 ;  /* 0x0000001fff077819 */ /* 0x000fe200000114dd */
[----:B------:R-:W-:Y:S01]  /*211b0*/  IMAD.IADD R5, R5, 0x1, R3 ;  /* 0x0000000105057824 */ /* 0x000fe200078e0203 */
[----:B------:R-:W-:Y:S01]  /*211c0*/  LEA R3, P0, R4, UR4, 0x1 ;  /* 0x0000000404037c11 */ /* 0x000fe2000f8008ff */
[----:B------:R-:W-:-:S03]  /*211d0*/  UMOV UR4, 0xffffffff ;  /* 0xffffffff00047882 */ /* 0x000fc60000000000 */
[----:B------:R-:W-:Y:S01]  /*211e0*/  LEA.HI.X R4, R4, UR5, R5, 0x1, P0 ;  /* 0x0000000504047c11 */ /* 0x000fe200080f0c05 */
[----:B------:R-:W-:Y:S08]  /*211f0*/  BRA.DIV UR4, `(.L_x_637) ;  /* 0x0000008e04247947 */ /* 0x000ff0000b800000 */
[----:B------:R0:W3:Y:S04]  /*21200*/  SHFL.IDX PT, R0, R4, RZ, 0x181f ;  /* 0x00181fff04007589 */ /* 0x0000e800000e0000 */
[----:B------:R0:W4:Y:S02]  /*21210*/  SHFL.IDX PT, R14, R3, RZ, 0x181f ;  /* 0x00181fff030e7589 */ /* 0x00012400000e0000 */
.L_x_848:
[----:B------:R-:W-:Y:S01]  /*21220*/  IMAD R20, R20, R21, RZ ;  /* 0x0000001514147224 */ /* 0x000fe200078e02ff */
[----:B------:R-:W-:Y:S04]  /*21230*/  BSSY B1, `(.L_x_638) ;  /* 0x000000d000017945 */ /* 0x000fe80003800000 */
[----:B------:R-:W-:-:S13]  /*21240*/  ISETP.GE.AND P0, PT, R6, R20, PT ;  /* 0x000000140600720c */ /* 0x000fda0003f06270 */
[----:B------:R-:W-:Y:S05]  /*21250*/  @P0 BRA `(.L_x_639) ;  /* 0x0000000000280947 */ /* 0x000fea0003800000 */
[----:B------:R-:W-:Y:S01]  /*21260*/  ULDC UR4, c[0x0][0xac8] ;  /* 0x0002b20000047ab9 */ /* 0x000fe20000000800 */
[----:B------:R-:W-:Y:S01]  /*21270*/  ULDC.64 UR6, c[0x0][0x208] ;  /* 0x0000820000067ab9 */ /* 0x000fe20000000a00 */
[----:B------:R-:W-:Y:S02]  /*21280*/  ISETP.GE.AND P2, PT, R16, UR4, PT ;  /* 0x0000000410007c0c */ /* 0x000fe4000bf46270 */
[----:B------:R-:W-:-:S11]  /*21290*/  ISETP.GE.AND P3, PT, R221, UR4, PT ;  /* 0x00000004dd007c0c */ /* 0x000fd6000bf66270 */
[CC--:B----4-:R-:W-:Y:S02]  /*212a0*/  @!P2 LEA R8, P0, R16.reuse, R14.reuse, 0x1 ;  /* 0x0000000e1008a211 */ /* 0x0d0fe400078008ff */
[C---:B------:R-:W-:Y:S02]  /*212b0*/  @!P3 LEA R14, P1, R221.reuse, R14, 0x1 ;  /* 0x0000000edd0eb211 */ /* 0x040fe400078208ff */
[-C--:B---3--:R-:W-:Y:S02]  /*212c0*/  @!P2 LEA.HI.X R9, R16, R0.reuse, R17, 0x1, P0 ;  /* 0x000000001009a211 */ /* 0x088fe400000f0c11 */
[----:B------:R-:W-:-:S03]  /*212d0*/  @!P3 LEA.HI.X R15, R221, R0, R7, 0x1, P1 ;  /* 0x00000000dd0fb211 */ /* 0x000fc600008f0c07 */
[----:B------:R3:W-:Y:S04]  /*212e0*/  @!P2 ST.E.128 desc[UR6][R8.64], RZ ;  /* 0x000000ff0800a985 */ /* 0x0007e8000c101d06 */
[----:B------:R3:W-:Y:S02]  /*212f0*/  @!P3 ST.E.128 desc[UR6][R14.64], RZ ;  /* 0x000000ff0e00b985 */ /* 0x0007e4000c101d06 */
.L_x_639:
[----:B------:R-:W-:Y:S05]  /*21300*/  BSYNC B1 ;  /* 0x0000000000017941 */ /* 0x000fea0003800000 */
.L_x_638:
[----:B------:R-:W-:-:S03]  /*21310*/  UMOV UR4, 0xffffffff ;  /* 0xffffffff00047882 */ /* 0x000fc60000000000 */
[----:B------:R-:W-:Y:S05]  /*21320*/  BRA.DIV UR4, `(.L_x_640) ;  /* 0x0000008e040c7947 */ /* 0x000fea000b800000 */
[----:B---3--:R3:W0:Y:S04]  /*21330*/  SHFL.IDX PT, R0, R4, 0x1, 0x181f ;  /* 0x00381f0004007f89 */ /* 0x00862800000e0000 */
[----:B----4-:R3:W4:Y:S02]  /*21340*/  SHFL.IDX PT, R14, R3, 0x1, 0x181f ;  /* 0x00381f00030e7f89 */ /* 0x01072400000e0000 */
.L_x_852:
[----:B------:R-:W-:Y:S01]  /*21350*/  IADD3 R5, R6, 0x20, RZ ;  /* 0x0000002006057810 */ /* 0x000fe20007ffe0ff */
[----:B------:R-:W-:Y:S03]  /*21360*/  BSSY B1, `(.L_x_641) ;  /* 0x000000d000017945 */ /* 0x000fe60003800000 */
        /* <DEDUP_REMOVED lines=8> */
[-C--:B0-----:R-:W-:Y:S02]  /*213f0*/  @!P2 LEA.HI.X R9, R16, R0.reuse, R17, 0x1, P0 ;  /* 0x000000001009a211 */ /* 0x081fe400000f0c11 */
[----:B------:R-:W-:-:S03]  /*21400*/  @!P3 LEA.HI.X R15, R221, R0, R7, 0x1, P1 ;  /* 0x00000000dd0fb211 */ /* 0x000fc600008f0c07 */
[----:B------:R0:W-:Y:S04]  /*21410*/  @!P2 ST.E.128 desc[UR6][R8.64], RZ ;  /* 0x000000ff0800a985 */ /* 0x0001e8000c101d06 */
[----:B------:R0:W-:Y:S02]  /*21420*/  @!P3 ST.E.128 desc[UR6][R14.64], RZ ;  /* 0x000000ff0e00b985 */ /* 0x0001e4000c101d06 */
.L_x_642:
[----:B------:R-:W-:Y:S05]  /*21430*/  BSYNC B1 ;  /* 0x0000000000017941 */ /* 0x000fea0003800000 */
.L_x_641:
[----:B------:R-:W-:-:S03]  /*21440*/  UMOV UR4, 0xffffffff ;  /* 0xffffffff00047882 */ /* 0x000fc60000000000 */
[----:B------:R-:W-:Y:S05]  /*21450*/  BRA.DIV UR4, `(.L_x_643) ;  /* 0x0000008e04087947 */ /* 0x000fea000b800000 */
[----:B0-----:R0:W0:Y:S04]  /*21460*/  SHFL.IDX PT, R0, R4, 0x2, 0x181f ;  /* 0x00581f0004007f89 */ /* 0x00102800000e0000 */
[----:B----4-:R4:W0:Y:S02]  /*21470*/  SHFL.IDX PT, R14, R3, 0x2, 0x181f ;  /* 0x00581f00030e7f89 */ /* 0x01082400000e0000 */
.L_x_856:
        /* <DEDUP_REMOVED lines=8> */
[CC--:B0-----:R-:W-:Y:S02]  /*21500*/  @!P2 LEA R8, P0, R16.reuse, R14.reuse, 0x1 ;  /* 0x0000000e1008a211 */ /* 0x0c1fe400078008ff */
[C---:B------:R-:W-:Y:S02]  /*21510*/  @!P3 LEA R14, P1, R221.reuse, R14, 0x1 ;  /* 0x0000000edd0eb211 */ /* 0x040fe400078208ff */
[-C--:B------:R-:W-:Y:S02]  /*21520*/  @!P2 LEA.HI.X R9, R16, R0.reuse, R17, 0x1, P0 ;  /* 0x000000001009a211 */ /* 0x080fe400000f0c11 */
[----:B------:R-:W-:-:S03]  /*21530*/  @!P3 LEA.HI.X R15, R221, R0, R7, 0x1, P1 ;  /* 0x00000000dd0fb211 */ /* 0x000fc600008f0c07 */
[----:B------:R0:W-:Y:S04]  /*21540*/  @!P2 ST.E.128 desc[UR6][R8.64], RZ ;  /* 0x000000ff0800a985 */ /* 0x0001e8000c101d06 */
[----:B------:R0:W-:Y:S02]  /*21550*/  @!P3 ST.E.128 desc[UR6][R14.64], RZ ;  /* 0x000000ff0e00b985 */ /* 0x0001e4000c101d06 */
.L_x_645:
[----:B------:R-:W-:Y:S05]  /*21560*/  BSYNC B1 ;  /* 0x0000000000017941 */ /* 0x000fea0003800000 */
.L_x_644:
[----:B------:R-:W-:-:S03]  /*21570*/  UMOV UR4, 0xffffffff ;  /* 0xffffffff00047882 */ /* 0x000fc60000000000 */
[----:B------:R-:W-:Y:S05]  /*21580*/  BRA.DIV UR4, `(.L_x_646) ;  /* 0x0000008e04047947 */ /* 0x000fea000b800000 */
[----:B0-----:R0:W0:Y:S04]  /*21590*/  SHFL.IDX PT, R0, R4, 0x3, 0x181f ;  /* 0x00781f0004007f89 */ /* 0x00102800000e0000 */
[----:B------:R0:W0:Y:S02]  /*215a0*/  SHFL.IDX PT, R14, R3, 0x3, 0x181f ;  /* 0x00781f00030e7f89 */ /* 0x00002400000e0000 */
.L_x_860:
[----:B0--34-:R-:W-:-:S05]  /*215b0*/  VIADD R3, R6, 0x60 ;  /* 0x0000006006037836 */ /* 0x019fca0000000000 */
[----:B------:R-:W-:-:S13]  /*215c0*/  ISETP.GE.AND P0, PT, R3, R20, PT ;  /* 0x000000140300720c */ /* 0x000fda0003f06270 */
[----:B------:R-:W-:Y:S05]  /*215d0*/  @P0 BRA `(.L_x_629) ;  /* 0x0000000000280947 */ /* 0x000fea0003800000 */
[----:B------:R-:W-:Y:S01]  /*215e0*/  ULDC UR4, c[0x0][0xac8] ;  /* 0x0002b20000047ab9 */ /* 0x000fe20000000800 */
[----:B------:R-:W-:Y:S01]  /*215f0*/  ULDC.64 UR6, c[0x0][0x208] ;  /* 0x0000820000067ab9 */ /* 0x000fe20000000a00 */
[----:B------:R-:W-:Y:S02]  /*21600*/  ISETP.GE.AND P2, PT, R16, UR4, PT ;  /* 0x0000000410007c0c */ /* 0x000fe4000bf46270 */
[----:B------:R-:W-:-:S11]  /*21610*/  ISETP.GE.AND P3, PT, R221, UR4, PT ;  /* 0x00000004dd007c0c */ /* 0x000fd6000bf66270 */
[CC--:B------:R-:W-:Y:S02]  /*21620*/  @!P2 LEA R4, P0, R16.reuse, R14.reuse, 0x1 ;  /* 0x0000000e1004a211 */ /* 0x0c0fe400078008ff */
[C---:B------:R-:W-:Y:S02]  /*21630*/  @!P3 LEA R14, P1, R221.reuse, R14, 0x1 ;  /* 0x0000000edd0eb211 */ /* 0x040fe400078208ff */
[-C--:B------:R-:W-:Y:S02]  /*21640*/  @!P2 LEA.HI.X R5, R16, R0.reuse, R17, 0x1, P0 ;  /* 0x000000001005a211 */ /* 0x080fe400000f0c11 */
[----:B------:R-:W-:-:S03]  /*21650*/  @!P3 LEA.HI.X R15, R221, R0, R7, 0x1, P1 ;  /* 0x00000000dd0fb211 */ /* 0x000fc600008f0c07 */
[----:B------:R4:W-:Y:S04]  /*21660*/  @!P2 ST.E.128 desc[UR6][R4.64], RZ ;  /* 0x000000ff0400a985 */ /* 0x0009e8000c101d06 */
[----:B------:R4:W-:Y:S02]  /*21670*/  @!P3 ST.E.128 desc[UR6][R14.64], RZ ;  /* 0x000000ff0e00b985 */ /* 0x0009e4000c101d06 */
.L_x_629:
[----:B------:R-:W-:Y:S05]  /*21680*/  BSYNC B0 ;  /* 0x0000000000007941 */ /* 0x000fea0003800000 */
.L_x_615:
[----:B------:R-:W-:Y:S02]  /*21690*/  ULDC UR4, c[0x0][0xc3c] ;  /* 0x00030f0000047ab9 */ /* 0x000fe40000000800 */
[----:B--2---:R-:W-:-:S13]  /*216a0*/  ISETP.GE.AND P0, PT, R151, UR4, PT ;  /* 0x0000000497007c0c */ /* 0x004fda000bf06270 */
[----:B------:R-:W-:Y:S05]  /*216b0*/  @!P0 BRA `(.L_x_647) ;  /* 0xfffffdfc00088947 */ /* 0x000fea000383ffff */
[----:B------:R-:W-:Y:S05]  /*216c0*/  BRA `(.L_x_416) ;  /* 0x0000007800907947 */ /* 0x000fea0003800000 */
.L_x_414:
[----:B------:R-:W-:-:S08]  /*216d0*/  NOP ;  /* 0x0000000000007918 */ /* 0x000fd00000000000 */
[----:B--2---:R-:W0:-:S00]  /*216e0*/  USETMAXREG.DEALLOC.CTAPOOL 0x18 ;  /* 0x00000018000079c8 */ /* 0x004e0000080e0500 */
[----:B0-----:R-:W2:Y:S01]  /*216f0*/  LDL.LU R2, [R1] ;  /* 0x0000000001027983 */ /* 0x001ea20000300800 */
[----:B------:R-:W-:Y:S01]  /*21700*/  LOP3.LUT R0, R0, 0x3, RZ, 0xc0, !PT ;  /* 0x0000000300007812 */ /* 0x000fe200078ec0ff */
[----:B------:R-:W-:-:S05]  /*21710*/  IMAD.MOV.U32 R7, RZ, RZ, RZ ;  /* 0x000000ffff077224 */ /* 0x000fca00078e00ff */
[----:B------:R-:W0:Y:S02]  /*21720*/  SHFL.IDX PT, R0, R0, RZ, 0x1f ;  /* 0x00001fff00007589 */ /* 0x000e2400000e0000 */
[----:B0-----:R-:W-:Y:S02]  /*21730*/  ISETP.NE.AND P0, PT, R0, RZ, PT ;  /* 0x000000ff0000720c */ /* 0x001fe40003f05270 */
[----:B--2---:R-:W-:-:S11]  /*21740*/  LOP3.LUT R2, R2, 0xfffffffd, RZ, 0xc0, !PT ;  /* 0xfffffffd02027812 */ /* 0x004fd600078ec0ff */
[----:B------:R-:W-:-:S05]  /*21750*/  @P0 LOP3.LUT R2, R2, 0x2, RZ, 0xfc, !PT ;  /* 0x0000000202020812 */ /* 0x000fca00078efcff */
[----:B------:R0:W-:Y:S01]  /*21760*/  STL [R1], R2 ;  /* 0x0000000201007387 */ /* 0x0001e20000100800 */
[----:B------:R-:W-:Y:S05]  /*21770*/  @!P0 BRA `(.L_x_648) ;  /* 0x0000000000248947 */ /* 0x000fea0003800000 */
[----:B------:R-:W1:Y:S08]  /*21780*/  S2UR UR5, SR_CgaCtaId ;  /* 0x00000000000579c3 */ /* 0x000e700000008800 */
[----:B------:R-:W-:Y:S06]  /*21790*/  BAR.SYNC.DEFER_BLOCKING 0x5, 0x180 ;  /* 0x0146000000007b1d */ /* 0x000fec0000010000 */
[----:B------:R-:W-:-:S02]  /*217a0*/  UMOV UR4, 0x400 ;  /* 0x0000040000047882 */ /* 0x000fc40000000000 */
[----:B-1----:R-:W-:-:S09]  /*217b0*/  ULEA UR4, UR5, UR4, 0x18 ;  /* 0x0000000405047291 */ /* 0x002fd2000f8ec03f */
[----:B------:R-:W1:Y:S04]  /*217c0*/  LDS.128 R8, [UR4+0x348d0] ;  /* 0x0348d004ff087984 */ /* 0x000e680008000c00 */
[----:B-1----:R1:W-:Y:S04]  /*217d0*/  STL.64 [R1+0x10], R8 ;  /* 0x0000100801007387 */ /* 0x0023e80000100a00 */
[----:B------:R1:W-:Y:S01]  /*217e0*/  STL.64 [R1+0x18], R10 ;  /* 0x0000180a01007387 */ /* 0x0003e20000100a00 */
[----:B------:R-:W-:Y:S06]  /*217f0*/  BAR.ARV 0x4, 0x180 ;  /* 0x0106000000007b1d */ /* 0x000fec0000002000 */
[----:B------:R-:W-:Y:S05]  /*21800*/  BRA `(.L_x_649) ;  /* 0x0000000800ac7947 */ /* 0x000fea0003800000 */
.L_x_648:
[----:B------:R-:W-:Y:S01]  /*21810*/  LOP3.LUT R0, R6, 0x1f, RZ, 0xc0, !PT ;  /* 0x0000001f06007812 */ /* 0x000fe200078ec0ff */
[----:B------:R-:W-:Y:S01]  /*21820*/  ULDC UR4, c[0x0][0xc3c] ;  /* 0x00030f0000047ab9 */ /* 0x000fe20000000800 */
[----:B------:R-:W-:Y:S01]  /*21830*/  ULDC.64 UR6, c[0x0][0x208] ;  /* 0x0000820000067ab9 */ /* 0x000fe20000000a00 */
[----:B------:R-:W-:Y:S01]  /*21840*/  MOV R10, RZ ;  /* 0x000000ff000a7202 */ /* 0x000fe20000000f00 */
[----:B------:R-:W-:Y:S01]  /*21850*/  ULDC UR5, c[0x0][0xc38] ;  /* 0x00030e0000057ab9 */ /* 0x000fe20000000800 */
[----:B------:R-:W-:-:S04]  /*21860*/  ISETP.NE.AND P0, PT, R0, 0x1f, PT ;  /* 0x0000001f0000780c */ /* 0x000fc80003f05270 */
[----:B------:R-:W-:-:S13]  /*21870*/  ISETP.GE.OR P1, PT, R0, UR4, !P0 ;  /* 0x0000000400007c0c */ /* 0x000fda000c726670 */
[----:B0-----:R-:W0:Y:S08]  /*21880*/  @!P1 LDC.64 R2, c[0x0][0xc80] ;  /* 0x00032000ff029b82 */ /* 0x001e300000000a00 */
        /* <DEDUP_REMOVED lines=23> */
[----:B-1----:R-:W-:-:S04]  /*21a00*/  SEL R2, R2, RZ, P4 ;  /* 0x000000ff02027207 */ /* 0x002fc80002000000 */
[----:B------:R-:W-:-:S05]  /*21a10*/  IADD3 R3, R9, R2, RZ ;  /* 0x0000000209037210 */ /* 0x000fca0007ffe0ff */
        /* <DEDUP_REMOVED lines=11> */
.L_x_652:
[----:B------:R-:W0:Y:S01]  /*21ad0*/  LDC R2, c[0x0][0xc3c] ;  /* 0x00030f00ff027b82 */ /* 0x000e220000000800 */
[----:B------:R-:W-:Y:S01]  /*21ae0*/  ULDC UR7, c[0x0][0xc3c] ;  /* 0x00030f0000077ab9 */ /* 0x000fe20000000800 */
[----:B------:R-:W-:Y:S01]  /*21af0*/  UIADD3 UR4, UR4, 0x1f, URZ ;  /* 0x0000001f04047890 */ /* 0x000fe2000fffe03f */
[----:B------:R-:W-:-:S05]  /*21b00*/  MOV R3, UR7 ;  /* 0x0000000700037c02 */ /* 0x000fca0008000f00 */
        /* <DEDUP_REMOVED lines=9> */
[----:B------:R-:W-:Y:S02]  /*21ba0*/  IMAD.MOV.U32 R10, RZ, RZ, RZ ;  /* 0x000000ffff0a7224 */ /* 0x000fe400078e00ff */
[----:B0-----:R-:W-:-:S05]  /*21bb0*/  @!P6 IMAD.WIDE R2, R9, 0x4, R2 ;  /* 0x000000040902e825 */ /* 0x001fca00078e0202 */
[----:B------:R1:W2:Y:S02]  /*21bc0*/  @!P6 LDG.E R7, desc[UR8][R2.64] ;  /* 0x000000080207e981 */ /* 0x0002a4000c1e1900 */
[----:B-1----:R-:W-:-:S05]  /*21bd0*/  @!P6 IMAD.WIDE R2, R9, 0x4, R4 ;  /* 0x000000040902e825 */ /* 0x002fca00078e0204 */
[----:B------:R-:W2:Y:S02]  /*21be0*/  @!P6 LDG.E R10, desc[UR8][R2.64] ;  /* 0x00000008020ae981 */ /* 0x000ea4000c1e1900 */
[----:B--2---:R-:W-:-:S05]  /*21bf0*/  IMAD R11, R7, R10, RZ ;  /* 0x0000000a070b7224 */ /* 0x004fca00078e02ff */
[----:B------:R-:W0:Y:S02]  /*21c00*/  SHFL.UP PT, R4, R11, 0x1, RZ ;  /* 0x042000000b047989 */ /* 0x000e2400000e00ff */
[----:B0-----:R-:W-:-:S04]  /*21c10*/  SEL R4, R4, RZ, P1 ;  /* 0x000000ff04047207 */ /* 0x001fc80000800000 */
[----:B------:R-:W-:-:S05]  /*21c20*/  IADD3 R4, R11, R4, RZ ;  /* 0x000000040b047210 */ /* 0x000fca0007ffe0ff */
        /* <DEDUP_REMOVED lines=10> */
[----:B0-----:R-:W-:-:S04]  /*21cd0*/  SEL R2, R2, RZ, P5 ;  /* 0x000000ff02027207 */ /* 0x001fc80002800000 */
[----:B------:R-:W-:-:S05]  /*21ce0*/  IADD3 R2, R3, R2, RZ ;  /* 0x0000000203027210 */ /* 0x000fca0007ffe0ff */
[----:B------:R-:W0:Y:S02]  /*21cf0*/  SHFL.IDX PT, R4, R2, 0x1f, 0x1f ;  /* 0x03e01f0002047f89 */ /* 0x000e2400000e0000 */
[----:B0-----:R-:W-:-:S04]  /*21d00*/  IMAD R11, R4, UR5, RZ ;  /* 0x00000005040b7c24 */ /* 0x001fc8000f8e02ff */
[----:B------:R-:W-:-:S05]  /*21d10*/  IMAD.IADD R8, R11, 0x1, R8 ;  /* 0x000000010b087824 */ /* 0x000fca00078e0208 */
[----:B------:R-:W-:-:S13]  /*21d20*/  ISETP.GT.AND P6, PT, R8, UR6, PT ;  /* 0x0000000608007c0c */ /* 0x000fda000bfc4270 */
[----:B------:R-:W-:Y:S05]  /*21d30*/  @!P6 BRA `(.L_x_652) ;  /* 0xfffffffc0064e947 */ /* 0x000fea000383ffff */
.L_x_650:
        /* <DEDUP_REMOVED lines=16> */
[----:B0-----:R-:W-:Y:S01]  /*21e40*/  IADD3 R16, RZ, -R3, RZ ;  /* 0x80000003ff107210 */ /* 0x001fe20007ffe0ff */
[----:B------:R-:W-:Y:S06]  /*21e50*/  @!P0 BRA `(.L_x_653) ;  /* 0x0000000000088947 */ /* 0x000fec0003800000 */
[----:B------:R-:W-:-:S05]  /*21e60*/  VIADD R13, R4, 0xffffffff ;  /* 0xffffffff040d7836 */ /* 0x000fca0000000000 */
[----:B------:R0:W1:Y:S02]  /*21e70*/  SHFL.IDX PT, R14, R2, R13, 0x1f ;  /* 0x00001f0d020e7589 */ /* 0x00006400000e0000 */
.L_x_653:
[----:B-1----:R-:W-:Y:S01]  /*21e80*/  IMAD R10, R14, UR5, R11 ;  /* 0x000000050e0a7c24 */ /* 0x002fe2000f8e020b */
[----:B------:R-:W1:Y:S01]  /*21e90*/  MUFU.RCP R12, R12 ;  /* 0x0000000c000c7308 */ /* 0x000e620000001000 */
[----:B------:R-:W-:Y:S02]  /*21ea0*/  IMAD R11, R16, R5, RZ ;  /* 0x00000005100b7224 */ /* 0x000fe400078e02ff */
[----:B0-----:R-:W-:Y:S01]  /*21eb0*/  IMAD.MOV.U32 R2, RZ, RZ, RZ ;  /* 0x000000ffff027224 */ /* 0x001fe200078e00ff */
[----:B------:R0:W-:Y:S03]  /*21ec0*/  STL [R1+0x10], R10 ;  /* 0x0000100a01007387 */ /* 0x0001e60000100800 */
[----:B------:R-:W-:Y:S01]  /*21ed0*/  IMAD.HI.U32 R2, R3, R11, R2 ;  /* 0x0000000b03027227 */ /* 0x000fe200078e0002 */
[----:B------:R-:W-:-:S04]  /*21ee0*/  IABS R11, R7 ;  /* 0x00000007000b7213 */ /* 0x000fc80000000000 */
[----:B------:R-:W-:Y:S02]  /*21ef0*/  IADD3 R14, RZ, -R11, RZ ;  /* 0x8000000bff0e7210 */ /* 0x000fe40007ffe0ff */
[----:B0-----:R-:W-:-:S04]  /*21f00*/  IADD3 R10, -R10, UR6, RZ ;  /* 0x000000060a0a7c10 */ /* 0x001fc8000fffe1ff */
[----:B------:R-:W-:-:S05]  /*21f10*/  IABS R3, R10 ;  /* 0x0000000a00037213 */ /* 0x000fca0000000000 */
[----:B------:R-:W-:-:S04]  /*21f20*/  IMAD.HI.U32 R11, R2, R3, RZ ;  /* 0x00000003020b7227 */ /* 0x000fc800078e00ff */
[----:B------:R-:W-:Y:S02]  /*21f30*/  IMAD R2, R11, R14, R3 ;  /* 0x0000000e0b027224 */ /* 0x000fe400078e0203 */
[----:B-1----:R-:W-:-:S03]  /*21f40*/  VIADD R3, R12, 0xffffffe ;  /* 0x0ffffffe0c037836 */ /* 0x002fc60000000000 */
[----:B------:R-:W-:-:S03]  /*21f50*/  ISETP.GT.U32.AND P1, PT, R5, R2, PT ;  /* 0x000000020500720c */ /* 0x000fc60003f24070 */
[----:B------:R-:W0:Y:S10]  /*21f60*/  F2I.FTZ.U32.TRUNC.NTZ R3, R3 ;  /* 0x0000000300037305 */ /* 0x000e34000021f000 */
[----:B------:R-:W-:-:S02]  /*21f70*/  @!P1 IMAD.IADD R2, R2, 0x1, -R5 ;  /* 0x0000000102029824 */ /* 0x000fc400078e0a05 */
[----:B------:R-:W-:Y:S01]  /*21f80*/  @!P1 VIADD R11, R11, 0x1 ;  /* 0x000000010b0b9836 */ /* 0x000fe20000000000 */
[----:B------:R-:W-:Y:S02]  /*21f90*/  ISETP.NE.AND P1, PT, R7, RZ, PT ;  /* 0x000000ff0700720c */ /* 0x000fe40003f25270 */
[----:B------:R-:W-:Y:S01]  /*21fa0*/  ISETP.GE.U32.AND P0, PT, R2, R5, PT ;  /* 0x000000050200720c */ /* 0x000fe20003f06070 */
[----:B0-----:R-:W-:Y:S01]  /*21fb0*/  IMAD.MOV R5, RZ, RZ, -R3 ;  /* 0x000000ffff057224 */ /* 0x001fe200078e0a03 */
[----:B------:R-:W-:-:S03]  /*21fc0*/  MOV R2, RZ ;  /* 0x000000ff00027202 */ /* 0x000fc60000000f00 */
[----:B------:R-:W-:-:S04]  /*21fd0*/  IMAD R5, R5, R8, RZ ;  /* 0x0000000805057224 */ /* 0x000fc800078e02ff */
[----:B------:R-:W-:Y:S01]  /*21fe0*/  IMAD.HI.U32 R5, R3, R5, R2 ;  /* 0x0000000503057227 */ /* 0x000fe200078e0002 */
[----:B------:R-:W-:Y:S02]  /*21ff0*/  LOP3.LUT R2, R10, R7, RZ, 0x3c, !PT ;  /* 0x000000070a027212 */ /* 0x000fe400078e3cff */
[----:B------:R-:W-:Y:S01]  /*22000*/  IABS R3, R9 ;  /* 0x0000000900037213 */ /* 0x000fe20000000000 */
[----:B------:R-:W-:Y:S01]  /*22010*/  @P0 VIADD R11, R11, 0x1 ;  /* 0x000000010b0b0836 */ /* 0x000fe20000000000 */
[----:B------:R-:W-:Y:S02]  /*22020*/  ISETP.GE.AND P2, PT, R2, RZ, PT ;  /* 0x000000ff0200720c */ /* 0x000fe40003f46270 */
[----:B------:R-:W-:-:S11]  /*22030*/  IADD3 R3, RZ, -R3, RZ ;  /* 0x80000003ff037210 */ /* 0x000fd60007ffe0ff */
[----:B------:R-:W-:Y:S01]  /*22040*/  @!P2 IMAD.MOV R11, RZ, RZ, -R11 ;  /* 0x000000ffff0ba224 */ /* 0x000fe200078e0a0b */
[----:B------:R-:W-:-:S04]  /*22050*/  @!P1 LOP3.LUT R11, RZ, R7, RZ, 0x33, !PT ;  /* 0x00000007ff0b9212 */ /* 0x000fc800078e33ff */
[-C--:B------:R-:W-:Y:S01]  /*22060*/  IABS R2, R11.reuse ;  /* 0x0000000b00027213 */ /* 0x080fe20000000000 */
[----:B------:R-:W-:-:S04]  /*22070*/  IMAD R7, R7, R11, RZ ;  /* 0x0000000b07077224 */ /* 0x000fc800078e02ff */
[----:B------:R-:W-:-:S04]  /*22080*/  IMAD.HI.U32 R5, R5, R2, RZ ;  /* 0x0000000205057227 */ /* 0x000fc800078e00ff */
[----:B------:R-:W-:Y:S01]  /*22090*/  IMAD R3, R5, R3, R2 ;  /* 0x0000000305037224 */ /* 0x000fe200078e0202 */
[----:B------:R-:W-:-:S04]  /*220a0*/  LOP3.LUT R2, R11, R9, RZ, 0x3c, !PT ;  /* 0x000000090b027212 */ /* 0x000fc800078e3cff */
[----:B------:R-:W-:Y:S02]  /*220b0*/  ISETP.GT.U32.AND P1, PT, R8, R3, PT ;  /* 0x000000030800720c */ /* 0x000fe40003f24070 */
[----:B------:R-:W-:-:S11]  /*220c0*/  ISETP.GE.AND P2, PT, R2, RZ, PT ;  /* 0x000000ff0200720c */ /* 0x000fd60003f46270 */
[----:B------:R-:W-:Y:S02]  /*220d0*/  @!P1 IMAD.IADD R3, R3, 0x1, -R8 ;  /* 0x0000000103039824 */ /* 0x000fe400078e0a08 */
[----:B------:R-:W-:Y:S01]  /*220e0*/  @!P1 VIADD R5, R5, 0x1 ;  /* 0x0000000105059836 */ /* 0x000fe20000000000 */
[----:B------:R-:W-:Y:S02]  /*220f0*/  ISETP.NE.AND P1, PT, R9, RZ, PT ;  /* 0x000000ff0900720c */ /* 0x000fe40003f25270 */
[----:B------:R-:W-:-:S13]  /*22100*/  ISETP.GE.U32.AND P0, PT, R3, R8, PT ;  /* 0x000000080300720c */ /* 0x000fda0003f06070 */
[----:B------:R-:W-:-:S05]  /*22110*/  @P0 VIADD R5, R5, 0x1 ;  /* 0x0000000105050836 */ /* 0x000fca0000000000 */
[----:B------:R-:W-:Y:S02]  /*22120*/  @!P2 IADD3 R5, -R5, RZ, RZ ;  /* 0x000000ff0505a210 */ /* 0x000fe40007ffe1ff */
[----:B------:R-:W-:-:S05]  /*22130*/  @!P1 LOP3.LUT R5, RZ, R9, RZ, 0x33, !PT ;  /* 0x00000009ff059212 */ /* 0x000fca00078e33ff */
[----:B------:R-:W-:-:S04]  /*22140*/  IMAD.MOV R2, RZ, RZ, -R5 ;  /* 0x000000ffff027224 */ /* 0x000fc800078e0a05 */
[C---:B------:R-:W-:Y:S02]  /*22150*/  IMAD R11, R9.reuse, R2, R11 ;  /* 0x00000002090b7224 */ /* 0x040fe400078e020b */
[----:B------:R-:W-:Y:S02]  /*22160*/  IMAD R2, R9, 0x1000000, R5 ;  /* 0x0100000009027824 */ /* 0x000fe400078e0205 */
[----:B------:R-:W-:-:S03]  /*22170*/  IMAD.IADD R5, R10, 0x1, -R7 ;  /* 0x000000010a057824 */ /* 0x000fc600078e0a07 */
[----:B------:R-:W-:Y:S01]  /*22180*/  LEA R3, R11, R2, 0x10 ;  /* 0x000000020b037211 */ /* 0x000fe200078e80ff */
[----:B------:R-:W-:Y:S01]  /*22190*/  VIADD R2, R4, UR4 ;  /* 0x0000000404027c36 */ /* 0x000fe20008000000 */
[----:B------:R1:W-:Y:S04]  /*221a0*/  STL [R1+0x14], R5 ;  /* 0x0000140501007387 */ /* 0x0003e80000100800 */
[----:B------:R1:W-:Y:S04]  /*221b0*/  STL [R1+0x1c], R2 ;  /* 0x00001c0201007387 */ /* 0x0003e80000100800 */
[----:B------:R1:W-:Y:S01]  /*221c0*/  STL [R1+0x18], R3 ;  /* 0x0000180301007387 */ /* 0x0003e20000100800 */
[----:B------:R-:W-:Y:S05]  /*221d0*/  BRA `(.L_x_654) ;  /* 0x0000000000107947 */ /* 0x000fea0003800000 */
.L_x_651:
[----:B------:R-:W-:Y:S01]  /*221e0*/  IMAD.U32 R2, RZ, RZ, UR6 ;  /* 0x00000006ff027e24 */ /* 0x000fe2000f8e00ff */
[----:B------:R0:W-:Y:S04]  /*221f0*/  STL [R1+0x14], RZ ;  /* 0x000014ff01007387 */ /* 0x0001e80000100800 */
[----:B------:R0:W-:Y:S04]  /*22200*/  STL [R1+0x18], RZ ;  /* 0x000018ff01007387 */ /* 0x0001e80000100800 */
[----:B------:R0:W-:Y:S02]  /*22210*/  STL [R1+0x10], R2 ;  /* 0x0000100201007387 */ /* 0x0001e40000100800 */
.L_x_654:
[----:B------:R-:W2:Y:S04]  /*22220*/  LDL R8, [R1+0x10] ;  /* 0x0000100001087983 */ /* 0x000ea80000100800 */
[----:B------:R-:W2:Y:S04]  /*22230*/  LDL R9, [R1+0x14] ;  /* 0x0000140001097983 */ /* 0x000ea80000100800 */
[----:B------:R-:W2:Y:S04]  /*22240*/  LDL R10, [R1+0x18] ;  /* 0x00001800010a7983 */ /* 0x000ea80000100800 */
[----:B------:R-:W2:Y:S01]  /*22250*/  LDL R11, [R1+0x1c] ;  /* 0x00001c00010b7983 */ /* 0x000ea20000100800 */
[----:B------:R-:W-:-:S13]  /*22260*/  ISETP.NE.AND P0, PT, R0, RZ, PT ;  /* 0x000000ff0000720c */ /* 0x000fda0003f05270 */
[----:B-1----:R-:W1:Y:S01]  /*22270*/  @!P0 S2R R3, SR_CgaCtaId ;  /* 0x0000000000038919 */ /* 0x002e620000008800 */
[----:B------:R-:W-:-:S04]  /*22280*/  @!P0 MOV R0, 0x400 ;  /* 0x0000040000008802 */ /* 0x000fc80000000f00 */
[----:B-1----:R-:W-:-:S05]  /*22290*/  @!P0 LEA R0, R3, R0, 0x18 ;  /* 0x0000000003008211 */ /* 0x002fca00078ec0ff */
[----:B--2---:R2:W-:Y:S01]  /*222a0*/  @!P0 STS.128 [R0+0x348d0], R8 ;  /* 0x0348d00800008388 */ /* 0x0045e20000000c00 */
[----:B------:R-:W-:Y:S06]  /*222b0*/  BAR.ARV 0x5, 0x180 ;  /* 0x0146000000007b1d */ /* 0x000fec0000002000 */
.L_x_649:
[----:B--2---:R-:W2:Y:S01]  /*222c0*/  LDL R0, [R1+0x1c] ;  /* 0x00001c0001007983 */ /* 0x004ea20000100800 */
[----:B------:R-:W-:Y:S01]  /*222d0*/  ULDC UR4, c[0x0][0xc3c] ;  /* 0x00030f0000047ab9 */ /* 0x000fe20000000800 */
[----:B------:R-:W-:Y:S02]  /*222e0*/  MOV R19, RZ ;  /* 0x000000ff00137202 */ /* 0x000fe40000000f00 */
[----:B--2---:R-:W-:Y:S01]  /*222f0*/  ISETP.GE.AND P0, PT, R0, UR4, PT ;  /* 0x0000000400007c0c */ /* 0x004fe2000bf06270 */
[----:B------:R-:W-:-:S05]  /*22300*/  IMAD.MOV.U32 R0, RZ, RZ, 0x1 ;  /* 0x00000001ff007424 */ /* 0x000fca00078e00ff */
[----:B------:R2:W-:Y:S04]  /*22310*/  STL [R1+0xc], R0 ;  /* 0x00000c0001007387 */ /* 0x0005e80000100800 */
[----:B------:R2:W-:Y:S03]  /*22320*/  STL [R1+0x5c], RZ ;  /* 0x00005cff01007387 */ /* 0x0005e60000100800 */
[----:B------:R-:W-:Y:S05]  /*22330*/  @P0 BRA `(.L_x_655) ;  /* 0x0000006800940947 */ /* 0x000fea0003800000 */
[----:B------:R-:W3:Y:S01]  /*22340*/  S2UR UR5, SR_CgaCtaId ;  /* 0x00000000000579c3 */ /* 0x000ee20000008800 */
[C---:B--2---:R-:W-:Y:S01]  /*22350*/  IMAD.SHL.U32 R0, R6.reuse, 0x8, RZ ;  /* 0x0000000806007824 */ /* 0x044fe200078e00ff */
[----:B------:R-:W-:Y:S01]  /*22360*/  LOP3.LUT R4, R6, 0x7f, RZ, 0xc0, !PT ;  /* 0x0000007f06047812 */ /* 0x000fe200078ec0ff */
[----:B------:R-:W-:Y:S01]  /*22370*/  UMOV UR4, 0x400 ;  /* 0x0000040000047882 */ /* 0x000fe20000000000 */
[----:B------:R-:W-:Y:S01]  /*22380*/  BSSY B8, `(.L_x_655) ;  /* 0x00006a0000087945 */ /* 0x000fe20003800000 */
[----:B------:R-:W-:Y:S01]  /*22390*/  IMAD.MOV.U32 R19, RZ, RZ, RZ ;  /* 0x000000ffff137224 */ /* 0x000fe200078e00ff */
[----:B------:R-:W-:Y:S01]  /*223a0*/  LOP3.LUT R3, R0, 0x1f8, RZ, 0xc0, !PT ;  /* 0x000001f800037812 */ /* 0x000fe200078ec0ff */
[----:B0-----:R-:W-:Y:S01]  /*223b0*/  IMAD.SHL.U32 R2, R4, 0x8, RZ ;  /* 0x0000000804027824 */ /* 0x001fe200078e00ff */
[----:B------:R-:W-:Y:S01]  /*223c0*/  LOP3.LUT R0, R0, 0x38, RZ, 0xc0, !PT ;  /* 0x0000003800007812 */ /* 0x000fe200078ec0ff */
[----:B------:R-:W-:Y:S01]  /*223d0*/  ULDC.64 UR38, c[0x0][0x198] ;  /* 0x0000660000267ab9 */ /* 0x000fe20000000a00 */
[----:B------:R-:W-:Y:S01]  /*223e0*/  LOP3.LUT R3, R3, 0x38, R6, 0x78, !PT ;  /* 0x0000003803037812 */ /* 0x000fe200078e7806 */
[----:B------:R-:W-:Y:S01]  /*223f0*/  IMAD.SHL.U32 R6, R6, 0x10, RZ ;  /* 0x0000001006067824 */ /* 0x000fe200078e00ff */
[----:B------:R-:W-:Y:S01]  /*22400*/  LOP3.LUT R0, R0, 0x40, RZ, 0xfc, !PT ;  /* 0x0000004000007812 */ /* 0x000fe200078efcff */
[----:B------:R-:W-:Y:S01]  /*22410*/  ULDC UR36, c[0x0][0xc] ;  /* 0x0000030000247ab9 */ /* 0x000fe20000000800 */
[----:B------:R-:W-:-:S02]  /*22420*/  LOP3.LUT R3, R3, 0x200, R2, 0xf8, !PT ;  /* 0x0000020003037812 */ /* 0x000fc400078ef802 */
[----:B------:R-:W-:-:S04]  /*22430*/  SHF.R.U32.HI R2, RZ, 0x3, R4 ;  /* 0x00000003ff027819 */ /* 0x000fc80000011604 */
[----:B------:R-:W-:Y:S01]  /*22440*/  LOP3.LUT R4, R2, 0x70, R6, 0xf8, !PT ;  /* 0x0000007002047812 */ /* 0x000fe200078ef806 */
[----:B------:R-:W-:Y:S01]  /*22450*/  IMAD.MOV.U32 R2, RZ, RZ, 0x1 ;  /* 0x00000001ff027424 */ /* 0x000fe200078e00ff */
[----:B---3--:R-:W-:-:S06]  /*22460*/  ULEA UR4, UR5, UR4, 0x18 ;  /* 0x0000000405047291 */ /* 0x008fcc000f8ec03f */
[----:B------:R-:W-:-:S05]  /*22470*/  MOV R18, UR4 ;  /* 0x0000000400127c02 */ /* 0x000fca0008000f00 */
[----:B------:R-:W-:-:S05]  /*22480*/  IMAD R3, R3, 0x2, R18 ;  /* 0x0000000203037824 */ /* 0x000fca00078e0212 */
[----:B------:R0:W-:Y:S04]  /*22490*/  STL [R1+0x30], R3 ;  /* 0x0000300301007387 */ /* 0x0001e80000100800 */
[----:B------:R0:W-:Y:S04]  /*224a0*/  STL [R1+0x5c], RZ ;  /* 0x00005cff01007387 */ /* 0x0001e80000100800 */
[----:B------:R0:W-:Y:S04]  /*224b0*/  STL [R1+0x24], R2 ;  /* 0x0000240201007387 */ /* 0x0001e80000100800 */
[----:B------:R0:W-:Y:S04]  /*224c0*/  STL [R1+0x20], RZ ;  /* 0x000020ff01007387 */ /* 0x0001e80000100800 */
[----:B------:R0:W-:Y:S02]  /*224d0*/  STL [R1+0xc], R2 ;  /* 0x00000c0201007387 */ /* 0x0001e40000100800 */
.L_x_792:
[----:B------:R-:W2:Y:S01]  /*224e0*/  LDL R0, [R1+0x1c] ;  /* 0x00001c0001007983 */ /* 0x000ea20000100800 */
[----:B0-----:R-:W2:Y:S01]  /*224f0*/  LDC.64 R2, c[0x0][0xc88] ;  /* 0x00032200ff027b82 */ /* 0x001ea20000000a00 */
[----:B------:R-:W-:Y:S01]  /*22500*/  ULDC.64 UR4, c[0x0][0x208] ;  /* 0x0000820000047ab9 */ /* 0x000fe20000000a00 */
[----:B--2---:R-:W-:-:S05]  /*22510*/  IMAD.WIDE R2, R0, 0x4, R2 ;  /* 0x0000000400027825 */ /* 0x004fca00078e0202 */
[----:B------:R-:W2:Y:S01]  /*22520*/  LDG.E R15, desc[UR4][R2.64] ;  /* 0x00000004020f7981 */ /* 0x000ea2000c1e1900 */
[----:B------:R-:W-:Y:S05]  /*22530*/  YIELD ;  /* 0x0000000000007946 */ /* 0x000fea0003800000 */
[----:B------:R-:W-:Y:S01]  /*22540*/  ULDC.64 UR4, c[0x0][0xa28] ;  /* 0x00028a0000047ab9 */ /* 0x000fe20000000a00 */
[----:B------:R-:W-:Y:S01]  /*22550*/  MOV R0, RZ ;  /* 0x000000ff00007202 */ /* 0x000fe20000000f00 */
[----:B------:R-:W-:Y:S01]  /*22560*/  ULDC.64 UR12, c[0x0][0x208] ;  /* 0x00008200000c7ab9 */ /* 0x000fe20000000a00 */
[----:B------:R-:W-:Y:S01]  /*22570*/  ISETP.NE.U32.AND P0, PT, RZ, UR4, PT ;  /* 0x00000004ff007c0c */ /* 0x000fe2000bf05070 */
[----:B-1----:R-:W-:Y:S01]  /*22580*/  IMAD.MOV.U32 R8, RZ, RZ, RZ ;  /* 0x000000ffff087224 */ /* 0x002fe200078e00ff */
[----:B------:R-:W-:Y:S01]  /*22590*/  ULDC.64 UR10, c[0x0][0xa18] ;  /* 0x00028600000a7ab9 */ /* 0x000fe20000000a00 */
        /* <DEDUP_REMOVED lines=13> */
[----:B------:R-:W-:Y:S02]  /*22670*/  ISETP.NE.AND.EX P1, PT, RZ, UR5, PT, P1 ;  /* 0x00000005ff007c0c */ /* 0x000fe4000bf25310 */
[----:B------:R-:W-:Y:S02]  /*22680*/  CS2R R10, SRZ ;  /* 0x00000000000a7805 */ /* 0x000fe4000001ff00 */
[----:B------:R-:W-:Y:S01]  /*22690*/  ISETP.NE.U32.AND P3, PT, RZ, UR10, PT ;  /* 0x0000000aff007c0c */ /* 0x000fe2000bf65070 */
[----:B------:R-:W-:Y:S01]  /*226a0*/  STL [R1+0x4], R14 ;  /* 0x0000040e01007387 */ /* 0x000fe20000100800 */
[----:B------:R-:W-:Y:S02]  /*226b0*/  ISETP.NE.U32.AND P0, PT, RZ, UR6, PT ;  /* 0x00000006ff007c0c */ /* 0x000fe4000bf05070 */
[----:B------:R-:W-:Y:S01]  /*226c0*/  ISETP.NE.U32.AND P2, PT, RZ, UR8, PT ;  /* 0x00000008ff007c0c */ /* 0x000fe2000bf45070 */
[----:B------:R-:W-:Y:S01]  /*226d0*/  STL [R1+0x28], R13 ;  /* 0x0000280d01007387 */ /* 0x000fe20000100800 */
[----:B------:R-:W-:-:S02]  /*226e0*/  IADD3 R6, P5, R14, UR6, RZ ;  /* 0x000000060e067c10 */ /* 0x000fc4000ffbe0ff */
[C---:B-1----:R-:W-:Y:S02]  /*226f0*/  IADD3 R2, P4, R14.reuse, UR4, RZ ;  /* 0x000000040e027c10 */ /* 0x042fe4000ff9e0ff */
[----:B------:R-:W-:Y:S02]  /*22700*/  ISETP.NE.AND.EX P3, PT, RZ, UR11, PT, P3 ;  /* 0x0000000bff007c0c */ /* 0x000fe4000bf65330 */
[C---:B------:R-:W-:Y:S02]  /*22710*/  IADD3.X R3, R13.reuse, UR5, RZ, P4, !PT ;  /* 0x000000050d037c10 */ /* 0x040fe4000a7fe4ff */
[----:B0-----:R-:W-:Y:S02]  /*22720*/  IADD3 R4, P4, R14, UR8, RZ ;  /* 0x000000080e047c10 */ /* 0x001fe4000ff9e0ff */
[----:B------:R-:W-:Y:S01]  /*22730*/  ISETP.NE.AND.EX P0, PT, RZ, UR7, PT, P0 ;  /* 0x00000007ff007c0c */ /* 0x000fe2000bf05300 */
[----:B------:R-:W2:Y:S01]  /*22740*/  @P1 LDG.E R8, desc[UR12][R2.64] ;  /* 0x0000000c02081981 */ /* 0x000ea2000c1e1900 */
[C---:B------:R-:W-:Y:S01]  /*22750*/  IADD3.X R5, R13.reuse, UR9, RZ, P4, !PT ;  /* 0x000000090d057c10 */ /* 0x040fe2000a7fe4ff */
[----:B------:R-:W-:Y:S01]  /*22760*/  ULDC UR4, c[0x0][0x288] ;  /* 0x0000a20000047ab9 */ /* 0x000fe20000000800 */
[----:B------:R-:W-:Y:S01]  /*22770*/  ISETP.NE.AND.EX P2, PT, RZ, UR9, PT, P2 ;  /* 0x00000009ff007c0c */ /* 0x000fe2000bf45320 */
[----:B------:R-:W-:Y:S01]  /*22780*/  IMAD.U32 R12, RZ, RZ, UR4 ;  /* 0x00000004ff0c7e24 */ /* 0x000fe2000f8e00ff */
[----:B------:R-:W-:Y:S01]  /*22790*/  ULDC.64 UR4, c[0x0][0x418] ;  /* 0x0001060000047ab9 */ /* 0x000fe20000000a00 */
[----:B------:R-:W-:Y:S01]  /*227a0*/  IADD3.X R7, R13, UR7, RZ, P5, !PT ;  /* 0x000000070d077c10 */ /* 0x000fe2000affe4ff */
[----:B--2---:R0:W-:Y:S01]  /*227b0*/  STL [R1+0x48], R8 ;  /* 0x0000480801007387 */ /* 0x0041e20000100800 */
[----:B------:R-:W-:-:S03]  /*227c0*/  UISETP.NE.U32.AND UP0, UPT, UR4, URZ, UPT ;  /* 0x0000003f0400728c */ /* 0x000fc6000bf05070 */
[----:B------:R-:W-:Y:S01]  /*227d0*/  ULDC UR4, c[0x0][0x424] ;  /* 0x0001090000047ab9 */ /* 0x000fe20000000800 */
[----:B------:R-:W5:Y:S04]  /*227e0*/  @P0 LDG.E R11, desc[UR12][R6.64] ;  /* 0x0000000c060b0981 */ /* 0x000f68000c1e1900 */
[----:B------:R-:W5:Y:S01]  /*227f0*/  @P2 LDG.E R10, desc[UR12][R4.64] ;  /* 0x0000000c040a2981 */ /* 0x000f62000c1e1900 */
[----:B0-----:R-:W-:-:S04]  /*22800*/  @P3 IADD3 R8, P4, R14, UR10, RZ ;  /* 0x0000000a0e083c10 */ /* 0x001fc8000ff9e0ff */
[----:B------:R-:W-:-:S05]  /*22810*/  @P3 IADD3.X R9, R13, UR11, RZ, P4, !PT ;  /* 0x0000000b0d093c10 */ /* 0x000fca000a7fe4ff */
[----:B------:R0:W2:Y:S01]  /*22820*/  @P3 LDG.E R12, desc[UR12][R8.64] ;  /* 0x0000000c080c3981 */ /* 0x0000a2000c1e1900 */
[----:B------:R-:W-:-:S03]  /*22830*/  UISETP.NE.AND.EX UP0, UPT, UR5, URZ, UPT, UP0 ;  /* 0x0000003f0500728c */ /* 0x000fc6000bf05300 */
[----:B------:R-:W-:Y:S01]  /*22840*/  ULDC UR5, c[0x0][0x2f0] ;  /* 0x0000bc0000057ab9 */ /* 0x000fe20000000800 */
[----:B------:R-:W-:-:S04]  /*22850*/  USEL UR4, UR4, 0x1, UP0 ;  /* 0x0000000104047887 */ /* 0x000fc80008000000 */
[----:B------:R-:W-:-:S03]  /*22860*/  UIMAD UR4, UR4, UR5, URZ ;  /* 0x00000005040472a4 */ /* 0x000fc6000f8e023f */
[----:B------:R-:W-:Y:S02]  /*22870*/  ULDC UR5, c[0x0][0x348] ;  /* 0x0000d20000057ab9 */ /* 0x000fe40000000800 */
[----:B0-----:R-:W-:Y:S01]  /*22880*/  MOV R9, UR5 ;  /* 0x0000000500097c02 */ /* 0x001fe20008000f00 */
[----:B------:R-:W-:Y:S01]  /*22890*/  IMAD.U32 R8, RZ, RZ, UR4 ;  /* 0x00000004ff087e24 */ /* 0x000fe2000f8e00ff */
[----:B--2---:R0:W-:Y:S01]  /*228a0*/  STL [R1+0x54], R12 ;  /* 0x0000540c01007387 */ /* 0x0041e20000100800 */
[----:B------:R-:W-:Y:S05]  /*228b0*/  @P3 BRA `(.L_x_656) ;  /* 0x0000000000183947 */ /* 0x000fea0003800000 */
[----:B------:R-:W-:Y:S05]  /*228c0*/  @!P1 BRA `(.L_x_656) ;  /* 0x0000000000149947 */ /* 0x000fea0003800000 */
[----:B------:R-:W-:Y:S02]  /*228d0*/  ULDC.64 UR4, c[0x0][0x208] ;  /* 0x0000820000047ab9 */ /* 0x000fe40000000a00 */
[----:B0-----:R-:W2:Y:S04]  /*228e0*/  LDG.E R12, desc[UR4][R2.64] ;  /* 0x00000004020c7981 */ /* 0x001ea8000c1e1900 */
[----:B------:R-:W2:Y:S02]  /*228f0*/  LDG.E R2, desc[UR4][R2.64+0x4] ;  /* 0x0000040402027981 */ /* 0x000ea4000c1e1900 */
[----:B--2---:R-:W-:-:S05]  /*22900*/  IMAD.IADD R2, R2, 0x1, -R12 ;  /* 0x0000000102027824 */ /* 0x004fca00078e0a0c */
[----:B------:R1:W-:Y:S02]  /*22910*/  STL [R1+0x54], R2 ;  /* 0x0000540201007387 */ /* 0x0003e40000100800 */
.L_x_656:
[----:B------:R-:W2:Y:S01]  /*22920*/  LDL.LU R3, [R1+0x18] ;  /* 0x0000180001037983 */ /* 0x000ea20000300800 */
[----:B0-----:R-:W-:Y:S01]  /*22930*/  MOV R12, R15 ;  /* 0x0000000f000c7202 */ /* 0x001fe20000000f00 */
[----:B------:R-:W-:Y:S02]  /*22940*/  ULDC.64 UR4, c[0x0][0xa20] ;  /* 0x0002880000047ab9 */ /* 0x000fe40000000a00 */
[----:B------:R-:W-:Y:S02]  /*22950*/  ISETP.NE.U32.AND P1, PT, RZ, UR4, PT ;  /* 0x00000004ff007c0c */ /* 0x000fe4000bf25070 */
[----:B------:R0:W-:Y:S02]  /*22960*/  STL [R1+0x8], R12 ;  /* 0x0000080c01007387 */ /* 0x0001e40000100800 */
[----:B------:R-:W-:Y:S02]  /*22970*/  ISETP.NE.AND.EX P1, PT, RZ, UR5, PT, P1 ;  /* 0x00000005ff007c0c */ /* 0x000fe4000bf25310 */
[----:B--2---:R-:W-:-:S02]  /*22980*/  LOP3.LUT R17, R3, 0xff000000, RZ, 0xc0, !PT ;  /* 0xff00000003117812 */ /* 0x004fc400078ec0ff */
[C---:B-1----:R-:W-:Y:S02]  /*22990*/  LOP3.LUT R2, R3.reuse, 0xff0000, RZ, 0xc0, !PT ;  /* 0x00ff000003027812 */ /* 0x042fe400078ec0ff */
[----:B------:R-:W-:Y:S02]  /*229a0*/  SHF.R.U32.HI R17, RZ, 0x8, R17 ;  /* 0x00000008ff117819 */ /* 0x000fe40000011611 */
[----:B------:R-:W-:Y:S02]  /*229b0*/  LOP3.LUT R16, R3, 0xffff, RZ, 0xc0, !PT ;  /* 0x0000ffff03107812 */ /* 0x000fe400078ec0ff */
[----:B------:R-:W-:Y:S01]  /*229c0*/  LEA.HI R17, R2, R17, RZ, 0x10 ;  /* 0x0000001102117211 */ /* 0x000fe200078f80ff */
[----:B-----5:R-:W-:-:S05]  /*229d0*/  IMAD.IADD R2, R11, 0x1, R0 ;  /* 0x000000010b027824 */ /* 0x020fca00078e0200 */
[----:B------:R0:W-:Y:S01]  /*229e0*/  STL [R1+0x18], R2 ;  /* 0x0000180201007387 */ /* 0x0001e20000100800 */
[----:B------:R-:W-:Y:S05]  /*229f0*/  @!P1 BRA `(.L_x_657) ;  /* 0x0000000000149947 */ /* 0x000fea0003800000 */
[----:B0-----:R-:W-:Y:S01]  /*22a00*/  IADD3 R2, P0, R14, UR4, RZ ;  /* 0x000000040e027c10 */ /* 0x001fe2000ff1e0ff */
[----:B------:R-:W-:-:S03]  /*22a10*/  ULDC.64 UR6, c[0x0][0x208] ;  /* 0x0000820000067ab9 */ /* 0x000fc60000000a00 */
[----:B------:R-:W-:-:S05]  /*22a20*/  IADD3.X R3, R13, UR5, RZ, P0, !PT ;  /* 0x000000050d037c10 */ /* 0x000fca00087fe4ff */
[----:B------:R0:W5:Y:S01]  /*22a30*/  LDG.E R8, desc[UR6][R2.64] ;  /* 0x0000000602087981 */ /* 0x000162000c1e1900 */
[----:B------:R-:W-:Y:S05]  /*22a40*/  BRA `(.L_x_658) ;  /* 0x0000000000147947 */ /* 0x000fea0003800000 */
.L_x_657:
[----:B------:R-:W-:Y:S05]  /*22a50*/  @!P0 BRA `(.L_x_658) ;  /* 0x0000000000108947 */ /* 0x000fea0003800000 */
[----:B------:R-:W-:Y:S02]  /*22a60*/  ULDC.64 UR4, c[0x0][0x208] ;  /* 0x0000820000047ab9 */ /* 0x000fe40000000a00 */
[----:B------:R-:W2:Y:S04]  /*22a70*/  LDG.E R8, desc[UR4][R6.64] ;  /* 0x0000000406087981 */ /* 0x000ea8000c1e1900 */
[----:B------:R-:W2:Y:S02]  /*22a80*/  LDG.E R6, desc[UR4][R6.64+0x4] ;  /* 0x0000040406067981 */ /* 0x000ea4000c1e1900 */
[----:B--2---:R-:W-:-:S07]  /*22a90*/  IMAD.IADD R8, R6, 0x1, -R8 ;  /* 0x0000000106087824 */ /* 0x004fce00078e0a08 */
.L_x_658:
[----:B------:R-:W-:Y:S01]  /*22aa0*/  ULDC.64 UR4, c[0x0][0x208] ;  /* 0x0000820000047ab9 */ /* 0x000fe20000000a00 */
[----:B-----5:R-:W-:Y:S02]  /*22ab0*/  IMAD.IADD R6, R8, 0x1, -R0 ;  /* 0x0000000108067824 */ /* 0x020fe400078e0a00 */
[----:B------:R-:W2:Y:S04]  /*22ac0*/  @P2 LDG.E R0, desc[UR4][R4.64] ;  /* 0x0000000404002981 */ /* 0x000ea8000c1e1900 */
[----:B------:R-:W2:Y:S01]  /*22ad0*/  @P2 LDG.E R4, desc[UR4][R4.64+0x4] ;  /* 0x0000040404042981 */ /* 0x000ea2000c1e1900 */
[----:B------:R-:W-:Y:S01]  /*22ae0*/  LOP3.LUT R13, R17, 0xff, RZ, 0xc0, !PT ;  /* 0x000000ff110d7812 */ /* 0x000fe200078ec0ff */
[----:B------:R-:W-:Y:S01]  /*22af0*/  BSSY B0, `(.L_x_659) ;  /* 0x000002a000007945 */ /* 0x000fe20003800000 */
[----:B------:R-:W-:Y:S01]  /*22b00*/  SHF.R.U32.HI R17, RZ, 0x10, R17 ;  /* 0x00000010ff117819 */ /* 0x000fe20000011611 */
[----:B--2---:R-:W-:-:S05]  /*22b10*/  @P2 IMAD.IADD R9, R4, 0x1, -R0 ;  /* 0x0000000104092824 */ /* 0x004fca00078e0a00 */
[----:B0-----:R-:W-:-:S04]  /*22b20*/  IADD3 R2, R6, R9, RZ ;  /* 0x0000000906027210 */ /* 0x001fc80007ffe0ff */
[C---:B------:R-:W-:Y:S01]  /*22b30*/  ISETP.GE.AND P1, PT, R2.reuse, 0x1, PT ;  /* 0x000000010200780c */ /* 0x040fe20003f26270 */
[----:B------:R-:W-:-:S04]  /*22b40*/  VIADD R0, R2, 0xaf ;  /* 0x000000af02007836 */ /* 0x000fc80000000000 */
[----:B------:R-:W-:-:S05]  /*22b50*/  IMAD.HI R0, R0, 0x2e8ba2e9, RZ ;  /* 0x2e8ba2e900007827 */ /* 0x000fca00078e02ff */
[----:B------:R-:W-:-:S04]  /*22b60*/  SHF.R.U32.HI R2, RZ, 0x1f, R0 ;  /* 0x0000001fff027819 */ /* 0x000fc80000011600 */
[----:B------:R-:W-:Y:S01]  /*22b70*/  LEA.HI.SX32 R11, R0, R2, 0x1b ;  /* 0x00000002000b7211 */ /* 0x000fe200078fdaff */
[----:B------:R-:W-:-:S04]  /*22b80*/  IMAD.MOV.U32 R0, RZ, RZ, RZ ;  /* 0x000000ffff007224 */ /* 0x000fc800078e00ff */
[----:B------:R0:W-:Y:S04]  /*22b90*/  STL [R1+0x3c], R11 ;  /* 0x00003c0b01007387 */ /* 0x0001e80000100800 */
[----:B------:R0:W-:Y:S01]  /*22ba0*/  STL [R1+0x58], R13 ;  /* 0x0000580d01007387 */ /* 0x0001e20000100800 */
[----:B------:R-:W-:Y:S05]  /*22bb0*/  @!P1 BRA `(.L_x_660) ;  /* 0x0000000000749947 */ /* 0x000fea0003800000 */
[----:B------:R-:W-:Y:S01]  /*22bc0*/  ISETP.NE.AND P0, PT, R17, RZ, PT ;  /* 0x000000ff1100720c */ /* 0x000fe20003f05270 */
[----:B------:R-:W-:-:S03]  /*22bd0*/  ULDC UR4, c[0x0][0x9f0] ;  /* 0x00027c0000047ab9 */ /* 0x000fc60000000800 */
[----:B------:R-:W-:-:S04]  /*22be0*/  SEL R2, R17, UR4, P0 ;  /* 0x0000000411027c07 */ /* 0x000fc80008000000 */
[----:B------:R-:W-:Y:S02]  /*22bf0*/  IABS R3, R2 ;  /* 0x0000000200037213 */ /* 0x000fe40000000000 */
[----:B------:R-:W-:Y:S02]  /*22c00*/  IADD3 R0, R2, -0x1, R11 ;  /* 0xffffffff02007810 */ /* 0x000fe40007ffe00b */
[----:B------:R-:W1:Y:S08]  /*22c10*/  I2F.RP R4, R3 ;  /* 0x0000000300047306 */ /* 0x000e700000209400 */
[----:B-1----:R-:W1:Y:S02]  /*22c20*/  MUFU.RCP R4, R4 ;  /* 0x0000000400047308 */ /* 0x002e640000001000 */
[----:B-1----:R-:W-:-:S06]  /*22c30*/  VIADD R4, R4, 0xffffffe ;  /* 0x0ffffffe04047836 */ /* 0x002fcc0000000000 */
[----:B------:R1:W2:Y:S02]  /*22c40*/  F2I.FTZ.U32.TRUNC.NTZ R5, R4 ;  /* 0x0000000400057305 */ /* 0x0002a4000021f000 */
[----:B-1----:R-:W-:-:S04]  /*22c50*/  LOP3.LUT R4, R0, R2, RZ, 0x3c, !PT ;  /* 0x0000000200047212 */ /* 0x002fc800078e3cff */
[----:B------:R-:W-:Y:S02]  /*22c60*/  ISETP.GE.AND P4, PT, R4, RZ, PT ;  /* 0x000000ff0400720c */ /* 0x000fe40003f86270 */
[----:B--2---:R-:W-:-:S05]  /*22c70*/  IADD3 R4, RZ, -R5, RZ ;  /* 0x80000005ff047210 */ /* 0x004fca0007ffe0ff */
[----:B------:R-:W-:Y:S02]  /*22c80*/  IMAD R7, R4, R3, RZ ;  /* 0x0000000304077224 */ /* 0x000fe400078e02ff */
[----:B------:R-:W-:-:S04]  /*22c90*/  IMAD.MOV.U32 R4, RZ, RZ, RZ ;  /* 0x000000ffff047224 */ /* 0x000fc800078e00ff */
[----:B------:R-:W-:Y:S01]  /*22ca0*/  IMAD.HI.U32 R7, R5, R7, R4 ;  /* 0x0000000705077227 */ /* 0x000fe200078e0004 */
[----:B------:R-:W-:Y:S02]  /*22cb0*/  IABS R4, R0 ;  /* 0x0000000000047213 */ /* 0x000fe40000000000 */
[----:B------:R-:W-:-:S05]  /*22cc0*/  IABS R0, R2 ;  /* 0x0000000200007213 */ /* 0x000fca0000000000 */
[----:B------:R-:W-:-:S04]  /*22cd0*/  IMAD.MOV R0, RZ, RZ, -R0 ;  /* 0x000000ffff007224 */ /* 0x000fc800078e0a00 */
[----:B------:R-:W-:Y:S02]  /*22ce0*/  IMAD.MOV.U32 R5, RZ, RZ, R0 ;  /* 0x000000ffff057224 */ /* 0x000fe400078e0000 */
[----:B------:R-:W-:-:S04]  /*22cf0*/  IMAD.HI.U32 R0, R7, R4, RZ ;  /* 0x0000000407007227 */ /* 0x000fc800078e00ff */
[----:B------:R-:W-:-:S05]  /*22d00*/  IMAD R4, R0, R5, R4 ;  /* 0x0000000500047224 */ /* 0x000fca00078e0204 */
[----:B------:R-:W-:-:S13]  /*22d10*/  ISETP.GT.U32.AND P3, PT, R3, R4, PT ;  /* 0x000000040300720c */ /* 0x000fda0003f64070 */
[-C--:B------:R-:W-:Y:S01]  /*22d20*/  @!P3 IADD3 R4, R4, -R3.reuse, RZ ;  /* 0x800000030404b210 */ /* 0x080fe20007ffe0ff */
[----:B------:R-:W-:Y:S01]  /*22d30*/  @!P3 VIADD R0, R0, 0x1 ;  /* 0x000000010000b836 */ /* 0x000fe20000000000 */
[----:B------:R-:W-:Y:S02]  /*22d40*/  ISETP.NE.AND P3, PT, R2, RZ, PT ;  /* 0x000000ff0200720c */ /* 0x000fe40003f65270 */
[----:B------:R-:W-:-:S13]  /*22d50*/  ISETP.GE.U32.AND P0, PT, R4, R3, PT ;  /* 0x000000030400720c */ /* 0x000fda0003f06070 */
[----:B------:R-:W-:-:S04]  /*22d60*/  @P0 VIADD R0, R0, 0x1 ;  /* 0x0000000100000836 */ /* 0x000fc80000000000 */
[----:B------:R-:W-:Y:S01]  /*22d70*/  @!P4 IMAD.MOV R0, RZ, RZ, -R0 ;  /* 0x000000ffff00c224 */ /* 0x000fe200078e0a00 */
[----:B------:R-:W-:-:S07]  /*22d80*/  @!P3 LOP3.LUT R0, RZ, R2, RZ, 0x33, !PT ;  /* 0x00000002ff00b212 */ /* 0x000fce00078e33ff */
.L_x_660:
[----:B------:R-:W-:Y:S05]  /*22d90*/  BSYNC B0 ;  /* 0x0000000000007941 */ /* 0x000fea0003800000 */
.L_x_659:
[-C--:B------:R-:W-:Y:S01]  /*22da0*/  IMAD R2, R13, R0.reuse, RZ ;  /* 0x000000000d027224 */ /* 0x080fe200078e02ff */
[----:B------:R-:W-:Y:S04]  /*22db0*/  BSSY B0, `(.L_x_661) ;  /* 0x0000121000007945 */ /* 0x000fe80003800000 */
[C---:B------:R-:W-:Y:S01]  /*22dc0*/  VIADDMNMX R0, R2.reuse, R0, R11, PT ;  /* 0x0000000002007246 */ /* 0x040fe2000380010b */
[----:B------:R-:W-:-:S04]  /*22dd0*/  IMAD R2, R2, 0xb0, -R6 ;  /* 0x000000b002027824 */ /* 0x000fc800078e0a06 */
[----:B------:R-:W-:Y:S01]  /*22de0*/  IMAD R6, R0, 0xb0, -R6 ;  /* 0x000000b000067824 */ /* 0x000fe200078e0a06 */
[----:B------:R-:W-:-:S04]  /*22df0*/  VIMNMX R0, RZ, R2, !PT ;  /* 0x00000002ff007248 */ /* 0x000fc80007fe0100 */
[----:B------:R-:W-:Y:S01]  /*22e00*/  VIMNMX R9, R6, R9, PT ;  /* 0x0000000906097248 */ /* 0x000fe20003fe0100 */
[----:B------:R-:W-:-:S03]  /*22e10*/  IMAD.WIDE.U32 R2, R0, -0x45d1745d, RZ ;  /* 0xba2e8ba300027825 */ /* 0x000fc600078e00ff */
[----:B------:R-:W-:Y:S02]  /*22e20*/  ISETP.GT.AND P0, PT, R9, R0, PT ;  /* 0x000000000900720c */ /* 0x000fe40003f04270 */
[----:B------:R-:W-:-:S05]  /*22e30*/  SHF.R.U32.HI R2, RZ, 0x7, R3 ;  /* 0x00000007ff027819 */ /* 0x000fca0000011603 */
[----:B------:R-:W-:-:S06]  /*22e40*/  IMAD.MOV.U32 R7, RZ, RZ, R2 ;  /* 0x000000ffff077224 */ /* 0x000fcc00078e0002 */
[----:B------:R-:W-:-:S05]  /*22e50*/  @P0 IADD3 R9, R9, 0xaf, RZ ;  /* 0x000000af09090810 */ /* 0x000fca0007ffe0ff */
[----:B------:R-:W-:-:S05]  /*22e60*/  @P0 IMAD.HI R0, R9, 0x2e8ba2e9, RZ ;  /* 0x2e8ba2e909000827 */ /* 0x000fca00078e02ff */
[----:B------:R-:W-:-:S04]  /*22e70*/  @P0 SHF.R.U32.HI R3, RZ, 0x1f, R0 ;  /* 0x0000001fff030819 */ /* 0x000fc80000011600 */
[----:B------:R-:W-:Y:S02]  /*22e80*/  @P0 LEA.HI.SX32 R7, R0, R3, 0x1b ;  /* 0x0000000300070211 */ /* 0x000fe400078fdaff */
[----:B------:R-:W-:Y:S02]  /*22e90*/  PLOP3.LUT P0, PT, PT, PT, PT, 0x80, 0x0 ;  /* 0x000000000000781c */ /* 0x000fe40003f0f070 */
[----:B------:R-:W-:-:S13]  /*22ea0*/  ISETP.GT.AND P3, PT, R7, R2, PT ;  /* 0x000000020700720c */ /* 0x000fda0003f64270 */
[----:B------:R-:W-:Y:S05]  /*22eb0*/  @!P3 BRA `(.L_x_662) ;  /* 0x000000100040b947 */ /* 0x000fea0003800000 */
[----:B------:R-:W-:Y:S01]  /*22ec0*/  UMOV UR4, 0xffffffff ;  /* 0xffffffff00047882 */ /* 0x000fe20000000000 */
[----:B------:R-:W-:Y:S02]  /*22ed0*/  SEL R0, R12, RZ, !P2 ;  /* 0x000000ff0c007207 */ /* 0x000fe40005000000 */
[----:B------:R-:W-:Y:S05]  /*22ee0*/  BRA.DIV UR4, `(.L_x_663) ;  /* 0x0000007204f47947 */ /* 0x000fea000b800000 */
[----:B------:R-:W1:Y:S02]  /*22ef0*/  S2R R3, SR_TID.X ;  /* 0x0000000000037919 */ /* 0x000e640000002100 */
[----:B-1----:R-:W-:-:S04]  /*22f00*/  SHF.R.U32.HI R3, RZ, 0x5, R3 ;  /* 0x00000005ff037819 */ /* 0x002fc80000011603 */
[----:B------:R-:W-:-:S05]  /*22f10*/  LOP3.LUT R3, R3, 0x3, RZ, 0xc0, !PT ;  /* 0x0000000303037812 */ /* 0x000fca00078ec0ff */
[----:B------:R1:W2:Y:S02]  /*22f20*/  SHFL.IDX PT, R14, R3, RZ, 0x1f ;  /* 0x00001fff030e7589 */ /* 0x0002a400000e0000 */
.L_x_863:
[----:B--2---:R-:W-:Y:S02]  /*22f30*/  ISETP.NE.AND P0, PT, R14, RZ, PT ;  /* 0x000000ff0e00720c */ /* 0x004fe40003f05270 */
[----:B------:R-:W-:-:S11]  /*22f40*/  PLOP3.LUT P6, PT, PT, PT, PT, 0x8, 0x0 ;  /* 0x000000000000781c */ /* 0x000fd60003fce170 */
[----:B------:R-:W-:Y:S05]  /*22f50*/  @P0 BRA `(.L_x_664) ;  /* 0x00000000000c0947 */ /* 0x000fea0003800000 */
[----:B------:R-:W-:-:S03]  /*22f60*/  UMOV UR4, 0xffffffff ;  /* 0xffffffff00047882 */ /* 0x000fc60000000000 */
[----:B------:R-:W-:Y:S05]  /*22f70*/  BRA.DIV UR4, `(.L_x_665) ;  /* 0x0000007604047947 */ /* 0x000fea000b800000 */
[----:B------:R-:W-:-:S13]  /*22f80*/  ELECT P6, URZ, PT ;  /* 0x00000000003f782f */ /* 0x000fda00038c0000 */
.L_x_664:
[----:B-1----:R-:W2:Y:S01]  /*22f90*/  LDL R3, [R1+0x5c] ;  /* 0x00005c0001037983 */ /* 0x002ea20000100800 */
[----:B------:R-:W-:Y:S01]  /*22fa0*/  BSSY B1, `(.L_x_666) ;  /* 0x0000008000017945 */ /* 0x000fe20003800000 */
[----:B--2---:R-:W-:-:S05]  /*22fb0*/  VIADD R3, R3, 0x1 ;  /* 0x0000000103037836 */ /* 0x004fca0000000000 */
[----:B------:R-:W-:-:S04]  /*22fc0*/  LEA.HI R4, R3, R3, RZ, 0x1 ;  /* 0x0000000303047211 */ /* 0x000fc800078f08ff */
[----:B------:R-:W-:-:S05]  /*22fd0*/  LOP3.LUT R4, R4, 0xfffffffe, RZ, 0xc0, !PT ;  /* 0xfffffffe04047812 */ /* 0x000fca00078ec0ff */
[----:B------:R-:W-:-:S05]  /*22fe0*/  IMAD.IADD R3, R3, 0x1, -R4 ;  /* 0x0000000103037824 */ /* 0x000fca00078e0a04 */
[----:B------:R-:W-:-:S04]  /*22ff0*/  SHF.L.U32 R3, R3, 0x1f, RZ ;  /* 0x0000001f03037819 */ /* 0x000fc800000006ff */
[----:B------:R-:W1:Y:S02]  /*23000*/  SYNCS.PHASECHK.TRANS64.TRYWAIT P0, [R18+URZ+0x34820], R3 ;  /* 0x03482003120075a7 */ /* 0x000e64000800017f */
[----:B-1----:R-:W-:Y:S05]  /*23010*/  @!P0 BRA `(.L_x_667) ;  /* 0x0000007000fc8947 */ /* 0x002fea0003800000 */
.L_x_866:
[----:B------:R-:W-:Y:S05]  /*23020*/  BSYNC B1 ;  /* 0x0000000000017941 */ /* 0x000fea0003800000 */
.L_x_666:
[----:B------:R-:W-:Y:S04]  /*23030*/  BSSY B1, `(.L_x_668) ;  /* 0x000006f000017945 */ /* 0x000fe80003800000 */
[----:B------:R-:W-:Y:S05]  /*23040*/  @!P6 BRA `(.L_x_669) ;  /* 0x0000000400b4e947 */ /* 0x000fea0003800000 */
[----:B------:R-:W2:Y:S04]  /*23050*/  LDL R5, [R1+0x20] ;  /* 0x0000200001057983 */ /* 0x000ea80000100800 */
[----:B------:R-:W3:Y:S01]  /*23060*/  LDL R6, [R1+0x24] ;  /* 0x0000240001067983 */ /* 0x000ee20000100800 */
[----:B------:R-:W-:Y:S01]  /*23070*/  BSSY B2, `(.L_x_670) ;  /* 0x0000008000027945 */ /* 0x000fe20003800000 */
[----:B------:R-:W4:Y:S02]  /*23080*/  S2R R4, SR_TID.X ;  /* 0x0000000000047919 */ /* 0x000f240000002100 */
[----:B----4-:R-:W-:-:S04]  /*23090*/  LOP3.LUT R4, R4, 0x7f, RZ, 0xc0, !PT ;  /* 0x0000007f04047812 */ /* 0x010fc800078ec0ff */
[----:B------:R-:W-:Y:S02]  /*230a0*/  ISETP.NE.AND P2, PT, R4, RZ, PT ;  /* 0x000000ff0400720c */ /* 0x000fe40003f45270 */
[----:B--2---:R-:W-:Y:S02]  /*230b0*/  LEA R5, R5, R18, 0x3 ;  /* 0x0000001205057211 */ /* 0x004fe400078e18ff */
[----:B---3--:R-:W-:-:S04]  /*230c0*/  SHF.L.U32 R9, R6, 0x1f, RZ ;  /* 0x0000001f06097819 */ /* 0x008fc800000006ff */
[----:B------:R-:W2:Y:S02]  /*230d0*/  SYNCS.PHASECHK.TRANS64.TRYWAIT P0, [R5+URZ+0x348a0], R9 ;  /* 0x0348a009050075a7 */ /* 0x000ea4000800017f */
[----:B--2---:R-:W-:Y:S05]  /*230e0*/  @!P0 BRA `(.L_x_671) ;  /* 0x0000007000dc8947 */ /* 0x004fea0003800000 */
.L_x_867:
[----:B------:R-:W-:Y:S05]  /*230f0*/  BSYNC B2 ;  /* 0x0000000000027941 */ /* 0x000fea0003800000 */
.L_x_670:
[----:B------:R-:W-:Y:S04]  /*23100*/  BSSY B2, `(.L_x_672) ;  /* 0x0000009000027945 */ /* 0x000fe80003800000 */
[----:B------:R-:W-:Y:S05]  /*23110*/  @P2 BRA `(.L_x_673) ;  /* 0x00000000001c2947 */ /* 0x000fea0003800000 */
[----:B------:R-:W3:Y:S01]  /*23120*/  S2R R4, SR_TID.X ;  /* 0x0000000000047919 */ /* 0x000ee20000002100 */
[----:B-1----:R-:W-:-:S04]  /*23130*/  IMAD.MOV.U32 R3, RZ, RZ, 0xb000 ;  /* 0x0000b000ff037424 */ /* 0x002fc800078e00ff */
[----:B------:R4:W-:Y:S01]  /*23140*/  SYNCS.ARRIVE.TRANS64 RZ, [R5+URZ+0x34890], R3 ;  /* 0x0348900305ff79a7 */ /* 0x0009e2000800003f */
[----:B---3--:R-:W-:-:S04]  /*23150*/  LOP3.LUT R4, R4, 0x1f, RZ, 0xc0, !PT ;  /* 0x0000001f04047812 */ /* 0x008fc800078ec0ff */
[----:B------:R-:W-:-:S13]  /*23160*/  ISETP.NE.AND P0, PT, R4, RZ, PT ;  /* 0x000000ff0400720c */ /* 0x000fda0003f05270 */
[----:B----4-:R-:W-:Y:S05]  /*23170*/  @!P0 BRA `(.L_x_673) ;  /* 0x0000000000048947 */ /* 0x010fea0003800000 */
[----:B------:R-:W-:Y:S01]  /*23180*/  BPT.TRAP 0x1 ;  /* 0x000000040000795c */ /* 0x000fe20000300000 */
.L_x_673:
[----:B------:R-:W-:Y:S05]  /*23190*/  BSYNC B2 ;  /* 0x0000000000027941 */ /* 0x000fea0003800000 */
.L_x_672:
[----:B-1----:R-:W3:Y:S01]  /*231a0*/  LDL R3, [R1+0x20] ;  /* 0x0000200001037983 */ /* 0x002ee20000100800 */
[----:B------:R-:W-:Y:S01]  /*231b0*/  IMAD.MOV.U32 R14, RZ, RZ, RZ ;  /* 0x000000ffff0e7224 */ /* 0x000fe200078e00ff */
[----:B------:R-:W-:Y:S01]  /*231c0*/  UIADD3 UR4, UP0, UR38, 0x570, URZ ;  /* 0x0000057026047890 */ /* 0x000fe2000ff1e03f */
[----:B------:R-:W-:Y:S01]  /*231d0*/  IMAD R4, R7, 0xb0, R10 ;  /* 0x000000b007047824 */ /* 0x000fe200078e020a */
[----:B------:R-:W-:Y:S01]  /*231e0*/  PLOP3.LUT P0, PT, PT, PT, PT, 0x80, 0x0 ;  /* 0x000000000000781c */ /* 0x000fe20003f0f070 */
[----:B------:R-:W-:Y:S01]  /*231f0*/  UMOV UR6, 0x0 ;  /* 0x0000000000067882 */ /* 0x000fe20000000000 */
[----:B------:R-:W-:Y:S01]  /*23200*/  R2UR UR10, R14 ;  /* 0x000000000e0a72ca */ /* 0x000fe200000e0000 */
[----:B------:R-:W-:Y:S01]  /*23210*/  VIADD R4, R4, 0xffffff50 ;  /* 0xffffff5004047836 */ /* 0x000fe20000000000 */
[----:B------:R-:W-:Y:S01]  /*23220*/  UIADD3.X UR5, URZ, UR39, URZ, UP0, !UPT ;  /* 0x000000273f057290 */ /* 0x000fe200087fe43f */
[----:B------:R-:W-:Y:S01]  /*23230*/  UMOV UR7, 0x12f00000 ;  /* 0x12f0000000077882 */ /* 0x000fe20000000000 */
[----:B---3--:R-:W-:Y:S01]  /*23240*/  IMAD R8, R3, 0xb000, R18 ;  /* 0x0000b00003087824 */ /* 0x008fe200078e0212 */
[----:B------:R-:W-:-:S03]  /*23250*/  IADD3 R3, R5, 0x34890, RZ ;  /* 0x0003489005037810 */ /* 0x000fc60007ffe0ff */
[----:B------:R-:W-:-:S07]  /*23260*/  VIADD R6, R8, 0x1e400 ;  /* 0x0001e40008067836 */ /* 0x000fce0000000000 */
.L_x_674:
        /* <DEDUP_REMOVED lines=9> */
[----:B-1----:R-:W-:Y:S05]  /*23300*/  @P0 BRA.U.ANY `(.L_x_674) ;  /* 0xfffffffd00d80947 */ /* 0x002fea000393ffff */
[----:B0-----:R-:W-:Y:S01]  /*23310*/  IMAD.MOV.U32 R11, RZ, RZ, 0x40 ;  /* 0x00000040ff0b7424 */ /* 0x001fe200078e00ff */
[----:B------:R-:W-:Y:S01]  /*23320*/  PLOP3.LUT P0, PT, PT, PT, PT, 0x80, 0x0 ;  /* 0x000000000000781c */ /* 0x000fe20003f0f070 */
[----:B------:R-:W-:Y:S01]  /*23330*/  VIADD R6, R8, 0x23c00 ;  /* 0x00023c0008067836 */ /* 0x000fe20000000000 */
[----:B------:R-:W-:Y:S01]  /*23340*/  UMOV UR6, 0x0 ;  /* 0x0000000000067882 */ /* 0x000fe20000000000 */
[----:B------:R-:W-:Y:S01]  /*23350*/  UMOV UR7, 0x12f00000 ;  /* 0x12f0000000077882 */ /* 0x000fe20000000000 */
[----:B------:R-:W-:-:S15]  /*23360*/  R2UR UR10, R11 ;  /* 0x000000000b0a72ca */ /* 0x000fde00000e0000 */
.L_x_675:
        /* <DEDUP_REMOVED lines=10> */
[----:B------:R-:W0:Y:S01]  /*23410*/  SYNCS.PHASECHK.TRANS64.TRYWAIT P0, [R5+URZ+0x348c0], R9 ;  /* 0x0348c009050075a7 */ /* 0x000e22000800017f */
[----:B------:R-:W-:Y:S04]  /*23420*/  BSSY B2, `(.L_x_676) ;  /* 0x0000002000027945 */ /* 0x000fe80003800000 */
[----:B0-----:R-:W-:Y:S05]  /*23430*/  @!P0 BRA `(.L_x_677) ;  /* 0x00000070001c8947 */ /* 0x001fea0003800000 */
.L_x_868:
[----:B------:R-:W-:Y:S05]  /*23440*/  BSYNC B2 ;  /* 0x0000000000027941 */ /* 0x000fea0003800000 */
.L_x_676:
[----:B------:R-:W-:Y:S01]  /*23450*/  BSSY B2, `(.L_x_678) ;  /* 0x000000b000027945 */ /* 0x000fe20003800000 */
[----:B------:R-:W-:Y:S01]  /*23460*/  MOV R12, 0x0 ;  /* 0x00000000000c7802 */ /* 0x000fe20000000f00 */
[----:B------:R-:W-:Y:S02]  /*23470*/  IMAD.MOV.U32 R13, RZ, RZ, 0x12f00000 ;  /* 0x12f00000ff0d7424 */ /* 0x000fe400078e00ff */
[----:B------:R-:W-:Y:S05]  /*23480*/  @P2 BRA `(.L_x_679) ;  /* 0x00000000001c2947 */ /* 0x000fea0003800000 */
[----:B------:R-:W1:Y:S01]  /*23490*/  S2R R6, SR_TID.X ;  /* 0x0000000000067919 */ /* 0x000e620000002100 */
[----:B------:R-:W-:-:S04]  /*234a0*/  IMAD.MOV.U32 R3, RZ, RZ, 0xb000 ;  /* 0x0000b000ff037424 */ /* 0x000fc800078e00ff */
[----:B------:R3:W-:Y:S01]  /*234b0*/  SYNCS.ARRIVE.TRANS64 RZ, [R5+URZ+0x348b0], R3 ;  /* 0x0348b00305ff79a7 */ /* 0x0007e2000800003f */
[----:B-1----:R-:W-:-:S04]  /*234c0*/  LOP3.LUT R6, R6, 0x1f, RZ, 0xc0, !PT ;  /* 0x0000001f06067812 */ /* 0x002fc800078ec0ff */
[----:B------:R-:W-:-:S13]  /*234d0*/  ISETP.NE.AND P0, PT, R6, RZ, PT ;  /* 0x000000ff0600720c */ /* 0x000fda0003f05270 */
[----:B---3--:R-:W-:Y:S05]  /*234e0*/  @!P0 BRA `(.L_x_679) ;  /* 0x0000000000048947 */ /* 0x008fea0003800000 */
[----:B------:R-:W-:Y:S01]  /*234f0*/  BPT.TRAP 0x1 ;  /* 0x000000040000795c */ /* 0x000fe20000300000 */
.L_x_679:
[----:B------:R-:W-:Y:S05]  /*23500*/  BSYNC B2 ;  /* 0x0000000000027941 */ /* 0x000fea0003800000 */
.L_x_678:
[----:B------:R-:W-:Y:S01]  /*23510*/  R2UR UR10, R14 ;  /* 0x000000000e0a72ca */ /* 0x000fe200000e0000 */
[----:B------:R-:W-:Y:S01]  /*23520*/  UIADD3 UR4, UP0, UR38, 0x670, URZ ;  /* 0x0000067026047890 */ /* 0x000fe2000ff1e03f */
[----:B------:R-:W-:Y:S01]  /*23530*/  R2UR UR6, R12 ;  /* 0x000000000c0672ca */ /* 0x000fe200000e0000 */
[----:B0-2---:R-:W-:Y:S01]  /*23540*/  VIADD R5, R5, 0x348b0 ;  /* 0x000348b005057836 */ /* 0x005fe20000000000 */
[----:B------:R-:W-:Y:S01]  /*23550*/  R2UR UR7, R13 ;  /* 0x000000000d0772ca */ /* 0x000fe200000e0000 */
[----:B------:R-:W-:Y:S01]  /*23560*/  UIADD3.X UR5, URZ, UR39, URZ, UP0, !UPT ;  /* 0x000000273f057290 */ /* 0x000fe200087fe43f */
[----:B------:R-:W-:Y:S02]  /*23570*/  PLOP3.LUT P0, PT, PT, PT, PT, 0x80, 0x0 ;  /* 0x000000000000781c */ /* 0x000fe40003f0f070 */
[----:B------:R-:W-:-:S11]  /*23580*/  IADD3 R3, R8, 0x400, RZ ;  /* 0x0000040008037810 */ /* 0x000fd60007ffe0ff */
.L_x_680:
        /* <DEDUP_REMOVED lines=15> */
.L_x_681:
        /* <DEDUP_REMOVED lines=10> */
.L_x_669:
[----:B------:R-:W-:Y:S05]  /*23720*/  BSYNC B1 ;  /* 0x0000000000017941 */ /* 0x000fea0003800000 */
.L_x_668:
[----:B------:R-:W1:Y:S04]  /*23730*/  LDL.LU R8, [R1+0x20] ;  /* 0x0000200001087983 */ /* 0x000e680000300800 */
[----:B------:R-:W2:Y:S01]  /*23740*/  LDL.LU R6, [R1+0x24] ;  /* 0x0000240001067983 */ /* 0x000ea20000300800 */
[----:B------:R-:W-:Y:S01]  /*23750*/  PLOP3.LUT P0, PT, PT, PT, PT, 0x8, 0x0 ;  /* 0x000000000000781c */ /* 0x000fe20003f0e170 */
[----:B-1----:R-:W-:Y:S02]  /*23760*/  VIADD R3, R8, 0x1 ;  /* 0x0000000108037836 */ /* 0x002fe40000000000 */
[----:B------:R-:W-:-:S03]  /*23770*/  VIADD R8, R7, 0xfffffffe ;  /* 0xfffffffe07087836 */ /* 0x000fc60000000000 */
[C---:B------:R-:W-:Y:S02]  /*23780*/  ISETP.NE.AND P2, PT, R3.reuse, 0x2, PT ;  /* 0x000000020300780c */ /* 0x040fe40003f45270 */
[----:B------:R-:W-:Y:S02]  /*23790*/  ISETP.GE.AND P3, PT, R8, R2, PT ;  /* 0x000000020800720c */ /* 0x000fe40003f66270 */
[----:B------:R-:W-:Y:S02]  /*237a0*/  SEL R4, RZ, 0x1, P2 ;  /* 0x00000001ff047807 */ /* 0x000fe40001000000 */
[----:B------:R-:W-:Y:S02]  /*237b0*/  SEL R3, R3, RZ, P2 ;  /* 0x000000ff03037207 */ /* 0x000fe40001000000 */
[----:B--2---:R-:W-:-:S03]  /*237c0*/  LOP3.LUT R6, R6, R4, RZ, 0x3c, !PT ;  /* 0x0000000406067212 */ /* 0x004fc600078e3cff */
[----:B------:R1:W-:Y:S04]  /*237d0*/  STL [R1+0x20], R3 ;  /* 0x0000200301007387 */ /* 0x0003e80000100800 */
[----:B------:R1:W-:Y:S01]  /*237e0*/  STL [R1+0x24], R6 ;  /* 0x0000240601007387 */ /* 0x0003e20000100800 */
[----:B------:R-:W-:Y:S05]  /*237f0*/  @!P3 BRA `(.L_x_662) ;  /* 0x0000000400f0b947 */ /* 0x000fea0003800000 */
.L_x_696:
[----:B------:R-:W-:Y:S05]  /*23800*/  YIELD ;  /* 0x0000000000007946 */ /* 0x000fea0003800000 */
[----:B------:R-:W-:Y:S04]  /*23810*/  BSSY B1, `(.L_x_682) ;  /* 0x000006e000017945 */ /* 0x000fe80003800000 */
[----:B--2---:R-:W-:Y:S05]  /*23820*/  @!P6 BRA `(.L_x_683) ;  /* 0x0000000400b0e947 */ /* 0x004fea0003800000 */
[----:B------:R-:W2:Y:S04]  /*23830*/  LDL R5, [R1+0x20] ;  /* 0x0000200001057983 */ /* 0x000ea80000100800 */
[----:B------:R-:W3:Y:S01]  /*23840*/  LDL R4, [R1+0x24] ;  /* 0x0000240001047983 */ /* 0x000ee20000100800 */
[----:B------:R-:W-:Y:S01]  /*23850*/  BSSY B2, `(.L_x_684) ;  /* 0x0000008000027945 */ /* 0x000fe20003800000 */
[----:B-1----:R-:W1:Y:S02]  /*23860*/  S2R R3, SR_TID.X ;  /* 0x0000000000037919 */ /* 0x002e640000002100 */
[----:B-1----:R-:W-:-:S04]  /*23870*/  LOP3.LUT R3, R3, 0x7f, RZ, 0xc0, !PT ;  /* 0x0000007f03037812 */ /* 0x002fc800078ec0ff */
[----:B------:R-:W-:Y:S02]  /*23880*/  ISETP.NE.AND P3, PT, R3, RZ, PT ;  /* 0x000000ff0300720c */ /* 0x000fe40003f65270 */
[----:B--2---:R-:W-:Y:S02]  /*23890*/  LEA R7, R5, R18, 0x3 ;  /* 0x0000001205077211 */ /* 0x004fe400078e18ff */
[----:B---3--:R-:W-:-:S04]  /*238a0*/  SHF.L.U32 R6, R4, 0x1f, RZ ;  /* 0x0000001f04067819 */ /* 0x008fc800000006ff */
[----:B------:R-:W1:Y:S02]  /*238b0*/  SYNCS.PHASECHK.TRANS64.TRYWAIT P2, [R7+URZ+0x348a0], R6 ;  /* 0x0348a006070075a7 */ /* 0x000e64000804017f */
[----:B-1----:R-:W-:Y:S05]  /*238c0*/  @!P2 BRA `(.L_x_685) ;  /* 0x0000006c000ca947 */ /* 0x002fea0003800000 */
.L_x_869:
[----:B------:R-:W-:Y:S05]  /*238d0*/  BSYNC B2 ;  /* 0x0000000000027941 */ /* 0x000fea0003800000 */
.L_x_684:
[----:B------:R-:W-:Y:S04]  /*238e0*/  BSSY B2, `(.L_x_686) ;  /* 0x0000009000027945 */ /* 0x000fe80003800000 */
[----:B------:R-:W-:Y:S05]  /*238f0*/  @P3 BRA `(.L_x_687) ;  /* 0x00000000001c3947 */ /* 0x000fea0003800000 */
[----:B------:R-:W2:Y:S01]  /*23900*/  S2R R4, SR_TID.X ;  /* 0x0000000000047919 */ /* 0x000ea20000002100 */
[----:B------:R-:W-:-:S04]  /*23910*/  IMAD.MOV.U32 R3, RZ, RZ, 0xb000 ;  /* 0x0000b000ff037424 */ /* 0x000fc800078e00ff */
[----:B------:R3:W-:Y:S01]  /*23920*/  SYNCS.ARRIVE.TRANS64 RZ, [R7+URZ+0x34890], R3 ;  /* 0x0348900307ff79a7 */ /* 0x0007e2000800003f */
[----:B--2---:R-:W-:-:S04]  /*23930*/  LOP3.LUT R4, R4, 0x1f, RZ, 0xc0, !PT ;  /* 0x0000001f04047812 */ /* 0x004fc800078ec0ff */
[----:B------:R-:W-:-:S13]  /*23940*/  ISETP.NE.AND P2, PT, R4, RZ, PT ;  /* 0x000000ff0400720c */ /* 0x000fda0003f45270 */
[----:B---3--:R-:W-:Y:S05]  /*23950*/  @!P2 BRA `(.L_x_687) ;  /* 0x000000000004a947 */ /* 0x008fea0003800000 */
[----:B------:R-:W-:Y:S01]  /*23960*/  BPT.TRAP 0x1 ;  /* 0x000000040000795c */ /* 0x000fe20000300000 */
.L_x_687:
[----:B------:R-:W-:Y:S05]  /*23970*/  BSYNC B2 ;  /* 0x0000000000027941 */ /* 0x000fea0003800000 */
.L_x_686:
[----:B------:R-:W2:Y:S01]  /*23980*/  LDL R3, [R1+0x20] ;  /* 0x0000200001037983 */ /* 0x000ea20000100800 */
[----:B0-----:R-:W-:Y:S01]  /*23990*/  IMAD.MOV.U32 R11, RZ, RZ, RZ ;  /* 0x000000ffff0b7224 */ /* 0x001fe200078e00ff */
[----:B------:R-:W-:Y:S01]  /*239a0*/  UIADD3 UR4, UP0, UR38, 0x570, URZ ;  /* 0x0000057026047890 */ /* 0x000fe2000ff1e03f */
[----:B------:R-:W-:Y:S01]  /*239b0*/  PLOP3.LUT P2, PT, PT, PT, PT, 0x80, 0x0 ;  /* 0x000000000000781c */ /* 0x000fe20003f4f070 */
[----:B------:R-:W-:Y:S01]  /*239c0*/  IMAD R4, R8, 0xb0, R10 ;  /* 0x000000b008047824 */ /* 0x000fe200078e020a */
[----:B------:R-:W-:Y:S01]  /*239d0*/  UMOV UR6, 0x0 ;  /* 0x0000000000067882 */ /* 0x000fe20000000000 */
[----:B------:R-:W-:Y:S01]  /*239e0*/  R2UR UR10, R11 ;  /* 0x000000000b0a72ca */ /* 0x000fe200000e0000 */
[----:B------:R-:W-:Y:S01]  /*239f0*/  UIADD3.X UR5, URZ, UR39, URZ, UP0, !UPT ;  /* 0x000000273f057290 */ /* 0x000fe200087fe43f */
[----:B------:R-:W-:Y:S01]  /*23a00*/  UMOV UR7, 0x12f00000 ;  /* 0x12f0000000077882 */ /* 0x000fe20000000000 */
[----:B--2---:R-:W-:Y:S02]  /*23a10*/  IMAD R5, R3, 0xb000, R18 ;  /* 0x0000b00003057824 */ /* 0x004fe400078e0212 */
[----:B------:R-:W-:-:S03]  /*23a20*/  VIADD R3, R7, 0x34890 ;  /* 0x0003489007037836 */ /* 0x000fc60000000000 */
[----:B------:R-:W-:-:S07]  /*23a30*/  IADD3 R9, R5, 0x1e400, RZ ;  /* 0x0001e40005097810 */ /* 0x000fce0007ffe0ff */
.L_x_688:
        /* <DEDUP_REMOVED lines=16> */
.L_x_689:
        /* <DEDUP_REMOVED lines=13> */
.L_x_870:
[----:B------:R-:W-:Y:S05]  /*23c10*/  BSYNC B2 ;  /* 0x0000000000027941 */ /* 0x000fea0003800000 */
.L_x_690:
[----:B------:R-:W-:Y:S01]  /*23c20*/  BSSY B2, `(.L_x_692) ;  /* 0x000000b000027945 */ /* 0x000fe20003800000 */
[----:B------:R-:W-:Y:S01]  /*23c30*/  IMAD.MOV.U32 R12, RZ, RZ, 0x0 ;  /* 0x00000000ff0c7424 */ /* 0x000fe200078e00ff */
[----:B------:R-:W-:Y:S02]  /*23c40*/  MOV R13, 0x12f00000 ;  /* 0x12f00000000d7802 */ /* 0x000fe40000000f00 */
        /* <DEDUP_REMOVED lines=8> */
.L_x_693:
[----:B------:R-:W-:Y:S05]  /*23cd0*/  BSYNC B2 ;  /* 0x0000000000027941 */ /* 0x000fea0003800000 */
.L_x_692:
[----:B------:R-:W-:Y:S01]  /*23ce0*/  R2UR UR10, R11 ;  /* 0x000000000b0a72ca */ /* 0x000fe200000e0000 */
[----:B------:R-:W-:Y:S01]  /*23cf0*/  UIADD3 UR4, UP0, UR38, 0x670, URZ ;  /* 0x0000067026047890 */ /* 0x000fe2000ff1e03f */
[----:B------:R-:W-:Y:S01]  /*23d00*/  R2UR UR6, R12 ;  /* 0x000000000c0672ca */ /* 0x000fe200000e0000 */
[----:B01----:R-:W-:Y:S01]  /*23d10*/  VIADD R7, R7, 0x348b0 ;  /* 0x000348b007077836 */ /* 0x003fe20000000000 */
[----:B------:R-:W-:Y:S01]  /*23d20*/  R2UR UR7, R13 ;  /* 0x000000000d0772ca */ /* 0x000fe200000e0000 */
[----:B------:R-:W-:Y:S01]  /*23d30*/  VIADD R3, R5, 0x400 ;  /* 0x0000040005037836 */ /* 0x000fe20000000000 */
[----:B------:R-:W-:Y:S01]  /*23d40*/  PLOP3.LUT P2, PT, PT, PT, PT, 0x80, 0x0 ;  /* 0x000000000000781c */ /* 0x000fe20003f4f070 */
[----:B------:R-:W-:-:S12]  /*23d50*/  UIADD3.X UR5, URZ, UR39, URZ, UP0, !UPT ;  /* 0x000000273f057290 */ /* 0x000fd800087fe43f */
.L_x_694:
        /* <DEDUP_REMOVED lines=10> */
[----:B------:R-:W-:Y:S02]  /*23e00*/  R2UR UR10, R14 ;  /* 0x000000000e0a72ca */ /* 0x000fe400000e0000 */
[----:B------:R-:W-:Y:S02]  /*23e10*/  R2UR UR6, R12 ;  /* 0x000000000c0672ca */ /* 0x000fe400000e0000 */
[----:B------:R-:W-:Y:S02]  /*23e20*/  R2UR UR7, R13 ;  /* 0x000000000d0772ca */ /* 0x000fe400000e0000 */
[----:B------:R-:W-:Y:S02]  /*23e30*/  PLOP3.LUT P2, PT, PT, PT, PT, 0x80, 0x0 ;  /* 0x000000000000781c */ /* 0x000fe40003f4f070 */
[----:B------:R-:W-:-:S11]  /*23e40*/  IADD3 R5, R5, 0x5c00, RZ ;  /* 0x00005c0005057810 */ /* 0x000fd60007ffe0ff */
.L_x_695:
        /* <DEDUP_REMOVED lines=10> */
.L_x_683:
[----:B------:R-:W-:Y:S05]  /*23ef0*/  BSYNC B1 ;  /* 0x0000000000017941 */ /* 0x000fea0003800000 */
.L_x_682:
[----:B-1----:R-:W2:Y:S04]  /*23f00*/  LDL.LU R3, [R1+0x20] ;  /* 0x0000200001037983 */ /* 0x002ea80000300800 */
[----:B------:R-:W3:Y:S01]  /*23f10*/  LDL.LU R6, [R1+0x24] ;  /* 0x0000240001067983 */ /* 0x000ee20000300800 */
[C---:B------:R-:W-:Y:S01]  /*23f20*/  ISETP.GT.AND P3, PT, R8.reuse, R2, PT ;  /* 0x000000020800720c */ /* 0x040fe20003f64270 */
[----:B------:R-:W-:Y:S02]  /*23f30*/  VIADD R8, R8, 0xffffffff ;  /* 0xffffffff08087836 */ /* 0x000fe40000000000 */
[----:B--2---:R-:W-:-:S05]  /*23f40*/  VIADD R3, R3, 0x1 ;  /* 0x0000000103037836 */ /* 0x004fca0000000000 */
[----:B------:R-:W-:-:S04]  /*23f50*/  ISETP.NE.AND P2, PT, R3, 0x2, PT ;  /* 0x000000020300780c */ /* 0x000fc80003f45270 */
[----:B------:R-:W-:Y:S02]  /*23f60*/  SEL R4, RZ, 0x1, P2 ;  /* 0x00000001ff047807 */ /* 0x000fe40001000000 */
[----:B------:R-:W-:Y:S02]  /*23f70*/  SEL R3, R3, RZ, P2 ;  /* 0x000000ff03037207 */ /* 0x000fe40001000000 */
[----:B---3--:R-:W-:-:S05]  /*23f80*/  LOP3.LUT R6, R6, R4, RZ, 0x3c, !PT ;  /* 0x0000000406067212 */ /* 0x008fca00078e3cff */
[----:B------:R2:W-:Y:S04]  /*23f90*/  STL [R1+0x24], R6 ;  /* 0x0000240601007387 */ /* 0x0005e80000100800 */
[----:B------:R2:W-:Y:S01]  /*23fa0*/  STL [R1+0x20], R3 ;  /* 0x0000200301007387 */ /* 0x0005e20000100800 */
[----:B------:R-:W-:Y:S05]  /*23fb0*/  @P3 BRA `(.L_x_696) ;  /* 0xfffffff800103947 */ /* 0x000fea000383ffff */
.L_x_662:
[----:B------:R-:W-:Y:S05]  /*23fc0*/  BSYNC B0 ;  /* 0x0000000000007941 */ /* 0x000fea0003800000 */
.L_x_661:
[----:B------:R3:W5:Y:S01]  /*23fd0*/  LDL R7, [R1+0x3c] ;  /* 0x00003c0001077983 */ /* 0x0007620000100800 */
[----:B------:R-:W-:Y:S05]  /*23fe0*/  @!P0 WARPSYNC.ALL ;  /* 0x0000000000008948 */ /* 0x000fea0003800000 */
[----:B------:R3:W-:Y:S01]  /*23ff0*/  STL [R1+0x44], RZ ;  /* 0x000044ff01007387 */ /* 0x0007e20000100800 */
[----:B------:R-:W-:Y:S01]  /*24000*/  BSSY B0, `(.L_x_697) ;  /* 0x0000020000007945 */ /* 0x000fe20003800000 */
[----:B------:R-:W-:Y:S06]  /*24010*/  @!P0 BAR.SYNC.DEFER_BLOCKING 0xc, 0x180 ;  /* 0x0306000000008b1d */ /* 0x000fec0000010000 */
[----:B---3--:R-:W-:Y:S05]  /*24020*/  @!P1 BRA `(.L_x_698) ;  /* 0x0000000000749947 */ /* 0x008fea0003800000 */
[----:B------:R-:W-:-:S13]  /*24030*/  ISETP.NE.AND P0, PT, R17, RZ, PT ;  /* 0x000000ff1100720c */ /* 0x000fda0003f05270 */
[----:B------:R-:W3:Y:S02]  /*24040*/  @!P0 LDC R17, c[0x0][0x9f0] ;  /* 0x00027c00ff118b82 */ /* 0x000ee40000000800 */
[----:B---3--:R-:W-:-:S04]  /*24050*/  IABS R0, R17 ;  /* 0x0000001100007213 */ /* 0x008fc80000000000 */
[----:B------:R-:W3:Y:S08]  /*24060*/  I2F.RP R2, R0 ;  /* 0x0000000000027306 */ /* 0x000ef00000209400 */
[----:B---3--:R-:W3:Y:S02]  /*24070*/  MUFU.RCP R2, R2 ;  /* 0x0000000200027308 */ /* 0x008ee40000001000 */
[----:B---3--:R-:W-:-:S06]  /*24080*/  VIADD R2, R2, 0xffffffe ;  /* 0x0ffffffe02027836 */ /* 0x008fcc0000000000 */
[----:B-12---:R-:W1:Y:S02]  /*24090*/  F2I.FTZ.U32.TRUNC.NTZ R3, R2 ;  /* 0x0000000200037305 */ /* 0x006e64000021f000 */
[----:B-1----:R-:W-:-:S05]  /*240a0*/  IADD3 R2, RZ, -R3, RZ ;  /* 0x80000003ff027210 */ /* 0x002fca0007ffe0ff */
[----:B------:R-:W-:Y:S02]  /*240b0*/  IMAD R4, R2, R0, RZ ;  /* 0x0000000002047224 */ /* 0x000fe400078e02ff */
[----:B------:R-:W-:-:S04]  /*240c0*/  IMAD.MOV.U32 R2, RZ, RZ, RZ ;  /* 0x000000ffff027224 */ /* 0x000fc800078e00ff */
[----:B------:R-:W-:Y:S01]  /*240d0*/  IMAD.HI.U32 R6, R3, R4, R2 ;  /* 0x0000000403067227 */ /* 0x000fe200078e0002 */
[----:B------:R-:W-:Y:S02]  /*240e0*/  IABS R2, R17 ;  /* 0x0000001100027213 */ /* 0x000fe40000000000 */
[----:B-----5:R-:W-:-:S03]  /*240f0*/  IADD3 R4, R7, -0x1, R17 ;  /* 0xffffffff07047810 */ /* 0x020fc60007ffe011 */
[----:B------:R-:W-:Y:S01]  /*24100*/  IMAD.MOV R2, RZ, RZ, -R2 ;  /* 0x000000ffff027224 */ /* 0x000fe200078e0a02 */
[----:B------:R-:W-:Y:S02]  /*24110*/  IABS R3, R4 ;  /* 0x0000000400037213 */ /* 0x000fe40000000000 */
[----:B------:R-:W-:Y:S01]  /*24120*/  LOP3.LUT R4, R4, R17, RZ, 0x3c, !PT ;  /* 0x0000001104047212 */ /* 0x000fe200078e3cff */
[----:B------:R-:W-:Y:S02]  /*24130*/  IMAD.MOV.U32 R5, RZ, RZ, R2 ;  /* 0x000000ffff057224 */ /* 0x000fe400078e0002 */
[----:B------:R-:W-:Y:S01]  /*24140*/  IMAD.HI.U32 R2, R6, R3, RZ ;  /* 0x0000000306027227 */ /* 0x000fe200078e00ff */
[----:B------:R-:W-:-:S03]  /*24150*/  ISETP.GE.AND P2, PT, R4, RZ, PT ;  /* 0x000000ff0400720c */ /* 0x000fc60003f46270 */
        /* <DEDUP_REMOVED lines=8> */
[----:B------:R-:W-:-:S05]  /*241e0*/  @!P1 LOP3.LUT R2, RZ, R17, RZ, 0x33, !PT ;  /* 0x00000011ff029212 */ /* 0x000fca00078e33ff */
[----:B------:R3:W-:Y:S02]  /*241f0*/  STL [R1+0x44], R2 ;  /* 0x0000440201007387 */ /* 0x0007e40000100800 */
.L_x_698:
[----:B------:R-:W-:Y:S05]  /*24200*/  BSYNC B0 ;  /* 0x0000000000007941 */ /* 0x000fea0003800000 */
.L_x_697:
[----:B------:R-:W4:Y:S04]  /*24210*/  LDL R0, [R1+0x44] ;  /* 0x0000440001007983 */ /* 0x000f280000100800 */
[----:B---3--:R-:W4:Y:S01]  /*24220*/  LDL R2, [R1+0x58] ;  /* 0x0000580001027983 */ /* 0x008f220000100800 */
[----:B------:R-:W-:Y:S01]  /*24230*/  BSSY B7, `(.L_x_699) ;  /* 0x00003d8000077945 */ /* 0x000fe20003800000 */
[----:B----4-:R-:W-:-:S05]  /*24240*/  IMAD R2, R2, R0, RZ ;  /* 0x0000000002027224 */ /* 0x010fca00078e02ff */
[----:B-----5:R-:W-:Y:S01]  /*24250*/  VIADDMNMX R0, R2, R0, R7, PT ;  /* 0x0000000002007246 */ /* 0x020fe20003800107 */
[----:B------:R3:W-:Y:S03]  /*24260*/  STL [R1+0x2c], R2 ;  /* 0x00002c0201007387 */ /* 0x0007e60000100800 */
[----:B------:R-:W-:Y:S01]  /*24270*/  ISETP.GT.AND P0, PT, R0, R2, PT ;  /* 0x000000020000720c */ /* 0x000fe20003f04270 */
[----:B------:R3:W-:-:S12]  /*24280*/  STL [R1+0x40], R0 ;  /* 0x0000400001007387 */ /* 0x0007d80000100800 */
[----:B---3--:R-:W-:Y:S05]  /*24290*/  @P0 BRA `(.L_x_700) ;  /* 0x00000000004c0947 */ /* 0x008fea0003800000 */
[----:B------:R-:W3:Y:S02]  /*242a0*/  S2R R0, SR_TID.X ;  /* 0x0000000000007919 */ /* 0x000ee40000002100 */
[----:B---3--:R-:W-:-:S04]  /*242b0*/  LOP3.LUT R0, R0, 0x7f, RZ, 0xc0, !PT ;  /* 0x0000007f00007812 */ /* 0x008fc800078ec0ff */
[----:B------:R-:W-:-:S13]  /*242c0*/  ISETP.NE.AND P0, PT, R0, RZ, PT ;  /* 0x000000ff0000720c */ /* 0x000fda0003f05270 */
[----:B------:R-:W-:Y:S05]  /*242d0*/  @P0 BRA `(.L_x_701) ;  /* 0x0000003c00340947 */ /* 0x000fea0003800000 */
[----:B-12---:R-:W1:Y:S01]  /*242e0*/  S2R R3, SR_LANEID ;  /* 0x0000000000037919 */ /* 0x006e620000000000 */
[----:B------:R-:W-:Y:S01]  /*242f0*/  VOTEU.ANY UR4, UPT, PT ;  /* 0x0000000000047886 */ /* 0x000fe200038e0100 */
[----:B------:R-:W-:Y:S01]  /*24300*/  ULDC.64 UR6, c[0x0][0x208] ;  /* 0x0000820000067ab9 */ /* 0x000fe20000000a00 */
[----:B------:R-:W1:Y:S08]  /*24310*/  FLO.U32 R0, UR4 ;  /* 0x0000000400007d00 */ /* 0x000e7000080e0000 */
[----:B------:R-:W2:Y:S01]  /*24320*/  POPC R5, UR4 ;  /* 0x0000000400057d09 */ /* 0x000ea20008000000 */
[----:B-1----:R-:W-:-:S02]  /*24330*/  ISETP.EQ.U32.AND P0, PT, R0, R3, PT ;  /* 0x000000030000720c */ /* 0x002fc40003f02070 */
[----:B------:R-:W2:Y:S11]  /*24340*/  LDC.64 R2, c[0x0][0xc60] ;  /* 0x00031800ff027b82 */ /* 0x000eb60000000a00 */
[----:B--2---:R-:W2:Y:S01]  /*24350*/  @P0 ATOMG.E.ADD.STRONG.GPU PT, R3, desc[UR6][R2.64], R5 ;  /* 0x00000005020309a8 */ /* 0x004ea200081ee1c6 */
[----:B------:R-:W1:Y:S02]  /*24360*/  S2R R4, SR_LTMASK ;  /* 0x0000000000047919 */ /* 0x000e640000003900 */
[----:B-1----:R-:W-:-:S04]  /*24370*/  LOP3.LUT R4, R4, UR4, RZ, 0xc0, !PT ;  /* 0x0000000404047c12 */ /* 0x002fc8000f8ec0ff */
[----:B------:R-:W1:Y:S01]  /*24380*/  POPC R7, R4 ;  /* 0x0000000400077309 */ /* 0x000e620000000000 */
[----:B--2---:R-:W1:Y:S02]  /*24390*/  SHFL.IDX PT, R0, R3, R0, 0x1f ;  /* 0x00001f0003007589 */ /* 0x004e6400000e0000 */
[----:B-1----:R-:W-:-:S05]  /*243a0*/  IADD3 R0, R0, UR36, R7 ;  /* 0x0000002400007c10 */ /* 0x002fca000fffe007 */
[----:B------:R3:W-:Y:S01]  /*243b0*/  STL [R1+0x10], R0 ;  /* 0x0000100001007387 */ /* 0x0007e20000100800 */
[----:B------:R-:W-:Y:S05]  /*243c0*/  BRA `(.L_x_701) ;  /* 0x0000003800f87947 */ /* 0x000fea0003800000 */
.L_x_700:
[----:B------:R-:W-:Y:S01]  /*243d0*/  IADD3 R0, R18, 0x1e400, RZ ;  /* 0x0001e40012007810 */ /* 0x000fe20007ffe0ff */
[----:B------:R-:W-:Y:S03]  /*243e0*/  BSSY B6, `(.L_x_702) ;  /* 0x0000013000067945 */ /* 0x000fe60003800000 */
[----:B------:R-:W-:-:S13]  /*243f0*/  LOP3.LUT P0, RZ, R0, 0x3ff, RZ, 0xc0, !PT ;  /* 0x000003ff00ff7812 */ /* 0x000fda000780c0ff */
[----:B------:R-:W-:Y:S05]  /*24400*/  @!P0 BRA `(.L_x_703) ;  /* 0x0000000000408947 */ /* 0x000fea0003800000 */
[----:B------:R-:W-:Y:S01]  /*24410*/  MOV R2, 0x0 ;  /* 0x0000000000027802 */ /* 0x000fe20000000f00 */
[----:B------:R-:W-:Y:S01]  /*24420*/  ULDC.64 UR6, c[0x4][0xa0] ;  /* 0x0100280000067ab9 */ /* 0x000fe20000000a00 */
[----:B------:R-:W-:Y:S01]  /*24430*/  ULDC.64 UR8, c[0x4][0xa8] ;  /* 0x01002a0000087ab9 */ /* 0x000fe20000000a00 */
[----:B------:R-:W-:Y:S01]  /*24440*/  ULDC.64 UR4, c[0x4][0x28] ;  /* 0x01000a0000047ab9 */ /* 0x000fe20000000a00 */
[----:B------:R-:W-:Y:S01]  /*24450*/  IMAD.U32 R4, RZ, RZ, UR6 ;  /* 0x00000006ff047e24 */ /* 0x000fe2000f8e00ff */
[----:B------:R-:W-:Y:S01]  /*24460*/  MOV R7, UR9 ;  /* 0x0000000900077c02 */ /* 0x000fe20008000f00 */
[----:B-12---:R-:W1:Y:S01]  /*24470*/  LDC.64 R2, c[0x4][R2] ;  /* 0x0100000002027b82 */ /* 0x006e620000000a00 */
[----:B------:R-:W-:Y:S01]  /*24480*/  IMAD.U32 R5, RZ, RZ, UR7 ;  /* 0x00000007ff057e24 */ /* 0x000fe2000f8e00ff */
[----:B------:R-:W-:Y:S01]  /*24490*/  MOV R12, 0x1 ;  /* 0x00000001000c7802 */ /* 0x000fe20000000f00 */
[----:B------:R-:W-:Y:S02]  /*244a0*/  IMAD.U32 R6, RZ, RZ, UR8 ;  /* 0x00000008ff067e24 */ /* 0x000fe4000f8e00ff */
[----:B------:R-:W-:-:S02]  /*244b0*/  IMAD.U32 R10, RZ, RZ, UR4 ;  /* 0x00000004ff0a7e24 */ /* 0x000fc4000f8e00ff */
[----:B0-----:R-:W-:Y:S02]  /*244c0*/  IMAD.U32 R11, RZ, RZ, UR5 ;  /* 0x00000005ff0b7e24 */ /* 0x001fe4000f8e00ff */
[----:B------:R-:W-:Y:S02]  /*244d0*/  IMAD.MOV.U32 R8, RZ, RZ, 0x70 ;  /* 0x00000070ff087424 */ /* 0x000fe400078e00ff */
[----:B------:R-:W-:-:S07]  /*244e0*/  IMAD.MOV.U32 R13, RZ, RZ, RZ ;  /* 0x000000ffff0d7224 */ /* 0x000fce00078e00ff */
[----:B------:R-:W-:-:S07]  /*244f0*/  LEPC R20, `(.L_x_703) ;  /* 0x000000001014794e */ /* 0x000fce0000000000 */
[----:B-1----:R-:W-:Y:S05]  /*24500*/  CALL.ABS.NOINC R2 ;  /* 0x0000000002007343 */ /* 0x002fea0003c00000 */
.L_x_703:
[----:B------:R-:W-:Y:S05]  /*24510*/  BSYNC B6 ;  /* 0x0000000000067941 */ /* 0x000fea0003800000 */
.L_x_702:
        /* <DEDUP_REMOVED lines=8> */
[----:B-12---:R1:W2:Y:S01]  /*245a0*/  LDC.64 R2, c[0x4][R17] ;  /* 0x0100000011027b82 */ /* 0x0062a20000000a00 */
[----:B------:R-:W-:Y:S01]  /*245b0*/  IMAD.U32 R4, RZ, RZ, UR6 ;  /* 0x00000006ff047e24 */ /* 0x000fe2000f8e00ff */
[----:B------:R-:W-:Y:S01]  /*245c0*/  MOV R5, UR7 ;  /* 0x0000000700057c02 */ /* 0x000fe20008000f00 */
[----:B------:R-:W-:Y:S01]  /*245d0*/  IMAD.U32 R6, RZ, RZ, UR8 ;  /* 0x00000008ff067e24 */ /* 0x000fe2000f8e00ff */
[----:B0-----:R-:W-:Y:S01]  /*245e0*/  MOV R11, UR5 ;  /* 0x00000005000b7c02 */ /* 0x001fe20008000f00 */
[----:B------:R-:W-:Y:S02]  /*245f0*/  IMAD.U32 R7, RZ, RZ, UR9 ;  /* 0x00000009ff077e24 */ /* 0x000fe4000f8e00ff */
[----:B------:R-:W-:-:S02]  /*24600*/  IMAD.U32 R10, RZ, RZ, UR4 ;  /* 0x00000004ff0a7e24 */ /* 0x000fc4000f8e00ff */
[----:B------:R-:W-:Y:S02]  /*24610*/  IMAD.MOV.U32 R8, RZ, RZ, 0x70 ;  /* 0x00000070ff087424 */ /* 0x000fe400078e00ff */
[----:B------:R-:W-:Y:S02]  /*24620*/  IMAD.MOV.U32 R12, RZ, RZ, 0x1 ;  /* 0x00000001ff0c7424 */ /* 0x000fe400078e00ff */
[----:B-1----:R-:W-:-:S07]  /*24630*/  IMAD.MOV.U32 R13, RZ, RZ, RZ ;  /* 0x000000ffff0d7224 */ /* 0x002fce00078e00ff */
[----:B------:R-:W-:-:S07]  /*24640*/  LEPC R20, `(.L_x_706) ;  /* 0x000000001014794e */ /* 0x000fce0000000000 */
[----:B--2---:R-:W-:Y:S05]  /*24650*/  CALL.ABS.NOINC R2 ;  /* 0x0000000002007343 */ /* 0x004fea0003c00000 */
.L_x_706:
[----:B------:R0:W1:Y:S01]  /*24660*/  LDC.64 R2, c[0x4][R17] ;  /* 0x0100000011027b82 */ /* 0x0000620000000a00 */
[----:B------:R-:W-:Y:S01]  /*24670*/  ULDC.64 UR4, c[0x4][0xa0] ;  /* 0x0100280000047ab9 */ /* 0x000fe20000000a00 */
[----:B------:R-:W-:Y:S01]  /*24680*/  ULDC.64 UR6, c[0x4][0xa8] ;  /* 0x01002a0000067ab9 */ /* 0x000fe20000000a00 */
[----:B------:R-:W-:Y:S01]  /*24690*/  ULDC.64 UR8, c[0x4][0x38] ;  /* 0x01000e0000087ab9 */ /* 0x000fe20000000a00 */
[----:B------:R-:W-:Y:S01]  /*246a0*/  MOV R4, UR4 ;  /* 0x0000000400047c02 */ /* 0x000fe20008000f00 */
[----:B------:R-:W-:Y:S01]  /*246b0*/  IMAD.U32 R5, RZ, RZ, UR5 ;  /* 0x00000005ff057e24 */ /* 0x000fe2000f8e00ff */
[----:B------:R-:W-:Y:S01]  /*246c0*/  MOV R10, UR8 ;  /* 0x00000008000a7c02 */ /* 0x000fe20008000f00 */
[----:B------:R-:W-:Y:S01]  /*246d0*/  IMAD.U32 R6, RZ, RZ, UR6 ;  /* 0x00000006ff067e24 */ /* 0x000fe2000f8e00ff */
[----:B------:R-:W-:Y:S01]  /*246e0*/  MOV R13, RZ ;  /* 0x000000ff000d7202 */ /* 0x000fe20000000f00 */
[----:B------:R-:W-:Y:S02]  /*246f0*/  IMAD.U32 R7, RZ, RZ, UR7 ;  /* 0x00000007ff077e24 */ /* 0x000fe4000f8e00ff */
[----:B------:R-:W-:-:S02]  /*24700*/  IMAD.U32 R11, RZ, RZ, UR9 ;  /* 0x00000009ff0b7e24 */ /* 0x000fc4000f8e00ff */
[----:B------:R-:W-:Y:S02]  /*24710*/  IMAD.MOV.U32 R8, RZ, RZ, 0x70 ;  /* 0x00000070ff087424 */ /* 0x000fe400078e00ff */
[----:B0-----:R-:W-:-:S07]  /*24720*/  IMAD.MOV.U32 R12, RZ, RZ, 0x1 ;  /* 0x00000001ff0c7424 */ /* 0x001fce00078e00ff */
[----:B------:R-:W-:-:S07]  /*24730*/  LEPC R20, `(.L_x_705) ;  /* 0x000000001014794e */ /* 0x000fce0000000000 */
[----:B-1----:R-:W-:Y:S05]  /*24740*/  CALL.ABS.NOINC R2 ;  /* 0x0000000002007343 */ /* 0x002fea0003c00000 */
.L_x_705:
[----:B------:R-:W-:Y:S05]  /*24750*/  BSYNC B6 ;  /* 0x0000000000067941 */ /* 0x000fea0003800000 */
.L_x_704:
[----:B------:R-:W3:Y:S01]  /*24760*/  LDL.LU R2, [R1+0x4] ;  /* 0x0000040001027983 */ /* 0x000ee20000300800 */
[----:B------:R-:W-:-:S03]  /*24770*/  ULDC.64 UR4, c[0x0][0x9f8] ;  /* 0x00027e0000047ab9 */ /* 0x000fc60000000a00 */
[----:B------:R-:W1:Y:S04]  /*24780*/  LDL.LU R0, [R1+0x28] ;  /* 0x0000280001007983 */ /* 0x000e680000300800 */
[----:B------:R-:W4:Y:S01]  /*24790*/  LDL R7, [R1+0x8] ;  /* 0x0000080001077983 */ /* 0x000f220000100800 */
[----:B------:R-:W-:Y:S01]  /*247a0*/  ISETP.NE.U32.AND P0, PT, RZ, UR4, PT ;  /* 0x00000004ff007c0c */ /* 0x000fe2000bf05070 */
[----:B------:R-:W-:Y:S02]  /*247b0*/  ULDC.64 UR6, c[0x0][0x208] ;  /* 0x0000820000067ab9 */ /* 0x000fe40000000a00 */
[----:B------:R-:W5:Y:S01]  /*247c0*/  LDL R17, [R1+0x40] ;  /* 0x0000400001117983 */ /* 0x000f620000100800 */
[----:B------:R-:W-:-:S13]  /*247d0*/  ISETP.NE.AND.EX P0, PT, RZ, UR5, PT, P0 ;  /* 0x00000005ff007c0c */ /* 0x000fda000bf05300 */
[----:B---3--:R-:W-:-:S04]  /*247e0*/  @P0 IADD3 R2, P1, R2, UR4, RZ ;  /* 0x0000000402020c10 */ /* 0x008fc8000ff3e0ff */
[----:B-12---:R-:W-:Y:S01]  /*247f0*/  @P0 IADD3.X R3, R0, UR5, RZ, P1, !PT ;  /* 0x0000000500030c10 */ /* 0x006fe20008ffe4ff */
[----:B------:R-:W-:-:S04]  /*24800*/  ULDC.64 UR4, c[0x0][0xa08] ;  /* 0x0002820000047ab9 */ /* 0x000fc80000000a00 */
[----:B----4-:R1:W2:Y:S02]  /*24810*/  @P0 LDG.E R7, desc[UR6][R2.64] ;  /* 0x0000000602070981 */ /* 0x0102a4000c1e1900 */
[----:B-1----:R-:W1:Y:S01]  /*24820*/  LDC.64 R2, c[0x0][0x418] ;  /* 0x00010600ff027b82 */ /* 0x002e620000000a00 */
[----:B-----5:R-:W-:Y:S01]  /*24830*/  VIADD R0, R17, 0xffffffff ;  /* 0xffffffff11007836 */ /* 0x020fe20000000000 */
[----:B--2---:R-:W-:Y:S01]  /*24840*/  SHF.R.S32.HI R8, RZ, 0x1f, R7 ;  /* 0x0000001fff087819 */ /* 0x004fe20000011407 */
[----:B------:R2:W-:Y:S04]  /*24850*/  @P0 STL [R1+0x8], R7 ;  /* 0x0000080701000387 */ /* 0x0005e80000100800 */
[----:B------:R2:W-:Y:S01]  /*24860*/  STL [R1+0x28], R8 ;  /* 0x0000280801007387 */ /* 0x0005e20000100800 */
[----:B-1----:R-:W-:Y:S01]  /*24870*/  LOP3.LUT P0, RZ, R2, UR4, RZ, 0xfc, !PT ;  /* 0x0000000402ff7c12 */ /* 0x002fe2000f80fcff */
[----:B------:R-:W-:-:S03]  /*24880*/  UMOV UR4, 0xffffffff ;  /* 0xffffffff00047882 */ /* 0x000fc60000000000 */
[----:B------:R-:W-:-:S04]  /*24890*/  LOP3.LUT P0, RZ, R3, UR5, RZ, 0xfc, P0 ;  /* 0x0000000503ff7c12 */ /* 0x000fc8000800fcff */
[----:B------:R-:W-:Y:S01]  /*248a0*/  SEL R17, R7, RZ, !P0 ;  /* 0x000000ff07117207 */ /* 0x000fe20004000000 */
[----:B--2---:R-:W-:Y:S08]  /*248b0*/  BRA.DIV UR4, `(.L_x_707) ;  /* 0x0000005e04387947 */ /* 0x004ff0000b800000 */
[----:B------:R-:W1:Y:S02]  /*248c0*/  S2R R4, SR_TID.X ;  /* 0x0000000000047919 */ /* 0x000e640000002100 */
[----:B-1----:R-:W-:-:S04]  /*248d0*/  SHF.R.U32.HI R4, RZ, 0x5, R4 ;  /* 0x00000005ff047819 */ /* 0x002fc80000011604 */
[----:B------:R-:W-:-:S05]  /*248e0*/  LOP3.LUT R4, R4, 0x3, RZ, 0xc0, !PT ;  /* 0x0000000304047812 */ /* 0x000fca00078ec0ff */
[----:B------:R1:W2:Y:S02]  /*248f0*/  SHFL.IDX PT, R14, R4, RZ, 0x1f ;  /* 0x00001fff040e7589 */ /* 0x0002a400000e0000 */
.L_x_873:
[----:B-1----:R-:W3:Y:S01]  /*24900*/  LDL.LU R4, [R1] ;  /* 0x0000000001047983 */ /* 0x002ee20000300800 */
[----:B------:R-:W-:Y:S02]  /*24910*/  PLOP3.LUT P1, PT, PT, PT, PT, 0x8, 0x0 ;  /* 0x000000000000781c */ /* 0x000fe40003f2e170 */
[----:B--2---:R-:W-:Y:S01]  /*24920*/  ISETP.NE.AND P0, PT, R14, RZ, PT ;  /* 0x000000ff0e00720c */ /* 0x004fe20003f05270 */
[----:B------:R1:W-:Y:S01]  /*24930*/  STL [R1+0x4], R0 ;  /* 0x0000040001007387 */ /* 0x0003e20000100800 */
[----:B---3--:R-:W-:-:S09]  /*24940*/  LOP3.LUT R4, R4, 0xfffffffe, RZ, 0xc0, !PT ;  /* 0xfffffffe04047812 */ /* 0x008fd200078ec0ff */
[----:B------:R-:W-:-:S05]  /*24950*/  @P1 LOP3.LUT R4, R4, 0x1, RZ, 0xfc, !PT ;  /* 0x0000000104041812 */ /* 0x000fca00078efcff */
[----:B------:R1:W-:Y:S01]  /*24960*/  STL [R1], R4 ;  /* 0x0000000401007387 */ /* 0x0003e20000100800 */
[----:B------:R-:W-:Y:S05]  /*24970*/  @P0 BRA `(.L_x_708) ;  /* 0x0000000400240947 */ /* 0x000fea0003800000 */
[----:B------:R-:W-:-:S03]  /*24980*/  UMOV UR4, 0xffffffff ;  /* 0xffffffff00047882 */ /* 0x000fc60000000000 */
[----:B------:R-:W-:Y:S05]  /*24990*/  BRA.DIV UR4, `(.L_x_709) ;  /* 0x0000005e04347947 */ /* 0x000fea000b800000 */
[----:B------:R-:W-:-:S13]  /*249a0*/  ELECT P6, URZ, PT ;  /* 0x00000000003f782f */ /* 0x000fda00038c0000 */
.L_x_876:
        /* <DEDUP_REMOVED lines=8> */
[----:B-1----:R-:W-:Y:S01]  /*24a30*/  IMAD.MOV.U32 R0, RZ, RZ, R9 ;  /* 0x000000ffff007224 */ /* 0x002fe200078e0009 */
[----:B--2---:R-:W-:-:S13]  /*24a40*/  ISETP.NE.AND P0, PT, R6, 0x1, PT ;  /* 0x000000010600780c */ /* 0x004fda0003f05270 */
[----:B------:R-:W1:Y:S02]  /*24a50*/  @P0 LDC.64 R4, c[0x0][0x440] ;  /* 0x00011000ff040b82 */ /* 0x000e640000000a00 */
[----:B-1----:R-:W-:-:S05]  /*24a60*/  @P0 IMAD.HI.U32 R4, R9, R4, RZ ;  /* 0x0000000409040227 */ /* 0x002fca00078e00ff */
[----:B------:R-:W-:-:S04]  /*24a70*/  @P0 SHF.R.U32.HI R0, RZ, R5, R4 ;  /* 0x00000005ff000219 */ /* 0x000fc80000011604 */
[----:B------:R-:W-:Y:S02]  /*24a80*/  IADD3 R4, -R0, RZ, RZ ;  /* 0x000000ff00047210 */ /* 0x000fe40007ffe1ff */
[----:B------:R-:W-:-:S03]  /*24a90*/  SHF.R.S32.HI R5, RZ, 0x1f, R0 ;  /* 0x0000001fff057819 */ /* 0x000fc60000011400 */
        /* <DEDUP_REMOVED lines=10> */
.L_x_710:
[----:B--2---:R-:W2:Y:S01]  /*24b40*/  LDL R2, [R1+0xc] ;  /* 0x00000c0001027983 */ /* 0x004ea20000100800 */
[----:B-1----:R-:W-:Y:S01]  /*24b50*/  IMAD R0, R19, 0x8, R18 ;  /* 0x0000000813007824 */ /* 0x002fe200078e0212 */
[----:B--2---:R-:W-:-:S04]  /*24b60*/  SHF.L.U32 R2, R2, 0x1f, RZ ;  /* 0x0000001f02027819 */ /* 0x004fc800000006ff */
[----:B------:R-:W1:Y:S02]  /*24b70*/  SYNCS.PHASECHK.TRANS64.TRYWAIT P0, [R0+URZ+0x34840], R2 ;  /* 0x03484002000075a7 */ /* 0x000e64000800017f */
[----:B-1----:R-:W-:Y:S05]  /*24b80*/  @!P0 BRA `(.L_x_711) ;  /* 0x0000005800d88947 */ /* 0x002fea0003800000 */
.L_x_877:
[----:B------:R-:W2:Y:S02]  /*24b90*/  S2R R3, SR_TID.X ;  /* 0x0000000000037919 */ /* 0x000ea40000002100 */
[----:B--2---:R-:W-:-:S04]  /*24ba0*/  LOP3.LUT R3, R3, 0x7f, RZ, 0xc0, !PT ;  /* 0x0000007f03037812 */ /* 0x004fc800078ec0ff */
[----:B------:R-:W-:-:S13]  /*24bb0*/  ISETP.NE.AND P0, PT, R3, RZ, PT ;  /* 0x000000ff0300720c */ /* 0x000fda0003f05270 */
[----:B------:R-:W-:Y:S05]  /*24bc0*/  @P0 BRA `(.L_x_712) ;  /* 0x00000000001c0947 */ /* 0x000fea0003800000 */
[----:B------:R-:W2:Y:S01]  /*24bd0*/  S2R R3, SR_TID.X ;  /* 0x0000000000037919 */ /* 0x000ea20000002100 */
[----:B-1----:R-:W-:-:S04]  /*24be0*/  MOV R2, 0xb000 ;  /* 0x0000b00000027802 */ /* 0x002fc80000000f00 */
[----:B------:R3:W-:Y:S01]  /*24bf0*/  SYNCS.ARRIVE.TRANS64 RZ, [R0+URZ+0x34830], R2 ;  /* 0x0348300200ff79a7 */ /* 0x0007e2000800003f */
[----:B--2---:R-:W-:-:S04]  /*24c00*/  LOP3.LUT R3, R3, 0x1f, RZ, 0xc0, !PT ;  /* 0x0000001f03037812 */ /* 0x004fc800078ec0ff */
[----:B------:R-:W-:-:S13]  /*24c10*/  ISETP.NE.AND P0, PT, R3, RZ, PT ;  /* 0x000000ff0300720c */ /* 0x000fda0003f05270 */
[----:B---3--:R-:W-:Y:S05]  /*24c20*/  @!P0 BRA `(.L_x_712) ;  /* 0x0000000000048947 */ /* 0x008fea0003800000 */
[----:B------:R-:W-:Y:S01]  /*24c30*/  BPT.TRAP 0x1 ;  /* 0x000000040000795c */ /* 0x000fe20000300000 */
.L_x_712:
[----:B------:R-:W2:Y:S04]  /*24c40*/  LDL R4, [R1+0x4] ;  /* 0x0000040001047983 */ /* 0x000ea80000100800 */
[----:B------:R-:W3:Y:S04]  /*24c50*/  LDL R3, [R1+0x18] ;  /* 0x0000180001037983 */ /* 0x000ee80000100800 */
[----:B-1----:R-:W4:Y:S01]  /*24c60*/  LDL.LU R2, [R1] ;  /* 0x0000000001027983 */ /* 0x002f220000300800 */
[----:B------:R-:W-:Y:S01]  /*24c70*/  R2UR UR9, R0 ;  /* 0x00000000000972ca */ /* 0x000fe200000e0000 */
[----:B------:R-:W-:Y:S01]  /*24c80*/  IMAD R0, R19, 0xb000, R18 ;  /* 0x0000b00013007824 */ /* 0x000fe200078e0212 */
[----:B------:R-:W-:Y:S01]  /*24c90*/  PLOP3.LUT P0, PT, PT, PT, PT, 0x80, 0x0 ;  /* 0x000000000000781c */ /* 0x000fe20003f0f070 */
[----:B------:R-:W-:Y:S01]  /*24ca0*/  UIADD3 UR4, UP0, UR38, 0x370, URZ ;  /* 0x0000037026047890 */ /* 0x000fe2000ff1e03f */
[----:B------:R-:W-:Y:S01]  /*24cb0*/  R2UR UR12, R16 ;  /* 0x00000000100c72ca */ /* 0x000fe200000e0000 */
[----:B------:R-:W-:Y:S01]  /*24cc0*/  UMOV UR10, URZ ;  /* 0x0000003f000a7c82 */ /* 0x000fe20008000000 */
[----:B------:R-:W-:Y:S01]  /*24cd0*/  R2UR UR6, R0 ;  /* 0x00000000000672ca */ /* 0x000fe200000e0000 */
[----:B------:R-:W-:Y:S01]  /*24ce0*/  UMOV UR7, 0x14f00000 ;  /* 0x14f0000000077882 */ /* 0x000fe20000000000 */
[----:B-----5:R-:W-:Y:S01]  /*24cf0*/  R2UR UR13, R17 ;  /* 0x00000000110d72ca */ /* 0x020fe200000e0000 */
[----:B------:R-:W-:-:S04]  /*24d00*/  UMOV UR15, 0x40 ;  /* 0x00000040000f7882 */ /* 0x000fc80000000000 */
[----:B------:R-:W-:-:S06]  /*24d10*/  UIADD3 UR9, UR9, 0x34830, URZ ;  /* 0x0003483009097890 */ /* 0x000fcc000fffe03f */
[----:B------:R-:W-:Y:S02]  /*24d20*/  UIADD3 UR8, UR6, 0x1e400, URZ ;  /* 0x0001e40006087890 */ /* 0x000fe4000fffe03f */
[----:B------:R-:W-:-:S03]  /*24d30*/  UIADD3 UR14, UR6, 0x23c00, URZ ;  /* 0x00023c00060e7890 */ /* 0x000fc6000fffe03f */
[----:B------:R-:W-:Y:S01]  /*24d40*/  UMOV UR6, 0x0 ;  /* 0x0000000000067882 */ /* 0x000fe20000000000 */
[----:B--2---:R-:W-:Y:S02]  /*24d50*/  R2UR UR11, R4 ;  /* 0x00000000040b72ca */ /* 0x004fe400000e0000 */
[----:B---3--:R-:W-:Y:S02]  /*24d60*/  R2UR UR5, R3 ;  /* 0x00000000030572ca */ /* 0x008fe400000e0000 */
[----:B----4-:R-:W-:-:S04]  /*24d70*/  LOP3.LUT R2, R2, 0xfffffffe, RZ, 0xc0, !PT ;  /* 0xfffffffe02027812 */ /* 0x010fc800078ec0ff */
[----:B------:R-:W-:-:S07]  /*24d80*/  @P0 LOP3.LUT R2, R2, 0x1, RZ, 0xfc, !PT ;  /* 0x0000000102020812 */ /* 0x000fce00078efcff */
[----:B------:R-:W-:Y:S01]  /*24d90*/  UIMAD UR11, UR11, 0xb0, UR5 ;  /* 0x000000b00b0b78a4 */ /* 0x000fe2000f8e0205 */
[----:B------:R2:W-:Y:S01]  /*24da0*/  STL [R1], R2 ;  /* 0x0000000201007387 */ /* 0x0005e20000100800 */
[----:B------:R-:W-:-:S09]  /*24db0*/  UIADD3.X UR5, URZ, UR39, URZ, UP0, !UPT ;  /* 0x000000273f057290 */ /* 0x000fd200087fe43f */
[----:B------:R1:W-:Y:S02]  /*24dc0*/  UTMALDG.4D [UR8], [UR4], desc[UR6] ;  /* 0x00000608040075b4 */ /* 0x0003e40008019000 */
[----:B-1----:R-:W-:Y:S01]  /*24dd0*/  UMOV UR8, UR14 ;  /* 0x0000000e00087c82 */ /* 0x002fe20008000000 */
[----:B------:R-:W-:Y:S02]  /*24de0*/  UMOV UR10, UR15 ;  /* 0x0000000f000a7c82 */ /* 0x000fe40008000000 */
[----:B------:R2:W-:Y:S02]  /*24df0*/  UTMALDG.4D [UR8], [UR4], desc[UR6] ;  /* 0x00000608040075b4 */ /* 0x0005e40008019000 */
[----:B--2---:R-:W-:Y:S01]  /*24e00*/  NOP ;  /* 0x0000000000007918 */ /* 0x004fe20000000000 */
.L_x_708:
[----:B------:R-:W2:Y:S04]  /*24e10*/  LDL.LU R3, [R1+0x48] ;  /* 0x0000480001037983 */ /* 0x000ea80000300800 */
[----:B------:R-:W3:Y:S04]  /*24e20*/  LDL.LU R5, [R1+0x34] ;  /* 0x0000340001057983 */ /* 0x000ee80000300800 */
[----:B-1----:R-:W4:Y:S01]  /*24e30*/  LDL.LU R4, [R1+0x50] ;  /* 0x0000500001047983 */ /* 0x002f220000300800 */
[----:B------:R-:W-:Y:S05]  /*24e40*/  WARPSYNC.ALL ;  /* 0x0000000000007948 */ /* 0x000fea0003800000 */
[----:B------:R-:W-:Y:S01]  /*24e50*/  ULDC.64 UR6, c[0x0][0xa00] ;  /* 0x0002800000067ab9 */ /* 0x000fe20000000a00 */
[----:B------:R-:W-:Y:S01]  /*24e60*/  ULDC.64 UR4, c[0x0][0x298] ;  /* 0x0000a60000047ab9 */ /* 0x000fe20000000a00 */
[----:B------:R-:W-:Y:S01]  /*24e70*/  BAR.SYNC.DEFER_BLOCKING 0x8, 0x180 ;  /* 0x0206000000007b1d */ /* 0x000fe20000010000 */
[----:B------:R-:W-:Y:S01]  /*24e80*/  ISETP.NE.U32.AND P0, PT, RZ, UR6, PT ;  /* 0x00000006ff007c0c */ /* 0x000fe2000bf05070 */
[----:B------:R-:W-:-:S03]  /*24e90*/  VIADD R2, R18, 0x16400 ;  /* 0x0001640012027836 */ /* 0x000fc60000000000 */
[----:B------:R-:W-:Y:S01]  /*24ea0*/  ISETP.NE.AND.EX P0, PT, RZ, UR7, PT, P0 ;  /* 0x00000007ff007c0c */ /* 0x000fe2000bf05300 */
[----:B------:R-:W-:Y:S01]  /*24eb0*/  BSSY B6, `(.L_x_713) ;  /* 0x000001e000067945 */ /* 0x000fe20003800000 */
[----:B------:R-:W-:Y:S02]  /*24ec0*/  LOP3.LUT P1, RZ, R2, 0x3ff, RZ, 0xc0, !PT ;  /* 0x000003ff02ff7812 */ /* 0x000fe4000782c0ff */
[----:B--2---:R-:W-:Y:S02]  /*24ed0*/  SHF.R.S32.HI R0, RZ, 0x1f, R3 ;  /* 0x0000001fff007819 */ /* 0x004fe40000011403 */
[----:B---3--:R-:W-:-:S03]  /*24ee0*/  SEL R5, R5, RZ, !P0 ;  /* 0x000000ff05057207 */ /* 0x008fc60004000000 */
[----:B------:R-:W-:Y:S01]  /*24ef0*/  IMAD R0, R0, UR4, RZ ;  /* 0x0000000400007c24 */ /* 0x000fe2000f8e02ff */
[----:B----4-:R-:W-:-:S03]  /*24f00*/  SEL R4, R4, RZ, !P0 ;  /* 0x000000ff04047207 */ /* 0x010fc60004000000 */
[C---:B------:R-:W-:Y:S02]  /*24f10*/  IMAD R0, R3.reuse, UR5, R0 ;  /* 0x0000000503007c24 */ /* 0x040fe4000f8e0200 */
[----:B------:R-:W-:-:S04]  /*24f20*/  IMAD.WIDE.U32 R2, R3, UR4, RZ ;  /* 0x0000000403027c25 */ /* 0x000fc8000f8e00ff */
[----:B------:R-:W-:Y:S01]  /*24f30*/  IMAD.IADD R0, R3, 0x1, R0 ;  /* 0x0000000103007824 */ /* 0x000fe200078e0200 */
[----:B------:R1:W-:Y:S04]  /*24f40*/  STL.64 [R1+0x48], R2 ;  /* 0x0000480201007387 */ /* 0x0003e80000100a00 */
[----:B------:R1:W-:Y:S04]  /*24f50*/  STL [R1+0x34], R5 ;  /* 0x0000340501007387 */ /* 0x0003e80000100800 */
[----:B------:R1:W-:Y:S04]  /*24f60*/  STL [R1+0x60], R4 ;  /* 0x0000600401007387 */ /* 0x0003e80000100800 */
[----:B------:R1:W-:Y:S01]  /*24f70*/  STL [R1+0x50], R0 ;  /* 0x0000500001007387 */ /* 0x0003e20000100800 */
[----:B------:R-:W-:Y:S05]  /*24f80*/  @!P1 BRA `(.L_x_714) ;  /* 0x0000000000409947 */ /* 0x000fea0003800000 */
[----:B-1----:R-:W-:Y:S01]  /*24f90*/  MOV R2, 0x0 ;  /* 0x0000000000027802 */ /* 0x002fe20000000f00 */
[----:B------:R-:W-:Y:S01]  /*24fa0*/  ULDC.64 UR4, c[0x4][0xa0] ;  /* 0x0100280000047ab9 */ /* 0x000fe20000000a00 */
[----:B------:R-:W-:Y:S01]  /*24fb0*/  ULDC.64 UR6, c[0x4][0xa8] ;  /* 0x01002a0000067ab9 */ /* 0x000fe20000000a00 */
[----:B------:R-:W-:Y:S01]  /*24fc0*/  ULDC.64 UR8, c[0x4][0x20] ;  /* 0x0100080000087ab9 */ /* 0x000fe20000000a00 */
[----:B------:R-:W-:Y:S01]  /*24fd0*/  IMAD.U32 R4, RZ, RZ, UR4 ;  /* 0x00000004ff047e24 */ /* 0x000fe2000f8e00ff */
[----:B------:R-:W-:Y:S01]  /*24fe0*/  MOV R5, UR5 ;  /* 0x0000000500057c02 */ /* 0x000fe20008000f00 */
[----:B------:R-:W1:Y:S01]  /*24ff0*/  LDC.64 R2, c[0x4][R2] ;  /* 0x0100000002027b82 */ /* 0x000e620000000a00 */
[----:B------:R-:W-:Y:S01]  /*25000*/  IMAD.U32 R6, RZ, RZ, UR6 ;  /* 0x00000006ff067e24 */ /* 0x000fe2000f8e00ff */
[----:B0-----:R-:W-:Y:S01]  /*25010*/  MOV R11, UR9 ;  /* 0x00000009000b7c02 */ /* 0x001fe20008000f00 */
[----:B------:R-:W-:Y:S02]  /*25020*/  IMAD.U32 R7, RZ, RZ, UR7 ;  /* 0x00000007ff077e24 */ /* 0x000fe4000f8e00ff */
[----:B------:R-:W-:-:S02]  /*25030*/  IMAD.U32 R10, RZ, RZ, UR8 ;  /* 0x00000008ff0a7e24 */ /* 0x000fc4000f8e00ff */
[----:B------:R-:W-:Y:S02]  /*25040*/  IMAD.MOV.U32 R8, RZ, RZ, 0x70 ;  /* 0x00000070ff087424 */ /* 0x000fe400078e00ff */
[----:B------:R-:W-:Y:S02]  /*25050*/  IMAD.MOV.U32 R12, RZ, RZ, 0x1 ;  /* 0x00000001ff0c7424 */ /* 0x000fe400078e00ff */
[----:B------:R-:W-:-:S07]  /*25060*/  IMAD.MOV.U32 R13, RZ, RZ, RZ ;  /* 0x000000ffff0d7224 */ /* 0x000fce00078e00ff */
[----:B------:R-:W-:-:S07]  /*25070*/  LEPC R20, `(.L_x_714) ;  /* 0x000000001014794e */ /* 0x000fce0000000000 */
[----:B-1----:R-:W-:Y:S05]  /*25080*/  CALL.ABS.NOINC R2 ;  /* 0x0000000002007343 */ /* 0x002fea0003c00000 */
.L_x_714:
[----:B------:R-:W-:Y:S05]  /*25090*/  BSYNC B6 ;  /* 0x0000000000067941 */ /* 0x000fea0003800000 */
.L_x_713:
[----:B-1----:R-:W2:Y:S01]  /*250a0*/  LDL.LU R0, [R1+0x60] ;  /* 0x0000600001007983 */ /* 0x002ea20000300800 */
[----:B------:R-:W-:Y:S01]  /*250b0*/  ULDC.64 UR4, c[0x0][0x2d8] ;  /* 0x0000b60000047ab9 */ /* 0x000fe20000000a00 */
[----:B------:R-:W1:Y:S01]  /*250c0*/  LDC R8, c[0x0][0x448] ;  /* 0x00011200ff087b82 */ /* 0x000e620000000800 */
[----:B------:R-:W-:Y:S01]  /*250d0*/  ULDC.64 UR6, c[0x0][0x280] ;  /* 0x0000a00000067ab9 */ /* 0x000fe20000000a00 */
[----:B------:R-:W3:Y:S04]  /*250e0*/  LDL.LU R5, [R1+0x50] ;  /* 0x0000500001057983 */ /* 0x000ee80000300800 */
[----:B------:R-:W3:Y:S04]  /*250f0*/  LDL.LU.64 R2, [R1+0x48] ;  /* 0x0000480001027983 */ /* 0x000ee80000300a00 */
[----:B------:R-:W4:Y:S01]  /*25100*/  LDL.LU R4, [R1+0x34] ;  /* 0x0000340001047983 */ /* 0x000f220000300800 */
[----:B-1----:R-:W-:Y:S01]  /*25110*/  ISETP.NE.AND P0, PT, R8, 0x1, PT ;  /* 0x000000010800780c */ /* 0x002fe20003f05270 */
[----:B------:R-:W1:-:S12]  /*25120*/  S2R R9, SR_TID.X ;  /* 0x0000000000097919 */ /* 0x000e580000002100 */
[----:B------:R-:W0:Y:S01]  /*25130*/  @P0 LDC R7, c[0x0][0x450] ;  /* 0x00011400ff070b82 */ /* 0x000e220000000800 */
[----:B---3--:R-:W-:Y:S02]  /*25140*/  MOV R3, R5 ;  /* 0x0000000500037202 */ /* 0x008fe40000000f00 */
[----:B------:R-:W3:Y:S01]  /*25150*/  LDL.LU R5, [R1+0x14] ;  /* 0x0000140001057983 */ /* 0x000ee20000300800 */
[----:B-1----:R-:W-:Y:S02]  /*25160*/  IMAD.SHL.U32 R9, R9, 0x8, RZ ;  /* 0x0000000809097824 */ /* 0x002fe400078e00ff */
[C---:B------:R-:W-:Y:S01]  /*25170*/  IMAD.WIDE.U32 R2, R16.reuse, UR4, R2 ;  /* 0x0000000410027c25 */ /* 0x040fe2000f8e0002 */
[----:B------:R-:W1:Y:S02]  /*25180*/  S2R R10, SR_TID.X ;  /* 0x00000000000a7919 */ /* 0x000e640000002100 */
[----:B------:R-:W-:Y:S01]  /*25190*/  LOP3.LUT R9, R9, 0x38, RZ, 0xc0, !PT ;  /* 0x0000003809097812 */ /* 0x000fe200078ec0ff */
[----:B------:R-:W-:Y:S01]  /*251a0*/  IMAD R3, R16, UR5, R3 ;  /* 0x0000000510037c24 */ /* 0x000fe2000f8e0203 */
[----:B------:R-:W-:-:S02]  /*251b0*/  ULDC.64 UR4, c[0x0][0x2e0] ;  /* 0x0000b80000047ab9 */ /* 0x000fc40000000a00 */
[----:B--2---:R-:W-:Y:S01]  /*251c0*/  IMAD R0, R0, UR4, RZ ;  /* 0x0000000400007c24 */ /* 0x004fe2000f8e02ff */
[----:B------:R-:W-:Y:S01]  /*251d0*/  LOP3.LUT R9, R9, 0x40, RZ, 0xfc, !PT ;  /* 0x0000004009097812 */ /* 0x000fe200078efcff */
[----:B----4-:R-:W-:-:S04]  /*251e0*/  IMAD.WIDE.U32 R2, R4, UR4, R2 ;  /* 0x0000000404027c25 */ /* 0x010fc8000f8e0002 */
[----:B------:R-:W-:Y:S01]  /*251f0*/  IMAD R0, R4, UR5, R0 ;  /* 0x0000000504007c24 */ /* 0x000fe2000f8e0200 */
[----:B------:R-:W-:Y:S01]  /*25200*/  ULDC.64 UR4, c[0x0][0x2d0] ;  /* 0x0000b40000047ab9 */ /* 0x000fe20000000a00 */
[----:B------:R-:W2:Y:S02]  /*25210*/  S2R R4, SR_TID.X ;  /* 0x0000000000047919 */ /* 0x000ea40000002100 */
[----:B------:R-:W-:Y:S01]  /*25220*/  IMAD.IADD R3, R3, 0x1, R0 ;  /* 0x0000000103037824 */ /* 0x000fe200078e0200 */
[----:B-1----:R-:W-:-:S04]  /*25230*/  SHF.L.U32 R10, R10, 0x3, RZ ;  /* 0x000000030a0a7819 */ /* 0x002fc800000006ff */
[----:B------:R-:W-:Y:S02]  /*25240*/  LOP3.LUT R10, R10, 0x38, RZ, 0xc0, !PT ;  /* 0x000000380a0a7812 */ /* 0x000fe400078ec0ff */
[----:B--2---:R-:W-:-:S04]  /*25250*/  LOP3.LUT R4, R4, 0x7f, RZ, 0xc0, !PT ;  /* 0x0000007f04047812 */ /* 0x004fc800078ec0ff */
[----:B------:R-:W-:Y:S02]  /*25260*/  SHF.R.U32.HI R6, RZ, 0x3, R4 ;  /* 0x00000003ff067819 */ /* 0x000fe40000011604 */
[----:B------:R-:W1:Y:S02]  /*25270*/  S2R R4, SR_TID.X ;  /* 0x0000000000047919 */ /* 0x000e640000002100 */
[----:B-1----:R-:W-:-:S05]  /*25280*/  IMAD.SHL.U32 R4, R4, 0x10, RZ ;  /* 0x0000001004047824 */ /* 0x002fca00078e00ff */
[----:B------:R-:W-:Y:S02]  /*25290*/  LOP3.LUT R4, R6, 0x70, R4, 0xf8, !PT ;  /* 0x0000007006047812 */ /* 0x000fe400078ef804 */
[----:B------:R-:W1:Y:S01]  /*252a0*/  @P0 LDC R6, c[0x0][0x44c] ;  /* 0x00011300ff060b82 */ /* 0x000e620000000800 */
[----:B---3--:R-:W-:-:S05]  /*252b0*/  IMAD.SHL.U32 R5, R5, 0x80, RZ ;  /* 0x0000008005057824 */ /* 0x008fca00078e00ff */
[----:B------:R-:W-:-:S04]  /*252c0*/  LOP3.LUT R4, R4, R5, RZ, 0xfc, !PT ;  /* 0x0000000504047212 */ /* 0x000fc800078efcff */
[----:B------:R-:W-:Y:S01]  /*252d0*/  MOV R0, R4 ;  /* 0x0000000400007202 */ /* 0x000fe20000000f00 */
[----:B-1----:R-:W-:-:S05]  /*252e0*/  @P0 IMAD.HI.U32 R6, R4, R6, RZ ;  /* 0x0000000604060227 */ /* 0x002fca00078e00ff */
[----:B0-----:R-:W-:-:S05]  /*252f0*/  @P0 SHF.R.U32.HI R0, RZ, R7, R6 ;  /* 0x00000007ff000219 */ /* 0x001fca0000011606 */
[----:B------:R-:W-:Y:S02]  /*25300*/  IMAD.MOV R6, RZ, RZ, -R0 ;  /* 0x000000ffff067224 */ /* 0x000fe400078e0a00 */
[----:B------:R-:W-:-:S04]  /*25310*/  IMAD.WIDE.U32 R2, R0, UR4, R2 ;  /* 0x0000000400027c25 */ /* 0x000fc8000f8e0002 */
[----:B------:R-:W-:Y:S01]  /*25320*/  IMAD R4, R8, R6, R4 ;  /* 0x0000000608047224 */ /* 0x000fe200078e0204 */
[----:B------:R-:W-:-:S05]  /*25330*/  SHF.R.S32.HI R6, RZ, 0x1f, R0 ;  /* 0x0000001fff067819 */ /* 0x000fca0000011400 */
        /* <DEDUP_REMOVED lines=8> */
[----:B------:R-:W-:Y:S01]  /*253c0*/  ISETP.GE.AND P1, PT, R9, UR4, PT ;  /* 0x0000000409007c0c */ /* 0x000fe2000bf26270 */
[----:B------:R-:W-:Y:S01]  /*253d0*/  IMAD R0, R4, UR5, R0 ;  /* 0x0000000504007c24 */ /* 0x000fe2000f8e0200 */
[----:B------:R0:W5:Y:S01]  /*253e0*/  LDL R9, [R1+0x30] ;  /* 0x0000300001097983 */ /* 0x0001620000100800 */
[----:B------:R-:W-:Y:S02]  /*253f0*/  LEA R4, P2, R2, UR6, 0x1 ;  /* 0x0000000602047c11 */ /* 0x000fe4000f8408ff */
[----:B------:R-:W-:Y:S01]  /*25400*/  IMAD.IADD R0, R3, 0x1, R0 ;  /* 0x0000000103007824 */ /* 0x000fe200078e0200 */
[----:B------:R-:W-:Y:S01]  /*25410*/  ISETP.GE.AND P0, PT, R10, UR4, PT ;  /* 0x000000040a007c0c */ /* 0x000fe2000bf06270 */
[----:B------:R-:W-:-:S03]  /*25420*/  UMOV UR4, 0xffffffff ;  /* 0xffffffff00047882 */ /* 0x000fc60000000000 */
[----:B------:R-:W-:Y:S01]  /*25430*/  LEA.HI.X R3, R2, UR7, R0, 0x1, P2 ;  /* 0x0000000702037c11 */ /* 0x000fe200090f0c00 */
[----:B0-----:R-:W-:Y:S08]  /*25440*/  BRA.DIV UR4, `(.L_x_715) ;  /* 0x0000005204bc7947 */ /* 0x001ff0000b800000 */
        /* <DEDUP_REMOVED lines=14> */
[----:B0-----:R-:W-:-:S04]  /*25530*/  @!P4 LEA R7, P3, R10, R7, 0x1 ;  /* 0x000000070a07c211 */ /* 0x001fc800078608ff */
[----:B-1----:R-:W-:-:S04]  /*25540*/  @!P4 IADD3.X R6, RZ, R6, RZ, P3, !PT ;  /* 0x00000006ff06c210 */ /* 0x002fc80001ffe4ff */
        /* <DEDUP_REMOVED lines=17> */
[----:B0-----:R-:W-:-:S05]  /*25660*/  @!P2 IMAD.X R6, RZ, RZ, R6, P3 ;  /* 0x000000ffff06a224 */ /* 0x001fca00018e0606 */
[----:B------:R-:W-:Y:S01]  /*25670*/  @!P2 MOV R7, R6 ;  /* 0x000000060007a202 */ /* 0x000fe20000000f00 */
        /* <DEDUP_REMOVED lines=41> */
[----:B------:R0:W1:Y:S04]  /*25910*/  SHFL.IDX PT, R5, R3, 0x7, 0x181f ;  /* 0x00f81f0003057f89 */ /* 0x00006800000e0000 */
[----:B------:R0:W-:Y:S04]  /*25920*/  @!P2 LDGSTS.E.BYPASS.LTC128B.128 [R9+0x19400], desc[UR4][R6.64], !P0 ;  /* 0x194000000609afae */ /* 0x0001e8000c101d44 */
[----:B------:R0:W-:Y:S04]  /*25930*/  @!P2 LDGSTS.E.BYPASS.LTC128B.128 [R9+0x1d400], desc[UR4][R6.64+0x80], !P1 ;  /* 0x1d4000800609afae */ /* 0x0001e8000c901d44 */
[----:B------:R0:W2:Y:S02]  /*25940*/  SHFL.IDX PT, R3, R4, 0x7, 0x181f ;  /* 0x00f81f0004037f89 */ /* 0x0000a400000e0000 */
.L_x_894:
[----:B------:R-:W-:Y:S01]  /*25950*/  VIADD R0, R0, 0x70 ;  /* 0x0000007000007836 */ /* 0x000fe20000000000 */
[----:B------:R-:W-:Y:S04]  /*25960*/  BSSY B0, `(.L_x_716) ;  /* 0x000000b000007945 */ /* 0x000fe80003800000 */
[----:B------:R-:W-:-:S13]  /*25970*/  ISETP.GE.AND P2, PT, R0, R2, PT ;  /* 0x000000020000720c */ /* 0x000fda0003f46270 */
[----:B------:R-:W-:Y:S05]  /*25980*/  @P2 BRA `(.L_x_717) ;  /* 0x0000000000202947 */ /* 0x000fea0003800000 */
[----:B--2---:R-:W-:Y:S01]  /*25990*/  LEA R2, P2, R10, R3, 0x1 ;  /* 0x000000030a027211 */ /* 0x004fe200078408ff */
[----:B------:R-:W-:-:S04]  /*259a0*/  ULDC.64 UR4, c[0x0][0x208] ;  /* 0x0000820000047ab9 */ /* 0x000fc80000000a00 */
[----:B01----:R-:W-:-:S05]  /*259b0*/  IMAD.X R3, RZ, RZ, R5, P2 ;  /* 0x000000ffff037224 */ /* 0x003fca00010e0605 */
[----:B------:R-:W-:Y:S01]  /*259c0*/  @!PT LDS RZ, [RZ] ;  /* 0x00000000fffff984 */ /* 0x000fe20000000800 */
[----:B------:R-:W-:Y:S01]  /*259d0*/  @!PT LDS RZ, [RZ] ;  /* 0x00000000fffff984 */ /* 0x000fe20000000800 */
[----:B------:R-:W-:Y:S01]  /*259e0*/  @!PT LDS RZ, [RZ] ;  /* 0x00000000fffff984 */ /* 0x000fe20000000800 */
[----:B------:R3:W-:Y:S04]  /*259f0*/  LDGSTS.E.BYPASS.LTC128B.128 [R9+0x19c00], desc[UR4][R2.64], !P0 ;  /* 0x19c0000002097fae */ /* 0x0007e8000c101d44 */
[----:B------:R3:W-:Y:S02]  /*25a00*/  LDGSTS.E.BYPASS.LTC128B.128 [R9+0x1dc00], desc[UR4][R2.64+0x80], !P1 ;  /* 0x1dc0008002097fae */ /* 0x0007e4000c901d44 */
.L_x_717:
[----:B------:R-:W-:Y:S05]  /*25a10*/  BSYNC B0 ;  /* 0x0000000000007941 */ /* 0x000fea0003800000 */
.L_x_716:
[----:B------:R-:W-:Y:S01]  /*25a20*/  NOP ;  /* 0x0000000000007918 */ /* 0x000fe20000000000 */
[----:B------:R-:W-:Y:S02]  /*25a30*/  PLOP3.LUT P0, PT, PT, PT, PT, 0x80, 0x0 ;  /* 0x000000000000781c */ /* 0x000fe40003f0f070 */
[----:B------:R-:W-:-:S11]  /*25a40*/  IADD3 R11, R18, 0x34800, RZ ;  /* 0x00034800120b7810 */ /* 0x000fd60007ffe0ff */
.L_x_718:
        /* <DEDUP_REMOVED lines=16> */
[----:B------:R-:W4:Y:S03]  /*25b50*/  SYNCS.PHASECHK.TRANS64.TRYWAIT P0, [R18+URZ+0x34820], R0 ;  /* 0x03482000120075a7 */ /* 0x000f26000800017f */
[----:B---34-:R-:W-:Y:S05]  /*25b60*/  @!P0 BRA `(.L_x_720) ;  /* 0x0000005400cc8947 */ /* 0x018fea0003800000 */
.L_x_895:
[----:B------:R-:W-:Y:S05]  /*25b70*/  BSYNC B0 ;  /* 0x0000000000007941 */ /* 0x000fea0003800000 */
.L_x_719:
[----:B0-2---:R-:W3:Y:S04]  /*25b80*/  LDL R3, [R1+0x40] ;  /* 0x0000400001037983 */ /* 0x005ee80000100800 */
[----:B------:R-:W2:Y:S01]  /*25b90*/  LDL R2, [R1+0x2c] ;  /* 0x00002c0001027983 */ /* 0x000ea20000100800 */
[----:B------:R-:W-:Y:S01]  /*25ba0*/  BSSY B0, `(.L_x_721) ;  /* 0x00001e9000007945 */ /* 0x000fe20003800000 */
[----:B---3--:R-:W-:-:S05]  /*25bb0*/  VIADD R0, R3, 0xfffffffe ;  /* 0xfffffffe03007836 */ /* 0x008fca0000000000 */
[----:B--2---:R-:W-:-:S13]  /*25bc0*/  ISETP.GE.AND P0, PT, R0, R2, PT ;  /* 0x000000020000720c */ /* 0x004fda0003f06270 */
[----:B------:R-:W-:Y:S05]  /*25bd0*/  @!P0 BRA `(.L_x_722) ;  /* 0x0000001c00948947 */ /* 0x000fea0003800000 */
[----:B-1----:R-:W2:Y:S04]  /*25be0*/  LDL.LU R5, [R1+0x58] ;  /* 0x0000580001057983 */ /* 0x002ea80000300800 */
[----:B------:R-:W3:Y:S04]  /*25bf0*/  LDL.LU R4, [R1+0x44] ;  /* 0x0000440001047983 */ /* 0x000ee80000300800 */
[----:B------:R-:W4:Y:S01]  /*25c00*/  LDL.LU R3, [R1+0x3c] ;  /* 0x00003c0001037983 */ /* 0x000f220000300800 */
[----:B------:R-:W-:Y:S01]  /*25c10*/  LOP3.LUT R2, RZ, R2, RZ, 0x33, !PT ;  /* 0x00000002ff027212 */ /* 0x000fe200078e33ff */
[----:B------:R-:W-:Y:S01]  /*25c20*/  BSSY B2, `(.L_x_723) ;  /* 0x00000a7000027945 */ /* 0x000fe20003800000 */
[----:B--2---:R-:W-:-:S05]  /*25c30*/  IADD3 R6, R5, 0x1, RZ ;  /* 0x0000000105067810 */ /* 0x004fca0007ffe0ff */
        /* <DEDUP_REMOVED lines=8> */
[----:B------:R-:W2:Y:S04]  /*25cc0*/  LDL R4, [R1] ;  /* 0x0000000001047983 */ /* 0x000ea80000100800 */
[----:B------:R-:W3:Y:S01]  /*25cd0*/  LDL R3, [R1+0xc] ;  /* 0x00000c0001037983 */ /* 0x000ee20000100800 */
[----:B------:R-:W-:Y:S01]  /*25ce0*/  VIADD R7, R19, 0x1 ;  /* 0x0000000113077836 */ /* 0x000fe20000000000 */
[----:B------:R-:W-:Y:S04]  /*25cf0*/  BSSY B1, `(.L_x_725) ;  /* 0x0000095000017945 */ /* 0x000fe80003800000 */
[----:B------:R-:W-:-:S04]  /*25d00*/  ISETP.NE.AND P0, PT, R7, 0x2, PT ;  /* 0x000000020700780c */ /* 0x000fc80003f05270 */
[----:B------:R-:W-:Y:S02]  /*25d10*/  SEL R10, RZ, 0x1, P0 ;  /* 0x00000001ff0a7807 */ /* 0x000fe40000000000 */
[----:B------:R-:W-:Y:S02]  /*25d20*/  SEL R7, R7, RZ, P0 ;  /* 0x000000ff07077207 */ /* 0x000fe40000000000 */
[----:B--2---:R-:W-:Y:S02]  /*25d30*/  LOP3.LUT P1, RZ, R4, 0x1, RZ, 0xc0, !PT ;  /* 0x0000000104ff7812 */ /* 0x004fe4000782c0ff */
[----:B---3--:R-:W-:-:S11]  /*25d40*/  LOP3.LUT R10, R3, R10, RZ, 0x3c, !PT ;  /* 0x0000000a030a7212 */ /* 0x008fd600078e3cff */
[----:B------:R-:W-:Y:S05]  /*25d50*/  @!P1 BRA `(.L_x_726) ;  /* 0x0000000800389947 */ /* 0x000fea0003800000 */
[----:B------:R-:W-:Y:S01]  /*25d60*/  ULDC.64 UR4, c[0x0][0x418] ;  /* 0x0001060000047ab9 */ /* 0x000fe20000000a00 */
[----:B------:R-:W-:Y:S02]  /*25d70*/  MOV R4, R17 ;  /* 0x0000001100047202 */ /* 0x000fe40000000f00 */
        /* <DEDUP_REMOVED lines=23> */
.L_x_727:
[----:B------:R-:W-:Y:S01]  /*25ef0*/  LEA R3, R7, R18, 0x3 ;  /* 0x0000001207037211 */ /* 0x000fe200078e18ff */
[----:B------:R-:W-:Y:S01]  /*25f00*/  BSSY B3, `(.L_x_728) ;  /* 0x0000004000037945 */ /* 0x000fe20003800000 */
[----:B------:R-:W-:-:S04]  /*25f10*/  SHF.L.U32 R2, R10, 0x1f, RZ ;  /* 0x0000001f0a027819 */ /* 0x000fc800000006ff */
[----:B------:R-:W1:Y:S02]  /*25f20*/  SYNCS.PHASECHK.TRANS64.TRYWAIT P0, [R3+URZ+0x34840], R2 ;  /* 0x03484002030075a7 */ /* 0x000e64000800017f */
[----:B-1----:R-:W-:Y:S05]  /*25f30*/  @!P0 BRA `(.L_x_729) ;  /* 0x0000005000ec8947 */ /* 0x002fea0003800000 */
.L_x_896:
[----:B------:R-:W-:Y:S05]  /*25f40*/  BSYNC B3 ;  /* 0x0000000000037941 */ /* 0x000fea0003800000 */
.L_x_728:
        /* <DEDUP_REMOVED lines=12> */
.L_x_731:
[----:B------:R-:W-:Y:S05]  /*26010*/  BSYNC B3 ;  /* 0x0000000000037941 */ /* 0x000fea0003800000 */
.L_x_730:
[----:B-1----:R-:W2:Y:S01]  /*26020*/  LDL R2, [R1+0x18] ;  /* 0x0000180001027983 */ /* 0x002ea20000100800 */
[----:B------:R-:W-:Y:S01]  /*26030*/  IMAD.MOV.U32 R14, RZ, RZ, RZ ;  /* 0x000000ffff0e7224 */ /* 0x000fe200078e00ff */
[----:B------:R-:W-:Y:S01]  /*26040*/  UIADD3 UR4, UP0, UR38, 0x370, URZ ;  /* 0x0000037026047890 */ /* 0x000fe2000ff1e03f */
[----:B------:R-:W-:Y:S01]  /*26050*/  IMAD R8, R7, 0xb000, R18 ;  /* 0x0000b00007087824 */ /* 0x000fe200078e0212 */
[----:B------:R-:W-:Y:S01]  /*26060*/  PLOP3.LUT P0, PT, PT, PT, PT, 0x80, 0x0 ;  /* 0x000000000000781c */ /* 0x000fe20003f0f070 */
[----:B------:R-:W-:Y:S01]  /*26070*/  VIADD R3, R3, 0x34830 ;  /* 0x0003483003037836 */ /* 0x000fe20000000000 */
[----:B------:R-:W-:Y:S01]  /*26080*/  R2UR UR10, R14 ;  /* 0x000000000e0a72ca */ /* 0x000fe200000e0000 */
[----:B------:R-:W-:Y:S01]  /*26090*/  UIADD3.X UR5, URZ, UR39, URZ, UP0, !UPT ;  /* 0x000000273f057290 */ /* 0x000fe200087fe43f */
[----:B------:R-:W-:Y:S01]  /*260a0*/  IADD3 R5, R8, 0x1e400, RZ ;  /* 0x0001e40008057810 */ /* 0x000fe20007ffe0ff */
[----:B------:R-:W-:Y:S01]  /*260b0*/  UMOV UR6, 0x0 ;  /* 0x0000000000067882 */ /* 0x000fe20000000000 */
[----:B------:R-:W-:Y:S01]  /*260c0*/  UMOV UR7, 0x14f00000 ;  /* 0x14f0000000077882 */ /* 0x000fe20000000000 */
[----:B--2---:R-:W-:-:S10]  /*260d0*/  IMAD R2, R0, 0xb0, R2 ;  /* 0x000000b000027824 */ /* 0x004fd400078e0202 */
.L_x_732:
        /* <DEDUP_REMOVED lines=16> */
.L_x_733:
        /* <DEDUP_REMOVED lines=16> */
.L_x_897:
[----:B------:R-:W-:Y:S05]  /*262e0*/  BSYNC B3 ;  /* 0x0000000000037941 */ /* 0x000fea0003800000 */
.L_x_734:
[----:B------:R-:W-:Y:S01]  /*262f0*/  BSSY B3, `(.L_x_736) ;  /* 0x000000c000037945 */ /* 0x000fe20003800000 */
[----:B------:R-:W-:Y:S01]  /*26300*/  MOV R12, 0x0 ;  /* 0x00000000000c7802 */ /* 0x000fe20000000f00 */
[----:B------:R-:W-:Y:S02]  /*26310*/  IMAD.MOV.U32 R13, RZ, RZ, 0x14f00000 ;  /* 0x14f00000ff0d7424 */ /* 0x000fe400078e00ff */
[----:B------:R-:W-:Y:S05]  /*26320*/  @P1 BRA `(.L_x_737) ;  /* 0x0000000000201947 */ /* 0x000fea0003800000 */
        /* <DEDUP_REMOVED lines=8> */
.L_x_737:
[----:B------:R-:W-:Y:S05]  /*263b0*/  BSYNC B3 ;  /* 0x0000000000037941 */ /* 0x000fea0003800000 */
.L_x_736:
[----:B------:R-:W2:Y:S04]  /*263c0*/  LDL R5, [R1+0x18] ;  /* 0x0000180001057983 */ /* 0x000ea80000100800 */
[----:B0-----:R-:W2:Y:S01]  /*263d0*/  LDL.LU R3, [R1+0x4] ;  /* 0x0000040001037983 */ /* 0x001ea20000300800 */
[----:B------:R-:W-:Y:S01]  /*263e0*/  R2UR UR10, R14 ;  /* 0x000000000e0a72ca */ /* 0x000fe200000e0000 */
[----:B------:R-:W-:Y:S01]  /*263f0*/  IMAD R8, R19, 0xb000, R18 ;  /* 0x0000b00013087824 */ /* 0x000fe200078e0212 */
[----:B------:R-:W-:Y:S01]  /*26400*/  R2UR UR6, R12 ;  /* 0x000000000c0672ca */ /* 0x000fe200000e0000 */
[----:B------:R-:W-:Y:S01]  /*26410*/  UIADD3 UR4, UP0, UR38, 0x470, URZ ;  /* 0x0000047026047890 */ /* 0x000fe2000ff1e03f */
[----:B------:R-:W-:Y:S02]  /*26420*/  R2UR UR7, R13 ;  /* 0x000000000d0772ca */ /* 0x000fe400000e0000 */
[----:B------:R-:W-:Y:S01]  /*26430*/  LEA R2, R19, R18, 0x3 ;  /* 0x0000001213027211 */ /* 0x000fe200078e18ff */
[----:B------:R-:W-:Y:S01]  /*26440*/  UIADD3.X UR5, URZ, UR39, URZ, UP0, !UPT ;  /* 0x000000273f057290 */ /* 0x000fe200087fe43f */
[----:B------:R-:W-:-:S03]  /*26450*/  PLOP3.LUT P0, PT, PT, PT, PT, 0x80, 0x0 ;  /* 0x000000000000781c */ /* 0x000fc60003f0f070 */
[----:B------:R-:W-:Y:S02]  /*26460*/  VIADD R2, R2, 0x34850 ;  /* 0x0003485002027836 */ /* 0x000fe40000000000 */
[----:B--2---:R-:W-:Y:S02]  /*26470*/  IMAD R3, R3, 0xb0, R5 ;  /* 0x000000b003037824 */ /* 0x004fe400078e0205 */
[----:B------:R-:W-:-:S07]  /*26480*/  VIADD R5, R8, 0x400 ;  /* 0x0000040008057836 */ /* 0x000fce0000000000 */
.L_x_738:
        /* <DEDUP_REMOVED lines=15> */
.L_x_739:
        /* <DEDUP_REMOVED lines=11> */
[----:B------:R-:W-:-:S07]  /*26630*/  MOV R17, R4 ;  /* 0x0000000400117202 */ /* 0x000fce0000000f00 */
.L_x_726:
[----:B------:R-:W-:Y:S05]  /*26640*/  BSYNC B1 ;  /* 0x0000000000017941 */ /* 0x000fea0003800000 */
.L_x_725:
[----:B0-----:R-:W2:Y:S01]  /*26650*/  LDL.LU R0, [R1+0x40] ;  /* 0x0000400001007983 */ /* 0x001ea20000300800 */
[----:B------:R-:W-:-:S03]  /*26660*/  IMAD.MOV.U32 R19, RZ, RZ, R7 ;  /* 0x000000ffff137224 */ /* 0x000fc600078e0007 */
[----:B------:R0:W-:Y:S02]  /*26670*/  STL [R1+0xc], R10 ;  /* 0x00000c0a01007387 */ /* 0x0001e40000100800 */
[----:B0-2---:R-:W-:-:S07]  /*26680*/  VIADD R0, R0, 0xfffffffd ;  /* 0xfffffffd00007836 */ /* 0x005fce0000000000 */
.L_x_724:
[----:B------:R-:W-:Y:S05]  /*26690*/  BSYNC B2 ;  /* 0x0000000000027941 */ /* 0x000fea0003800000 */
.L_x_723:
[----:B------:R-:W-:Y:S01]  /*266a0*/  VIADD R9, R9, 0xfffffffe ;  /* 0xfffffffe09097836 */ /* 0x000fe20000000000 */
[----:B------:R-:W-:-:S04]  /*266b0*/  LOP3.LUT R6, RZ, R6, RZ, 0x33, !PT ;  /* 0x00000006ff067212 */ /* 0x000fc800078e33ff */
[----:B------:R-:W-:-:S13]  /*266c0*/  ISETP.NE.AND P0, PT, R9, R6, PT ;  /* 0x000000060900720c */ /* 0x000fda0003f05270 */
[----:B------:R-:W-:Y:S05]  /*266d0*/  @!P0 BRA `(.L_x_722) ;  /* 0x0000001000d48947 */ /* 0x000fea0003800000 */
[----:B------:R-:W-:-:S07]  /*266e0*/  MOV R8, R17 ;  /* 0x0000001100087202 */ /* 0x000fce0000000f00 */
.L_x_770:
[----:B------:R-:W2:Y:S04]  /*266f0*/  LDL R3, [R1] ;  /* 0x0000000001037983 */ /* 0x000ea80000100800 */
[----:B------:R-:W3:Y:S01]  /*26700*/  LDL R2, [R1+0xc] ;  /* 0x00000c0001027983 */ /* 0x000ee20000100800 */
[----:B------:R-:W-:Y:S01]  /*26710*/  VIADD R4, R19, 0x1 ;  /* 0x0000000113047836 */ /* 0x000fe20000000000 */
[----:B------:R-:W-:Y:S05]  /*26720*/  YIELD ;  /* 0x0000000000007946 */ /* 0x000fea0003800000 */
[----:B------:R-:W-:Y:S01]  /*26730*/  ISETP.NE.AND P0, PT, R4, 0x2, PT ;  /* 0x000000020400780c */ /* 0x000fe20003f05270 */
[----:B------:R-:W-:Y:S03]  /*26740*/  BSSY B1, `(.L_x_740) ;  /* 0x0000092000017945 */ /* 0x000fe60003800000 */
[----:B------:R-:W-:-:S02]  /*26750*/  SEL R5, RZ, 0x1, P0 ;  /* 0x00000001ff057807 */ /* 0x000fc40000000000 */
[----:B------:R-:W-:Y:S02]  /*26760*/  SEL R4, R4, RZ, P0 ;  /* 0x000000ff04047207 */ /* 0x000fe40000000000 */
[----:B--2---:R-:W-:Y:S02]  /*26770*/  LOP3.LUT P1, RZ, R3, 0x1, RZ, 0xc0, !PT ;  /* 0x0000000103ff7812 */ /* 0x004fe4000782c0ff */
        /* <DEDUP_REMOVED lines=17> */
[----:B------:R-:W-:Y:S02]  /*26890*/  IADD3 R6, -R2, RZ, RZ ;  /* 0x000000ff02067210 */ /* 0x000fe40007ffe1ff */
[----:B------:R-:W-:-:S03]  /*268a0*/  SHF.R.S32.HI R3, RZ, 0x1f, R2 ;  /* 0x0000001fff037819 */ /* 0x000fc60000011402 */
        /* <DEDUP_REMOVED lines=8> */
.L_x_742:
[----:B------:R-:W-:Y:S01]  /*26930*/  IMAD R3, R4, 0x8, R18 ;  /* 0x0000000804037824 */ /* 0x000fe200078e0212 */
[----:B------:R-:W-:Y:S01]  /*26940*/  SHF.L.U32 R2, R5, 0x1f, RZ ;  /* 0x0000001f05027819 */ /* 0x000fe200000006ff */
[----:B------:R-:W-:Y:S03]  /*26950*/  BSSY B2, `(.L_x_743) ;  /* 0x0000003000027945 */ /* 0x000fe60003800000 */
[----:B------:R-:W1:Y:S02]  /*26960*/  SYNCS.PHASECHK.TRANS64.TRYWAIT P0, [R3+URZ+0x34840], R2 ;  /* 0x03484002030075a7 */ /* 0x000e64000800017f */
[----:B-1----:R-:W-:Y:S05]  /*26970*/  @!P0 BRA `(.L_x_744) ;  /* 0x0000004800848947 */ /* 0x002fea0003800000 */
.L_x_898:
[----:B------:R-:W-:Y:S05]  /*26980*/  BSYNC B2 ;  /* 0x0000000000027941 */ /* 0x000fea0003800000 */
.L_x_743:
[----:B------:R-:W2:Y:S01]  /*26990*/  S2R R7, SR_TID.X ;  /* 0x0000000000077919 */ /* 0x000ea20000002100 */
[----:B------:R-:W-:Y:S01]  /*269a0*/  BSSY B2, `(.L_x_745) ;  /* 0x000000b000027945 */ /* 0x000fe20003800000 */
[----:B--2---:R-:W-:-:S04]  /*269b0*/  LOP3.LUT R7, R7, 0x7f, RZ, 0xc0, !PT ;  /* 0x0000007f07077812 */ /* 0x004fc800078ec0ff */
[----:B------:R-:W-:-:S13]  /*269c0*/  ISETP.NE.AND P1, PT, R7, RZ, PT ;  /* 0x000000ff0700720c */ /* 0x000fda0003f25270 */
[----:B------:R-:W-:Y:S05]  /*269d0*/  @P1 BRA `(.L_x_746) ;  /* 0x00000000001c1947 */ /* 0x000fea0003800000 */
[----:B------:R-:W2:Y:S01]  /*269e0*/  S2R R7, SR_TID.X ;  /* 0x0000000000077919 */ /* 0x000ea20000002100 */
[----:B-1----:R-:W-:-:S04]  /*269f0*/  IMAD.MOV.U32 R2, RZ, RZ, 0xb000 ;  /* 0x0000b000ff027424 */ /* 0x002fc800078e00ff */
[----:B------:R3:W-:Y:S01]  /*26a00*/  SYNCS.ARRIVE.TRANS64 RZ, [R3+URZ+0x34830], R2 ;  /* 0x0348300203ff79a7 */ /* 0x0007e2000800003f */
[----:B--2---:R-:W-:-:S04]  /*26a10*/  LOP3.LUT R7, R7, 0x1f, RZ, 0xc0, !PT ;  /* 0x0000001f07077812 */ /* 0x004fc800078ec0ff */
[----:B------:R-:W-:-:S13]  /*26a20*/  ISETP.NE.AND P0, PT, R7, RZ, PT ;  /* 0x000000ff0700720c */ /* 0x000fda0003f05270 */
[----:B---3--:R-:W-:Y:S05]  /*26a30*/  @!P0 BRA `(.L_x_746) ;  /* 0x0000000000048947 */ /* 0x008fea0003800000 */
[----:B------:R-:W-:Y:S01]  /*26a40*/  BPT.TRAP 0x1 ;  /* 0x000000040000795c */ /* 0x000fe20000300000 */
.L_x_746:
[----:B------:R-:W-:Y:S05]  /*26a50*/  BSYNC B2 ;  /* 0x0000000000027941 */ /* 0x000fea0003800000 */
.L_x_745:
[----:B------:R-:W2:Y:S01]  /*26a60*/  LDL R7, [R1+0x18] ;  /* 0x0000180001077983 */ /* 0x000ea20000100800 */
[----:B------:R-:W-:Y:S01]  /*26a70*/  MOV R10, RZ ;  /* 0x000000ff000a7202 */ /* 0x000fe20000000f00 */
[----:B-1----:R-:W-:Y:S01]  /*26a80*/  IMAD R2, R4, 0xb000, R18 ;  /* 0x0000b00004027824 */ /* 0x002fe200078e0212 */
[----:B------:R-:W-:Y:S01]  /*26a90*/  UIADD3 UR4, UP0, UR38, 0x370, URZ ;  /* 0x0000037026047890 */ /* 0x000fe2000ff1e03f */
[----:B------:R-:W-:Y:S01]  /*26aa0*/  PLOP3.LUT P0, PT, PT, PT, PT, 0x80, 0x0 ;  /* 0x000000000000781c */ /* 0x000fe20003f0f070 */
[----:B------:R-:W-:Y:S01]  /*26ab0*/  VIADD R3, R3, 0x34830 ;  /* 0x0003483003037836 */ /* 0x000fe20000000000 */
[----:B------:R-:W-:Y:S01]  /*26ac0*/  R2UR UR10, R10 ;  /* 0x000000000a0a72ca */ /* 0x000fe200000e0000 */
[----:B0-----:R-:W-:Y:S01]  /*26ad0*/  VIADD R9, R2, 0x1e400 ;  /* 0x0001e40002097836 */ /* 0x001fe20000000000 */
[----:B------:R-:W-:Y:S01]  /*26ae0*/  UIADD3.X UR5, URZ, UR39, URZ, UP0, !UPT ;  /* 0x000000273f057290 */ /* 0x000fe200087fe43f */
[----:B------:R-:W-:Y:S01]  /*26af0*/  UMOV UR6, 0x0 ;  /* 0x0000000000067882 */ /* 0x000fe20000000000 */
[----:B------:R-:W-:Y:S01]  /*26b00*/  UMOV UR7, 0x14f00000 ;  /* 0x14f0000000077882 */ /* 0x000fe20000000000 */
[----:B--2---:R-:W-:-:S10]  /*26b10*/  IMAD R7, R6, 0xb0, R7 ;  /* 0x000000b006077824 */ /* 0x004fd400078e0207 */
.L_x_747:
        /* <DEDUP_REMOVED lines=12> */
[----:B------:R-:W-:Y:S01]  /*26be0*/  UMOV UR6, 0x0 ;  /* 0x0000000000067882 */ /* 0x000fe20000000000 */
[----:B------:R-:W-:Y:S01]  /*26bf0*/  IADD3 R2, R2, 0x23c00, RZ ;  /* 0x00023c0002027810 */ /* 0x000fe20007ffe0ff */
[----:B------:R-:W-:Y:S01]  /*26c00*/  UMOV UR7, 0x14f00000 ;  /* 0x14f0000000077882 */ /* 0x000fe20000000000 */
[----:B------:R-:W-:-:S15]  /*26c10*/  R2UR UR10, R9 ;  /* 0x00000000090a72ca */ /* 0x000fde00000e0000 */
.L_x_748:
        /* <DEDUP_REMOVED lines=16> */
.L_x_899:
[----:B------:R-:W-:Y:S05]  /*26d20*/  BSYNC B2 ;  /* 0x0000000000027941 */ /* 0x000fea0003800000 */
.L_x_749:
[----:B------:R-:W-:Y:S01]  /*26d30*/  BSSY B2, `(.L_x_751) ;  /* 0x000000b000027945 */ /* 0x000fe20003800000 */
[----:B------:R-:W-:Y:S02]  /*26d40*/  IMAD.MOV.U32 R12, RZ, RZ, 0x0 ;  /* 0x00000000ff0c7424 */ /* 0x000fe400078e00ff */
[----:B------:R-:W-:Y:S01]  /*26d50*/  IMAD.MOV.U32 R13, RZ, RZ, 0x14f00000 ;  /* 0x14f00000ff0d7424 */ /* 0x000fe200078e00ff */
[----:B------:R-:W-:Y:S06]  /*26d60*/  @P1 BRA `(.L_x_752) ;  /* 0x00000000001c1947 */ /* 0x000fec0003800000 */
[----:B------:R-:W1:Y:S01]  /*26d70*/  S2R R7, SR_TID.X ;  /* 0x0000000000077919 */ /* 0x000e620000002100 */
[----:B0-----:R-:W-:-:S04]  /*26d80*/  MOV R3, 0xb000 ;  /* 0x0000b00000037802 */ /* 0x001fc80000000f00 */
[----:B------:R2:W-:Y:S01]  /*26d90*/  SYNCS.ARRIVE.TRANS64 RZ, [R2+URZ+0x50], R3 ;  /* 0x0000500302ff79a7 */ /* 0x0005e2000800003f */
[----:B-1----:R-:W-:-:S04]  /*26da0*/  LOP3.LUT R7, R7, 0x1f, RZ, 0xc0, !PT ;  /* 0x0000001f07077812 */ /* 0x002fc800078ec0ff */
[----:B------:R-:W-:-:S13]  /*26db0*/  ISETP.NE.AND P0, PT, R7, RZ, PT ;  /* 0x000000ff0700720c */ /* 0x000fda0003f05270 */
[----:B--2---:R-:W-:Y:S05]  /*26dc0*/  @!P0 BRA `(.L_x_752) ;  /* 0x0000000000048947 */ /* 0x004fea0003800000 */
[----:B------:R-:W-:Y:S01]  /*26dd0*/  BPT.TRAP 0x1 ;  /* 0x000000040000795c */ /* 0x000fe20000300000 */
.L_x_752:
[----:B------:R-:W-:Y:S05]  /*26de0*/  BSYNC B2 ;  /* 0x0000000000027941 */ /* 0x000fea0003800000 */
.L_x_751:
        /* <DEDUP_REMOVED lines=12> */
.L_x_753:
        /* <DEDUP_REMOVED lines=15> */
.L_x_754:
        /* <DEDUP_REMOVED lines=12> */
.L_x_741:
[----:B------:R-:W-:Y:S05]  /*27060*/  BSYNC B1 ;  /* 0x0000000000017941 */ /* 0x000fea0003800000 */
.L_x_740:
[----:B------:R-:W2:Y:S01]  /*27070*/  LDL R2, [R1] ;  /* 0x0000000001027983 */ /* 0x000ea20000100800 */
[----:B------:R-:W-:Y:S01]  /*27080*/  VIADD R19, R4, 0x1 ;  /* 0x0000000104137836 */ /* 0x000fe20000000000 */
[----:B------:R-:W-:Y:S01]  /*27090*/  BSSY B1, `(.L_x_755) ;  /* 0x0000095000017945 */ /* 0x000fe20003800000 */
[----:B0-----:R-:W-:-:S03]  /*270a0*/  VIADD R6, R0, 0xffffffff ;  /* 0xffffffff00067836 */ /* 0x001fc60000000000 */
[----:B------:R-:W-:-:S04]  /*270b0*/  ISETP.NE.AND P0, PT, R19, 0x2, PT ;  /* 0x000000021300780c */ /* 0x000fc80003f05270 */
[----:B------:R-:W-:Y:S02]  /*270c0*/  SEL R19, R19, RZ, P0 ;  /* 0x000000ff13137207 */ /* 0x000fe40000000000 */
[----:B--2---:R-:W-:Y:S02]  /*270d0*/  LOP3.LUT P1, RZ, R2, 0x1, RZ, 0xc0, !PT ;  /* 0x0000000102ff7812 */ /* 0x004fe4000782c0ff */
        /* <DEDUP_REMOVED lines=16> */
[----:B-1----:R-:W-:Y:S01]  /*271e0*/  @P0 IMAD.HI.U32 R7, R6, R2, RZ ;  /* 0x0000000206070227 */ /* 0x002fe200078e00ff */
[----:B------:R-:W-:-:S04]  /*271f0*/  MOV R2, R6 ;  /* 0x0000000600027202 */ /* 0x000fc80000000f00 */
        /* <DEDUP_REMOVED lines=11> */
.L_x_757:
[----:B------:R-:W-:Y:S01]  /*272b0*/  IMAD R2, R19, 0x8, R18 ;  /* 0x0000000813027824 */ /* 0x000fe200078e0212 */
[----:B------:R-:W-:Y:S01]  /*272c0*/  SHF.L.U32 R3, R10, 0x1f, RZ ;  /* 0x0000001f0a037819 */ /* 0x000fe200000006ff */
[----:B------:R-:W-:Y:S03]  /*272d0*/  BSSY B2, `(.L_x_758) ;  /* 0x0000003000027945 */ /* 0x000fe60003800000 */
[----:B------:R-:W2:Y:S02]  /*272e0*/  SYNCS.PHASECHK.TRANS64.TRYWAIT P0, [R2+URZ+0x34840], R3 ;  /* 0x03484003020075a7 */ /* 0x000ea4000800017f */
[----:B--2---:R-:W-:Y:S05]  /*272f0*/  @!P0 BRA `(.L_x_759) ;  /* 0x00000040004c8947 */ /* 0x004fea0003800000 */
.L_x_900:
[----:B------:R-:W-:Y:S05]  /*27300*/  BSYNC B2 ;  /* 0x0000000000027941 */ /* 0x000fea0003800000 */
.L_x_758:
[----:B-1----:R-:W1:Y:S01]  /*27310*/  S2R R9, SR_TID.X ;  /* 0x0000000000097919 */ /* 0x002e620000002100 */
[----:B------:R-:W-:Y:S01]  /*27320*/  BSSY B2, `(.L_x_760) ;  /* 0x000000b000027945 */ /* 0x000fe20003800000 */
[----:B-1----:R-:W-:-:S04]  /*27330*/  LOP3.LUT R9, R9, 0x7f, RZ, 0xc0, !PT ;  /* 0x0000007f09097812 */ /* 0x002fc800078ec0ff */
[----:B------:R-:W-:-:S13]  /*27340*/  ISETP.NE.AND P1, PT, R9, RZ, PT ;  /* 0x000000ff0900720c */ /* 0x000fda0003f25270 */
[----:B------:R-:W-:Y:S05]  /*27350*/  @P1 BRA `(.L_x_761) ;  /* 0x00000000001c1947 */ /* 0x000fea0003800000 */
[----:B------:R-:W1:Y:S01]  /*27360*/  S2R R9, SR_TID.X ;  /* 0x0000000000097919 */ /* 0x000e620000002100 */
[----:B--2---:R-:W-:-:S04]  /*27370*/  MOV R3, 0xb000 ;  /* 0x0000b00000037802 */ /* 0x004fc80000000f00 */
[----:B------:R3:W-:Y:S01]  /*27380*/  SYNCS.ARRIVE.TRANS64 RZ, [R2+URZ+0x34830], R3 ;  /* 0x0348300302ff79a7 */ /* 0x0007e2000800003f */
[----:B-1----:R-:W-:-:S04]  /*27390*/  LOP3.LUT R9, R9, 0x1f, RZ, 0xc0, !PT ;  /* 0x0000001f09097812 */ /* 0x002fc800078ec0ff */
[----:B------:R-:W-:-:S13]  /*273a0*/  ISETP.NE.AND P0, PT, R9, RZ, PT ;  /* 0x000000ff0900720c */ /* 0x000fda0003f05270 */
[----:B---3--:R-:W-:Y:S05]  /*273b0*/  @!P0 BRA `(.L_x_761) ;  /* 0x0000000000048947 */ /* 0x008fea0003800000 */
[----:B------:R-:W-:Y:S01]  /*273c0*/  BPT.TRAP 0x1 ;  /* 0x000000040000795c */ /* 0x000fe20000300000 */
.L_x_761:
[----:B------:R-:W-:Y:S05]  /*273d0*/  BSYNC B2 ;  /* 0x0000000000027941 */ /* 0x000fea0003800000 */
.L_x_760:
[----:B--2---:R-:W2:Y:S01]  /*273e0*/  LDL R3, [R1+0x18] ;  /* 0x0000180001037983 */ /* 0x004ea20000100800 */
[----:B------:R-:W-:Y:S01]  /*273f0*/  IMAD.MOV.U32 R14, RZ, RZ, RZ ;  /* 0x000000ffff0e7224 */ /* 0x000fe200078e00ff */
[----:B------:R-:W-:Y:S01]  /*27400*/  UIADD3 UR4, UP0, UR38, 0x370, URZ ;  /* 0x0000037026047890 */ /* 0x000fe2000ff1e03f */
[C---:B0-----:R-:W-:Y:S01]  /*27410*/  IMAD R10, R19.reuse, 0xb000, R18 ;  /* 0x0000b000130a7824 */ /* 0x041fe200078e0212 */
[----:B------:R-:W-:Y:S01]  /*27420*/  PLOP3.LUT P0, PT, PT, PT, PT, 0x80, 0x0 ;  /* 0x000000000000781c */ /* 0x000fe20003f0f070 */
[----:B------:R-:W-:Y:S01]  /*27430*/  IMAD R2, R19, 0x8, R11 ;  /* 0x0000000813027824 */ /* 0x000fe200078e020b */
[----:B------:R-:W-:Y:S01]  /*27440*/  R2UR UR10, R14 ;  /* 0x000000000e0a72ca */ /* 0x000fe200000e0000 */
[----:B------:R-:W-:Y:S01]  /*27450*/  UIADD3.X UR5, URZ, UR39, URZ, UP0, !UPT ;  /* 0x000000273f057290 */ /* 0x000fe200087fe43f */
[----:B------:R-:W-:Y:S01]  /*27460*/  IADD3 R9, R10, 0x1e400, RZ ;  /* 0x0001e4000a097810 */ /* 0x000fe20007ffe0ff */
[----:B------:R-:W-:Y:S01]  /*27470*/  VIADD R2, R2, 0x30 ;  /* 0x0000003002027836 */ /* 0x000fe20000000000 */
[----:B------:R-:W-:Y:S01]  /*27480*/  UMOV UR6, 0x0 ;  /* 0x0000000000067882 */ /* 0x000fe20000000000 */
[----:B------:R-:W-:Y:S01]  /*27490*/  UMOV UR7, 0x14f00000 ;  /* 0x14f0000000077882 */ /* 0x000fe20000000000 */
[----:B--2---:R-:W-:-:S09]  /*274a0*/  IMAD R3, R7, 0xb0, R3 ;  /* 0x000000b007037824 */ /* 0x004fd200078e0203 */
.L_x_762:
        /* <DEDUP_REMOVED lines=16> */
.L_x_763:
        /* <DEDUP_REMOVED lines=15> */
.L_x_901:
[----:B------:R-:W-:Y:S05]  /*276a0*/  BSYNC B2 ;  /* 0x0000000000027941 */ /* 0x000fea0003800000 */
.L_x_764:
        /* <DEDUP_REMOVED lines=9> */
[----:B--2---:R-:W-:Y:S05]  /*27740*/  @!P0 BRA `(.L_x_767) ;  /* 0x0000000000048947 */ /* 0x004fea0003800000 */
[----:B------:R-:W-:Y:S01]  /*27750*/  BPT.TRAP 0x1 ;  /* 0x000000040000795c */ /* 0x000fe20000300000 */
.L_x_767:
[----:B------:R-:W-:Y:S05]  /*27760*/  BSYNC B2 ;  /* 0x0000000000027941 */ /* 0x000fea0003800000 */
.L_x_766:
        /* <DEDUP_REMOVED lines=10> */
[----:B--2---:R-:W-:Y:S01]  /*27810*/  IMAD R3, R3, 0xb0, R5 ;  /* 0x000000b003037824 */ /* 0x004fe200078e0205 */
[----:B------:R-:W-:-:S10]  /*27820*/  IADD3 R5, R4, 0x400, RZ ;  /* 0x0000040004057810 */ /* 0x000fd40007ffe0ff */
.L_x_768:
        /* <DEDUP_REMOVED lines=15> */
.L_x_769:
        /* <DEDUP_REMOVED lines=12> */
.L_x_756:
[----:B------:R-:W-:Y:S05]  /*279e0*/  BSYNC B1 ;  /* 0x0000000000017941 */ /* 0x000fea0003800000 */
.L_x_755:
[----:B------:R-:W2:Y:S01]  /*279f0*/  LDL R2, [R1+0x2c] ;  /* 0x00002c0001027983 */ /* 0x000ea20000100800 */
[----:B------:R-:W-:Y:S01]  /*27a00*/  VIADD R0, R0, 0xfffffffe ;  /* 0xfffffffe00007836 */ /* 0x000fe20000000000 */
[----:B--2---:R-:W-:-:S13]  /*27a10*/  ISETP.GT.AND P0, PT, R6, R2, PT ;  /* 0x000000020600720c */ /* 0x004fda0003f04270 */
[----:B------:R-:W-:Y:S05]  /*27a20*/  @P0 BRA `(.L_x_770) ;  /* 0xffffffec00300947 */ /* 0x000fea000383ffff */
.L_x_722:
[----:B------:R-:W-:Y:S05]  /*27a30*/  BSYNC B0 ;  /* 0x0000000000007941 */ /* 0x000fea0003800000 */
.L_x_721:
        /* <DEDUP_REMOVED lines=18> */
[----:B------:R2:W-:Y:S02]  /*27b60*/  STL [R1+0x10], R0 ;  /* 0x0000100001007387 */ /* 0x0005e40000100800 */
.L_x_772:
[----:B------:R-:W-:Y:S05]  /*27b70*/  BSYNC B0 ;  /* 0x0000000000007941 */ /* 0x000fea0003800000 */
.L_x_771:
[----:B--2---:R-:W2:Y:S01]  /*27b80*/  LDL R0, [R1] ;  /* 0x0000000001007983 */ /* 0x004ea20000100800 */
[----:B------:R-:W-:Y:S01]  /*27b90*/  BSSY B0, `(.L_x_773) ;  /* 0x000003a000007945 */ /* 0x000fe20003800000 */
[----:B--2---:R-:W-:-:S13]  /*27ba0*/  LOP3.LUT P0, RZ, R0, 0x1, RZ, 0xc0, !PT ;  /* 0x0000000100ff7812 */ /* 0x004fda000780c0ff */
[----:B------:R-:W-:Y:S05]  /*27bb0*/  @!P0 BRA `(.L_x_774) ;  /* 0x0000000000dc8947 */ /* 0x000fea0003800000 */
[----:B------:R-:W2:Y:S01]  /*27bc0*/  LDL R2, [R1+0xc] ;  /* 0x00000c0001027983 */ /* 0x000ea20000100800 */
[----:B------:R-:W-:Y:S01]  /*27bd0*/  LEA R0, R19, R18, 0x3 ;  /* 0x0000001213007211 */ /* 0x000fe200078e18ff */
[----:B------:R-:W-:Y:S01]  /*27be0*/  BSSY B1, `(.L_x_775) ;  /* 0x0000005000017945 */ /* 0x000fe20003800000 */
[----:B------:R-:W-:Y:S02]  /*27bf0*/  ISETP.NE.AND P1, PT, R3, RZ, PT ;  /* 0x000000ff0300720c */ /* 0x000fe40003f25270 */
[----:B--2---:R-:W-:-:S04]  /*27c00*/  SHF.L.U32 R2, R2, 0x1f, RZ ;  /* 0x0000001f02027819 */ /* 0x004fc800000006ff */
[----:B------:R-:W2:Y:S02]  /*27c10*/  SYNCS.PHASECHK.TRANS64.TRYWAIT P0, [R0+URZ+0x34860], R2 ;  /* 0x03486002000075a7 */ /* 0x000ea4000800017f */
[----:B--2---:R-:W-:Y:S05]  /*27c20*/  @!P0 BRA `(.L_x_776) ;  /* 0x0000003800288947 */ /* 0x004fea0003800000 */
.L_x_902:
[----:B------:R-:W-:Y:S05]  /*27c30*/  BSYNC B1 ;  /* 0x0000000000017941 */ /* 0x000fea0003800000 */
.L_x_775:
        /* <DEDUP_REMOVED lines=9> */
.L_x_778:
[----:B------:R-:W-:Y:S05]  /*27cd0*/  BSYNC B1 ;  /* 0x0000000000017941 */ /* 0x000fea0003800000 */
.L_x_777:
        /* <DEDUP_REMOVED lines=12> */
.L_x_779:
        /* <DEDUP_REMOVED lines=11> */
[----:B------:R-:W-:Y:S01]  /*27e50*/  UMOV UR6, 0x0 ;  /* 0x0000000000067882 */ /* 0x000fe20000000000 */
[----:B------:R-:W-:Y:S01]  /*27e60*/  IADD3 R2, R2, 0x5c00, RZ ;  /* 0x00005c0002027810 */ /* 0x000fe20007ffe0ff */
[----:B------:R-:W-:Y:S01]  /*27e70*/  UMOV UR7, 0x14f00000 ;  /* 0x14f0000000077882 */ /* 0x000fe20000000000 */
[----:B------:R-:W-:-:S09]  /*27e80*/  UMOV UR10, 0x40 ;  /* 0x00000040000a7882 */ /* 0x000fd20000000000 */
.L_x_780:
        /* <DEDUP_REMOVED lines=10> */
.L_x_774:
[----:B------:R-:W-:Y:S05]  /*27f30*/  BSYNC B0 ;  /* 0x0000000000007941 */ /* 0x000fea0003800000 */
.L_x_773:
[----:B------:R-:W2:Y:S01]  /*27f40*/  LDL.LU R4, [R1+0xc] ;  /* 0x00000c0001047983 */ /* 0x000ea20000300800 */
[----:B------:R-:W-:-:S05]  /*27f50*/  VIADD R19, R19, 0x1 ;  /* 0x0000000113137836 */ /* 0x000fca0000000000 */
[----:B------:R-:W-:-:S04]  /*27f60*/  ISETP.NE.AND P0, PT, R19, 0x2, PT ;  /* 0x000000021300780c */ /* 0x000fc80003f05270 */
[----:B------:R-:W-:Y:S02]  /*27f70*/  SEL R0, RZ, 0x1, P0 ;  /* 0x00000001ff007807 */ /* 0x000fe40000000000 */
[----:B------:R-:W-:Y:S02]  /*27f80*/  SEL R19, R19, RZ, P0 ;  /* 0x000000ff13137207 */ /* 0x000fe40000000000 */
[----:B--2---:R-:W-:-:S05]  /*27f90*/  LOP3.LUT R4, R4, R0, RZ, 0x3c, !PT ;  /* 0x0000000004047212 */ /* 0x004fca00078e3cff */
[----:B------:R2:W-:Y:S02]  /*27fa0*/  STL [R1+0xc], R4 ;  /* 0x00000c0401007387 */ /* 0x0005e40000100800 */
.L_x_701:
[----:B------:R-:W-:Y:S05]  /*27fb0*/  BSYNC B7 ;  /* 0x0000000000077941 */ /* 0x000fea0003800000 */
.L_x_699:
[----:B---3--:R-:W3:Y:S02]  /*27fc0*/  LDL R0, [R1] ;  /* 0x0000000001007983 */ /* 0x008ee40000100800 */
[----:B---3--:R-:W-:-:S13]  /*27fd0*/  LOP3.LUT P0, RZ, R0, 0x2, RZ, 0xc0, !PT ;  /* 0x0000000200ff7812 */ /* 0x008fda000780c0ff */
[----:B------:R-:W-:Y:S05]  /*27fe0*/  @!P0 BRA `(.L_x_781) ;  /* 0x00000000002c8947 */ /* 0x000fea0003800000 */
[----:B------:R-:W-:Y:S05]  /*27ff0*/  WARPSYNC.ALL ;  /* 0x0000000000007948 */ /* 0x000fea0003800000 */
[----:B------:R-:W3:Y:S08]  /*28000*/  S2UR UR5, SR_CgaCtaId ;  /* 0x00000000000579c3 */ /* 0x000ef00000008800 */
[----:B------:R-:W-:Y:S06]  /*28010*/  BAR.SYNC.DEFER_BLOCKING 0x5, 0x180 ;  /* 0x0146000000007b1d */ /* 0x000fec0000010000 */
[----:B------:R-:W-:-:S02]  /*28020*/  UMOV UR4, 0x400 ;  /* 0x0000040000047882 */ /* 0x000fc40000000000 */
[----:B---3--:R-:W-:-:S06]  /*28030*/  ULEA UR4, UR5, UR4, 0x18 ;  /* 0x0000000405047291 */ /* 0x008fcc000f8ec03f */
[----:B------:R-:W-:-:S05]  /*28040*/  IMAD.U32 R18, RZ, RZ, UR4 ;  /* 0x00000004ff127e24 */ /* 0x000fca000f8e00ff */
[----:B-12---:R-:W1:Y:S04]  /*28050*/  LDS.128 R4, [R18+0x348d0] ;  /* 0x0348d00012047984 */ /* 0x006e680000000c00 */
[----:B-1----:R1:W-:Y:S04]  /*28060*/  STL.64 [R1+0x10], R4 ;  /* 0x0000100401007387 */ /* 0x0023e80000100a00 */
[----:B------:R1:W-:Y:S01]  /*28070*/  STL.64 [R1+0x18], R6 ;  /* 0x0000180601007387 */ /* 0x0003e20000100a00 */
[----:B------:R-:W-:Y:S06]  /*28080*/  BAR.ARV 0x4, 0x180 ;  /* 0x0106000000007b1d */ /* 0x000fec0000002000 */
[----:B------:R-:W-:Y:S05]  /*28090*/  BRA `(.L_x_782) ;  /* 0x0000000c00287947 */ /* 0x000fea0003800000 */
.L_x_781:
[----:B------:R-:W3:Y:S01]  /*280a0*/  S2R R16, SR_TID.X ;  /* 0x0000000000107919 */ /* 0x000ee20000002100 */
[----:B------:R-:W-:Y:S01]  /*280b0*/  UMOV UR4, 0xffffffff ;  /* 0xffffffff00047882 */ /* 0x000fe20000000000 */
[----:B---3--:R-:W-:-:S04]  /*280c0*/  LOP3.LUT R16, R16, 0x1f, RZ, 0xc0, !PT ;  /* 0x0000001f10107812 */ /* 0x008fc800078ec0ff */
[----:B------:R-:W-:Y:S01]  /*280d0*/  ISETP.NE.AND P0, PT, R16, 0x1f, PT ;  /* 0x0000001f1000780c */ /* 0x000fe20003f05270 */
[----:B------:R-:W-:-:S12]  /*280e0*/  BRA.DIV UR4, `(.L_x_783) ;  /* 0x00000036040c7947 */ /* 0x000fd8000b800000 */
[----:B------:R-:W0:Y:S01]  /*280f0*/  LDL.LU R2, [R1+0x10] ;  /* 0x0000100001027983 */ /* 0x000e220000300800 */
[----:B------:R-:W-:-:S03]  /*28100*/  ULDC UR4, c[0x0][0xc3c] ;  /* 0x00030f0000047ab9 */ /* 0x000fc60000000800 */
[----:B-12---:R-:W2:Y:S01]  /*28110*/  LDL R3, [R1+0x1c] ;  /* 0x00001c0001037983 */ /* 0x006ea20000100800 */
[----:B------:R-:W-:Y:S01]  /*28120*/  ULDC.64 UR6, c[0x0][0x208] ;  /* 0x0000820000067ab9 */ /* 0x000fe20000000a00 */
[----:B0-----:R-:W-:Y:S01]  /*28130*/  MOV R10, R2 ;  /* 0x00000002000a7202 */ /* 0x001fe20000000f00 */
[----:B--2---:R-:W-:-:S05]  /*28140*/  IMAD.IADD R0, R3, 0x1, R16 ;  /* 0x0000000103007824 */ /* 0x004fca00078e0210 */
        /* <DEDUP_REMOVED lines=10> */
[C---:B------:R-:W-:Y:S01]  /*281f0*/  ISETP.GE.U32.AND P3, PT, R16.reuse, 0x4, PT ;  /* 0x000000041000780c */ /* 0x040fe20003f66070 */
[----:B------:R-:W-:Y:S01]  /*28200*/  SHFL.IDX PT, R5, R10, RZ, 0x1f ;  /* 0x00001fff0a057589 */ /* 0x000fe200000e0000 */
[C---:B------:R-:W-:Y:S02]  /*28210*/  ISETP.GE.U32.AND P4, PT, R16.reuse, 0x8, PT ;  /* 0x000000081000780c */ /* 0x040fe40003f86070 */
[----:B------:R-:W-:Y:S01]  /*28220*/  ISETP.GE.U32.AND P5, PT, R16, 0x10, PT ;  /* 0x000000101000780c */ /* 0x000fe20003fa6070 */
[----:B------:R-:W-:Y:S01]  /*28230*/  SHFL.IDX PT, R0, R10, 0x1, 0x1f ;  /* 0x00201f000a007f89 */ /* 0x000fe200000e0000 */
[----:B--2---:R-:W-:-:S02]  /*28240*/  @!P1 IMAD.MOV.U32 R4, RZ, RZ, R8 ;  /* 0x000000ffff049224 */ /* 0x004fc400078e0008 */
[----:B------:R-:W-:Y:S01]  /*28250*/  IMAD.MOV.U32 R8, RZ, RZ, RZ ;  /* 0x000000ffff087224 */ /* 0x000fe200078e00ff */
[----:B---3--:R-:W-:Y:S02]  /*28260*/  @!P1 MOV R6, R2 ;  /* 0x0000000200069202 */ /* 0x008fe40000000f00 */
[----:B------:R-:W-:-:S03]  /*28270*/  ISETP.NE.AND P1, PT, R16, RZ, PT ;  /* 0x000000ff1000720c */ /* 0x000fc60003f25270 */
[----:B------:R-:W-:-:S05]  /*28280*/  IMAD R2, R6, R4, RZ ;  /* 0x0000000406027224 */ /* 0x000fca00078e02ff */
        /* <DEDUP_REMOVED lines=12> */
[----:B------:R-:W0:Y:S02]  /*28350*/  SHFL.UP PT, R3, R2, 0x10, RZ ;  /* 0x0600000002037989 */ /* 0x000e2400000e00ff */
[----:B0-----:R-:W-:-:S05]  /*28360*/  SEL R3, R3, RZ, P5 ;  /* 0x000000ff03037207 */ /* 0x001fca0002800000 */
[----:B------:R-:W-:-:S05]  /*28370*/  IMAD.IADD R7, R2, 0x1, R3 ;  /* 0x0000000102077824 */ /* 0x000fca00078e0203 */
[----:B------:R0:W1:Y:S02]  /*28380*/  SHFL.IDX PT, R9, R7, 0x1f, 0x1f ;  /* 0x03e01f0007097f89 */ /* 0x00006400000e0000 */
.L_x_912:
[----:B------:R-:W-:Y:S02]  /*28390*/  ULDC UR4, c[0x0][0xc38] ;  /* 0x00030e0000047ab9 */ /* 0x000fe40000000800 */
[----:B------:R-:W-:-:S04]  /*283a0*/  IMAD.U32 R2, RZ, RZ, UR4 ;  /* 0x00000004ff027e24 */ /* 0x000fc8000f8e00ff */
[----:B-1----:R-:W-:-:S05]  /*283b0*/  IMAD R9, R9, R2, RZ ;  /* 0x0000000209097224 */ /* 0x002fca00078e02ff */
[----:B------:R-:W-:-:S04]  /*283c0*/  IADD3 R0, R0, R9, RZ ;  /* 0x0000000900007210 */ /* 0x000fc80007ffe0ff */
[----:B------:R-:W-:-:S13]  /*283d0*/  ISETP.GT.AND P6, PT, R0, R5, PT ;  /* 0x000000050000720c */ /* 0x000fda0003fc4270 */
[----:B------:R-:W-:Y:S05]  /*283e0*/  @P6 BRA `(.L_x_784) ;  /* 0x0000000000b06947 */ /* 0x000fea0003800000 */
.L_x_787:
[----:B------:R-:W2:Y:S01]  /*283f0*/  LDL.LU R3, [R1+0x1c] ;  /* 0x00001c0001037983 */ /* 0x000ea20000300800 */
        /* <DEDUP_REMOVED lines=15> */
[----:B-1----:R-:W-:Y:S01]  /*284f0*/  @!P6 IMAD.WIDE R2, R6, 0x4, R2 ;  /* 0x000000040602e825 */ /* 0x002fe200078e0202 */
[----:B------:R-:W-:-:S06]  /*28500*/  MOV R6, RZ ;  /* 0x000000ff00067202 */ /* 0x000fcc0000000f00 */
        /* <DEDUP_REMOVED lines=18> */
[----:B0-----:R-:W-:-:S05]  /*28630*/  IMAD.IADD R7, R2, 0x1, R3 ;  /* 0x0000000102077824 */ /* 0x001fca00078e0203 */
[----:B------:R0:W1:Y:S02]  /*28640*/  SHFL.IDX PT, R9, R7, 0x1f, 0x1f ;  /* 0x03e01f0007097f89 */ /* 0x00006400000e0000 */
.L_x_920:
[----:B------:R-:W-:Y:S02]  /*28650*/  ULDC UR4, c[0x0][0xc38] ;  /* 0x00030e0000047ab9 */ /* 0x000fe40000000800 */
[----:B------:R-:W-:-:S04]  /*28660*/  IMAD.U32 R2, RZ, RZ, UR4 ;  /* 0x00000004ff027e24 */ /* 0x000fc8000f8e00ff */
[----:B-1----:R-:W-:-:S04]  /*28670*/  IMAD R9, R9, R2, RZ ;  /* 0x0000000209097224 */ /* 0x002fc800078e02ff */
[----:B------:R-:W-:-:S05]  /*28680*/  IMAD.IADD R0, R9, 0x1, R0 ;  /* 0x0000000109007824 */ /* 0x000fca00078e0200 */
[----:B------:R-:W-:-:S13]  /*28690*/  ISETP.GT.AND P6, PT, R0, R5, PT ;  /* 0x000000050000720c */ /* 0x000fda0003fc4270 */
[----:B------:R-:W-:Y:S05]  /*286a0*/  @!P6 BRA `(.L_x_787) ;  /* 0xfffffffc0050e947 */ /* 0x000fea000383ffff */
.L_x_784:
[----:B------:R-:W-:Y:S01]  /*286b0*/  IADD3 R9, -R9, R0, RZ ;  /* 0x0000000009097210 */ /* 0x000fe20007ffe1ff */
[----:B------:R-:W-:-:S04]  /*286c0*/  UMOV UR4, 0xffffffff ;  /* 0xffffffff00047882 */ /* 0x000fc80000000000 */
[----:B------:R-:W-:-:S05]  /*286d0*/  IMAD R0, R7, R2, R9 ;  /* 0x0000000207007224 */ /* 0x000fca00078e0209 */
[----:B------:R-:W-:Y:S01]  /*286e0*/  ISETP.GT.AND P6, PT, R0, R5, PT ;  /* 0x000000050000720c */ /* 0x000fe20003fc4270 */
[----:B------:R-:W-:-:S12]  /*286f0*/  BRA.DIV UR4, `(.L_x_788) ;  /* 0x0000003604c47947 */ /* 0x000fd8000b800000 */
[----:B------:R-:W-:-:S04]  /*28700*/  VOTE.ANY R3, PT, !P6 ;  /* 0x0000000000037806 */ /* 0x000fc800070e0100 */
[----:B------:R-:W1:Y:S02]  /*28710*/  POPC R0, R3 ;  /* 0x0000000300007309 */ /* 0x000e640000000000 */
[----:B-1----:R1:W2:Y:S04]  /*28720*/  SHFL.IDX PT, R4, R4, R0, 0x1f ;  /* 0x00001f0004047589 */ /* 0x0022a800000e0000 */
[----:B------:R1:W3:Y:S02]  /*28730*/  SHFL.IDX PT, R6, R6, R0, 0x1f ;  /* 0x00001f0006067589 */ /* 0x0002e400000e0000 */
.L_x_925:
[----:B------:R-:W-:-:S13]  /*28740*/  ISETP.NE.AND P0, PT, R3, RZ, PT ;  /* 0x000000ff0300720c */ /* 0x000fda0003f05270 */
[----:B------:R-:W-:Y:S05]  /*28750*/  @!P0 BRA `(.L_x_789) ;  /* 0x0000000000148947 */ /* 0x000fea0003800000 */
[----:B------:R-:W-:Y:S01]  /*28760*/  UMOV UR4, 0xffffffff ;  /* 0xffffffff00047882 */ /* 0x000fe20000000000 */
[----:B------:R-:W-:Y:S02]  /*28770*/  VIADD R12, R0, 0xffffffff ;  /* 0xffffffff000c7836 */ /* 0x000fe40000000000 */
[----:B------:R-:W-:Y:S05]  /*28780*/  BRA.DIV UR4, `(.L_x_790) ;  /* 0x0000003604fc7947 */ /* 0x000fea000b800000 */
[----:B0-----:R0:W4:Y:S02]  /*28790*/  SHFL.IDX PT, R7, R7, R12, 0x1f ;  /* 0x00001f0c07077589 */ /* 0x00112400000e0000 */
.L_x_928:
[----:B----4-:R-:W-:-:S07]  /*287a0*/  IMAD.MOV.U32 R8, RZ, RZ, R7 ;  /* 0x000000ffff087224 */ /* 0x010fce00078e0007 */
.L_x_789:
[----:B------:R-:W4:Y:S01]  /*287b0*/  LDL.LU R10, [R1+0x1c] ;  /* 0x00001c00010a7983 */ /* 0x000f220000300800 */
[----:B0-2---:R-:W-:Y:S01]  /*287c0*/  IABS R7, R4 ;  /* 0x0000000400077213 */ /* 0x005fe20000000000 */
[----:B------:R-:W-:-:S03]  /*287d0*/  IMAD R9, R8, R2, R9 ;  /* 0x0000000208097224 */ /* 0x000fc600078e0209 */
[----:B------:R-:W0:Y:S01]  /*287e0*/  I2F.RP R2, R7 ;  /* 0x0000000700027306 */ /* 0x000e220000209400 */
[----:B------:R-:W-:Y:S01]  /*287f0*/  IMAD.IADD R5, R5, 0x1, -R9 ;  /* 0x0000000105057824 */ /* 0x000fe200078e0a09 */
[----:B------:R2:W-:Y:S02]  /*28800*/  STL [R1+0x10], R9 ;  /* 0x0000100901007387 */ /* 0x0005e40000100800 */
[----:B--2---:R-:W-:-:S04]  /*28810*/  IABS R9, R4 ;  /* 0x0000000400097213 */ /* 0x004fc80000000000 */
[----:B0-----:R-:W0:Y:S01]  /*28820*/  MUFU.RCP R2, R2 ;  /* 0x0000000200027308 */ /* 0x001e220000001000 */
[----:B------:R-:W-:Y:S02]  /*28830*/  IMAD.MOV R9, RZ, RZ, -R9 ;  /* 0x000000ffff097224 */ /* 0x000fe400078e0a09 */
[----:B0-----:R-:W-:-:S05]  /*28840*/  VIADD R2, R2, 0xffffffe ;  /* 0x0ffffffe02027836 */ /* 0x001fca0000000000 */
[----:B------:R-:W0:Y:S02]  /*28850*/  F2I.FTZ.U32.TRUNC.NTZ R3, R2 ;  /* 0x0000000200037305 */ /* 0x000e24000021f000 */
[----:B0-----:R-:W-:-:S05]  /*28860*/  IADD3 R2, RZ, -R3, RZ ;  /* 0x80000003ff027210 */ /* 0x001fca0007ffe0ff */
[----:B------:R-:W-:Y:S02]  /*28870*/  IMAD R8, R2, R7, RZ ;  /* 0x0000000702087224 */ /* 0x000fe400078e02ff */
[----:B------:R-:W-:-:S04]  /*28880*/  IMAD.MOV.U32 R2, RZ, RZ, RZ ;  /* 0x000000ffff027224 */ /* 0x000fc800078e00ff */
[----:B------:R-:W-:Y:S01]  /*28890*/  IMAD.HI.U32 R2, R3, R8, R2 ;  /* 0x0000000803027227 */ /* 0x000fe200078e0002 */
[----:B------:R-:W-:-:S05]  /*288a0*/  IABS R3, R5 ;  /* 0x0000000500037213 */ /* 0x000fca0000000000 */
[----:B------:R-:W-:-:S04]  /*288b0*/  IMAD.HI.U32 R8, R2, R3, RZ ;  /* 0x0000000302087227 */ /* 0x000fc800078e00ff */
[----:B------:R-:W-:-:S05]  /*288c0*/  IMAD R3, R8, R9, R3 ;  /* 0x0000000908037224 */ /* 0x000fca00078e0203 */
[----:B------:R-:W-:-:S13]  /*288d0*/  ISETP.GT.U32.AND P1, PT, R7, R3, PT ;  /* 0x000000030700720c */ /* 0x000fda0003f24070 */
[-C--:B------:R-:W-:Y:S02]  /*288e0*/  @!P1 IADD3 R3, R3, -R7.reuse, RZ ;  /* 0x8000000703039210 */ /* 0x080fe40007ffe0ff */
[----:B------:R-:W-:Y:S02]  /*288f0*/  @!P1 IADD3 R8, R8, 0x1, RZ ;  /* 0x0000000108089810 */ /* 0x000fe40007ffe0ff */
[----:B------:R-:W-:Y:S02]  /*28900*/  ISETP.GE.U32.AND P0, PT, R3, R7, PT ;  /* 0x000000070300720c */ /* 0x000fe40003f06070 */
[----:B---3--:R-:W-:Y:S02]  /*28910*/  IABS R7, R6 ;  /* 0x0000000600077213 */ /* 0x008fe40000000000 */
[----:B------:R-:W-:Y:S02]  /*28920*/  ISETP.NE.AND P1, PT, R4, RZ, PT ;  /* 0x000000ff0400720c */ /* 0x000fe40003f25270 */
[----:B------:R-:W0:Y:S07]  /*28930*/  I2F.RP R2, R7 ;  /* 0x0000000700027306 */ /* 0x000e2e0000209400 */
[----:B------:R-:W-:Y:S01]  /*28940*/  @P0 VIADD R8, R8, 0x1 ;  /* 0x0000000108080836 */ /* 0x000fe20000000000 */
[----:B0-----:R-:W0:Y:S02]  /*28950*/  MUFU.RCP R2, R2 ;  /* 0x0000000200027308 */ /* 0x001e240000001000 */
[----:B0-----:R-:W-:-:S06]  /*28960*/  VIADD R2, R2, 0xffffffe ;  /* 0x0ffffffe02027836 */ /* 0x001fcc0000000000 */
[----:B------:R-:W0:Y:S02]  /*28970*/  F2I.FTZ.U32.TRUNC.NTZ R3, R2 ;  /* 0x0000000200037305 */ /* 0x000e24000021f000 */
[----:B0-----:R-:W-:-:S04]  /*28980*/  IMAD.MOV R2, RZ, RZ, -R3 ;  /* 0x000000ffff027224 */ /* 0x001fc800078e0a03 */
        /* <DEDUP_REMOVED lines=12> */
[----:B------:R-:W-:Y:S02]  /*28a50*/  IMAD R3, R2, R9, R3 ;  /* 0x0000000902037224 */ /* 0x000fe400078e0203 */
[----:B------:R-:W-:-:S03]  /*28a60*/  IMAD.IADD R4, R5, 0x1, -R4 ;  /* 0x0000000105047824 */ /* 0x000fc600078e0a04 */
[----:B------:R-:W-:-:S13]  /*28a70*/  ISETP.GT.U32.AND P1, PT, R7, R3, PT ;  /* 0x000000030700720c */ /* 0x000fda0003f24070 */
[-C--:B------:R-:W-:Y:S01]  /*28a80*/  @!P1 IADD3 R3, R3, -R7.reuse, RZ ;  /* 0x8000000703039210 */ /* 0x080fe20007ffe0ff */
[----:B------:R-:W-:Y:S01]  /*28a90*/  @!P1 VIADD R2, R2, 0x1 ;  /* 0x0000000102029836 */ /* 0x000fe20000000000 */
[----:B------:R-:W-:Y:S02]  /*28aa0*/  ISETP.NE.AND P1, PT, R6, RZ, PT ;  /* 0x000000ff0600720c */ /* 0x000fe40003f25270 */
[----:B------:R-:W-:Y:S02]  /*28ab0*/  ISETP.GE.U32.AND P0, PT, R3, R7, PT ;  /* 0x000000070300720c */ /* 0x000fe40003f06070 */
[----:B------:R-:W-:-:S04]  /*28ac0*/  LOP3.LUT R3, R8, R6, RZ, 0x3c, !PT ;  /* 0x0000000608037212 */ /* 0x000fc800078e3cff */
[----:B------:R-:W-:-:S07]  /*28ad0*/  ISETP.GE.AND P2, PT, R3, RZ, PT ;  /* 0x000000ff0300720c */ /* 0x000fce0003f46270 */
[----:B------:R-:W-:-:S06]  /*28ae0*/  @P0 VIADD R2, R2, 0x1 ;  /* 0x0000000102020836 */ /* 0x000fcc0000000000 */
[----:B------:R-:W-:Y:S01]  /*28af0*/  @!P2 IMAD.MOV R2, RZ, RZ, -R2 ;  /* 0x000000ffff02a224 */ /* 0x000fe200078e0a02 */
[----:B------:R-:W-:-:S04]  /*28b00*/  @!P1 LOP3.LUT R2, RZ, R6, RZ, 0x33, !PT ;  /* 0x00000006ff029212 */ /* 0x000fc800078e33ff */
[----:B------:R-:W-:Y:S01]  /*28b10*/  IADD3 R3, -R2, RZ, RZ ;  /* 0x000000ff02037210 */ /* 0x000fe20007ffe1ff */
[----:B------:R-:W-:-:S04]  /*28b20*/  IMAD R2, R6, 0x1000000, R2 ;  /* 0x0100000006027824 */ /* 0x000fc800078e0202 */
[----:B------:R-:W-:Y:S02]  /*28b30*/  IMAD R3, R6, R3, R8 ;  /* 0x0000000306037224 */ /* 0x000fe400078e0208 */
[----:B----4-:R-:W-:-:S03]  /*28b40*/  IMAD.IADD R10, R0, 0x1, R10 ;  /* 0x00000001000a7824 */ /* 0x010fc600078e020a */
[----:B-1----:R-:W-:-:S05]  /*28b50*/  LEA R0, R3, R2, 0x10 ;  /* 0x0000000203007211 */ /* 0x002fca00078e80ff */
[----:B------:R2:W-:Y:S04]  /*28b60*/  STL [R1+0x18], R0 ;  /* 0x0000180001007387 */ /* 0x0005e80000100800 */
[----:B------:R2:W-:Y:S04]  /*28b70*/  STL [R1+0x1c], R10 ;  /* 0x00001c0a01007387 */ /* 0x0005e80000100800 */
[----:B------:R2:W-:Y:S01]  /*28b80*/  STL [R1+0x14], R4 ;  /* 0x0000140401007387 */ /* 0x0005e20000100800 */
[----:B------:R-:W-:Y:S05]  /*28b90*/  BRA `(.L_x_791) ;  /* 0x0000000000287947 */ /* 0x000fea0003800000 */
.L_x_785:
[----:B------:R-:W-:Y:S01]  /*28ba0*/  UMOV UR4, URZ ;  /* 0x0000003f00047c82 */ /* 0x000fe20008000000 */
[----:B------:R-:W-:Y:S01]  /*28bb0*/  ULDC UR6, c[0x0][0xc3c] ;  /* 0x00030f0000067ab9 */ /* 0x000fe20000000800 */
[----:B------:R-:W-:Y:S01]  /*28bc0*/  UMOV UR5, URZ ;  /* 0x0000003f00057c82 */ /* 0x000fe20008000000 */
[----:B------:R-:W-:Y:S01]  /*28bd0*/  IMAD.U32 R3, RZ, RZ, UR4 ;  /* 0x00000004ff037e24 */ /* 0x000fe2000f8e00ff */
[----:B------:R1:W-:Y:S01]  /*28be0*/  STL [R1+0x10], R5 ;  /* 0x0000100501007387 */ /* 0x0003e20000100800 */
[----:B------:R-:W-:Y:S02]  /*28bf0*/  IMAD.U32 R0, RZ, RZ, UR6 ;  /* 0x00000006ff007e24 */ /* 0x000fe4000f8e00ff */
[----:B------:R-:W-:Y:S01]  /*28c00*/  IMAD.U32 R2, RZ, RZ, UR5 ;  /* 0x00000005ff027e24 */ /* 0x000fe2000f8e00ff */
[----:B------:R1:W-:Y:S04]  /*28c10*/  STL [R1+0x14], R3 ;  /* 0x0000140301007387 */ /* 0x0003e80000100800 */
[----:B------:R1:W-:Y:S04]  /*28c20*/  STL [R1+0x1c], R0 ;  /* 0x00001c0001007387 */ /* 0x0003e80000100800 */
[----:B------:R1:W-:Y:S02]  /*28c30*/  STL [R1+0x18], R2 ;  /* 0x0000180201007387 */ /* 0x0003e40000100800 */
.L_x_791:
[----:B-1----:R-:W0:Y:S04]  /*28c40*/  LDL R2, [R1+0x1c] ;  /* 0x00001c0001027983 */ /* 0x002e280000100800 */
[----:B------:R-:W3:Y:S04]  /*28c50*/  LDL R3, [R1+0x18] ;  /* 0x0000180001037983 */ /* 0x000ee80000100800 */
[----:B------:R-:W4:Y:S04]  /*28c60*/  LDL R5, [R1+0x14] ;  /* 0x0000140001057983 */ /* 0x000f280000100800 */
[----:B--2---:R-:W4:Y:S01]  /*28c70*/  LDL R4, [R1+0x10] ;  /* 0x0000100001047983 */ /* 0x004f220000100800 */
[----:B------:R-:W1:Y:S01]  /*28c80*/  S2R R0, SR_TID.X ;  /* 0x0000000000007919 */ /* 0x000e620000002100 */
[----:B------:R-:W-:Y:S05]  /*28c90*/  WARPSYNC.ALL ;  /* 0x0000000000007948 */ /* 0x000fea0003800000 */
[----:B-1----:R-:W-:Y:S01]  /*28ca0*/  LOP3.LUT R0, R0, 0x1f, RZ, 0xc0, !PT ;  /* 0x0000001f00007812 */ /* 0x002fe200078ec0ff */
[----:B------:R-:W-:Y:S03]  /*28cb0*/  BAR.SYNC.DEFER_BLOCKING 0x4, 0x180 ;  /* 0x0106000000007b1d */ /* 0x000fe60000010000 */
[----:B------:R-:W-:-:S13]  /*28cc0*/  ISETP.NE.AND P0, PT, R0, RZ, PT ;  /* 0x000000ff0000720c */ /* 0x000fda0003f05270 */
[----:B------:R-:W1:Y:S01]  /*28cd0*/  @!P0 S2R R0, SR_CgaCtaId ;  /* 0x0000000000008919 */ /* 0x000e620000008800 */
[----:B0-----:R-:W-:Y:S01]  /*28ce0*/  IMAD.MOV.U32 R7, RZ, RZ, R2 ;  /* 0x000000ffff077224 */ /* 0x001fe200078e0002 */
[----:B------:R-:W-:Y:S02]  /*28cf0*/  @!P0 MOV R2, 0x400 ;  /* 0x0000040000028802 */ /* 0x000fe40000000f00 */
[----:B---3--:R-:W-:Y:S02]  /*28d00*/  MOV R6, R3 ;  /* 0x0000000300067202 */ /* 0x008fe40000000f00 */
[----:B-1----:R-:W-:-:S05]  /*28d10*/  @!P0 LEA R18, R0, R2, 0x18 ;  /* 0x0000000200128211 */ /* 0x002fca00078ec0ff */
[----:B----4-:R0:W-:Y:S01]  /*28d20*/  @!P0 STS.128 [R18+0x348d0], R4 ;  /* 0x0348d00412008388 */ /* 0x0101e20000000c00 */
[----:B------:R-:W-:Y:S06]  /*28d30*/  BAR.ARV 0x5, 0x180 ;  /* 0x0146000000007b1d */ /* 0x000fec0000002000 */
.L_x_782:
[----:B------:R-:W2:Y:S01]  /*28d40*/  LDL R0, [R1+0x1c] ;  /* 0x00001c0001007983 */ /* 0x000ea20000100800 */
[----:B------:R-:W-:Y:S02]  /*28d50*/  ULDC UR4, c[0x0][0xc3c] ;  /* 0x00030f0000047ab9 */ /* 0x000fe40000000800 */
[----:B--2---:R-:W-:-:S13]  /*28d60*/  ISETP.GE.AND P0, PT, R0, UR4, PT ;  /* 0x0000000400007c0c */ /* 0x004fda000bf06270 */
[----:B------:R-:W-:Y:S05]  /*28d70*/  @!P0 BRA `(.L_x_792) ;  /* 0xffffff9400d88947 */ /* 0x000fea000383ffff */
[----:B------:R-:W-:Y:S05]  /*28d80*/  BSYNC B8 ;  /* 0x0000000000087941 */ /* 0x000fea0003800000 */
.L_x_655:
[----:B--2---:R-:W2:Y:S01]  /*28d90*/  LDL.LU R0, [R1+0x5c] ;  /* 0x00005c0001007983 */ /* 0x004ea20000300800 */
[----:B------:R-:W-:Y:S01]  /*28da0*/  BSSY B0, `(.L_x_793) ;  /* 0x000000b000007945 */ /* 0x000fe20003800000 */
[----:B01----:R-:W0:Y:S01]  /*28db0*/  S2R R5, SR_CgaCtaId ;  /* 0x0000000000057919 */ /* 0x003e220000008800 */
[----:B--2---:R-:W-:-:S05]  /*28dc0*/  VIADD R0, R0, 0x1 ;  /* 0x0000000100007836 */ /* 0x004fca0000000000 */
        /* <DEDUP_REMOVED lines=8> */
.L_x_929:
[----:B------:R-:W-:Y:S05]  /*28e50*/  BSYNC B0 ;  /* 0x0000000000007941 */ /* 0x000fea0003800000 */
.L_x_793:
[----:B------:R-:W-:-:S03]  /*28e60*/  UMOV UR4, 0xffffffff ;  /* 0xffffffff00047882 */ /* 0x000fc60000000000 */
[----:B------:R-:W-:Y:S05]  /*28e70*/  BRA.DIV UR4, `(.L_x_795) ;  /* 0x00000032047c7947 */ /* 0x000fea000b800000 */
[----:B------:R-:W1:Y:S02]  /*28e80*/  S2R R2, SR_TID.X ;  /* 0x0000000000027919 */ /* 0x000e640000002100 */
[----:B-1----:R-:W-:-:S04]  /*28e90*/  SHF.R.U32.HI R2, RZ, 0x5, R2 ;  /* 0x00000005ff027819 */ /* 0x002fc80000011602 */
[----:B------:R-:W-:-:S05]  /*28ea0*/  LOP3.LUT R2, R2, 0x3, RZ, 0xc0, !PT ;  /* 0x0000000302027812 */ /* 0x000fca00078ec0ff */
[----:B------:R1:W2:Y:S02]  /*28eb0*/  SHFL.IDX PT, R14, R2, RZ, 0x1f ;  /* 0x00001fff020e7589 */ /* 0x0002a400000e0000 */
.L_x_932:
[----:B--2---:R-:W-:-:S13]  /*28ec0*/  ISETP.NE.AND P0, PT, R14, RZ, PT ;  /* 0x000000ff0e00720c */ /* 0x004fda0003f05270 */
[----:B------:R-:W-:Y:S05]  /*28ed0*/  @P0 BRA `(.L_x_416) ;  /* 0x00000000008c0947 */ /* 0x000fea0003800000 */
[----:B------:R-:W-:-:S03]  /*28ee0*/  UMOV UR4, 0xffffffff ;  /* 0xffffffff00047882 */ /* 0x000fc60000000000 */
[----:B------:R-:W-:Y:S05]  /*28ef0*/  BRA.DIV UR4, `(.L_x_796) ;  /* 0x0000003204907947 */ /* 0x000fea000b800000 */
[----:B------:R-:W-:-:S13]  /*28f00*/  ELECT P6, URZ, PT ;  /* 0x00000000003f782f */ /* 0x000fda00038c0000 */
.L_x_935:
[----:B------:R-:W-:Y:S05]  /*28f10*/  @!P6 BRA `(.L_x_416) ;  /* 0x00000000007ce947 */ /* 0x000fea0003800000 */
[----:B-1----:R-:W2:Y:S02]  /*28f20*/  LDL.LU R2, [R1+0x68] ;  /* 0x0000680001027983 */ /* 0x002ea40000300800 */
[----:B--2---:R-:W-:-:S04]  /*28f30*/  LOP3.LUT R2, R2, 0x2, RZ, 0xfc, !PT ;  /* 0x0000000202027812 */ /* 0x004fc800078efcff */
[----:B------:R-:W-:-:S13]  /*28f40*/  ISETP.NE.AND P2, PT, R2, 0x3, PT ;  /* 0x000000030200780c */ /* 0x000fda0003f45270 */
[----:B------:R-:W-:Y:S05]  /*28f50*/  @!P2 BRA `(.L_x_797) ;  /* 0x000000000004a947 */ /* 0x000fea0003800000 */
[----:B------:R-:W-:Y:S01]  /*28f60*/  BPT.TRAP 0x1 ;  /* 0x000000040000795c */ /* 0x000fe20000300000 */
.L_x_797:
[----:B------:R-:W2:Y:S01]  /*28f70*/  LDL.LU R7, [R1+0xc] ;  /* 0x00000c0001077983 */ /* 0x000ea20000300800 */
[----:B------:R-:W-:Y:S01]  /*28f80*/  IADD3 R2, R0, 0x34840, RZ ;  /* 0x0003484000027810 */ /* 0x000fe20007ffe0ff */
[----:B0-----:R-:W-:-:S04]  /*28f90*/  VIADD R3, R19, 0x1 ;  /* 0x0000000113037836 */ /* 0x001fc80000000000 */
[----:B------:R-:W-:Y:S01]  /*28fa0*/  IMAD R6, R19, 0x8, R2 ;  /* 0x0000000813067824 */ /* 0x000fe200078e0202 */
        /* <DEDUP_REMOVED lines=9> */
.L_x_936:
[----:B------:R-:W1:Y:S02]  /*29040*/  SYNCS.PHASECHK.TRANS64.TRYWAIT P0, [R7+URZ], R2 ;  /* 0x00000002070075a7 */ /* 0x000e64000800017f */
[----:B-1----:R-:W-:Y:S05]  /*29050*/  @!P0 BRA `(.L_x_799) ;  /* 0x00000030006c8947 */ /* 0x002fea0003800000 */
.L_x_937:
[----:B------:R-:W-:Y:S05]  /*29060*/  @!P2 BRA `(.L_x_800) ;  /* 0x000000000004a947 */ /* 0x000fea0003800000 */
[----:B------:R-:W-:Y:S01]  /*29070*/  BPT.TRAP 0x1 ;  /* 0x000000040000795c */ /* 0x000fe20000300000 */
.L_x_800:
[----:B------:R-:W-:-:S05]  /*29080*/  IADD3 R0, R0, 0x34860, RZ ;  /* 0x0003486000007810 */ /* 0x000fca0007ffe0ff */
[----:B------:R-:W-:-:S04]  /*29090*/  IMAD R4, R19, 0x8, R0 ;  /* 0x0000000813047824 */ /* 0x000fc800078e0200 */
[----:B------:R-:W2:Y:S02]  /*290a0*/  SYNCS.PHASECHK.TRANS64.TRYWAIT P0, [R4+URZ], R5 ;  /* 0x00000005040075a7 */ /* 0x000ea4000800017f */
[----:B--2---:R-:W-:Y:S05]  /*290b0*/  @!P0 BRA `(.L_x_801) ;  /* 0x0000003000688947 */ /* 0x004fea0003800000 */
.L_x_938:
[----:B------:R-:W-:-:S07]  /*290c0*/  IMAD R3, R3, 0x8, R0 ;  /* 0x0000000803037824 */ /* 0x000fce00078e0200 */
.L_x_802:
[----:B---3--:R3:W4:Y:S02]  /*290d0*/  SYNCS.PHASECHK.TRANS64.TRYWAIT P0, [R3+URZ], R2 ;  /* 0x00000002030075a7 */ /* 0x008724000800017f */
[----:B----4-:R-:W-:Y:S05]  /*290e0*/  @!P0 NANOSLEEP.SYNCS 0x989680 ;  /* 0x009896800000895d */ /* 0x010fea0003900000 */
[----:B------:R-:W4:Y:S02]  /*290f0*/  @!P0 SYNCS.PHASECHK.TRANS64 P0, [R3+URZ], R2 ;  /* 0x00000002030085a7 */ /* 0x000f24000800007f */
[----:B----4-:R-:W-:Y:S05]  /*29100*/  @!P0 BRA `(.L_x_802) ;  /* 0xfffffffc00f08947 */ /* 0x010fea000383ffff */
.L_x_416:
[----:B------:R-:W-:Y:S05]  /*29110*/  BSYNC B9 ;  /* 0x0000000000097941 */ /* 0x000fea0003800000 */
.L_x_413:
[----:B------:R-:W-:Y:S05]  /*29120*/  EXIT ;  /* 0x000000000000794d */ /* 0x000fea0003800000 */
.L_x_444:
[----:B-1----:R1:W2:Y:S02]  /*29130*/  SYNCS.PHASECHK.TRANS64.TRYWAIT P6, [R3+URZ+0x34890], R0 ;  /* 0x03489000030075a7 */ /* 0x0022a400080c017f */
[----:B--2---:R-:W-:Y:S05]  /*29140*/  @!P6 NANOSLEEP.SYNCS 0x989680 ;  /* 0x009896800000e95d */ /* 0x004fea0003900000 */
[----:B------:R-:W2:Y:S02]  /*29150*/  @!P6 SYNCS.PHASECHK.TRANS64 P6, [R3+URZ+0x34890], R0 ;  /* 0x034890000300e5a7 */ /* 0x000ea400080c007f */
[----:B--2---:R-:W-:Y:S05]  /*29160*/  @!P6 BRA `(.L_x_444) ;  /* 0xfffffffc00f0e947 */ /* 0x004fea000383ffff */
[----:B------:R-:W-:Y:S05]  /*29170*/  BRA `(.L_x_803) ;  /* 0xfffffdac00e47947 */ /* 0x000fea000383ffff */
.L_x_498:
[----:B-1----:R1:W3:Y:S02]  /*29180*/  SYNCS.PHASECHK.TRANS64.TRYWAIT P4, [R3+URZ+0x34890], R0 ;  /* 0x03489000030075a7 */ /* 0x0022e4000808017f */
[----:B---3--:R-:W-:Y:S05]  /*29190*/  @!P4 NANOSLEEP.SYNCS 0x989680 ;  /* 0x009896800000c95d */ /* 0x008fea0003900000 */
[----:B------:R-:W3:Y:S02]  /*291a0*/  @!P4 SYNCS.PHASECHK.TRANS64 P4, [R3+URZ+0x34890], R0 ;  /* 0x034890000300c5a7 */ /* 0x000ee4000808007f */
[----:B---3--:R-:W-:Y:S05]  /*291b0*/  @!P4 BRA `(.L_x_498) ;  /* 0xfffffffc00f0c947 */ /* 0x008fea000383ffff */
[----:B------:R-:W-:Y:S05]  /*291c0*/  BRA `(.L_x_804) ;  /* 0xfffffde800707947 */ /* 0x000fea000383ffff */
.L_x_523:
[----:B-1----:R1:W2:Y:S02]  /*291d0*/  SYNCS.PHASECHK.TRANS64.TRYWAIT P3, [R3+URZ+0x34890], R0 ;  /* 0x03489000030075a7 */ /* 0x0022a4000806017f */
[----:B--2---:R-:W-:Y:S05]  /*291e0*/  @!P3 NANOSLEEP.SYNCS 0x989680 ;  /* 0x009896800000b95d */ /* 0x004fea0003900000 */
[----:B------:R-:W2:Y:S02]  /*291f0*/  @!P3 SYNCS.PHASECHK.TRANS64 P3, [R3+URZ+0x34890], R0 ;  /* 0x034890000300b5a7 */ /* 0x000ea4000806007f */
[----:B--2---:R-:W-:Y:S05]  /*29200*/  @!P3 BRA `(.L_x_523) ;  /* 0xfffffffc00f0b947 */ /* 0x004fea000383ffff */
[----:B------:R-:W-:Y:S05]  /*29210*/  BRA `(.L_x_805) ;  /* 0xfffffe1c00b07947 */ /* 0x000fea000383ffff */
.L_x_537:
[----:B--2---:R2:W3:Y:S02]  /*29220*/  SYNCS.PHASECHK.TRANS64.TRYWAIT P2, [R3+URZ+0x348b0], R0 ;  /* 0x0348b000030075a7 */ /* 0x0044e4000804017f */
[----:B---3--:R-:W-:Y:S05]  /*29230*/  @!P2 NANOSLEEP.SYNCS 0x989680 ;  /* 0x009896800000a95d */ /* 0x008fea0003900000 */
[----:B------:R-:W3:Y:S02]  /*29240*/  @!P2 SYNCS.PHASECHK.TRANS64 P2, [R3+URZ+0x348b0], R0 ;  /* 0x0348b0000300a5a7 */ /* 0x000ee4000804007f */
[----:B---3--:R-:W-:Y:S05]  /*29250*/  @!P2 BRA `(.L_x_537) ;  /* 0xfffffffc00f0a947 */ /* 0x008fea000383ffff */
[----:B------:R-:W-:Y:S05]  /*29260*/  BRA `(.L_x_806) ;  /* 0xfffffe2800207947 */ /* 0x000fea000383ffff */
.L_x_555:
[----:B------:R-:W-:Y:S01]  /*29270*/  BSSY B0, `(.L_x_807) ;  /* 0x0000007000007945 */ /* 0x000fe20003800000 */
[----:B------:R-:W-:Y:S01]  /*29280*/  IMAD.MOV.U32 R12, RZ, RZ, RZ ;  /* 0x000000ffff0c7224 */ /* 0x000fe200078e00ff */
[----:B------:R-:W-:Y:S01]  /*29290*/  MOV R11, 0x1f ;  /* 0x0000001f000b7802 */ /* 0x000fe20000000f00 */
[----:B------:R-:W-:-:S07]  /*292a0*/  IMAD.MOV.U32 R15, RZ, RZ, -0x1 ;  /* 0xffffffffff0f7424 */ /* 0x000fce00078e00ff */
[----:B-----5:R-:W-:Y:S05]  /*292b0*/  WARPSYNC.COLLECTIVE R15, `(.L_x_808) ;  /* 0x000000000f087348 */ /* 0x020fea0003c00000 */
[----:B------:R0:W1:Y:S02]  /*292c0*/  SHFL.IDX P6, R14, R13, R12, R11 ;  /* 0x0000000c0d0e7389 */ /* 0x00006400000c000b */
[----:B01---5:R-:W-:Y:S01]  /*292d0*/  ENDCOLLECTIVE ;  /* 0x000000000000791b */ /* 0x023fe20003800000 */
.L_x_808:
[----:B------:R-:W-:Y:S05]  /*292e0*/  BSYNC B0 ;  /* 0x0000000000007941 */ /* 0x000fea0003800000 */
.L_x_807:
[----:B------:R1:W-:Y:S01]  /*292f0*/  STL [R1+0x1c], R14 ;  /* 0x00001c0e01007387 */ /* 0x0003e20000100800 */
[----:B------:R-:W-:Y:S05]  /*29300*/  BRA `(.L_x_809) ;  /* 0xfffffe3400c47947 */ /* 0x000fea000383ffff */
.L_x_565:
[----:B------:R-:W-:Y:S01]  /*29310*/  BSSY B1, `(.L_x_810) ;  /* 0x0000008000017945 */ /* 0x000fe20003800000 */
[----:B------:R-:W-:Y:S01]  /*29320*/  IMAD.MOV.U32 R13, RZ, RZ, R25 ;  /* 0x000000ffff0d7224 */ /* 0x000fe200078e0019 */
[----:B------:R-:W-:Y:S01]  /*29330*/  MOV R11, 0x181f ;  /* 0x0000181f000b7802 */ /* 0x000fe20000000f00 */
[----:B------:R-:W-:Y:S02]  /*29340*/  IMAD.MOV.U32 R12, RZ, RZ, RZ ;  /* 0x000000ffff0c7224 */ /* 0x000fe400078e00ff */
[----:B------:R-:W-:-:S07]  /*29350*/  IMAD.MOV.U32 R15, RZ, RZ, -0x1 ;  /* 0xffffffffff0f7424 */ /* 0x000fce00078e00ff */
[----:B-1----:R-:W-:Y:S05]  /*29360*/  WARPSYNC.COLLECTIVE R15, `(.L_x_811) ;  /* 0x000000000f087348 */ /* 0x002fea0003c00000 */
[----:B-1----:R0:W1:Y:S02]  /*29370*/  SHFL.IDX P6, R14, R13, R12, R11 ;  /* 0x0000000c0d0e7389 */ /* 0x00206400000c000b */
[----:B01----:R-:W-:Y:S01]  /*29380*/  ENDCOLLECTIVE ;  /* 0x000000000000791b */ /* 0x003fe20003800000 */
.L_x_811:
[----:B------:R-:W-:Y:S05]  /*29390*/  BSYNC B1 ;  /* 0x0000000000017941 */ /* 0x000fea0003800000 */
.L_x_810:
[----:B------:R-:W-:Y:S01]  /*293a0*/  IMAD.MOV.U32 R13, RZ, RZ, R24 ;  /* 0x000000ffff0d7224 */ /* 0x000fe200078e0018 */
[----:B------:R-:W-:Y:S01]  /*293b0*/  MOV R12, RZ ;  /* 0x000000ff000c7202 */ /* 0x000fe20000000f00 */
[----:B------:R-:W-:Y:S02]  /*293c0*/  IMAD.MOV.U32 R11, RZ, RZ, 0x181f ;  /* 0x0000181fff0b7424 */ /* 0x000fe400078e00ff */
[----:B------:R-:W-:Y:S02]  /*293d0*/  IMAD.MOV.U32 R15, RZ, RZ, -0x1 ;  /* 0xffffffffff0f7424 */ /* 0x000fe400078e00ff */
[----:B------:R-:W-:-:S07]  /*293e0*/  IMAD.MOV.U32 R0, RZ, RZ, R14 ;  /* 0x000000ffff007224 */ /* 0x000fce00078e000e */
[----:B------:R-:W-:Y:S05]  /*293f0*/  WARPSYNC.COLLECTIVE R15, `(.L_x_812) ;  /* 0x000000000f087348 */ /* 0x000fea0003c00000 */
[----:B------:R0:W1:Y:S02]  /*29400*/  SHFL.IDX P6, R14, R13, R12, R11 ;  /* 0x0000000c0d0e7389 */ /* 0x00006400000c000b */
[----:B01----:R-:W-:Y:S01]  /*29410*/  ENDCOLLECTIVE ;  /* 0x000000000000791b */ /* 0x003fe20003800000 */
.L_x_812:
[----:B------:R-:W-:Y:S01]  /*29420*/  MOV R13, R27 ;  /* 0x0000001b000d7202 */ /* 0x000fe20000000f00 */
[----:B------:R-:W-:-:S07]  /*29430*/  IMAD.MOV.U32 R3, RZ, RZ, R14 ;  /* 0x000000ffff037224 */ /* 0x000fce00078e000e */
[----:B------:R-:W-:Y:S05]  /*29440*/  WARPSYNC.COLLECTIVE R15, `(.L_x_813) ;  /* 0x000000000f087348 */ /* 0x000fea0003c00000 */
[----:B------:R0:W1:Y:S02]  /*29450*/  SHFL.IDX P6, R14, R13, R12, R11 ;  /* 0x0000000c0d0e7389 */ /* 0x00006400000c000b */
[----:B01----:R-:W-:Y:S01]  /*29460*/  ENDCOLLECTIVE ;  /* 0x000000000000791b */ /* 0x003fe20003800000 */
.L_x_813:
[----:B------:R-:W-:Y:S02]  /*29470*/  IMAD.MOV.U32 R13, RZ, RZ, R26 ;  /* 0x000000ffff0d7224 */ /* 0x000fe400078e001a */
[----:B------:R-:W-:-:S07]  /*29480*/  IMAD.MOV.U32 R4, RZ, RZ, R14 ;  /* 0x000000ffff047224 */ /* 0x000fce00078e000e */
[----:B------:R-:W-:Y:S05]  /*29490*/  WARPSYNC.COLLECTIVE R15, `(.L_x_814) ;  /* 0x000000000f087348 */ /* 0x000fea0003c00000 */
[----:B------:R0:W1:Y:S02]  /*294a0*/  SHFL.IDX P6, R14, R13, R12, R11 ;  /* 0x0000000c0d0e7389 */ /* 0x00006400000c000b */
[----:B01----:R-:W-:Y:S01]  /*294b0*/  ENDCOLLECTIVE ;  /* 0x000000000000791b */ /* 0x003fe20003800000 */
.L_x_814:
[----:B------:R-:W-:Y:S05]  /*294c0*/  BRA `(.L_x_815) ;  /* 0xfffffe3800cc7947 */ /* 0x000fea000383ffff */
.L_x_569:
[----:B0-----:R0:W1:Y:S02]  /*294d0*/  SYNCS.PHASECHK.TRANS64.TRYWAIT P0, [R2+URZ+0x34800], R5 ;  /* 0x03480005020075a7 */ /* 0x001064000800017f */
[----:B-1----:R-:W-:Y:S05]  /*294e0*/  @!P0 NANOSLEEP.SYNCS 0x989680 ;  /* 0x009896800000895d */ /* 0x002fea0003900000 */
[----:B------:R-:W1:Y:S02]  /*294f0*/  @!P0 SYNCS.PHASECHK.TRANS64 P0, [R2+URZ+0x34800], R5 ;  /* 0x03480005020085a7 */ /* 0x000e64000800007f */
[----:B-1----:R-:W-:Y:S05]  /*29500*/  @!P0 BRA `(.L_x_569) ;  /* 0xfffffffc00f08947 */ /* 0x002fea000383ffff */
[----:B------:R-:W-:Y:S05]  /*29510*/  BRA `(.L_x_816) ;  /* 0xfffffe3c00d07947 */ /* 0x000fea000383ffff */
.L_x_585:
[----:B------:R-:W-:Y:S01]  /*29520*/  BSSY B1, `(.L_x_817) ;  /* 0x0000008000017945 */ /* 0x000fe20003800000 */
[----:B------:R-:W-:Y:S01]  /*29530*/  IMAD.MOV.U32 R13, RZ, RZ, R25 ;  /* 0x000000ffff0d7224 */ /* 0x000fe200078e0019 */
[----:B------:R-:W-:Y:S01]  /*29540*/  MOV R12, RZ ;  /* 0x000000ff000c7202 */ /* 0x000fe20000000f00 */
[----:B------:R-:W-:Y:S02]  /*29550*/  IMAD.MOV.U32 R11, RZ, RZ, 0x181f ;  /* 0x0000181fff0b7424 */ /* 0x000fe400078e00ff */
[----:B------:R-:W-:-:S07]  /*29560*/  IMAD.MOV.U32 R15, RZ, RZ, -0x1 ;  /* 0xffffffffff0f7424 */ /* 0x000fce00078e00ff */
[----:B-1----:R-:W-:Y:S05]  /*29570*/  WARPSYNC.COLLECTIVE R15, `(.L_x_818) ;  /* 0x000000000f087348 */ /* 0x002fea0003c00000 */
[----:B-1----:R0:W1:Y:S02]  /*29580*/  SHFL.IDX P6, R14, R13, R12, R11 ;  /* 0x0000000c0d0e7389 */ /* 0x00206400000c000b */
[----:B01----:R-:W-:Y:S01]  /*29590*/  ENDCOLLECTIVE ;  /* 0x000000000000791b */ /* 0x003fe20003800000 */
.L_x_818:
[----:B------:R-:W-:Y:S05]  /*295a0*/  BSYNC B1 ;  /* 0x0000000000017941 */ /* 0x000fea0003800000 */
.L_x_817:
[----:B------:R-:W-:Y:S01]  /*295b0*/  MOV R13, R24 ;  /* 0x00000018000d7202 */ /* 0x000fe20000000f00 */
[----:B------:R-:W-:Y:S02]  /*295c0*/  IMAD.MOV.U32 R12, RZ, RZ, RZ ;  /* 0x000000ffff0c7224 */ /* 0x000fe400078e00ff */
[----:B------:R-:W-:Y:S02]  /*295d0*/  IMAD.MOV.U32 R11, RZ, RZ, 0x181f ;  /* 0x0000181fff0b7424 */ /* 0x000fe400078e00ff */
[----:B------:R-:W-:Y:S02]  /*295e0*/  IMAD.MOV.U32 R15, RZ, RZ, -0x1 ;  /* 0xffffffffff0f7424 */ /* 0x000fe400078e00ff */
[----:B------:R-:W-:-:S07]  /*295f0*/  IMAD.MOV.U32 R0, RZ, RZ, R14 ;  /* 0x000000ffff007224 */ /* 0x000fce00078e000e */
[----:B------:R-:W-:Y:S05]  /*29600*/  WARPSYNC.COLLECTIVE R15, `(.L_x_819) ;  /* 0x000000000f087348 */ /* 0x000fea0003c00000 */
[----:B------:R0:W1:Y:S02]  /*29610*/  SHFL.IDX P6, R14, R13, R12, R11 ;  /* 0x0000000c0d0e7389 */ /* 0x00006400000c000b */
[----:B01----:R-:W-:Y:S01]  /*29620*/  ENDCOLLECTIVE ;  /* 0x000000000000791b */ /* 0x003fe20003800000 */
.L_x_819:
[----:B------:R-:W-:Y:S01]  /*29630*/  IMAD.MOV.U32 R13, RZ, RZ, R27 ;  /* 0x000000ffff0d7224 */ /* 0x000fe200078e001b */
[----:B------:R-:W-:-:S07]  /*29640*/  MOV R3, R14 ;  /* 0x0000000e00037202 */ /* 0x000fce0000000f00 */
[----:B------:R-:W-:Y:S05]  /*29650*/  WARPSYNC.COLLECTIVE R15, `(.L_x_820) ;  /* 0x000000000f087348 */ /* 0x000fea0003c00000 */
[----:B------:R0:W1:Y:S02]  /*29660*/  SHFL.IDX P6, R14, R13, R12, R11 ;  /* 0x0000000c0d0e7389 */ /* 0x00006400000c000b */
[----:B01----:R-:W-:Y:S01]  /*29670*/  ENDCOLLECTIVE ;  /* 0x000000000000791b */ /* 0x003fe20003800000 */
.L_x_820:
[----:B------:R-:W-:Y:S02]  /*29680*/  IMAD.MOV.U32 R13, RZ, RZ, R26 ;  /* 0x000000ffff0d7224 */ /* 0x000fe400078e001a */
[----:B------:R-:W-:-:S07]  /*29690*/  IMAD.MOV.U32 R20, RZ, RZ, R14 ;  /* 0x000000ffff147224 */ /* 0x000fce00078e000e */
[----:B------:R-:W-:Y:S05]  /*296a0*/  WARPSYNC.COLLECTIVE R15, `(.L_x_821) ;  /* 0x000000000f087348 */ /* 0x000fea0003c00000 */
[----:B------:R0:W1:Y:S02]  /*296b0*/  SHFL.IDX P6, R14, R13, R12, R11 ;  /* 0x0000000c0d0e7389 */ /* 0x00006400000c000b */
[----:B01----:R-:W-:Y:S01]  /*296c0*/  ENDCOLLECTIVE ;  /* 0x000000000000791b */ /* 0x003fe20003800000 */
.L_x_821:
[----:B------:R-:W-:Y:S05]  /*296d0*/  BRA `(.L_x_822) ;  /* 0xfffffe5000f47947 */ /* 0x000fea000383ffff */
.L_x_589:
[----:B0-----:R0:W1:Y:S02]  /*296e0*/  SYNCS.PHASECHK.TRANS64.TRYWAIT P4, [R2+URZ+0x34800], R27 ;  /* 0x0348001b020075a7 */ /* 0x001064000808017f */
[----:B-1----:R-:W-:Y:S05]  /*296f0*/  @!P4 NANOSLEEP.SYNCS 0x989680 ;  /* 0x009896800000c95d */ /* 0x002fea0003900000 */
[----:B------:R-:W1:Y:S02]  /*29700*/  @!P4 SYNCS.PHASECHK.TRANS64 P4, [R2+URZ+0x34800], R27 ;  /* 0x0348001b0200c5a7 */ /* 0x000e64000808007f */
[----:B-1----:R-:W-:Y:S05]  /*29710*/  @!P4 BRA `(.L_x_589) ;  /* 0xfffffffc00f0c947 */ /* 0x002fea000383ffff */
[----:B------:R-:W-:Y:S05]  /*29720*/  BRA `(.L_x_823) ;  /* 0xfffffe5400e87947 */ /* 0x000fea000383ffff */
.L_x_599:
[----:B-1----:R1:W2:Y:S02]  /*29730*/  SYNCS.PHASECHK.TRANS64.TRYWAIT P2, [R0+URZ+0x34830], R3 ;  /* 0x03483003000075a7 */ /* 0x0022a4000804017f */
[----:B--2---:R-:W-:Y:S05]  /*29740*/  @!P2 NANOSLEEP.SYNCS 0x989680 ;  /* 0x009896800000a95d */ /* 0x004fea0003900000 */
[----:B------:R-:W2:Y:S02]  /*29750*/  @!P2 SYNCS.PHASECHK.TRANS64 P2, [R0+URZ+0x34830], R3 ;  /* 0x034830030000a5a7 */ /* 0x000ea4000804007f */
[----:B--2---:R-:W-:Y:S05]  /*29760*/  @!P2 BRA `(.L_x_599) ;  /* 0xfffffffc00f0a947 */ /* 0x004fea000383ffff */
[----:B------:R-:W-:Y:S05]  /*29770*/  BRA `(.L_x_598) ;  /* 0xfffffe7000c47947 */ /* 0x000fea000383ffff */
.L_x_605:
[----:B-1----:R1:W2:Y:S02]  /*29780*/  SYNCS.PHASECHK.TRANS64.TRYWAIT P3, [R7+URZ+0x34830], R8 ;  /* 0x03483008070075a7 */ /* 0x0022a4000806017f */
[----:B--2---:R-:W-:Y:S05]  /*29790*/  @!P3 NANOSLEEP.SYNCS 0x989680 ;  /* 0x009896800000b95d */ /* 0x004fea0003900000 */
[----:B------:R-:W2:Y:S02]  /*297a0*/  @!P3 SYNCS.PHASECHK.TRANS64 P3, [R7+URZ+0x34830], R8 ;  /* 0x034830080700b5a7 */ /* 0x000ea4000806007f */
[----:B--2---:R-:W-:Y:S05]  /*297b0*/  @!P3 BRA `(.L_x_605) ;  /* 0xfffffffc00f0b947 */ /* 0x004fea000383ffff */
[----:B------:R-:W-:Y:S05]  /*297c0*/  BRA `(.L_x_604) ;  /* 0xfffffed800887947 */ /* 0x000fea000383ffff */
.L_x_609:
[----:B-1----:R1:W2:Y:S02]  /*297d0*/  SYNCS.PHASECHK.TRANS64.TRYWAIT P2, [R7+URZ+0x34850], R5 ;  /* 0x03485005070075a7 */ /* 0x0022a4000804017f */
[----:B--2---:R-:W-:Y:S05]  /*297e0*/  @!P2 NANOSLEEP.SYNCS 0x989680 ;  /* 0x009896800000a95d */ /* 0x004fea0003900000 */
[----:B------:R-:W2:Y:S02]  /*297f0*/  @!P2 SYNCS.PHASECHK.TRANS64 P2, [R7+URZ+0x34850], R5 ;  /* 0x034850050700a5a7 */ /* 0x000ea4000804007f */
[----:B--2---:R-:W-:Y:S05]  /*29800*/  @!P2 BRA `(.L_x_609) ;  /* 0xfffffffc00f0a947 */ /* 0x004fea000383ffff */
[----:B------:R-:W-:Y:S05]  /*29810*/  BRA `(.L_x_606) ;  /* 0xffffff0c00cc7947 */ /* 0x000fea000383ffff */
.L_x_614:
[----:B-1----:R1:W2:Y:S02]  /*29820*/  SYNCS.PHASECHK.TRANS64.TRYWAIT P0, [R9+URZ+0x34850], R0 ;  /* 0x03485000090075a7 */ /* 0x0022a4000800017f */
[----:B--2---:R-:W-:Y:S05]  /*29830*/  @!P0 NANOSLEEP.SYNCS 0x989680 ;  /* 0x009896800000895d */ /* 0x004fea0003900000 */
[----:B------:R-:W2:Y:S02]  /*29840*/  @!P0 SYNCS.PHASECHK.TRANS64 P0, [R9+URZ+0x34850], R0 ;  /* 0x03485000090085a7 */ /* 0x000ea4000800007f */
[----:B--2---:R-:W-:Y:S05]  /*29850*/  @!P0 BRA `(.L_x_614) ;  /* 0xfffffffc00f08947 */ /* 0x004fea000383ffff */
[----:B------:R-:W-:Y:S05]  /*29860*/  BRA `(.L_x_613) ;  /* 0xffffff3c00cc7947 */ /* 0x000fea000383ffff */
.L_x_619:
[----:B------:R-:W-:Y:S01]  /*29870*/  MOV R13, R8 ;  /* 0x00000008000d7202 */ /* 0x000fe20000000f00 */
[----:B------:R-:W-:Y:S02]  /*29880*/  IMAD.MOV.U32 R12, RZ, RZ, RZ ;  /* 0x000000ffff0c7224 */ /* 0x000fe400078e00ff */
[----:B------:R-:W-:Y:S02]  /*29890*/  IMAD.MOV.U32 R11, RZ, RZ, 0x181f ;  /* 0x0000181fff0b7424 */ /* 0x000fe400078e00ff */
[----:B------:R-:W-:-:S07]  /*298a0*/  IMAD.MOV.U32 R15, RZ, RZ, -0x1 ;  /* 0xffffffffff0f7424 */ /* 0x000fce00078e00ff */
[----:B-----5:R-:W-:Y:S05]  /*298b0*/  WARPSYNC.COLLECTIVE R15, `(.L_x_824) ;  /* 0x000000000f087348 */ /* 0x020fea0003c00000 */
[----:B------:R0:W1:Y:S02]  /*298c0*/  SHFL.IDX P6, R14, R13, R12, R11 ;  /* 0x0000000c0d0e7389 */ /* 0x00006400000c000b */
[----:B01---5:R-:W-:Y:S01]  /*298d0*/  ENDCOLLECTIVE ;  /* 0x000000000000791b */ /* 0x023fe20003800000 */
.L_x_824:
[----:B------:R-:W-:Y:S01]  /*298e0*/  IMAD.MOV.U32 R13, RZ, RZ, R3 ;  /* 0x000000ffff0d7224 */ /* 0x000fe200078e0003 */
[----:B------:R-:W-:-:S07]  /*298f0*/  MOV R0, R14 ;  /* 0x0000000e00007202 */ /* 0x000fce0000000f00 */
[----:B------:R-:W-:Y:S05]  /*29900*/  WARPSYNC.COLLECTIVE R15, `(.L_x_825) ;  /* 0x000000000f087348 */ /* 0x000fea0003c00000 */
[----:B------:R0:W1:Y:S02]  /*29910*/  SHFL.IDX P6, R14, R13, R12, R11 ;  /* 0x0000000c0d0e7389 */ /* 0x00006400000c000b */
[----:B01----:R-:W-:Y:S01]  /*29920*/  ENDCOLLECTIVE ;  /* 0x000000000000791b */ /* 0x003fe20003800000 */
.L_x_825:
[----:B------:R-:W-:Y:S05]  /*29930*/  BRA `(.L_x_826) ;  /* 0xffffff5c00587947 */ /* 0x000fea000383ffff */
.L_x_622:
[----:B------:R-:W-:Y:S01]  /*29940*/  BSSY B1, `(.L_x_827) ;  /* 0x0000008000017945 */ /* 0x000fe20003800000 */
[----:B------:R-:W-:Y:S01]  /*29950*/  IMAD.MOV.U32 R13, RZ, RZ, R8 ;  /* 0x000000ffff0d7224 */ /* 0x000fe200078e0008 */
[----:B---3--:R-:W-:Y:S01]  /*29960*/  MOV R11, 0x181f ;  /* 0x0000181f000b7802 */ /* 0x008fe20000000f00 */
[----:B------:R-:W-:Y:S02]  /*29970*/  IMAD.MOV.U32 R12, RZ, RZ, 0x1 ;  /* 0x00000001ff0c7424 */ /* 0x000fe400078e00ff */
[----:B------:R-:W-:-:S07]  /*29980*/  IMAD.MOV.U32 R15, RZ, RZ, -0x1 ;  /* 0xffffffffff0f7424 */ /* 0x000fce00078e00ff */
[----:B012--5:R-:W-:Y:S05]  /*29990*/  WARPSYNC.COLLECTIVE R15, `(.L_x_828) ;  /* 0x000000000f087348 */ /* 0x027fea0003c00000 */
[----:B--2---:R2:W3:Y:S02]  /*299a0*/  SHFL.IDX P6, R14, R13, R12, R11 ;  /* 0x0000000c0d0e7389 */ /* 0x0044e400000c000b */
[----:B0123-5:R-:W-:Y:S01]  /*299b0*/  ENDCOLLECTIVE ;  /* 0x000000000000791b */ /* 0x02ffe20003800000 */
.L_x_828:
[----:B------:R-:W-:Y:S05]  /*299c0*/  BSYNC B1 ;  /* 0x0000000000017941 */ /* 0x000fea0003800000 */
.L_x_827:
[----:B------:R-:W-:Y:S01]  /*299d0*/  IMAD.MOV.U32 R13, RZ, RZ, R3 ;  /* 0x000000ffff0d7224 */ /* 0x000fe200078e0003 */
[----:B------:R-:W-:Y:S01]  /*299e0*/  MOV R12, 0x1 ;  /* 0x00000001000c7802 */ /* 0x000fe20000000f00 */
[----:B------:R-:W-:Y:S02]  /*299f0*/  IMAD.MOV.U32 R11, RZ, RZ, 0x181f ;  /* 0x0000181fff0b7424 */ /* 0x000fe400078e00ff */
[----:B------:R-:W-:Y:S02]  /*29a00*/  IMAD.MOV.U32 R15, RZ, RZ, -0x1 ;  /* 0xffffffffff0f7424 */ /* 0x000fe400078e00ff */
[----:B------:R-:W-:-:S07]  /*29a10*/  IMAD.MOV.U32 R0, RZ, RZ, R14 ;  /* 0x000000ffff007224 */ /* 0x000fce00078e000e */
[----:B------:R-:W-:Y:S05]  /*29a20*/  WARPSYNC.COLLECTIVE R15, `(.L_x_829) ;  /* 0x000000000f087348 */ /* 0x000fea0003c00000 */
[----:B------:R0:W1:Y:S02]  /*29a30*/  SHFL.IDX P6, R14, R13, R12, R11 ;  /* 0x0000000c0d0e7389 */ /* 0x00006400000c000b */
[----:B01----:R-:W-:Y:S01]  /*29a40*/  ENDCOLLECTIVE ;  /* 0x000000000000791b */ /* 0x003fe20003800000 */
.L_x_829:
[----:B------:R-:W-:Y:S05]  /*29a50*/  BRA `(.L_x_830) ;  /* 0xffffff5c00587947 */ /* 0x000fea000383ffff */
.L_x_625:
[----:B------:R-:W-:Y:S01]  /*29a60*/  BSSY B1, `(.L_x_831) ;  /* 0x0000008000017945 */ /* 0x000fe20003800000 */
[----:B------:R-:W-:Y:S01]  /*29a70*/  IMAD.MOV.U32 R13, RZ, RZ, R8 ;  /* 0x000000ffff0d7224 */ /* 0x000fe200078e0008 */
[----:B------:R-:W-:Y:S01]  /*29a80*/  MOV R12, 0x2 ;  /* 0x00000002000c7802 */ /* 0x000fe20000000f00 */
[----:B------:R-:W-:Y:S02]  /*29a90*/  IMAD.MOV.U32 R11, RZ, RZ, 0x181f ;  /* 0x0000181fff0b7424 */ /* 0x000fe400078e00ff */
[----:B---3--:R-:W-:-:S07]  /*29aa0*/  IMAD.MOV.U32 R15, RZ, RZ, -0x1 ;  /* 0xffffffffff0f7424 */ /* 0x008fce00078e00ff */
[----:B012-4-:R-:W-:Y:S05]  /*29ab0*/  WARPSYNC.COLLECTIVE R15, `(.L_x_832) ;  /* 0x000000000f087348 */ /* 0x017fea0003c00000 */
[----:B--2---:R2:W3:Y:S02]  /*29ac0*/  SHFL.IDX P6, R14, R13, R12, R11 ;  /* 0x0000000c0d0e7389 */ /* 0x0044e400000c000b */
[----:B01234-:R-:W-:Y:S01]  /*29ad0*/  ENDCOLLECTIVE ;  /* 0x000000000000791b */ /* 0x01ffe20003800000 */
.L_x_832:
[----:B------:R-:W-:Y:S05]  /*29ae0*/  BSYNC B1 ;  /* 0x0000000000017941 */ /* 0x000fea0003800000 */
.L_x_831:
[----:B------:R-:W-:Y:S01]  /*29af0*/  MOV R13, R3 ;  /* 0x00000003000d7202 */ /* 0x000fe20000000f00 */
[----:B------:R-:W-:Y:S02]  /*29b00*/  IMAD.MOV.U32 R12, RZ, RZ, 0x2 ;  /* 0x00000002ff0c7424 */ /* 0x000fe400078e00ff */
[----:B------:R-:W-:Y:S02]  /*29b10*/  IMAD.MOV.U32 R11, RZ, RZ, 0x181f ;  /* 0x0000181fff0b7424 */ /* 0x000fe400078e00ff */
[----:B------:R-:W-:Y:S02]  /*29b20*/  IMAD.MOV.U32 R15, RZ, RZ, -0x1 ;  /* 0xffffffffff0f7424 */ /* 0x000fe400078e00ff */
[----:B------:R-:W-:-:S07]  /*29b30*/  IMAD.MOV.U32 R0, RZ, RZ, R14 ;  /* 0x000000ffff007224 */ /* 0x000fce00078e000e */
[----:B------:R-:W-:Y:S05]  /*29b40*/  WARPSYNC.COLLECTIVE R15, `(.L_x_833) ;  /* 0x000000000f087348 */ /* 0x000fea0003c00000 */
[----:B------:R0:W1:Y:S02]  /*29b50*/  SHFL.IDX P6, R14, R13, R12, R11 ;  /* 0x0000000c0d0e7389 */ /* 0x00006400000c000b */
[----:B01----:R-:W-:Y:S01]  /*29b60*/  ENDCOLLECTIVE ;  /* 0x000000000000791b */ /* 0x003fe20003800000 */
.L_x_833:
[----:B------:R-:W-:Y:S05]  /*29b70*/  BRA `(.L_x_834) ;  /* 0xffffff5c005c7947 */ /* 0x000fea000383ffff */
.L_x_628:
[----:B------:R-:W-:Y:S01]  /*29b80*/  BSSY B1, `(.L_x_835) ;  /* 0x0000008000017945 */ /* 0x000fe20003800000 */
[----:B------:R-:W-:Y:S01]  /*29b90*/  MOV R13, R8 ;  /* 0x00000008000d7202 */ /* 0x000fe20000000f00 */
[----:B------:R-:W-:Y:S02]  /*29ba0*/  IMAD.MOV.U32 R12, RZ, RZ, 0x3 ;  /* 0x00000003ff0c7424 */ /* 0x000fe400078e00ff */
[----:B------:R-:W-:Y:S02]  /*29bb0*/  IMAD.MOV.U32 R11, RZ, RZ, 0x181f ;  /* 0x0000181fff0b7424 */ /* 0x000fe400078e00ff */
[----:B---3--:R-:W-:-:S07]  /*29bc0*/  IMAD.MOV.U32 R15, RZ, RZ, -0x1 ;  /* 0xffffffffff0f7424 */ /* 0x008fce00078e00ff */
[----:B012-4-:R-:W-:Y:S05]  /*29bd0*/  WARPSYNC.COLLECTIVE R15, `(.L_x_836) ;  /* 0x000000000f087348 */ /* 0x017fea0003c00000 */
[----:B--2---:R2:W3:Y:S02]  /*29be0*/  SHFL.IDX P6, R14, R13, R12, R11 ;  /* 0x0000000c0d0e7389 */ /* 0x0044e400000c000b */
[----:B01234-:R-:W-:Y:S01]  /*29bf0*/  ENDCOLLECTIVE ;  /* 0x000000000000791b */ /* 0x01ffe20003800000 */
.L_x_836:
[----:B------:R-:W-:Y:S05]  /*29c00*/  BSYNC B1 ;  /* 0x0000000000017941 */ /* 0x000fea0003800000 */
.L_x_835:
[----:B------:R-:W-:Y:S01]  /*29c10*/  IMAD.MOV.U32 R13, RZ, RZ, R3 ;  /* 0x000000ffff0d7224 */ /* 0x000fe200078e0003 */
[----:B------:R-:W-:Y:S01]  /*29c20*/  MOV R15, 0xffffffff ;  /* 0xffffffff000f7802 */ /* 0x000fe20000000f00 */
[----:B------:R-:W-:Y:S01]  /*29c30*/  IMAD.MOV.U32 R12, RZ, RZ, 0x3 ;  /* 0x00000003ff0c7424 */ /* 0x000fe200078e00ff */
[----:B------:R-:W-:Y:S01]  /*29c40*/  MOV R0, R14 ;  /* 0x0000000e00007202 */ /* 0x000fe20000000f00 */
[----:B------:R-:W-:-:S07]  /*29c50*/  IMAD.MOV.U32 R11, RZ, RZ, 0x181f ;  /* 0x0000181fff0b7424 */ /* 0x000fce00078e00ff */
[----:B------:R-:W-:Y:S05]  /*29c60*/  WARPSYNC.COLLECTIVE R15, `(.L_x_837) ;  /* 0x000000000f087348 */ /* 0x000fea0003c00000 */
[----:B------:R0:W1:Y:S02]  /*29c70*/  SHFL.IDX P6, R14, R13, R12, R11 ;  /* 0x0000000c0d0e7389 */ /* 0x00006400000c000b */
[----:B01----:R-:W-:Y:S01]  /*29c80*/  ENDCOLLECTIVE ;  /* 0x000000000000791b */ /* 0x003fe20003800000 */
.L_x_837:
[----:B------:R-:W-:Y:S05]  /*29c90*/  BRA `(.L_x_838) ;  /* 0xffffff5c00607947 */ /* 0x000fea000383ffff */
.L_x_630:
[----:B------:R-:W-:Y:S01]  /*29ca0*/  IMAD.MOV.U32 R13, RZ, RZ, R4 ;  /* 0x000000ffff0d7224 */ /* 0x000fe200078e0004 */
[----:B------:R-:W-:Y:S01]  /*29cb0*/  MOV R15, 0xffffffff ;  /* 0xffffffff000f7802 */ /* 0x000fe20000000f00 */
[----:B------:R-:W-:Y:S02]  /*29cc0*/  IMAD.MOV.U32 R12, RZ, RZ, RZ ;  /* 0x000000ffff0c7224 */ /* 0x000fe400078e00ff */
[----:B------:R-:W-:-:S07]  /*29cd0*/  IMAD.MOV.U32 R11, RZ, RZ, 0x1c1f ;  /* 0x00001c1fff0b7424 */ /* 0x000fce00078e00ff */
[----:B------:R-:W-:Y:S05]  /*29ce0*/  WARPSYNC.COLLECTIVE R15, `(.L_x_839) ;  /* 0x000000000f087348 */ /* 0x000fea0003c00000 */
[----:B------:R0:W1:Y:S02]  /*29cf0*/  SHFL.IDX P6, R14, R13, R12, R11 ;  /* 0x0000000c0d0e7389 */ /* 0x00006400000c000b */
[----:B01----:R-:W-:Y:S01]  /*29d00*/  ENDCOLLECTIVE ;  /* 0x000000000000791b */ /* 0x003fe20003800000 */
.L_x_839:
[----:B------:R-:W-:Y:S02]  /*29d10*/  IMAD.MOV.U32 R13, RZ, RZ, R0 ;  /* 0x000000ffff0d7224 */ /* 0x000fe400078e0000 */
[----:B------:R-:W-:-:S07]  /*29d20*/  IMAD.MOV.U32 R3, RZ, RZ, R14 ;  /* 0x000000ffff037224 */ /* 0x000fce00078e000e */
[----:B------:R-:W-:Y:S05]  /*29d30*/  WARPSYNC.COLLECTIVE R15, `(.L_x_840) ;  /* 0x000000000f087348 */ /* 0x000fea0003c00000 */
[----:B------:R0:W1:Y:S02]  /*29d40*/  SHFL.IDX P6, R14, R13, R12, R11 ;  /* 0x0000000c0d0e7389 */ /* 0x00006400000c000b */
[----:B01----:R-:W-:Y:S01]  /*29d50*/  ENDCOLLECTIVE ;  /* 0x000000000000791b */ /* 0x003fe20003800000 */
.L_x_840:
[----:B------:R-:W-:Y:S05]  /*29d60*/  BRA `(.L_x_841) ;  /* 0xffffff6000a07947 */ /* 0x000fea000383ffff */
.L_x_633:
[----:B------:R-:W-:Y:S01]  /*29d70*/  BSSY B1, `(.L_x_842) ;  /* 0x0000008000017945 */ /* 0x000fe20003800000 */
[----:B--2---:R-:W-:Y:S01]  /*29d80*/  IMAD.MOV.U32 R13, RZ, RZ, R4 ;  /* 0x000000ffff0d7224 */ /* 0x004fe200078e0004 */
[----:B------:R-:W-:Y:S01]  /*29d90*/  MOV R12, 0x1 ;  /* 0x00000001000c7802 */ /* 0x000fe20000000f00 */
[----:B------:R-:W-:Y:S02]  /*29da0*/  IMAD.MOV.U32 R11, RZ, RZ, 0x1c1f ;  /* 0x00001c1fff0b7424 */ /* 0x000fe400078e00ff */
[----:B------:R-:W-:-:S07]  /*29db0*/  IMAD.MOV.U32 R15, RZ, RZ, -0x1 ;  /* 0xffffffffff0f7424 */ /* 0x000fce00078e00ff */
[----:B01----:R-:W-:Y:S05]  /*29dc0*/  WARPSYNC.COLLECTIVE R15, `(.L_x_843) ;  /* 0x000000000f087348 */ /* 0x003fea0003c00000 */
[----:B------:R2:W3:Y:S02]  /*29dd0*/  SHFL.IDX P6, R14, R13, R12, R11 ;  /* 0x0000000c0d0e7389 */ /* 0x0004e400000c000b */
[----:B0123--:R-:W-:Y:S01]  /*29de0*/  ENDCOLLECTIVE ;  /* 0x000000000000791b */ /* 0x00ffe20003800000 */
.L_x_843:
[----:B------:R-:W-:Y:S05]  /*29df0*/  BSYNC B1 ;  /* 0x0000000000017941 */ /* 0x000fea0003800000 */
.L_x_842:
        /* <DEDUP_REMOVED lines=8> */
.L_x_844:
[----:B------:R-:W-:Y:S05]  /*29e80*/  BRA `(.L_x_845) ;  /* 0xffffff6400807947 */ /* 0x000fea000383ffff */
.L_x_637:
[----:B------:R-:W-:Y:S01]  /*29e90*/  MOV R13, R4 ;  /* 0x00000004000d7202 */ /* 0x000fe20000000f00 */
[----:B------:R-:W-:Y:S02]  /*29ea0*/  IMAD.MOV.U32 R12, RZ, RZ, RZ ;  /* 0x000000ffff0c7224 */ /* 0x000fe400078e00ff */
[----:B------:R-:W-:Y:S02]  /*29eb0*/  IMAD.MOV.U32 R11, RZ, RZ, 0x181f ;  /* 0x0000181fff0b7424 */ /* 0x000fe400078e00ff */
[----:B------:R-:W-:-:S07]  /*29ec0*/  IMAD.MOV.U32 R15, RZ, RZ, -0x1 ;  /* 0xffffffffff0f7424 */ /* 0x000fce00078e00ff */
[----:B-12---:R-:W-:Y:S05]  /*29ed0*/  WARPSYNC.COLLECTIVE R15, `(.L_x_846) ;  /* 0x000000000f087348 */ /* 0x006fea0003c00000 */
[----:B------:R0:W3:Y:S02]  /*29ee0*/  SHFL.IDX P6, R14, R13, R12, R11 ;  /* 0x0000000c0d0e7389 */ /* 0x0000e400000c000b */
[----:B0123--:R-:W-:Y:S01]  /*29ef0*/  ENDCOLLECTIVE ;  /* 0x000000000000791b */ /* 0x00ffe20003800000 */
.L_x_846:
[----:B------:R-:W-:Y:S01]  /*29f00*/  IMAD.MOV.U32 R13, RZ, RZ, R3 ;  /* 0x000000ffff0d7224 */ /* 0x000fe200078e0003 */
[----:B------:R-:W-:-:S07]  /*29f10*/  MOV R0, R14 ;  /* 0x0000000e00007202 */ /* 0x000fce0000000f00 */
[----:B------:R-:W-:Y:S05]  /*29f20*/  WARPSYNC.COLLECTIVE R15, `(.L_x_847) ;  /* 0x000000000f087348 */ /* 0x000fea0003c00000 */
[----:B------:R0:W1:Y:S02]  /*29f30*/  SHFL.IDX P6, R14, R13, R12, R11 ;  /* 0x0000000c0d0e7389 */ /* 0x00006400000c000b */
[----:B01----:R-:W-:Y:S01]  /*29f40*/  ENDCOLLECTIVE ;  /* 0x000000000000791b */ /* 0x003fe20003800000 */
.L_x_847:
[----:B------:R-:W-:Y:S05]  /*29f50*/  BRA `(.L_x_848) ;  /* 0xffffff7000b07947 */ /* 0x000fea000383ffff */
.L_x_640:
[----:B------:R-:W-:Y:S01]  /*29f60*/  BSSY B1, `(.L_x_849) ;  /* 0x0000008000017945 */ /* 0x000fe20003800000 */
[----:B------:R-:W-:Y:S01]  /*29f70*/  IMAD.MOV.U32 R13, RZ, RZ, R4 ;  /* 0x000000ffff0d7224 */ /* 0x000fe200078e0004 */
[----:B------:R-:W-:Y:S01]  /*29f80*/  MOV R11, 0x181f ;  /* 0x0000181f000b7802 */ /* 0x000fe20000000f00 */
[----:B------:R-:W-:Y:S02]  /*29f90*/  IMAD.MOV.U32 R12, RZ, RZ, 0x1 ;  /* 0x00000001ff0c7424 */ /* 0x000fe400078e00ff */
[----:B---3--:R-:W-:-:S07]  /*29fa0*/  IMAD.MOV.U32 R15, RZ, RZ, -0x1 ;  /* 0xffffffffff0f7424 */ /* 0x008fce00078e00ff */
[----:B012-4-:R-:W-:Y:S05]  /*29fb0*/  WARPSYNC.COLLECTIVE R15, `(.L_x_850) ;  /* 0x000000000f087348 */ /* 0x017fea0003c00000 */
[----:B----4-:R3:W4:Y:S02]  /*29fc0*/  SHFL.IDX P6, R14, R13, R12, R11 ;  /* 0x0000000c0d0e7389 */ /* 0x01072400000c000b */
[----:B01234-:R-:W-:Y:S01]  /*29fd0*/  ENDCOLLECTIVE ;  /* 0x000000000000791b */ /* 0x01ffe20003800000 */
.L_x_850:
[----:B------:R-:W-:Y:S05]  /*29fe0*/  BSYNC B1 ;  /* 0x0000000000017941 */ /* 0x000fea0003800000 */
.L_x_849:
        /* <DEDUP_REMOVED lines=8> */
.L_x_851:
[----:B------:R-:W-:Y:S05]  /*2a070*/  BRA `(.L_x_852) ;  /* 0xffffff7000b47947 */ /* 0x000fea000383ffff */
.L_x_643:
[----:B------:R-:W-:Y:S01]  /*2a080*/  BSSY B1, `(.L_x_853) ;  /* 0x0000008000017945 */ /* 0x000fe20003800000 */
[----:B------:R-:W-:Y:S01]  /*2a090*/  IMAD.MOV.U32 R13, RZ, RZ, R4 ;  /* 0x000000ffff0d7224 */ /* 0x000fe200078e0004 */
[----:B------:R-:W-:Y:S01]  /*2a0a0*/  MOV R12, 0x2 ;  /* 0x00000002000c7802 */ /* 0x000fe20000000f00 */
[----:B------:R-:W-:Y:S02]  /*2a0b0*/  IMAD.MOV.U32 R11, RZ, RZ, 0x181f ;  /* 0x0000181fff0b7424 */ /* 0x000fe400078e00ff */
[----:B0-----:R-:W-:-:S07]  /*2a0c0*/  IMAD.MOV.U32 R15, RZ, RZ, -0x1 ;  /* 0xffffffffff0f7424 */ /* 0x001fce00078e00ff */
[----:B-1234-:R-:W-:Y:S05]  /*2a0d0*/  WARPSYNC.COLLECTIVE R15, `(.L_x_854) ;  /* 0x000000000f087348 */ /* 0x01efea0003c00000 */
[----:B----4-:R0:W4:Y:S02]  /*2a0e0*/  SHFL.IDX P6, R14, R13, R12, R11 ;  /* 0x0000000c0d0e7389 */ /* 0x01012400000c000b */
[----:B01234-:R-:W-:Y:S01]  /*2a0f0*/  ENDCOLLECTIVE ;  /* 0x000000000000791b */ /* 0x01ffe20003800000 */
.L_x_854:
[----:B------:R-:W-:Y:S05]  /*2a100*/  BSYNC B1 ;  /* 0x0000000000017941 */ /* 0x000fea0003800000 */
.L_x_853:
        /* <DEDUP_REMOVED lines=8> */
.L_x_855:
[----:B------:R-:W-:Y:S05]  /*2a190*/  BRA `(.L_x_856) ;  /* 0xffffff7000b87947 */ /* 0x000fea000383ffff */
.L_x_646:
[----:B------:R-:W-:Y:S01]  /*2a1a0*/  BSSY B1, `(.L_x_857) ;  /* 0x0000008000017945 */ /* 0x000fe20003800000 */
[----:B------:R-:W-:Y:S01]  /*2a1b0*/  MOV R13, R4 ;  /* 0x00000004000d7202 */ /* 0x000fe20000000f00 */
[----:B------:R-:W-:Y:S02]  /*2a1c0*/  IMAD.MOV.U32 R12, RZ, RZ, 0x3 ;  /* 0x00000003ff0c7424 */ /* 0x000fe400078e00ff */
[----:B------:R-:W-:Y:S02]  /*2a1d0*/  IMAD.MOV.U32 R11, RZ, RZ, 0x181f ;  /* 0x0000181fff0b7424 */ /* 0x000fe400078e00ff */
[----:B0-----:R-:W-:-:S07]  /*2a1e0*/  IMAD.MOV.U32 R15, RZ, RZ, -0x1 ;  /* 0xffffffffff0f7424 */ /* 0x001fce00078e00ff */
[----:B-1234-:R-:W-:Y:S05]  /*2a1f0*/  WARPSYNC.COLLECTIVE R15, `(.L_x_858) ;  /* 0x000000000f087348 */ /* 0x01efea0003c00000 */
[----:B------:R0:W0:Y:S02]  /*2a200*/  SHFL.IDX P6, R14, R13, R12, R11 ;  /* 0x0000000c0d0e7389 */ /* 0x00002400000c000b */
[----:B01234-:R-:W-:Y:S01]  /*2a210*/  ENDCOLLECTIVE ;  /* 0x000000000000791b */ /* 0x01ffe20003800000 */
.L_x_858:
[----:B------:R-:W-:Y:S05]  /*2a220*/  BSYNC B1 ;  /* 0x0000000000017941 */ /* 0x000fea0003800000 */
.L_x_857:
        /* <DEDUP_REMOVED lines=8> */
.L_x_859:
[----:B------:R-:W-:Y:S05]  /*2a2b0*/  BRA `(.L_x_860) ;  /* 0xffffff7000bc7947 */ /* 0x000fea000383ffff */
.L_x_663:
[----:B------:R-:W1:Y:S01]  /*2a2c0*/  S2R R4, SR_TID.X ;  /* 0x0000000000047919 */ /* 0x000e620000002100 */
[----:B------:R-:W-:Y:S01]  /*2a2d0*/  BSSY B1, `(.L_x_861) ;  /* 0x000000a000017945 */ /* 0x000fe20003800000 */
[----:B------:R-:W-:Y:S01]  /*2a2e0*/  IMAD.MOV.U32 R12, RZ, RZ, RZ ;  /* 0x000000ffff0c7224 */ /* 0x000fe200078e00ff */
[----:B------:R-:W-:Y:S01]  /*2a2f0*/  MOV R15, 0xffffffff ;  /* 0xffffffff000f7802 */ /* 0x000fe20000000f00 */
[----:B0-----:R-:W-:Y:S01]  /*2a300*/  IMAD.MOV.U32 R11, RZ, RZ, 0x1f ;  /* 0x0000001fff0b7424 */ /* 0x001fe200078e00ff */
[----:B-1----:R-:W-:-:S04]  /*2a310*/  SHF.R.U32.HI R4, RZ, 0x5, R4 ;  /* 0x00000005ff047819 */ /* 0x002fc80000011604 */
[----:B------:R-:W-:-:S05]  /*2a320*/  LOP3.LUT R4, R4, 0x3, RZ, 0xc0, !PT ;  /* 0x0000000304047812 */ /* 0x000fca00078ec0ff */
[----:B------:R-:W-:-:S07]  /*2a330*/  IMAD.MOV.U32 R13, RZ, RZ, R4 ;  /* 0x000000ffff0d7224 */ /* 0x000fce00078e0004 */
[----:B------:R-:W-:Y:S05]  /*2a340*/  WARPSYNC.COLLECTIVE R15, `(.L_x_862) ;  /* 0x000000000f087348 */ /* 0x000fea0003c00000 */
[----:B------:R0:W1:Y:S02]  /*2a350*/  SHFL.IDX P6, R14, R13, R12, R11 ;  /* 0x0000000c0d0e7389 */ /* 0x00006400000c000b */
[----:B01----:R-:W-:Y:S01]  /*2a360*/  ENDCOLLECTIVE ;  /* 0x000000000000791b */ /* 0x003fe20003800000 */
.L_x_862:
[----:B------:R-:W-:Y:S05]  /*2a370*/  BSYNC B1 ;  /* 0x0000000000017941 */ /* 0x000fea0003800000 */
.L_x_861:
[----:B------:R-:W-:Y:S05]  /*2a380*/  BRA `(.L_x_863) ;  /* 0xffffff8800e87947 */ /* 0x000fea000383ffff */
.L_x_665:
[----:B------:R-:W-:Y:S01]  /*2a390*/  BSSY B1, `(.L_x_864) ;  /* 0x0000006000017945 */ /* 0x000fe20003800000 */
[----:B------:R-:W-:-:S07]  /*2a3a0*/  IMAD.MOV.U32 R15, RZ, RZ, -0x1 ;  /* 0xffffffffff0f7424 */ /* 0x000fce00078e00ff */
[----:B01----:R-:W-:Y:S05]  /*2a3b0*/  WARPSYNC.COLLECTIVE R15, `(.L_x_865) ;  /* 0x000000000f0c7348 */ /* 0x003fea0003c00000 */
[----:B------:R-:W-:Y:S02]  /*2a3c0*/  ELECT P6, UR62, PT ;  /* 0x00000000003e782f */ /* 0x000fe400038c0000 */
[----:B------:R-:W-:Y:S01]  /*2a3d0*/  MOV R14, UR62 ;  /* 0x0000003e000e7c02 */ /* 0x000fe20008000f00 */
[----:B01----:R-:W-:Y:S10]  /*2a3e0*/  ENDCOLLECTIVE ;  /* 0x000000000000791b */ /* 0x003ff40003800000 */
.L_x_865:
[----:B------:R-:W-:Y:S05]  /*2a3f0*/  BSYNC B1 ;  /* 0x0000000000017941 */ /* 0x000fea0003800000 */
.L_x_864:
[----:B------:R-:W-:Y:S05]  /*2a400*/  BRA `(.L_x_664) ;  /* 0xffffff8800e07947 */ /* 0x000fea000383ffff */
.L_x_667:
[----:B-1----:R1:W2:Y:S02]  /*2a410*/  SYNCS.PHASECHK.TRANS64.TRYWAIT P0, [R18+URZ+0x34820], R3 ;  /* 0x03482003120075a7 */ /* 0x0022a4000800017f */
[----:B--2---:R-:W-:Y:S05]  /*2a420*/  @!P0 NANOSLEEP.SYNCS 0x989680 ;  /* 0x009896800000895d */ /* 0x004fea0003900000 */
[----:B------:R-:W2:Y:S02]  /*2a430*/  @!P0 SYNCS.PHASECHK.TRANS64 P0, [R18+URZ+0x34820], R3 ;  /* 0x03482003120085a7 */ /* 0x000ea4000800007f */
[----:B--2---:R-:W-:Y:S05]  /*2a440*/  @!P0 BRA `(.L_x_667) ;  /* 0xfffffffc00f08947 */ /* 0x004fea000383ffff */
[----:B------:R-:W-:Y:S05]  /*2a450*/  BRA `(.L_x_866) ;  /* 0xffffff8800f07947 */ /* 0x000fea000383ffff */
.L_x_671:
[----:B--2---:R2:W3:Y:S02]  /*2a460*/  SYNCS.PHASECHK.TRANS64.TRYWAIT P0, [R5+URZ+0x348a0], R9 ;  /* 0x0348a009050075a7 */ /* 0x0044e4000800017f */
[----:B---3--:R-:W-:Y:S05]  /*2a470*/  @!P0 NANOSLEEP.SYNCS 0x989680 ;  /* 0x009896800000895d */ /* 0x008fea0003900000 */
[----:B------:R-:W3:Y:S02]  /*2a480*/  @!P0 SYNCS.PHASECHK.TRANS64 P0, [R5+URZ+0x348a0], R9 ;  /* 0x0348a009050085a7 */ /* 0x000ee4000800007f */
[----:B---3--:R-:W-:Y:S05]  /*2a490*/  @!P0 BRA `(.L_x_671) ;  /* 0xfffffffc00f08947 */ /* 0x008fea000383ffff */
[----:B------:R-:W-:Y:S05]  /*2a4a0*/  BRA `(.L_x_867) ;  /* 0xffffff8c00107947 */ /* 0x000fea000383ffff */
.L_x_677:
[----:B0-----:R0:W1:Y:S02]  /*2a4b0*/  SYNCS.PHASECHK.TRANS64.TRYWAIT P0, [R5+URZ+0x348c0], R9 ;  /* 0x0348c009050075a7 */ /* 0x001064000800017f */
[----:B-1----:R-:W-:Y:S05]  /*2a4c0*/  @!P0 NANOSLEEP.SYNCS 0x989680 ;  /* 0x009896800000895d */ /* 0x002fea0003900000 */
[----:B------:R-:W1:Y:S02]  /*2a4d0*/  @!P0 SYNCS.PHASECHK.TRANS64 P0, [R5+URZ+0x348c0], R9 ;  /* 0x0348c009050085a7 */ /* 0x000e64000800007f */
[----:B-1----:R-:W-:Y:S05]  /*2a4e0*/  @!P0 BRA `(.L_x_677) ;  /* 0xfffffffc00f08947 */ /* 0x002fea000383ffff */
[----:B------:R-:W-:Y:S05]  /*2a4f0*/  BRA `(.L_x_868) ;  /* 0xffffff8c00d07947 */ /* 0x000fea000383ffff */
.L_x_685:
[----:B-1----:R1:W2:Y:S02]  /*2a500*/  SYNCS.PHASECHK.TRANS64.TRYWAIT P2, [R7+URZ+0x348a0], R6 ;  /* 0x0348a006070075a7 */ /* 0x0022a4000804017f */
[----:B--2---:R-:W-:Y:S05]  /*2a510*/  @!P2 NANOSLEEP.SYNCS 0x989680 ;  /* 0x009896800000a95d */ /* 0x004fea0003900000 */
[----:B------:R-:W2:Y:S02]  /*2a520*/  @!P2 SYNCS.PHASECHK.TRANS64 P2, [R7+URZ+0x348a0], R6 ;  /* 0x0348a0060700a5a7 */ /* 0x000ea4000804007f */
[----:B--2---:R-:W-:Y:S05]  /*2a530*/  @!P2 BRA `(.L_x_685) ;  /* 0xfffffffc00f0a947 */ /* 0x004fea000383ffff */
[----:B------:R-:W-:Y:S05]  /*2a540*/  BRA `(.L_x_869) ;  /* 0xffffff9000e07947 */ /* 0x000fea000383ffff */
.L_x_691:
[----:B0-----:R0:W2:Y:S02]  /*2a550*/  SYNCS.PHASECHK.TRANS64.TRYWAIT P2, [R7+URZ+0x348c0], R6 ;  /* 0x0348c006070075a7 */ /* 0x0010a4000804017f */
[----:B--2---:R-:W-:Y:S05]  /*2a560*/  @!P2 NANOSLEEP.SYNCS 0x989680 ;  /* 0x009896800000a95d */ /* 0x004fea0003900000 */
[----:B------:R-:W2:Y:S02]  /*2a570*/  @!P2 SYNCS.PHASECHK.TRANS64 P2, [R7+URZ+0x348c0], R6 ;  /* 0x0348c0060700a5a7 */ /* 0x000ea4000804007f */
[----:B--2---:R-:W-:Y:S05]  /*2a580*/  @!P2 BRA `(.L_x_691) ;  /* 0xfffffffc00f0a947 */ /* 0x004fea000383ffff */
[----:B------:R-:W-:Y:S05]  /*2a590*/  BRA `(.L_x_870) ;  /* 0xffffff94009c7947 */ /* 0x000fea000383ffff */
.L_x_707:
[----:B------:R-:W1:Y:S01]  /*2a5a0*/  S2R R4, SR_TID.X ;  /* 0x0000000000047919 */ /* 0x000e620000002100 */
[----:B------:R-:W-:Y:S01]  /*2a5b0*/  BSSY B0, `(.L_x_871) ;  /* 0x000000a000007945 */ /* 0x000fe20003800000 */
[----:B------:R-:W-:Y:S01]  /*2a5c0*/  IMAD.MOV.U32 R12, RZ, RZ, RZ ;  /* 0x000000ffff0c7224 */ /* 0x000fe200078e00ff */
[----:B0-----:R-:W-:Y:S01]  /*2a5d0*/  MOV R11, 0x1f ;  /* 0x0000001f000b7802 */ /* 0x001fe20000000f00 */
[----:B------:R-:W-:Y:S01]  /*2a5e0*/  IMAD.MOV.U32 R15, RZ, RZ, -0x1 ;  /* 0xffffffffff0f7424 */ /* 0x000fe200078e00ff */
[----:B-1----:R-:W-:-:S04]  /*2a5f0*/  SHF.R.U32.HI R4, RZ, 0x5, R4 ;  /* 0x00000005ff047819 */ /* 0x002fc80000011604 */
[----:B------:R-:W-:-:S05]  /*2a600*/  LOP3.LUT R4, R4, 0x3, RZ, 0xc0, !PT ;  /* 0x0000000304047812 */ /* 0x000fca00078ec0ff */
[----:B------:R-:W-:-:S07]  /*2a610*/  IMAD.MOV.U32 R13, RZ, RZ, R4 ;  /* 0x000000ffff0d7224 */ /* 0x000fce00078e0004 */
[----:B------:R-:W-:Y:S05]  /*2a620*/  WARPSYNC.COLLECTIVE R15, `(.L_x_872) ;  /* 0x000000000f087348 */ /* 0x000fea0003c00000 */
[----:B------:R0:W1:Y:S02]  /*2a630*/  SHFL.IDX P6, R14, R13, R12, R11 ;  /* 0x0000000c0d0e7389 */ /* 0x00006400000c000b */
[----:B01----:R-:W-:Y:S01]  /*2a640*/  ENDCOLLECTIVE ;  /* 0x000000000000791b */ /* 0x003fe20003800000 */
.L_x_872:
[----:B------:R-:W-:Y:S05]  /*2a650*/  BSYNC B0 ;  /* 0x0000000000007941 */ /* 0x000fea0003800000 */
.L_x_871:
[----:B------:R-:W-:Y:S05]  /*2a660*/  BRA `(.L_x_873) ;  /* 0xffffffa000a47947 */ /* 0x000fea000383ffff */
.L_x_709:
[----:B------:R-:W-:Y:S01]  /*2a670*/  BSSY B0, `(.L_x_874) ;  /* 0x0000006000007945 */ /* 0x000fe20003800000 */
[----:B------:R-:W-:-:S07]  /*2a680*/  IMAD.MOV.U32 R15, RZ, RZ, -0x1 ;  /* 0xffffffffff0f7424 */ /* 0x000fce00078e00ff */
[----:B01----:R-:W-:Y:S05]  /*2a690*/  WARPSYNC.COLLECTIVE R15, `(.L_x_875) ;  /* 0x000000000f0c7348 */ /* 0x003fea0003c00000 */
[----:B------:R-:W-:Y:S02]  /*2a6a0*/  ELECT P6, UR62, PT ;  /* 0x00000000003e782f */ /* 0x000fe400038c0000 */
[----:B------:R-:W-:Y:S01]  /*2a6b0*/  MOV R14, UR62 ;  /* 0x0000003e000e7c02 */ /* 0x000fe20008000f00 */
[----:B01----:R-:W-:Y:S10]  /*2a6c0*/  ENDCOLLECTIVE ;  /* 0x000000000000791b */ /* 0x003ff40003800000 */
.L_x_875:
[----:B------:R-:W-:Y:S05]  /*2a6d0*/  BSYNC B0 ;  /* 0x0000000000007941 */ /* 0x000fea0003800000 */
.L_x_874:
[----:B------:R-:W-:Y:S05]  /*2a6e0*/  BRA `(.L_x_876) ;  /* 0xffffffa000b07947 */ /* 0x000fea000383ffff */
.L_x_711:
[----:B-1----:R1:W2:Y:S02]  /*2a6f0*/  SYNCS.PHASECHK.TRANS64.TRYWAIT P0, [R0+URZ+0x34840], R2 ;  /* 0x03484002000075a7 */ /* 0x0022a4000800017f */
[----:B--2---:R-:W-:Y:S05]  /*2a700*/  @!P0 NANOSLEEP.SYNCS 0x989680 ;  /* 0x009896800000895d */ /* 0x004fea0003900000 */
[----:B------:R-:W2:Y:S02]  /*2a710*/  @!P0 SYNCS.PHASECHK.TRANS64 P0, [R0+URZ+0x34840], R2 ;  /* 0x03484002000085a7 */ /* 0x000ea4000800007f */
[----:B--2---:R-:W-:Y:S05]  /*2a720*/  @!P0 BRA `(.L_x_711) ;  /* 0xfffffffc00f08947 */ /* 0x004fea000383ffff */
[----:B------:R-:W-:Y:S05]  /*2a730*/  BRA `(.L_x_877) ;  /* 0xffffffa400147947 */ /* 0x000fea000383ffff */
.L_x_715:
[----:B------:R-:W2:Y:S01]  /*2a740*/  LDL.LU R11, [R1+0x54] ;  /* 0x00005400010b7983 */ /* 0x000ea20000300800 */
[----:B------:R-:W-:Y:S01]  /*2a750*/  IMAD.MOV.U32 R13, RZ, RZ, R3 ;  /* 0x000000ffff0d7224 */ /* 0x000fe200078e0003 */
[----:B------:R-:W-:Y:S01]  /*2a760*/  MOV R12, RZ ;  /* 0x000000ff000c7202 */ /* 0x000fe20000000f00 */
[----:B------:R-:W-:Y:S01]  /*2a770*/  IMAD.MOV.U32 R15, RZ, RZ, -0x1 ;  /* 0xffffffffff0f7424 */ /* 0x000fe200078e00ff */
[----:B------:R-:W0:Y:S02]  /*2a780*/  S2R R7, SR_TID.X ;  /* 0x0000000000077919 */ /* 0x000e240000002100 */
[----:B0-----:R-:W-:-:S04]  /*2a790*/  LOP3.LUT R7, R7, 0x7f, RZ, 0xc0, !PT ;  /* 0x0000007f07077812 */ /* 0x001fc800078ec0ff */
[----:B------:R-:W-:-:S05]  /*2a7a0*/  SHF.R.U32.HI R0, RZ, 0x3, R7 ;  /* 0x00000003ff007819 */ /* 0x000fca0000011607 */
[----:B------:R-:W-:-:S05]  /*2a7b0*/  IMAD.IADD R0, R0, 0x1, R5 ;  /* 0x0000000100007824 */ /* 0x000fca00078e0205 */
[----:B------:R-:W-:Y:S01]  /*2a7c0*/  IADD3 R5, R0, 0x10, RZ ;  /* 0x0000001000057810 */ /* 0x000fe20007ffe0ff */
[----:B--2---:R-:W-:Y:S02]  /*2a7d0*/  IMAD R2, R11, R8, RZ ;  /* 0x000000080b027224 */ /* 0x004fe400078e02ff */
[----:B------:R-:W-:-:S03]  /*2a7e0*/  IMAD.MOV.U32 R11, RZ, RZ, 0x181f ;  /* 0x0000181fff0b7424 */ /* 0x000fc600078e00ff */
[----:B------:R-:W-:-:S13]  /*2a7f0*/  ISETP.GE.AND P2, PT, R0, R2, PT ;  /* 0x000000020000720c */ /* 0x000fda0003f46270 */
[----:B-----5:R-:W-:Y:S05]  /*2a800*/  WARPSYNC.COLLECTIVE R15, `(.L_x_878) ;  /* 0x000000000f087348 */ /* 0x020fea0003c00000 */
[----:B------:R0:W1:Y:S02]  /*2a810*/  SHFL.IDX P6, R14, R13, R12, R11 ;  /* 0x0000000c0d0e7389 */ /* 0x00006400000c000b */
[----:B01---5:R-:W-:Y:S01]  /*2a820*/  ENDCOLLECTIVE ;  /* 0x000000000000791b */ /* 0x023fe20003800000 */
.L_x_878:
[----:B------:R-:W-:Y:S01]  /*2a830*/  MOV R13, R4 ;  /* 0x00000004000d7202 */ /* 0x000fe20000000f00 */
[----:B------:R-:W-:-:S07]  /*2a840*/  IMAD.MOV.U32 R6, RZ, RZ, R14 ;  /* 0x000000ffff067224 */ /* 0x000fce00078e000e */
[----:B------:R-:W-:Y:S05]  /*2a850*/  WARPSYNC.COLLECTIVE R15, `(.L_x_879) ;  /* 0x000000000f087348 */ /* 0x000fea0003c00000 */
[----:B------:R0:W1:Y:S02]  /*2a860*/  SHFL.IDX P6, R14, R13, R12, R11 ;  /* 0x0000000c0d0e7389 */ /* 0x00006400000c000b */
[----:B01----:R-:W-:Y:S01]  /*2a870*/  ENDCOLLECTIVE ;  /* 0x000000000000791b */ /* 0x003fe20003800000 */
.L_x_879:
        /* <DEDUP_REMOVED lines=18> */
.L_x_880:
[----:B------:R-:W-:Y:S01]  /*2a9a0*/  MOV R13, R4 ;  /* 0x00000004000d7202 */ /* 0x000fe20000000f00 */
[----:B------:R-:W-:-:S07]  /*2a9b0*/  IMAD.MOV.U32 R8, RZ, RZ, R14 ;  /* 0x000000ffff087224 */ /* 0x000fce00078e000e */
[----:B------:R-:W-:Y:S05]  /*2a9c0*/  WARPSYNC.COLLECTIVE R15, `(.L_x_881) ;  /* 0x000000000f087348 */ /* 0x000fea0003c00000 */
[----:B------:R0:W1:Y:S02]  /*2a9d0*/  SHFL.IDX P6, R14, R13, R12, R11 ;  /* 0x0000000c0d0e7389 */ /* 0x00006400000c000b */
[----:B01----:R-:W-:Y:S01]  /*2a9e0*/  ENDCOLLECTIVE ;  /* 0x000000000000791b */ /* 0x003fe20003800000 */
.L_x_881:
[----:B------:R-:W-:Y:S01]  /*2a9f0*/  ULDC.64 UR4, c[0x0][0x208] ;  /* 0x0000820000047ab9 */ /* 0x000fe20000000a00 */
[----:B------:R-:W-:Y:S01]  /*2aa00*/  MOV R13, R3 ;  /* 0x00000003000d7202 */ /* 0x000fe20000000f00 */
        /* <DEDUP_REMOVED lines=17> */
.L_x_882:
[----:B------:R-:W-:Y:S02]  /*2ab20*/  IMAD.MOV.U32 R13, RZ, RZ, R4 ;  /* 0x000000ffff0d7224 */ /* 0x000fe400078e0004 */
[----:B------:R-:W-:-:S07]  /*2ab30*/  IMAD.MOV.U32 R6, RZ, RZ, R14 ;  /* 0x000000ffff067224 */ /* 0x000fce00078e000e */
[----:B------:R-:W-:Y:S05]  /*2ab40*/  WARPSYNC.COLLECTIVE R15, `(.L_x_883) ;  /* 0x000000000f087348 */ /* 0x000fea0003c00000 */
[----:B------:R0:W1:Y:S02]  /*2ab50*/  SHFL.IDX P6, R14, R13, R12, R11 ;  /* 0x0000000c0d0e7389 */ /* 0x00006400000c000b */
[----:B01----:R-:W-:Y:S01]  /*2ab60*/  ENDCOLLECTIVE ;  /* 0x000000000000791b */ /* 0x003fe20003800000 */
.L_x_883:
[----:B------:R-:W-:Y:S01]  /*2ab70*/  ULDC.64 UR4, c[0x0][0x208] ;  /* 0x0000820000047ab9 */ /* 0x000fe20000000a00 */
[----:B------:R-:W-:Y:S02]  /*2ab80*/  IMAD.MOV.U32 R13, RZ, RZ, R3 ;  /* 0x000000ffff0d7224 */ /* 0x000fe400078e0003 */
[----:B------:R-:W-:Y:S01]  /*2ab90*/  IMAD.MOV.U32 R12, RZ, RZ, 0x3 ;  /* 0x00000003ff0c7424 */ /* 0x000fe200078e00ff */
[----:B------:R-:W-:-:S04]  /*2aba0*/  MOV R5, R14 ;  /* 0x0000000e00057202 */ /* 0x000fc80000000f00 */
[----:B------:R-:W-:-:S05]  /*2abb0*/  @!P2 LEA R5, P3, R10, R5, 0x1 ;  /* 0x000000050a05a211 */ /* 0x000fca00078608ff */
[----:B------:R-:W-:-:S04]  /*2abc0*/  @!P2 IMAD.X R6, RZ, RZ, R6, P3 ;  /* 0x000000ffff06a224 */ /* 0x000fc800018e0606 */
[----:B------:R-:W-:Y:S02]  /*2abd0*/  @!P2 IMAD.MOV.U32 R7, RZ, RZ, R6 ;  /* 0x000000ffff07a224 */ /* 0x000fe400078e0006 */
[----:B------:R-:W-:Y:S01]  /*2abe0*/  @!P2 IMAD.MOV.U32 R6, RZ, RZ, R5 ;  /* 0x000000ffff06a224 */ /* 0x000fe200078e0005 */
[----:B------:R-:W-:-:S04]  /*2abf0*/  IADD3 R5, R0, 0x30, RZ ;  /* 0x0000003000057810 */ /* 0x000fc80007ffe0ff */
        /* <DEDUP_REMOVED lines=9> */
.L_x_884:
[----:B------:R-:W-:Y:S01]  /*2ac90*/  MOV R13, R4 ;  /* 0x00000004000d7202 */ /* 0x000fe20000000f00 */
[----:B------:R-:W-:-:S07]  /*2aca0*/  IMAD.MOV.U32 R6, RZ, RZ, R14 ;  /* 0x000000ffff067224 */ /* 0x000fce00078e000e */
[----:B------:R-:W-:Y:S05]  /*2acb0*/  WARPSYNC.COLLECTIVE R15, `(.L_x_885) ;  /* 0x000000000f087348 */ /* 0x000fea0003c00000 */
[----:B------:R0:W1:Y:S02]  /*2acc0*/  SHFL.IDX P6, R14, R13, R12, R11 ;  /* 0x0000000c0d0e7389 */ /* 0x00006400000c000b */
[----:B01----:R-:W-:Y:S01]  /*2acd0*/  ENDCOLLECTIVE ;  /* 0x000000000000791b */ /* 0x003fe20003800000 */
.L_x_885:
[----:B------:R-:W-:Y:S01]  /*2ace0*/  ULDC.64 UR4, c[0x0][0x208] ;  /* 0x0000820000047ab9 */ /* 0x000fe20000000a00 */
[----:B------:R-:W-:Y:S02]  /*2acf0*/  IMAD.MOV.U32 R13, RZ, RZ, R3 ;  /* 0x000000ffff0d7224 */ /* 0x000fe400078e0003 */
[----:B------:R-:W-:Y:S02]  /*2ad00*/  IMAD.MOV.U32 R12, RZ, RZ, 0x4 ;  /* 0x00000004ff0c7424 */ /* 0x000fe400078e00ff */
[----:B------:R-:W-:-:S05]  /*2ad10*/  IMAD.MOV.U32 R5, RZ, RZ, R14 ;  /* 0x000000ffff057224 */ /* 0x000fca00078e000e */
[----:B------:R-:W-:-:S05]  /*2ad20*/  @!P2 LEA R5, P3, R10, R5, 0x1 ;  /* 0x000000050a05a211 */ /* 0x000fca00078608ff */
[----:B------:R-:W-:-:S04]  /*2ad30*/  @!P2 IMAD.X R6, RZ, RZ, R6, P3 ;  /* 0x000000ffff06a224 */ /* 0x000fc800018e0606 */
[----:B------:R-:W-:Y:S01]  /*2ad40*/  @!P2 IMAD.MOV.U32 R7, RZ, RZ, R6 ;  /* 0x000000ffff07a224 */ /* 0x000fe200078e0006 */
[----:B------:R-:W-:Y:S01]  /*2ad50*/  @!P2 MOV R6, R5 ;  /* 0x000000050006a202 */ /* 0x000fe20000000f00 */
[----:B------:R-:W-:-:S04]  /*2ad60*/  VIADD R5, R0, 0x40 ;  /* 0x0000004000057836 */ /* 0x000fc80000000000 */
        /* <DEDUP_REMOVED lines=9> */
.L_x_886:
[----:B------:R-:W-:Y:S01]  /*2ae00*/  IMAD.MOV.U32 R13, RZ, RZ, R4 ;  /* 0x000000ffff0d7224 */ /* 0x000fe200078e0004 */
[----:B------:R-:W-:-:S07]  /*2ae10*/  MOV R6, R14 ;  /* 0x0000000e00067202 */ /* 0x000fce0000000f00 */
[----:B------:R-:W-:Y:S05]  /*2ae20*/  WARPSYNC.COLLECTIVE R15, `(.L_x_887) ;  /* 0x000000000f087348 */ /* 0x000fea0003c00000 */
[----:B------:R0:W1:Y:S02]  /*2ae30*/  SHFL.IDX P6, R14, R13, R12, R11 ;  /* 0x0000000c0d0e7389 */ /* 0x00006400000c000b */
[----:B01----:R-:W-:Y:S01]  /*2ae40*/  ENDCOLLECTIVE ;  /* 0x000000000000791b */ /* 0x003fe20003800000 */
.L_x_887:
[----:B------:R-:W-:Y:S01]  /*2ae50*/  ULDC.64 UR4, c[0x0][0x208] ;  /* 0x0000820000047ab9 */ /* 0x000fe20000000a00 */
[----:B------:R-:W-:Y:S01]  /*2ae60*/  IMAD.MOV.U32 R13, RZ, RZ, R3 ;  /* 0x000000ffff0d7224 */ /* 0x000fe200078e0003 */
[----:B------:R-:W-:Y:S01]  /*2ae70*/  MOV R12, 0x5 ;  /* 0x00000005000c7802 */ /* 0x000fe20000000f00 */
[----:B------:R-:W-:-:S05]  /*2ae80*/  IMAD.MOV.U32 R5, RZ, RZ, R14 ;  /* 0x000000ffff057224 */ /* 0x000fca00078e000e */
[----:B------:R-:W-:-:S05]  /*2ae90*/  @!P2 LEA R5, P3, R10, R5, 0x1 ;  /* 0x000000050a05a211 */ /* 0x000fca00078608ff */
[----:B------:R-:W-:-:S05]  /*2aea0*/  @!P2 IMAD.X R6, RZ, RZ, R6, P3 ;  /* 0x000000ffff06a224 */ /* 0x000fca00018e0606 */
[----:B------:R-:W-:Y:S01]  /*2aeb0*/  @!P2 MOV R7, R6 ;  /* 0x000000060007a202 */ /* 0x000fe20000000f00 */
        /* <DEDUP_REMOVED lines=11> */
.L_x_888:
[----:B------:R-:W-:Y:S02]  /*2af70*/  IMAD.MOV.U32 R13, RZ, RZ, R4 ;  /* 0x000000ffff0d7224 */ /* 0x000fe400078e0004 */
[----:B------:R-:W-:-:S07]  /*2af80*/  IMAD.MOV.U32 R6, RZ, RZ, R14 ;  /* 0x000000ffff067224 */ /* 0x000fce00078e000e */
[----:B------:R-:W-:Y:S05]  /*2af90*/  WARPSYNC.COLLECTIVE R15, `(.L_x_889) ;  /* 0x000000000f087348 */ /* 0x000fea0003c00000 */
[----:B------:R0:W1:Y:S02]  /*2afa0*/  SHFL.IDX P6, R14, R13, R12, R11 ;  /* 0x0000000c0d0e7389 */ /* 0x00006400000c000b */
[----:B01----:R-:W-:Y:S01]  /*2afb0*/  ENDCOLLECTIVE ;  /* 0x000000000000791b */ /* 0x003fe20003800000 */
.L_x_889:
[----:B------:R-:W-:Y:S01]  /*2afc0*/  ULDC.64 UR4, c[0x0][0x208] ;  /* 0x0000820000047ab9 */ /* 0x000fe20000000a00 */
[----:B------:R-:W-:Y:S01]  /*2afd0*/  IMAD.MOV.U32 R13, RZ, RZ, R3 ;  /* 0x000000ffff0d7224 */ /* 0x000fe200078e0003 */
[----:B------:R-:W-:Y:S01]  /*2afe0*/  MOV R12, 0x6 ;  /* 0x00000006000c7802 */ /* 0x000fe20000000f00 */
[----:B------:R-:W-:-:S05]  /*2aff0*/  IMAD.MOV.U32 R5, RZ, RZ, R14 ;  /* 0x000000ffff057224 */ /* 0x000fca00078e000e */
[----:B------:R-:W-:-:S04]  /*2b000*/  @!P2 LEA R5, P3, R10, R5, 0x1 ;  /* 0x000000050a05a211 */ /* 0x000fc800078608ff */
[----:B------:R-:W-:-:S05]  /*2b010*/  @!P2 IADD3.X R6, RZ, R6, RZ, P3, !PT ;  /* 0x00000006ff06a210 */ /* 0x000fca0001ffe4ff */
        /* <DEDUP_REMOVED lines=10> */
.L_x_890:
[----:B------:R-:W-:-:S04]  /*2b0c0*/  IADD3 R7, R0, 0x60, RZ ;  /* 0x0000006000077810 */ /* 0x000fc80007ffe0ff */
[----:B------:R-:W-:Y:S01]  /*2b0d0*/  ISETP.GE.AND P2, PT, R7, R2, PT ;  /* 0x000000020700720c */ /* 0x000fe20003f46270 */
[----:B------:R-:W-:Y:S02]  /*2b0e0*/  IMAD.MOV.U32 R13, RZ, RZ, R4 ;  /* 0x000000ffff0d7224 */ /* 0x000fe400078e0004 */
[----:B------:R-:W-:-:S10]  /*2b0f0*/  IMAD.MOV.U32 R6, RZ, RZ, R14 ;  /* 0x000000ffff067224 */ /* 0x000fd400078e000e */
[----:B------:R-:W-:Y:S05]  /*2b100*/  WARPSYNC.COLLECTIVE R15, `(.L_x_891) ;  /* 0x000000000f087348 */ /* 0x000fea0003c00000 */
[----:B------:R0:W1:Y:S02]  /*2b110*/  SHFL.IDX P6, R14, R13, R12, R11 ;  /* 0x0000000c0d0e7389 */ /* 0x00006400000c000b */
[----:B01----:R-:W-:Y:S01]  /*2b120*/  ENDCOLLECTIVE ;  /* 0x000000000000791b */ /* 0x003fe20003800000 */
.L_x_891:
[----:B------:R-:W-:Y:S01]  /*2b130*/  ULDC.64 UR4, c[0x0][0x208] ;  /* 0x0000820000047ab9 */ /* 0x000fe20000000a00 */
[----:B------:R-:W-:Y:S01]  /*2b140*/  MOV R13, R3 ;  /* 0x00000003000d7202 */ /* 0x000fe20000000f00 */
        /* <DEDUP_REMOVED lines=14> */
.L_x_892:
[----:B------:R-:W-:Y:S02]  /*2b230*/  IMAD.MOV.U32 R13, RZ, RZ, R4 ;  /* 0x000000ffff0d7224 */ /* 0x000fe400078e0004 */
[----:B------:R-:W-:-:S07]  /*2b240*/  IMAD.MOV.U32 R5, RZ, RZ, R14 ;  /* 0x000000ffff057224 */ /* 0x000fce00078e000e */
[----:B------:R-:W-:Y:S05]  /*2b250*/  WARPSYNC.COLLECTIVE R15, `(.L_x_893) ;  /* 0x000000000f087348 */ /* 0x000fea0003c00000 */
[----:B------:R0:W1:Y:S02]  /*2b260*/  SHFL.IDX P6, R14, R13, R12, R11 ;  /* 0x0000000c0d0e7389 */ /* 0x00006400000c000b */
[----:B01----:R-:W-:Y:S01]  /*2b270*/  ENDCOLLECTIVE ;  /* 0x000000000000791b */ /* 0x003fe20003800000 */
.L_x_893:
[----:B------:R-:W-:Y:S01]  /*2b280*/  MOV R3, R14 ;  /* 0x0000000e00037202 */ /* 0x000fe20000000f00 */
[----:B------:R-:W-:Y:S06]  /*2b290*/  BRA `(.L_x_894) ;  /* 0xffffffa400ac7947 */ /* 0x000fec000383ffff */
.L_x_720:
[----:B---3--:R3:W4:Y:S02]  /*2b2a0*/  SYNCS.PHASECHK.TRANS64.TRYWAIT P0, [R18+URZ+0x34820], R0 ;  /* 0x03482000120075a7 */ /* 0x008724000800017f */
[----:B----4-:R-:W-:Y:S05]  /*2b2b0*/  @!P0 NANOSLEEP.SYNCS 0x989680 ;  /* 0x009896800000895d */ /* 0x010fea0003900000 */
[----:B------:R-:W4:Y:S02]  /*2b2c0*/  @!P0 SYNCS.PHASECHK.TRANS64 P0, [R18+URZ+0x34820], R0 ;  /* 0x03482000120085a7 */ /* 0x000f24000800007f */
[----:B----4-:R-:W-:Y:S05]  /*2b2d0*/  @!P0 BRA `(.L_x_720) ;  /* 0xfffffffc00f08947 */ /* 0x010fea000383ffff */
[----:B------:R-:W-:Y:S05]  /*2b2e0*/  BRA `(.L_x_895) ;  /* 0xffffffa800207947 */ /* 0x000fea000383ffff */
.L_x_729:
[----:B-1----:R1:W2:Y:S02]  /*2b2f0*/  SYNCS.PHASECHK.TRANS64.TRYWAIT P0, [R3+URZ+0x34840], R2 ;  /* 0x03484002030075a7 */ /* 0x0022a4000800017f */
[----:B--2---:R-:W-:Y:S05]  /*2b300*/  @!P0 NANOSLEEP.SYNCS 0x989680 ;  /* 0x009896800000895d */ /* 0x004fea0003900000 */
[----:B------:R-:W2:Y:S02]  /*2b310*/  @!P0 SYNCS.PHASECHK.TRANS64 P0, [R3+URZ+0x34840], R2 ;  /* 0x03484002030085a7 */ /* 0x000ea4000800007f */
[----:B--2---:R-:W-:Y:S05]  /*2b320*/  @!P0 BRA `(.L_x_729) ;  /* 0xfffffffc00f08947 */ /* 0x004fea000383ffff */
[----:B------:R-:W-:Y:S05]  /*2b330*/  BRA `(.L_x_896) ;  /* 0xffffffac00007947 */ /* 0x000fea000383ffff */
.L_x_735:
[----:B0-----:R0:W1:Y:S02]  /*2b340*/  SYNCS.PHASECHK.TRANS64.TRYWAIT P0, [R3+URZ+0x60], R2 ;  /* 0x00006002030075a7 */ /* 0x001064000800017f */
[----:B-1----:R-:W-:Y:S05]  /*2b350*/  @!P0 NANOSLEEP.SYNCS 0x989680 ;  /* 0x009896800000895d */ /* 0x002fea0003900000 */
[----:B------:R-:W1:Y:S02]  /*2b360*/  @!P0 SYNCS.PHASECHK.TRANS64 P0, [R3+URZ+0x60], R2 ;  /* 0x00006002030085a7 */ /* 0x000e64000800007f */
[----:B-1----:R-:W-:Y:S05]  /*2b370*/  @!P0 BRA `(.L_x_735) ;  /* 0xfffffffc00f08947 */ /* 0x002fea000383ffff */
[----:B------:R-:W-:Y:S05]  /*2b380*/  BRA `(.L_x_897) ;  /* 0xffffffac00d47947 */ /* 0x000fea000383ffff */
.L_x_744:
[----:B-1----:R1:W2:Y:S02]  /*2b390*/  SYNCS.PHASECHK.TRANS64.TRYWAIT P0, [R3+URZ+0x34840], R2 ;  /* 0x03484002030075a7 */ /* 0x0022a4000800017f */
[----:B--2---:R-:W-:Y:S05]  /*2b3a0*/  @!P0 NANOSLEEP.SYNCS 0x989680 ;  /* 0x009896800000895d */ /* 0x004fea0003900000 */
[----:B------:R-:W2:Y:S02]  /*2b3b0*/  @!P0 SYNCS.PHASECHK.TRANS64 P0, [R3+URZ+0x34840], R2 ;  /* 0x03484002030085a7 */ /* 0x000ea4000800007f */
[----:B--2---:R-:W-:Y:S05]  /*2b3c0*/  @!P0 BRA `(.L_x_744) ;  /* 0xfffffffc00f08947 */ /* 0x004fea000383ffff */
[----:B------:R-:W-:Y:S05]  /*2b3d0*/  BRA `(.L_x_898) ;  /* 0xffffffb400687947 */ /* 0x000fea000383ffff */
.L_x_750:
[----:B0-----:R0:W1:Y:S02]  /*2b3e0*/  SYNCS.PHASECHK.TRANS64.TRYWAIT P0, [R2+URZ+0x60], R3 ;  /* 0x00006003020075a7 */ /* 0x001064000800017f */
[----:B-1----:R-:W-:Y:S05]  /*2b3f0*/  @!P0 NANOSLEEP.SYNCS 0x989680 ;  /* 0x009896800000895d */ /* 0x002fea0003900000 */
[----:B------:R-:W1:Y:S02]  /*2b400*/  @!P0 SYNCS.PHASECHK.TRANS64 P0, [R2+URZ+0x60], R3 ;  /* 0x00006003020085a7 */ /* 0x000e64000800007f */
[----:B-1----:R-:W-:Y:S05]  /*2b410*/  @!P0 BRA `(.L_x_750) ;  /* 0xfffffffc00f08947 */ /* 0x002fea000383ffff */
[----:B------:R-:W-:Y:S05]  /*2b420*/  BRA `(.L_x_899) ;  /* 0xffffffb8003c7947 */ /* 0x000fea000383ffff */
.L_x_759:
[----:B--2---:R2:W3:Y:S02]  /*2b430*/  SYNCS.PHASECHK.TRANS64.TRYWAIT P0, [R2+URZ+0x34840], R3 ;  /* 0x03484003020075a7 */ /* 0x0044e4000800017f */
[----:B---3--:R-:W-:Y:S05]  /*2b440*/  @!P0 NANOSLEEP.SYNCS 0x989680 ;  /* 0x009896800000895d */ /* 0x008fea0003900000 */
[----:B------:R-:W3:Y:S02]  /*2b450*/  @!P0 SYNCS.PHASECHK.TRANS64 P0, [R2+URZ+0x34840], R3 ;  /* 0x03484003020085a7 */ /* 0x000ee4000800007f */
[----:B---3--:R-:W-:Y:S05]  /*2b460*/  @!P0 BRA `(.L_x_759) ;  /* 0xfffffffc00f08947 */ /* 0x008fea000383ffff */
[----:B------:R-:W-:Y:S05]  /*2b470*/  BRA `(.L_x_900) ;  /* 0xffffffbc00a07947 */ /* 0x000fea000383ffff */
.L_x_765:
[----:B0-----:R0:W1:Y:S02]  /*2b480*/  SYNCS.PHASECHK.TRANS64.TRYWAIT P0, [R2+URZ+0x60], R5 ;  /* 0x00006005020075a7 */ /* 0x001064000800017f */
[----:B-1----:R-:W-:Y:S05]  /*2b490*/  @!P0 NANOSLEEP.SYNCS 0x989680 ;  /* 0x009896800000895d */ /* 0x002fea0003900000 */
[----:B------:R-:W1:Y:S02]  /*2b4a0*/  @!P0 SYNCS.PHASECHK.TRANS64 P0, [R2+URZ+0x60], R5 ;  /* 0x00006005020085a7 */ /* 0x000e64000800007f */
[----:B-1----:R-:W-:Y:S05]  /*2b4b0*/  @!P0 BRA `(.L_x_765) ;  /* 0xfffffffc00f08947 */ /* 0x002fea000383ffff */
[----:B------:R-:W-:Y:S05]  /*2b4c0*/  BRA `(.L_x_901) ;  /* 0xffffffc000747947 */ /* 0x000fea000383ffff */
.L_x_776:
[----:B--2---:R2:W3:Y:S02]  /*2b4d0*/  SYNCS.PHASECHK.TRANS64.TRYWAIT P0, [R0+URZ+0x34860], R2 ;  /* 0x03486002000075a7 */ /* 0x0044e4000800017f */
[----:B---3--:R-:W-:Y:S05]  /*2b4e0*/  @!P0 NANOSLEEP.SYNCS 0x989680 ;  /* 0x009896800000895d */ /* 0x008fea0003900000 */
[----:B------:R-:W3:Y:S02]  /*2b4f0*/  @!P0 SYNCS.PHASECHK.TRANS64 P0, [R0+URZ+0x34860], R2 ;  /* 0x03486002000085a7 */ /* 0x000ee4000800007f */
[----:B---3--:R-:W-:Y:S05]  /*2b500*/  @!P0 BRA `(.L_x_776) ;  /* 0xfffffffc00f08947 */ /* 0x008fea000383ffff */
[----:B------:R-:W-:Y:S05]  /*2b510*/  BRA `(.L_x_902) ;  /* 0xffffffc400c47947 */ /* 0x000fea000383ffff */
.L_x_783:
[----:B------:R-:W3:Y:S01]  /*2b520*/  LDL R0, [R1+0x10] ;  /* 0x0000100001007983 */ /* 0x000ee20000100800 */
[----:B------:R-:W-:Y:S01]  /*2b530*/  BSSY B0, `(.L_x_903) ;  /* 0x0000008000007945 */ /* 0x000fe20003800000 */
[----:B------:R-:W-:Y:S01]  /*2b540*/  IMAD.MOV.U32 R12, RZ, RZ, RZ ;  /* 0x000000ffff0c7224 */ /* 0x000fe200078e00ff */
[----:B------:R-:W-:Y:S01]  /*2b550*/  MOV R15, 0xffffffff ;  /* 0xffffffff000f7802 */ /* 0x000fe20000000f00 */
[----:B0-----:R-:W-:Y:S02]  /*2b560*/  IMAD.MOV.U32 R11, RZ, RZ, 0x1f ;  /* 0x0000001fff0b7424 */ /* 0x001fe400078e00ff */
[----:B---3--:R-:W-:-:S07]  /*2b570*/  IMAD.MOV.U32 R13, RZ, RZ, R0 ;  /* 0x000000ffff0d7224 */ /* 0x008fce00078e0000 */
[----:B-12---:R-:W-:Y:S05]  /*2b580*/  WARPSYNC.COLLECTIVE R15, `(.L_x_904) ;  /* 0x000000000f087348 */ /* 0x006fea0003c00000 */
[----:B------:R0:W3:Y:S02]  /*2b590*/  SHFL.IDX P6, R14, R13, R12, R11 ;  /* 0x0000000c0d0e7389 */ /* 0x0000e400000c000b */
[----:B0123--:R-:W-:Y:S01]  /*2b5a0*/  ENDCOLLECTIVE ;  /* 0x000000000000791b */ /* 0x00ffe20003800000 */
.L_x_904:
[----:B------:R-:W-:Y:S05]  /*2b5b0*/  BSYNC B0 ;  /* 0x0000000000007941 */ /* 0x000fea0003800000 */
.L_x_903:
[----:B------:R0:W5:Y:S01]  /*2b5c0*/  LDL R2, [R1+0x1c] ;  /* 0x00001c0001027983 */ /* 0x0001620000100800 */
[----:B------:R-:W-:Y:S01]  /*2b5d0*/  IMAD.MOV.U32 R13, RZ, RZ, R0 ;  /* 0x000000ffff0d7224 */ /* 0x000fe200078e0000 */
[----:B------:R-:W-:Y:S01]  /*2b5e0*/  MOV R11, 0x1f ;  /* 0x0000001f000b7802 */ /* 0x000fe20000000f00 */
[----:B------:R-:W-:Y:S02]  /*2b5f0*/  IMAD.MOV.U32 R12, RZ, RZ, 0x1 ;  /* 0x00000001ff0c7424 */ /* 0x000fe400078e00ff */
[----:B------:R-:W-:Y:S02]  /*2b600*/  IMAD.MOV.U32 R15, RZ, RZ, -0x1 ;  /* 0xffffffffff0f7424 */ /* 0x000fe400078e00ff */
[----:B------:R-:W-:-:S07]  /*2b610*/  IMAD.MOV.U32 R5, RZ, RZ, R14 ;  /* 0x000000ffff057224 */ /* 0x000fce00078e000e */
[----:B0----5:R-:W-:Y:S05]  /*2b620*/  WARPSYNC.COLLECTIVE R15, `(.L_x_905) ;  /* 0x000000000f087348 */ /* 0x021fea0003c00000 */
[----:B------:R1:W2:Y:S02]  /*2b630*/  SHFL.IDX P6, R14, R13, R12, R11 ;  /* 0x0000000c0d0e7389 */ /* 0x0002a400000c000b */
[----:B012--5:R-:W-:Y:S01]  /*2b640*/  ENDCOLLECTIVE ;  /* 0x000000000000791b */ /* 0x027fe20003800000 */
.L_x_905:
        /* <DEDUP_REMOVED lines=12> */
[----:B------:R-:W-:Y:S01]  /*2b710*/  MOV R4, RZ ;  /* 0x000000ff00047202 */ /* 0x000fe20000000f00 */
[----:B------:R-:W-:Y:S01]  /*2b720*/  IMAD.MOV.U32 R6, RZ, RZ, RZ ;  /* 0x000000ffff067224 */ /* 0x000fe200078e00ff */
[C---:B------:R-:W-:Y:S02]  /*2b730*/  ISETP.GE.U32.AND P2, PT, R16.reuse, 0x2, PT ;  /* 0x000000021000780c */ /* 0x040fe40003f46070 */
[C---:B------:R-:W-:Y:S02]  /*2b740*/  ISETP.GE.U32.AND P3, PT, R16.reuse, 0x4, PT ;  /* 0x000000041000780c */ /* 0x040fe40003f66070 */
[C---:B------:R-:W-:Y:S02]  /*2b750*/  ISETP.GE.U32.AND P4, PT, R16.reuse, 0x8, PT ;  /* 0x000000081000780c */ /* 0x040fe40003f86070 */
[C---:B------:R-:W-:Y:S01]  /*2b760*/  ISETP.GE.U32.AND P5, PT, R16.reuse, 0x10, PT ;  /* 0x000000101000780c */ /* 0x040fe20003fa6070 */
[----:B--2---:R-:W-:Y:S01]  /*2b770*/  @!P1 IMAD.MOV.U32 R4, RZ, RZ, R8 ;  /* 0x000000ffff049224 */ /* 0x004fe200078e0008 */
[----:B------:R-:W-:Y:S01]  /*2b780*/  MOV R8, RZ ;  /* 0x000000ff00087202 */ /* 0x000fe20000000f00 */
[----:B---3--:R-:W-:Y:S01]  /*2b790*/  @!P1 IMAD.MOV.U32 R6, RZ, RZ, R2 ;  /* 0x000000ffff069224 */ /* 0x008fe200078e0002 */
[----:B------:R-:W-:-:S03]  /*2b7a0*/  ISETP.NE.AND P1, PT, R16, RZ, PT ;  /* 0x000000ff1000720c */ /* 0x000fc60003f25270 */
[----:B------:R-:W-:-:S05]  /*2b7b0*/  IMAD R2, R6, R4, RZ ;  /* 0x0000000406027224 */ /* 0x000fca00078e02ff */
[----:B------:R-:W-:-:S07]  /*2b7c0*/  MOV R13, R2 ;  /* 0x00000002000d7202 */ /* 0x000fce0000000f00 */
[----:B------:R-:W-:Y:S05]  /*2b7d0*/  WARPSYNC.COLLECTIVE R15, `(.L_x_906) ;  /* 0x000000000f087348 */ /* 0x000fea0003c00000 */
[----:B------:R0:W1:Y:S02]  /*2b7e0*/  SHFL.UP P6, R14, R13, R12, R11 ;  /* 0x0400000c0d0e7389 */ /* 0x00006400000c000b */
[----:B01----:R-:W-:Y:S01]  /*2b7f0*/  ENDCOLLECTIVE ;  /* 0x000000000000791b */ /* 0x003fe20003800000 */
.L_x_906:
[----:B------:R-:W-:Y:S02]  /*2b800*/  IMAD.MOV.U32 R12, RZ, RZ, 0x2 ;  /* 0x00000002ff0c7424 */ /* 0x000fe400078e00ff */
[----:B------:R-:W-:-:S05]  /*2b810*/  IMAD.MOV.U32 R3, RZ, RZ, R14 ;  /* 0x000000ffff037224 */ /* 0x000fca00078e000e */
[----:B------:R-:W-:-:S05]  /*2b820*/  SEL R3, R3, RZ, P1 ;  /* 0x000000ff03037207 */ /* 0x000fca0000800000 */
[----:B------:R-:W-:-:S05]  /*2b830*/  IMAD.IADD R2, R2, 0x1, R3 ;  /* 0x0000000102027824 */ /* 0x000fca00078e0203 */
[----:B------:R-:W-:-:S07]  /*2b840*/  MOV R13, R2 ;  /* 0x00000002000d7202 */ /* 0x000fce0000000f00 */
[----:B------:R-:W-:Y:S05]  /*2b850*/  WARPSYNC.COLLECTIVE R15, `(.L_x_907) ;  /* 0x000000000f087348 */ /* 0x000fea0003c00000 */
[----:B------:R0:W1:Y:S02]  /*2b860*/  SHFL.UP P6, R14, R13, R12, R11 ;  /* 0x0400000c0d0e7389 */ /* 0x00006400000c000b */
[----:B01----:R-:W-:Y:S01]  /*2b870*/  ENDCOLLECTIVE ;  /* 0x000000000000791b */ /* 0x003fe20003800000 */
.L_x_907:
        /* <DEDUP_REMOVED lines=8> */
.L_x_908:
        /* <DEDUP_REMOVED lines=8> */
.L_x_909:
        /* <DEDUP_REMOVED lines=8> */
.L_x_910:
[----:B------:R-:W-:Y:S02]  /*2ba00*/  IMAD.MOV.U32 R12, RZ, RZ, 0x1f ;  /* 0x0000001fff0c7424 */ /* 0x000fe400078e00ff */
[----:B------:R-:W-:Y:S02]  /*2ba10*/  IMAD.MOV.U32 R11, RZ, RZ, 0x1f ;  /* 0x0000001fff0b7424 */ /* 0x000fe400078e00ff */
[----:B------:R-:W-:-:S05]  /*2ba20*/  IMAD.MOV.U32 R3, RZ, RZ, R14 ;  /* 0x000000ffff037224 */ /* 0x000fca00078e000e */
[----:B------:R-:W-:-:S05]  /*2ba30*/  SEL R3, R3, RZ, P5 ;  /* 0x000000ff03037207 */ /* 0x000fca0002800000 */
[----:B------:R-:W-:-:S05]  /*2ba40*/  IMAD.IADD R7, R2, 0x1, R3 ;  /* 0x0000000102077824 */ /* 0x000fca00078e0203 */
[----:B------:R-:W-:-:S07]  /*2ba50*/  MOV R13, R7 ;  /* 0x00000007000d7202 */ /* 0x000fce0000000f00 */
[----:B------:R-:W-:Y:S05]  /*2ba60*/  WARPSYNC.COLLECTIVE R15, `(.L_x_911) ;  /* 0x000000000f087348 */ /* 0x000fea0003c00000 */
[----:B------:R0:W1:Y:S02]  /*2ba70*/  SHFL.IDX P6, R14, R13, R12, R11 ;  /* 0x0000000c0d0e7389 */ /* 0x00006400000c000b */
[----:B01----:R-:W-:Y:S01]  /*2ba80*/  ENDCOLLECTIVE ;  /* 0x000000000000791b */ /* 0x003fe20003800000 */
.L_x_911:
[----:B------:R-:W-:Y:S01]  /*2ba90*/  IMAD.MOV.U32 R9, RZ, RZ, R14 ;  /* 0x000000ffff097224 */ /* 0x000fe200078e000e */
[----:B------:R-:W-:Y:S06]  /*2baa0*/  BRA `(.L_x_912) ;  /* 0xffffffc800387947 */ /* 0x000fec000383ffff */
.L_x_786:
[----:B------:R-:W-:Y:S01]  /*2bab0*/  BSSY B0, `(.L_x_913) ;  /* 0x0000008000007945 */ /* 0x000fe20003800000 */
[----:B------:R-:W-:Y:S01]  /*2bac0*/  IMAD.MOV.U32 R13, RZ, RZ, R2 ;  /* 0x000000ffff0d7224 */ /* 0x000fe200078e0002 */
[----:B------:R-:W-:Y:S01]  /*2bad0*/  MOV R15, 0xffffffff ;  /* 0xffffffff000f7802 */ /* 0x000fe20000000f00 */
[----:B------:R-:W-:Y:S02]  /*2bae0*/  IMAD.MOV.U32 R12, RZ, RZ, 0x1 ;  /* 0x00000001ff0c7424 */ /* 0x000fe400078e00ff */
[----:B------:R-:W-:-:S07]  /*2baf0*/  IMAD.MOV.U32 R11, RZ, RZ, RZ ;  /* 0x000000ffff0b7224 */ /* 0x000fce00078e00ff */
[----:B0-----:R-:W-:Y:S05]  /*2bb00*/  WARPSYNC.COLLECTIVE R15, `(.L_x_914) ;  /* 0x000000000f087348 */ /* 0x001fea0003c00000 */
[----:B------:R1:W2:Y:S02]  /*2bb10*/  SHFL.UP P6, R14, R13, R12, R11 ;  /* 0x0400000c0d0e7389 */ /* 0x0002a400000c000b */
[----:B012---:R-:W-:Y:S01]  /*2bb20*/  ENDCOLLECTIVE ;  /* 0x000000000000791b */ /* 0x007fe20003800000 */
.L_x_914:
[----:B------:R-:W-:Y:S05]  /*2bb30*/  BSYNC B0 ;  /* 0x0000000000007941 */ /* 0x000fea0003800000 */
.L_x_913:
[----:B------:R-:W-:Y:S01]  /*2bb40*/  IMAD.MOV.U32 R3, RZ, RZ, R14 ;  /* 0x000000ffff037224 */ /* 0x000fe200078e000e */
[----:B------:R-:W-:Y:S01]  /*2bb50*/  MOV R12, 0x2 ;  /* 0x00000002000c7802 */ /* 0x000fe20000000f00 */
[----:B------:R-:W-:Y:S02]  /*2bb60*/  IMAD.MOV.U32 R11, RZ, RZ, RZ ;  /* 0x000000ffff0b7224 */ /* 0x000fe400078e00ff */
[----:B------:R-:W-:Y:S01]  /*2bb70*/  IMAD.MOV.U32 R15, RZ, RZ, -0x1 ;  /* 0xffffffffff0f7424 */ /* 0x000fe200078e00ff */
[----:B------:R-:W-:-:S05]  /*2bb80*/  SEL R3, R3, RZ, P1 ;  /* 0x000000ff03037207 */ /* 0x000fca0000800000 */
[----:B------:R-:W-:-:S04]  /*2bb90*/  IMAD.IADD R2, R2, 0x1, R3 ;  /* 0x0000000102027824 */ /* 0x000fc800078e0203 */
[----:B------:R-:W-:-:S07]  /*2bba0*/  IMAD.MOV.U32 R13, RZ, RZ, R2 ;  /* 0x000000ffff0d7224 */ /* 0x000fce00078e0002 */
[----:B------:R-:W-:Y:S05]  /*2bbb0*/  WARPSYNC.COLLECTIVE R15, `(.L_x_915) ;  /* 0x000000000f087348 */ /* 0x000fea0003c00000 */
[----:B------:R0:W1:Y:S02]  /*2bbc0*/  SHFL.UP P6, R14, R13, R12, R11 ;  /* 0x0400000c0d0e7389 */ /* 0x00006400000c000b */
[----:B01----:R-:W-:Y:S01]  /*2bbd0*/  ENDCOLLECTIVE ;  /* 0x000000000000791b */ /* 0x003fe20003800000 */
.L_x_915:
[----:B------:R-:W-:Y:S02]  /*2bbe0*/  IMAD.MOV.U32 R12, RZ, RZ, 0x4 ;  /* 0x00000004ff0c7424 */ /* 0x000fe400078e00ff */
[----:B------:R-:W-:-:S05]  /*2bbf0*/  IMAD.MOV.U32 R3, RZ, RZ, R14 ;  /* 0x000000ffff037224 */ /* 0x000fca00078e000e */
[----:B------:R-:W-:-:S04]  /*2bc00*/  SEL R3, R3, RZ, P2 ;  /* 0x000000ff03037207 */ /* 0x000fc80001000000 */
[----:B------:R-:W-:-:S05]  /*2bc10*/  IADD3 R2, R2, R3, RZ ;  /* 0x0000000302027210 */ /* 0x000fca0007ffe0ff */
[----:B------:R-:W-:-:S07]  /*2bc20*/  IMAD.MOV.U32 R13, RZ, RZ, R2 ;  /* 0x000000ffff0d7224 */ /* 0x000fce00078e0002 */
[----:B------:R-:W-:Y:S05]  /*2bc30*/  WARPSYNC.COLLECTIVE R15, `(.L_x_916) ;  /* 0x000000000f087348 */ /* 0x000fea0003c00000 */
[----:B------:R0:W1:Y:S02]  /*2bc40*/  SHFL.UP P6, R14, R13, R12, R11 ;  /* 0x0400000c0d0e7389 */ /* 0x00006400000c000b */
[----:B01----:R-:W-:Y:S01]  /*2bc50*/  ENDCOLLECTIVE ;  /* 0x000000000000791b */ /* 0x003fe20003800000 */
.L_x_916:
        /* <DEDUP_REMOVED lines=8> */
.L_x_917:
        /* <DEDUP_REMOVED lines=8> */
.L_x_918:
[----:B------:R-:W-:Y:S02]  /*2bd60*/  IMAD.MOV.U32 R12, RZ, RZ, 0x1f ;  /* 0x0000001fff0c7424 */ /* 0x000fe400078e00ff */
[----:B------:R-:W-:Y:S02]  /*2bd70*/  IMAD.MOV.U32 R11, RZ, RZ, 0x1f ;  /* 0x0000001fff0b7424 */ /* 0x000fe400078e00ff */
[----:B------:R-:W-:-:S05]  /*2bd80*/  IMAD.MOV.U32 R3, RZ, RZ, R14 ;  /* 0x000000ffff037224 */ /* 0x000fca00078e000e */
[----:B------:R-:W-:-:S04]  /*2bd90*/  SEL R3, R3, RZ, P5 ;  /* 0x000000ff03037207 */ /* 0x000fc80002800000 */
[----:B------:R-:W-:-:S05]  /*2bda0*/  IADD3 R7, R2, R3, RZ ;  /* 0x0000000302077210 */ /* 0x000fca0007ffe0ff */
[----:B------:R-:W-:-:S07]  /*2bdb0*/  IMAD.MOV.U32 R13, RZ, RZ, R7 ;  /* 0x000000ffff0d7224 */ /* 0x000fce00078e0007 */
[----:B------:R-:W-:Y:S05]  /*2bdc0*/  WARPSYNC.COLLECTIVE R15, `(.L_x_919) ;  /* 0x000000000f087348 */ /* 0x000fea0003c00000 */
[----:B------:R0:W1:Y:S02]  /*2bdd0*/  SHFL.IDX P6, R14, R13, R12, R11 ;  /* 0x0000000c0d0e7389 */ /* 0x00006400000c000b */
[----:B01----:R-:W-:Y:S01]  /*2bde0*/  ENDCOLLECTIVE ;  /* 0x000000000000791b */ /* 0x003fe20003800000 */
.L_x_919:
[----:B------:R-:W-:Y:S01]  /*2bdf0*/  MOV R9, R14 ;  /* 0x0000000e00097202 */ /* 0x000fe20000000f00 */
[----:B------:R-:W-:Y:S06]  /*2be00*/  BRA `(.L_x_920) ;  /* 0xffffffc800107947 */ /* 0x000fec000383ffff */
.L_x_788:
[----:B------:R-:W-:Y:S01]  /*2be10*/  BSSY B0, `(.L_x_921) ;  /* 0x0000006000007945 */ /* 0x000fe20003800000 */
[----:B------:R-:W-:Y:S01]  /*2be20*/  PLOP3.LUT P6, PT, P6, PT, PT, 0x8, 0x0 ;  /* 0x000000000000781c */ /* 0x000fe200037ce170 */
[----:B------:R-:W-:-:S12]  /*2be30*/  IMAD.MOV.U32 R15, RZ, RZ, -0x1 ;  /* 0xffffffffff0f7424 */ /* 0x000fd800078e00ff */
[----:B0-----:R-:W-:Y:S05]  /*2be40*/  WARPSYNC.COLLECTIVE R15, `(.L_x_922) ;  /* 0x000000000f087348 */ /* 0x001fea0003c00000 */
[----:B------:R-:W-:Y:S01]  /*2be50*/  VOTE.ANY R14, PT, P6 ;  /* 0x00000000000e7806 */ /* 0x000fe200030e0100 */
[----:B0-----:R-:W-:Y:S06]  /*2be60*/  ENDCOLLECTIVE ;  /* 0x000000000000791b */ /* 0x001fec0003800000 */
.L_x_922:
[----:B------:R-:W-:Y:S05]  /*2be70*/  BSYNC B0 ;  /* 0x0000000000007941 */ /* 0x000fea0003800000 */
.L_x_921:
[----:B------:R-:W-:Y:S02]  /*2be80*/  IMAD.MOV.U32 R3, RZ, RZ, R14 ;  /* 0x000000ffff037224 */ /* 0x000fe400078e000e */
[----:B------:R-:W-:Y:S02]  /*2be90*/  IMAD.MOV.U32 R13, RZ, RZ, R4 ;  /* 0x000000ffff0d7224 */ /* 0x000fe400078e0004 */
[----:B------:R-:W0:Y:S01]  /*2bea0*/  POPC R0, R3 ;  /* 0x0000000300007309 */ /* 0x000e220000000000 */
[----:B------:R-:W-:Y:S02]  /*2beb0*/  IMAD.MOV.U32 R11, RZ, RZ, 0x1f ;  /* 0x0000001fff0b7424 */ /* 0x000fe400078e00ff */
[----:B------:R-:W-:Y:S01]  /*2bec0*/  IMAD.MOV.U32 R15, RZ, RZ, -0x1 ;  /* 0xffffffffff0f7424 */ /* 0x000fe200078e00ff */
[----:B0-----:R-:W-:-:S07]  /*2bed0*/  MOV R12, R0 ;  /* 0x00000000000c7202 */ /* 0x001fce0000000f00 */
[----:B------:R-:W-:Y:S05]  /*2bee0*/  WARPSYNC.COLLECTIVE R15, `(.L_x_923) ;  /* 0x000000000f087348 */ /* 0x000fea0003c00000 */
[----:B------:R0:W1:Y:S02]  /*2bef0*/  SHFL.IDX P6, R14, R13, R12, R11 ;  /* 0x0000000c0d0e7389 */ /* 0x00006400000c000b */
[----:B01----:R-:W-:Y:S01]  /*2bf00*/  ENDCOLLECTIVE ;  /* 0x000000000000791b */ /* 0x003fe20003800000 */
.L_x_923:
[----:B------:R-:W-:Y:S01]  /*2bf10*/  MOV R13, R6 ;  /* 0x00000006000d7202 */ /* 0x000fe20000000f00 */
[----:B------:R-:W-:-:S07]  /*2bf20*/  IMAD.MOV.U32 R4, RZ, RZ, R14 ;  /* 0x000000ffff047224 */ /* 0x000fce00078e000e */
[----:B------:R-:W-:Y:S05]  /*2bf30*/  WARPSYNC.COLLECTIVE R15, `(.L_x_924) ;  /* 0x000000000f087348 */ /* 0x000fea0003c00000 */
[----:B------:R0:W1:Y:S02]  /*2bf40*/  SHFL.IDX P6, R14, R13, R12, R11 ;  /* 0x0000000c0d0e7389 */ /* 0x00006400000c000b */
[----:B01----:R-:W-:Y:S01]  /*2bf50*/  ENDCOLLECTIVE ;  /* 0x000000000000791b */ /* 0x003fe20003800000 */
.L_x_924:
[----:B------:R-:W-:Y:S01]  /*2bf60*/  IMAD.MOV.U32 R6, RZ, RZ, R14 ;  /* 0x000000ffff067224 */ /* 0x000fe200078e000e */
[----:B------:R-:W-:Y:S06]  /*2bf70*/  BRA `(.L_x_925) ;  /* 0xffffffc400f07947 */ /* 0x000fec000383ffff */
.L_x_790:
[----:B------:R-:W-:Y:S01]  /*2bf80*/  BSSY B0, `(.L_x_926) ;  /* 0x0000007000007945 */ /* 0x000fe20003800000 */
[----:B------:R-:W-:Y:S01]  /*2bf90*/  IMAD.MOV.U32 R13, RZ, RZ, R7 ;  /* 0x000000ffff0d7224 */ /* 0x000fe200078e0007 */
[----:B------:R-:W-:Y:S01]  /*2bfa0*/  MOV R15, 0xffffffff ;  /* 0xffffffff000f7802 */ /* 0x000fe20000000f00 */
[----:B------:R-:W-:-:S07]  /*2bfb0*/  IMAD.MOV.U32 R11, RZ, RZ, 0x1f ;  /* 0x0000001fff0b7424 */ /* 0x000fce00078e00ff */
[----:B0123--:R-:W-:Y:S05]  /*2bfc0*/  WARPSYNC.COLLECTIVE R15, `(.L_x_927) ;  /* 0x000000000f087348 */ /* 0x00ffea0003c00000 */
[----:B------:R4:W0:Y:S02]  /*2bfd0*/  SHFL.IDX P6, R14, R13, R12, R11 ;  /* 0x0000000c0d0e7389 */ /* 0x00082400000c000b */
[----:B01234-:R-:W-:Y:S01]  /*2bfe0*/  ENDCOLLECTIVE ;  /* 0x000000000000791b */ /* 0x01ffe20003800000 */
.L_x_927:
[----:B------:R-:W-:Y:S05]  /*2bff0*/  BSYNC B0 ;  /* 0x0000000000007941 */ /* 0x000fea0003800000 */
.L_x_926:
[----:B------:R-:W-:Y:S01]  /*2c000*/  IMAD.MOV.U32 R7, RZ, RZ, R14 ;  /* 0x000000ffff077224 */ /* 0x000fe200078e000e */
[----:B------:R-:W-:Y:S06]  /*2c010*/  BRA `(.L_x_928) ;  /* 0xffffffc400e07947 */ /* 0x000fec000383ffff */
.L_x_794:
[----:B0-----:R0:W1:Y:S02]  /*2c020*/  SYNCS.PHASECHK.TRANS64.TRYWAIT P0, [R0+URZ+0x34820], R3 ;  /* 0x03482003000075a7 */ /* 0x001064000800017f */
[----:B-1----:R-:W-:Y:S05]  /*2c030*/  @!P0 NANOSLEEP.SYNCS 0x989680 ;  /* 0x009896800000895d */ /* 0x002fea0003900000 */
[----:B------:R-:W1:Y:S02]  /*2c040*/  @!P0 SYNCS.PHASECHK.TRANS64 P0, [R0+URZ+0x34820], R3 ;  /* 0x03482003000085a7 */ /* 0x000e64000800007f */
[----:B-1----:R-:W-:Y:S05]  /*2c050*/  @!P0 BRA `(.L_x_794) ;  /* 0xfffffffc00f08947 */ /* 0x002fea000383ffff */
[----:B------:R-:W-:Y:S05]  /*2c060*/  BRA `(.L_x_929) ;  /* 0xffffffcc00787947 */ /* 0x000fea000383ffff */
.L_x_795:
        /* <DEDUP_REMOVED lines=11> */
.L_x_931:
[----:B------:R-:W-:Y:S05]  /*2c120*/  BSYNC B0 ;  /* 0x0000000000007941 */ /* 0x000fea0003800000 */
.L_x_930:
[----:B------:R-:W-:Y:S05]  /*2c130*/  BRA `(.L_x_932) ;  /* 0xffffffcc00607947 */ /* 0x000fea000383ffff */
.L_x_796:
[----:B------:R-:W-:Y:S01]  /*2c140*/  BSSY B0, `(.L_x_933) ;  /* 0x0000006000007945 */ /* 0x000fe20003800000 */
[----:B------:R-:W-:-:S07]  /*2c150*/  IMAD.MOV.U32 R15, RZ, RZ, -0x1 ;  /* 0xffffffffff0f7424 */ /* 0x000fce00078e00ff */
[----:B01----:R-:W-:Y:S05]  /*2c160*/  WARPSYNC.COLLECTIVE R15, `(.L_x_934) ;  /* 0x000000000f0c7348 */ /* 0x003fea0003c00000 */
[----:B------:R-:W-:Y:S02]  /*2c170*/  ELECT P6, UR62, PT ;  /* 0x00000000003e782f */ /* 0x000fe400038c0000 */
[----:B------:R-:W-:Y:S01]  /*2c180*/  MOV R14, UR62 ;  /* 0x0000003e000e7c02 */ /* 0x000fe20008000f00 */
[----:B01----:R-:W-:Y:S10]  /*2c190*/  ENDCOLLECTIVE ;  /* 0x000000000000791b */ /* 0x003ff40003800000 */
.L_x_934:
[----:B------:R-:W-:Y:S05]  /*2c1a0*/  BSYNC B0 ;  /* 0x0000000000007941 */ /* 0x000fea0003800000 */
.L_x_933:
[----:B------:R-:W-:Y:S05]  /*2c1b0*/  BRA `(.L_x_935) ;  /* 0xffffffcc00547947 */ /* 0x000fea000383ffff */
.L_x_798:
[----:B0-----:R0:W1:Y:S02]  /*2c1c0*/  SYNCS.PHASECHK.TRANS64.TRYWAIT P0, [R6+URZ], R5 ;  /* 0x00000005060075a7 */ /* 0x001064000800017f */
[----:B-1----:R-:W-:Y:S05]  /*2c1d0*/  @!P0 NANOSLEEP.SYNCS 0x989680 ;  /* 0x009896800000895d */ /* 0x002fea0003900000 */
[----:B------:R-:W1:Y:S02]  /*2c1e0*/  @!P0 SYNCS.PHASECHK.TRANS64 P0, [R6+URZ], R5 ;  /* 0x00000005060085a7 */ /* 0x000e64000800007f */
[----:B-1----:R-:W-:Y:S05]  /*2c1f0*/  @!P0 BRA `(.L_x_798) ;  /* 0xfffffffc00f08947 */ /* 0x002fea000383ffff */
[----:B------:R-:W-:Y:S05]  /*2c200*/  BRA `(.L_x_936) ;  /* 0xffffffcc008c7947 */ /* 0x000fea000383ffff */
.L_x_799:
[----:B-1----:R1:W2:Y:S02]  /*2c210*/  SYNCS.PHASECHK.TRANS64.TRYWAIT P0, [R7+URZ], R2 ;  /* 0x00000002070075a7 */ /* 0x0022a4000800017f */
[----:B--2---:R-:W-:Y:S05]  /*2c220*/  @!P0 NANOSLEEP.SYNCS 0x989680 ;  /* 0x009896800000895d */ /* 0x004fea0003900000 */
[----:B------:R-:W2:Y:S02]  /*2c230*/  @!P0 SYNCS.PHASECHK.TRANS64 P0, [R7+URZ], R2 ;  /* 0x00000002070085a7 */ /* 0x000ea4000800007f */
[----:B--2---:R-:W-:Y:S05]  /*2c240*/  @!P0 BRA `(.L_x_799) ;  /* 0xfffffffc00f08947 */ /* 0x004fea000383ffff */
[----:B------:R-:W-:Y:S05]  /*2c250*/  BRA `(.L_x_937) ;  /* 0xffffffcc00807947 */ /* 0x000fea000383ffff */
.L_x_801:
[----:B--2---:R2:W3:Y:S02]  /*2c260*/  SYNCS.PHASECHK.TRANS64.TRYWAIT P0, [R4+URZ], R5 ;  /* 0x00000005040075a7 */ /* 0x0044e4000800017f */
[----:B---3--:R-:W-:Y:S05]  /*2c270*/  @!P0 NANOSLEEP.SYNCS 0x989680 ;  /* 0x009896800000895d */ /* 0x008fea0003900000 */
[----:B------:R-:W3:Y:S02]  /*2c280*/  @!P0 SYNCS.PHASECHK.TRANS64 P0, [R4+URZ], R5 ;  /* 0x00000005040085a7 */ /* 0x000ee4000800007f */
[----:B---3--:R-:W-:Y:S05]  /*2c290*/  @!P0 BRA `(.L_x_801) ;  /* 0xfffffffc00f08947 */ /* 0x008fea000383ffff */
[----:B------:R-:W-:Y:S05]  /*2c2a0*/  BRA `(.L_x_938) ;  /* 0xffffffcc00847947 */ /* 0x000fea000383ffff */
.L_x_939:
        /* <DEDUP_REMOVED lines=13> */
.L_x_3093:


//--------------------- .text._ZN7cutlass13device_kernelIN5flash11enable_sm90INS1_16FlashAttnFwdSm90INS1_25CollectiveMainloopFwdSm90ILi2EN4cute5tupleIJNS5_1CILi1EEES8_S8_EEENS6_IJNS7_ILi128EEESA_SA_EEELi128ENS_6half_tEfNS_4arch4Sm90ELb0ELb1ELb1ELb0ELb0ELb0ELb0ELb1ELb1ELb1ELb1ELb0EEENS1_21CollectiveEpilogueFwdISB_S9_SC_SE_Li256ELb0ELb1ELb1ELb0EEENS1_19SingleTileSchedulerILb0ELb1ELb1ELi128EEEEEEEEEvNT_6ParamsE --------------------------
	.section	.text._ZN7cutlass13device_kernelIN5flash11enable_sm90INS1_16FlashAttnFwdSm90INS1_25CollectiveMainloopFwdSm90ILi2EN4cute5tupleIJNS5_1CILi1EEES8_S8_EEENS6_IJNS7_ILi128EEESA_SA_EEELi128ENS_6half_tEfNS_4arch4Sm90ELb0ELb1ELb1ELb0ELb0ELb0ELb0ELb1ELb1ELb1ELb1ELb0EEENS1_21CollectiveEpilogueFwdISB_S9_SC_SE_Li256ELb0ELb1ELb1ELb0EEENS1_19SingleTileSchedulerILb0ELb1ELb1ELi128EEEEEEEEEvNT_6ParamsE,"ax",@progbits
	.align	128
.text._ZN7cutlass13device_kernelIN5flash11enable_sm90INS1_16FlashAttnFwdSm90INS1_25CollectiveMainloopFwdSm90ILi2EN4cute5tupleIJNS5_1CILi1EEES8_S8_EEENS6_IJNS7_ILi128EEESA_SA_EEELi128ENS_6half_tEfNS_4arch4Sm90ELb0ELb1ELb1ELb0ELb0ELb0ELb0ELb1ELb1ELb1ELb1ELb0EEENS1_21CollectiveEpilogueFwdISB_S9_SC_SE_Li256ELb0ELb1ELb1ELb0EEENS1_19SingleTileSchedulerILb0ELb1ELb1ELi128EEEEEEEEEvNT_6ParamsE:
        .type           _ZN7cutlass13device_kernelIN5flash11enable_sm90INS1_16FlashAttnFwdSm90INS1_25CollectiveMainloopFwdSm90ILi2EN4cute5tupleIJNS5_1CILi1EEES8_S8_EEENS6_IJNS7_ILi128EEESA_SA_EEELi128ENS_6half_tEfNS_4arch4Sm90ELb0ELb1ELb1ELb0ELb0ELb0ELb0ELb1ELb1ELb1ELb1ELb0EEENS1_21CollectiveEpilogueFwdISB_S9_SC_SE_Li256ELb0ELb1ELb1ELb0EEENS1_19SingleTileSchedulerILb0ELb1ELb1ELi128EEEEEEEEEvNT_6ParamsE,@function
        .size           _ZN7cutlass13device_kernelIN5flash11enable_sm90INS1_16FlashAttnFwdSm90INS1_25CollectiveMainloopFwdSm90ILi2EN4cute5tupleIJNS5_1CILi1EEES8_S8_EEENS6_IJNS7_ILi128EEESA_SA_EEELi128ENS_6half_tEfNS_4arch4Sm90ELb0ELb1ELb1ELb0ELb0ELb0ELb0ELb1ELb1ELb1ELb1ELb0EEENS1_21CollectiveEpilogueFwdISB_S9_SC_SE_Li256ELb0ELb1ELb1ELb0EEENS1_19SingleTileSchedulerILb0ELb1ELb1ELi128EEEEEEEEEvNT_6ParamsE,(.L_x_3094 - _ZN7cutlass13device_kernelIN5flash11enable_sm90INS1_16FlashAttnFwdSm90INS1_25CollectiveMainloopFwdSm90ILi2EN4cute5tupleIJNS5_1CILi1EEES8_S8_EEENS6_IJNS7_ILi128EEESA_SA_EEELi128ENS_6half_tEfNS_4arch4Sm90ELb0ELb1ELb1ELb0ELb0ELb0ELb0ELb1ELb1ELb1ELb1ELb0EEENS1_21CollectiveEpilogueFwdISB_S9_SC_SE_Li256ELb0ELb1ELb1ELb0EEENS1_19SingleTileSchedulerILb0ELb1ELb1ELi128EEEEEEEEEvNT_6ParamsE)
        .other          _ZN7cutlass13device_kernelIN5flash11enable_sm90INS1_16FlashAttnFwdSm90INS1_25CollectiveMainloopFwdSm90ILi2EN4cute5tupleIJNS5_1CILi1EEES8_S8_EEENS6_IJNS7_ILi128EEESA_SA_EEELi128ENS_6half_tEfNS_4arch4Sm90ELb0ELb1ELb1ELb0ELb0ELb0ELb0ELb1ELb1ELb1ELb1ELb0EEENS1_21CollectiveEpilogueFwdISB_S9_SC_SE_Li256ELb0ELb1ELb1ELb0EEENS1_19SingleTileSchedulerILb0ELb1ELb1ELi128EEEEEEEEEvNT_6ParamsE,@"STO_CUDA_ENTRY STV_DEFAULT"
_ZN7cutlass13device_kernelIN5flash11enable_sm90INS1_16FlashAttnFwdSm90INS1_25CollectiveMainloopFwdSm90ILi2EN4cute5tupleIJNS5_1CILi1EEES8_S8_EEENS6_IJNS7_ILi128EEESA_SA_EEELi128ENS_6half_tEfNS_4arch4Sm90ELb0ELb1ELb1ELb0ELb0ELb0ELb0ELb1ELb1ELb1ELb1ELb0EEENS1_21CollectiveEpilogueFwdISB_S9_SC_SE_Li256ELb0ELb1ELb1ELb0EEENS1_19SingleTileSchedulerILb0ELb1ELb1ELi128EEEEEEEEEvNT_6ParamsE:
        /* <DEDUP_REMOVED lines=17> */
.L_x_941:
[----:B------:R-:W-:Y:S05]  /*0110*/  BSYNC B0 ;  /* 0x0000000000007941 */ /* 0x000fea0003800000 */
.L_x_940:
        /* <DEDUP_REMOVED lines=40> */
.L_x_942:
        /* <DEDUP_REMOVED lines=22> */
.L_x_943:
        /* <DEDUP_REMOVED lines=18> */
.L_x_944:
        /* <DEDUP_REMOVED lines=22> */
.L_x_945:
        /* <DEDUP_REMOVED lines=22> */
.L_x_946:
[----:B--2---:R-:W-:Y:S01]  /*08e0*/  ISETP.NE.AND P0, PT, R2, RZ, PT ;  /* 0x000000ff0200720c */ /* 0x004fe20003f05270 */
[----:B------:R-:W-:Y:S01]  /*08f0*/  IMAD.MOV.U32 R2, RZ, RZ, 0x1 ;  /* 0x00000001ff027424 */ /* 0x000fe200078e00ff */
[----:B------:R-:W-:Y:S01]  /*0900*/  NOP ;  /* 0x0000000000007918 */ /* 0x000fe20000000000 */
[----:B------:R-:W-:Y:S01]  /*0910*/  ULDC.64 UR44, c[0x0][0x208] ;  /* 0x00008200002c7ab9 */ /* 0x000fe20000000a00 */
[----:B------:R-:W-:Y:S02]  /*0920*/  BSSY B6, `(.L_x_947) ;  /* 0x0001459000067945 */ /* 0x000fe40003800000 */
[----:B------:R-:W-:-:S05]  /*0930*/  SEL R2, R2, 0x2, !P0 ;  /* 0x0000000202027807 */ /* 0x000fca0004000000 */
[----:B------:R2:W-:Y:S01]  /*0940*/  STL [R1+0x14], R2 ;  /* 0x0000140201007387 */ /* 0x0005e20000100800 */
[----:B01-34-:R-:W-:Y:S06]  /*0950*/  BAR.SYNC.DEFER_BLOCKING 0x0 ;  /* 0x0000000000007b1d */ /* 0x01bfec0000010000 */
[----:B------:R-:W-:Y:S05]  /*0960*/  @!P0 BRA `(.L_x_948) ;  /* 0x0000010400b08947 */ /* 0x000fea0003800000 */
.L_x_949:
[----:B------:R-:W-:-:S08]  /*0970*/  NOP ;  /* 0x0000000000007918 */ /* 0x000fd00000000000 */
[----:B------:R-:W0:Y:S02]  /*0980*/  USETMAXREG.TRY_ALLOC.CTAPOOL UP0, 0xf0 ;  /* 0x000000f0000079c8 */ /* 0x000e240008000600 */
[----:B0-----:R-:W-:-:S13]  /*0990*/  PLOP3.LUT P0, PT, PT, PT, UP0, 0x80, 0x0 ;  /* 0x000000000000781c */ /* 0x001fda0003f0f008 */
[----:B------:R-:W-:Y:S05]  /*09a0*/  @!P0 BRA `(.L_x_949) ;  /* 0xfffffffc00f08947 */ /* 0x000fea000383ffff */
[----:B--2---:R-:W0:Y:S01]  /*09b0*/  LDC R2, c[0x0][0xc50] ;  /* 0x00031400ff027b82 */ /* 0x004e220000000800 */
[----:B------:R-:W1:Y:S07]  /*09c0*/  S2R R6, SR_TID.X ;  /* 0x0000000000067919 */ /* 0x000e6e0000002100 */
[----:B------:R-:W2:Y:S08]  /*09d0*/  S2UR UR4, SR_CTAID.Y ;  /* 0x00000000000479c3 */ /* 0x000eb00000002600 */
[----:B------:R-:W3:Y:S08]  /*09e0*/  S2UR UR5, SR_CTAID.Z ;  /* 0x00000000000579c3 */ /* 0x000ef00000002700 */
[----:B------:R-:W-:Y:S06]  /*09f0*/  BAR.ARV 0x8, 0x180 ;  /* 0x0206000000007b1d */ /* 0x000fec0000002000 */
[----:B0-----:R-:W-:Y:S01]  /*0a00*/  ISETP.NE.AND P1, PT, R2, 0x1, PT ;  /* 0x000000010200780c */ /* 0x001fe20003f25270 */
[----:B--2---:R-:W-:Y:S01]  /*0a10*/  IMAD.U32 R18, RZ, RZ, UR4 ;  /* 0x00000004ff127e24 */ /* 0x004fe2000f8e00ff */
[----:B-1----:R-:W-:-:S11]  /*0a20*/  LOP3.LUT R4, R6, 0xffffff80, RZ, 0xc0, !PT ;  /* 0xffffff8006047812 */ /* 0x002fd600078ec0ff */
[----:B------:R-:W0:Y:S01]  /*0a30*/  @P1 LDC R0, c[0x0][0xc54] ;  /* 0x00031500ff001b82 */ /* 0x000e220000000800 */
[----:B------:R-:W-:-:S07]  /*0a40*/  ISETP.NE.AND P0, PT, R4, 0x80, PT ;  /* 0x000000800400780c */ /* 0x000fce0003f05270 */
[----:B------:R-:W1:Y:S08]  /*0a50*/  @P1 LDC R3, c[0x0][0xc58] ;  /* 0x00031600ff031b82 */ /* 0x000e700000000800 */
[----:B------:R-:W-:Y:S06]  /*0a60*/  @!P0 BAR.ARV 0x9, 0x100 ;  /* 0x0244000000008b1d */ /* 0x000fec0000002000 */
[----:B---3--:R-:W-:Y:S01]  /*0a70*/  ISETP.LE.AND P0, PT, RZ, UR5, PT ;  /* 0x00000005ff007c0c */ /* 0x008fe2000bf03270 */
[----:B0-----:R-:W-:-:S05]  /*0a80*/  @P1 IMAD.HI.U32 R0, R0, UR4, RZ ;  /* 0x0000000400001c27 */ /* 0x001fca000f8e00ff */
[----:B-1----:R-:W-:-:S05]  /*0a90*/  @P1 SHF.R.U32.HI R18, RZ, R3, R0 ;  /* 0x00000003ff121219 */ /* 0x002fca0000011600 */
[----:B------:R-:W-:-:S04]  /*0aa0*/  IMAD.MOV R3, RZ, RZ, -R18 ;  /* 0x000000ffff037224 */ /* 0x000fc800078e0a12 */
[----:B------:R-:W-:Y:S01]  /*0ab0*/  IMAD R17, R2, R3, UR4 ;  /* 0x0000000402117e24 */ /* 0x000fe2000f8e0203 */
[----:B------:R-:W-:Y:S06]  /*0ac0*/  @!P0 BRA `(.L_x_950) ;  /* 0x0000014000f88947 */ /* 0x000fec0003800000 */
[----:B------:R-:W0:Y:S01]  /*0ad0*/  LDC R0, c[0x0][0x448] ;  /* 0x00011200ff007b82 */ /* 0x000e220000000800 */
[----:B------:R-:W1:Y:S01]  /*0ae0*/  S2R R23, SR_CTAID.X ;  /* 0x0000000000177919 */ /* 0x000e620000002500 */
[----:B------:R-:W-:-:S06]  /*0af0*/  VIADD R89, R6, 0xffffff80 ;  /* 0xffffff8006597836 */ /* 0x000fcc0000000000 */
[----:B------:R-:W2:Y:S08]  /*0b00*/  LDC.64 R2, c[0x0][0x418] ;  /* 0x00010600ff027b82 */ /* 0x000eb00000000a00 */
[----:B------:R-:W3:Y:S01]  /*0b10*/  LDC.64 R12, c[0x0][0x9e0] ;  /* 0x00027800ff0c7b82 */ /* 0x000ee20000000a00 */
[----:B0-----:R-:W-:-:S07]  /*0b20*/  ISETP.NE.AND P1, PT, R0, 0x1, PT ;  /* 0x000000010000780c */ /* 0x001fce0003f25270 */
[----:B------:R-:W0:Y:S01]  /*0b30*/  LDC R9, c[0x0][0x288] ;  /* 0x0000a200ff097b82 */ /* 0x000e220000000800 */
[----:B--2---:R-:W-:-:S07]  /*0b40*/  ISETP.NE.U32.AND P0, PT, R2, RZ, PT ;  /* 0x000000ff0200720c */ /* 0x004fce0003f05070 */
[----:B------:R-:W2:Y:S01]  /*0b50*/  LDC R16, c[0x0][0x424] ;  /* 0x00010900ff107b82 */ /* 0x000ea20000000800 */
[----:B-1----:R-:W-:Y:S01]  /*0b60*/  IMAD.SHL.U32 R23, R23, 0x80, RZ ;  /* 0x0000008017177824 */ /* 0x002fe200078e00ff */
[----:B------:R-:W-:-:S03]  /*0b70*/  ISETP.NE.AND.EX P0, PT, R3, RZ, PT, P0 ;  /* 0x000000ff0300720c */ /* 0x000fc60003f05300 */
[----:B------:R-:W-:Y:S01]  /*0b80*/  @P1 VIADD R0, R23, 0x7f ;  /* 0x0000007f17001836 */ /* 0x000fe20000000000 */
[----:B---3--:R-:W-:Y:S02]  /*0b90*/  ISETP.GE.AND P2, PT, R13, 0x1, PT ;  /* 0x000000010d00780c */ /* 0x008fe40003f46270 */
[----:B------:R-:W1:Y:S08]  /*0ba0*/  @P1 LDC R5, c[0x0][0x44c] ;  /* 0x00011300ff051b82 */ /* 0x000e700000000800 */
[----:B------:R-:W3:Y:S01]  /*0bb0*/  @P1 LDC R7, c[0x0][0x450] ;  /* 0x00011400ff071b82 */ /* 0x000ee20000000800 */
[----:B0-----:R-:W-:-:S07]  /*0bc0*/  IADD3 R3, -R9, 0x1, RZ ;  /* 0x0000000109037810 */ /* 0x001fce0007ffe1ff */
[----:B------:R-:W0:Y:S01]  /*0bd0*/  LDC R11, c[0x0][0x2f0] ;  /* 0x0000bc00ff0b7b82 */ /* 0x000e220000000800 */
[----:B--2---:R-:W-:Y:S01]  /*0be0*/  SEL R16, R16, 0x1, P0 ;  /* 0x0000000110107807 */ /* 0x004fe20000000000 */
[----:B-1----:R-:W-:-:S04]  /*0bf0*/  @P1 IMAD.HI.U32 R2, R0, R5, RZ ;  /* 0x0000000500021227 */ /* 0x002fc800078e00ff */
[----:B------:R-:W-:Y:S01]  /*0c00*/  VIADD R0, R23, 0x7f ;  /* 0x0000007f17007836 */ /* 0x000fe20000000000 */
[----:B---3--:R-:W-:Y:S01]  /*0c10*/  @P1 SHF.R.U32.HI R0, RZ, R7, R2 ;  /* 0x00000007ff001219 */ /* 0x008fe20000011602 */
[----:B0-----:R-:W-:-:S04]  /*0c20*/  IMAD R3, R16, R11, R3 ;  /* 0x0000000b10037224 */ /* 0x001fc800078e0203 */
[----:B------:R-:W-:-:S04]  /*0c30*/  IMAD.IADD R3, R3, 0x1, R0 ;  /* 0x0000000103037824 */ /* 0x000fc800078e0200 */
[----:B------:R-:W-:Y:S01]  /*0c40*/  IMAD.IADD R0, R3, 0x1, R12 ;  /* 0x0000000103007824 */ /* 0x000fe200078e020c */
[----:B------:R-:W-:Y:S06]  /*0c50*/  @!P2 BRA `(.L_x_951) ;  /* 0x000000000040a947 */ /* 0x000fec0003800000 */
[C---:B------:R-:W-:Y:S01]  /*0c60*/  ISETP.GT.AND P0, PT, R3.reuse, RZ, PT ;  /* 0x000000ff0300720c */ /* 0x040fe20003f04270 */
[----:B------:R-:W-:-:S12]  /*0c70*/  VIADD R2, R3, 0xffffffff ;  /* 0xffffffff03027836 */ /* 0x000fd80000000000 */
[----:B------:R-:W-:Y:S05]  /*0c80*/  @P0 BRA `(.L_x_952) ;  /* 0x00000000001c0947 */ /* 0x000fea0003800000 */
[----:B------:R-:W-:Y:S01]  /*0c90*/  ISETP.NE.AND P0, PT, R13, 0x1, PT ;  /* 0x000000010d00780c */ /* 0x000fe20003f05270 */
[----:B------:R-:W-:-:S12]  /*0ca0*/  IMAD.MOV R3, RZ, RZ, -R3 ;  /* 0x000000ffff037224 */ /* 0x000fd800078e0a03 */
[----:B------:R-:W0:Y:S02]  /*0cb0*/  @P0 LDC.64 R4, c[0x0][0x9e8] ;  /* 0x00027a00ff040b82 */ /* 0x000e240000000a00 */
[----:B0-----:R-:W-:-:S05]  /*0cc0*/  @P0 IMAD.HI.U32 R2, R3, R4, RZ ;  /* 0x0000000403020227 */ /* 0x001fca00078e00ff */
[----:B------:R-:W-:-:S04]  /*0cd0*/  @P0 SHF.R.U32.HI R3, RZ, R5, R2 ;  /* 0x00000005ff030219 */ /* 0x000fc80000011602 */
[----:B------:R-:W-:Y:S01]  /*0ce0*/  LOP3.LUT R2, RZ, R3, RZ, 0x33, !PT ;  /* 0x00000003ff027212 */ /* 0x000fe200078e33ff */
[----:B------:R-:W-:Y:S06]  /*0cf0*/  BRA `(.L_x_953) ;  /* 0x0000000000107947 */ /* 0x000fec0003800000 */
.L_x_952:
[----:B------:R-:W-:-:S13]  /*0d00*/  ISETP.NE.AND P0, PT, R13, 0x1, PT ;  /* 0x000000010d00780c */ /* 0x000fda0003f05270 */
[----:B------:R-:W0:Y:S02]  /*0d10*/  @P0 LDC.64 R4, c[0x0][0x9e8] ;  /* 0x00027a00ff040b82 */ /* 0x000e240000000a00 */
[----:B0-----:R-:W-:-:S05]  /*0d20*/  @P0 IMAD.HI.U32 R4, R2, R4, RZ ;  /* 0x0000000402040227 */ /* 0x001fca00078e00ff */
[----:B------:R-:W-:-:S07]  /*0d30*/  @P0 SHF.R.U32.HI R2, RZ, R5, R4 ;  /* 0x00000005ff020219 */ /* 0x000fce0000011604 */
.L_x_953:
[----:B------:R-:W-:-:S05]  /*0d40*/  IMAD R3, R2, R13, R13 ;  /* 0x0000000d02037224 */ /* 0x000fca00078e020d */
[----:B------:R-:W-:-:S07]  /*0d50*/  VIMNMX R0, R0, R3, PT ;  /* 0x0000000300007248 */ /* 0x000fce0003fe0100 */
.L_x_951:
[----:B------:R-:W0:Y:S01]  /*0d60*/  @P1 LDC R4, c[0x0][0x44c] ;  /* 0x00011300ff041b82 */ /* 0x000e220000000800 */
[----:B------:R-:W-:Y:S01]  /*0d70*/  VIADD R2, R0, 0x7f ;  /* 0x0000007f00027836 */ /* 0x000fe20000000000 */
[----:B------:R-:W-:Y:S01]  /*0d80*/  ULDC UR4, c[0x0][0x9dc] ;  /* 0x0002770000047ab9 */ /* 0x000fe20000000800 */
[CC--:B------:R-:W-:Y:S02]  /*0d90*/  IMAD R0, R16.reuse, R11.reuse, 0x7f ;  /* 0x0000007f10007424 */ /* 0x0c0fe400078e020b */
[----:B------:R-:W-:Y:S01]  /*0da0*/  IMAD.MOV.U32 R7, RZ, RZ, R23 ;  /* 0x000000ffff077224 */ /* 0x000fe200078e0017 */
[----:B------:R-:W-:Y:S01]  /*0db0*/  SHF.R.S32.HI R5, RZ, 0x1f, R2 ;  /* 0x0000001fff057819 */ /* 0x000fe20000011402 */
[----:B------:R-:W-:Y:S01]  /*0dc0*/  IMAD R88, R16, R11, -R9 ;  /* 0x0000000b10587224 */ /* 0x000fe200078e0a09 */
[----:B------:R-:W1:Y:S01]  /*0dd0*/  @P1 LDC R15, c[0x0][0x450] ;  /* 0x00011400ff0f1b82 */ /* 0x000e620000000800 */
[----:B------:R-:W-:Y:S02]  /*0de0*/  SHF.R.S32.HI R3, RZ, 0x1f, R0 ;  /* 0x0000001fff037819 */ /* 0x000fe40000011400 */
[----:B------:R-:W-:-:S02]  /*0df0*/  LEA.HI R5, R5, R2, RZ, 0x7 ;  /* 0x0000000205057211 */ /* 0x000fc400078f38ff */
[----:B------:R-:W-:Y:S02]  /*0e00*/  LEA.HI R3, R3, R0, RZ, 0x7 ;  /* 0x0000000003037211 */ /* 0x000fe400078f38ff */
[----:B------:R-:W-:Y:S02]  /*0e10*/  SHF.R.S32.HI R0, RZ, 0x7, R5 ;  /* 0x00000007ff007819 */ /* 0x000fe40000011405 */
[----:B------:R-:W-:-:S04]  /*0e20*/  SHF.R.S32.HI R3, RZ, 0x7, R3 ;  /* 0x00000007ff037819 */ /* 0x000fc80000011403 */
[----:B------:R-:W-:Y:S01]  /*0e30*/  VIMNMX R9, R3, R0, PT ;  /* 0x0000000003097248 */ /* 0x000fe20003fe0100 */
[----:B0-----:R-:W-:-:S05]  /*0e40*/  @P1 IMAD.HI.U32 R4, R23, R4, RZ ;  /* 0x0000000417041227 */ /* 0x001fca00078e00ff */
[----:B-1----:R-:W-:-:S05]  /*0e50*/  @P1 SHF.R.U32.HI R7, RZ, R15, R4 ;  /* 0x0000000fff071219 */ /* 0x002fca0000011604 */
[----:B------:R-:W-:-:S04]  /*0e60*/  IMAD.IADD R2, R88, 0x1, R7 ;  /* 0x0000000158027824 */ /* 0x000fc800078e0207 */
[----:B------:R-:W-:Y:S01]  /*0e70*/  VIADD R0, R2, -UR4 ;  /* 0x8000000402007c36 */ /* 0x000fe20008000000 */
[----:B------:R-:W-:Y:S06]  /*0e80*/  @!P2 BRA `(.L_x_954) ;  /* 0x00000000003ca947 */ /* 0x000fec0003800000 */
[----:B------:R-:W-:-:S13]  /*0e90*/  ISETP.GT.AND P0, PT, R2, -0x1, PT ;  /* 0xffffffff0200780c */ /* 0x000fda0003f04270 */
[----:B------:R-:W-:Y:S05]  /*0ea0*/  @P0 BRA `(.L_x_955) ;  /* 0x00000000001c0947 */ /* 0x000fea0003800000 */
[----:B------:R-:W-:Y:S02]  /*0eb0*/  ISETP.NE.AND P0, PT, R13, 0x1, PT ;  /* 0x000000010d00780c */ /* 0x000fe40003f05270 */
[----:B------:R-:W-:-:S11]  /*0ec0*/  LOP3.LUT R3, RZ, R2, RZ, 0x33, !PT ;  /* 0x00000002ff037212 */ /* 0x000fd600078e33ff */
[----:B------:R-:W0:Y:S02]  /*0ed0*/  @P0 LDC.64 R4, c[0x0][0x9e8] ;  /* 0x00027a00ff040b82 */ /* 0x000e240000000a00 */
[----:B0-----:R-:W-:-:S05]  /*0ee0*/  @P0 IMAD.HI.U32 R2, R3, R4, RZ ;  /* 0x0000000403020227 */ /* 0x001fca00078e00ff */
[----:B------:R-:W-:-:S04]  /*0ef0*/  @P0 SHF.R.U32.HI R3, RZ, R5, R2 ;  /* 0x00000005ff030219 */ /* 0x000fc80000011602 */
[----:B------:R-:W-:Y:S01]  /*0f00*/  LOP3.LUT R2, RZ, R3, RZ, 0x33, !PT ;  /* 0x00000003ff027212 */ /* 0x000fe200078e33ff */
[----:B------:R-:W-:Y:S06]  /*0f10*/  BRA `(.L_x_956) ;  /* 0x0000000000107947 */ /* 0x000fec0003800000 */
.L_x_955:
[----:B------:R-:W-:-:S13]  /*0f20*/  ISETP.NE.AND P0, PT, R13, 0x1, PT ;  /* 0x000000010d00780c */ /* 0x000fda0003f05270 */
[----:B------:R-:W0:Y:S02]  /*0f30*/  @P0 LDC.64 R4, c[0x0][0x9e8] ;  /* 0x00027a00ff040b82 */ /* 0x000e240000000a00 */
[----:B0-----:R-:W-:-:S05]  /*0f40*/  @P0 IMAD.HI.U32 R4, R2, R4, RZ ;  /* 0x0000000402040227 */ /* 0x001fca00078e00ff */
[----:B------:R-:W-:-:S07]  /*0f50*/  @P0 SHF.R.U32.HI R2, RZ, R5, R4 ;  /* 0x00000005ff020219 */ /* 0x000fce0000011604 */
.L_x_956:
[----:B------:R-:W-:-:S05]  /*0f60*/  IMAD R3, R2, R13, RZ ;  /* 0x0000000d02037224 */ /* 0x000fca00078e02ff */
[----:B------:R-:W-:-:S07]  /*0f70*/  VIMNMX R0, R0, R3, !PT ;  /* 0x0000000300007248 */ /* 0x000fce0007fe0100 */
.L_x_954:
[----:B------:R-:W-:Y:S01]  /*0f80*/  SHF.R.S32.HI R3, RZ, 0x1f, R0 ;  /* 0x0000001fff037819 */ /* 0x000fe20000011400 */
[----:B------:R-:W-:-:S03]  /*0f90*/  IMAD.MOV.U32 R22, RZ, RZ, RZ ;  /* 0x000000ffff167224 */ /* 0x000fc600078e00ff */
[----:B------:R-:W-:Y:S02]  /*0fa0*/  LEA.HI R3, R3, R0, RZ, 0x7 ;  /* 0x0000000003037211 */ /* 0x000fe400078f38ff */
[----:B------:R-:W-:Y:S02]  /*0fb0*/  SHF.R.U32.HI R0, RZ, 0x10, R17 ;  /* 0x00000010ff007819 */ /* 0x000fe40000011611 */
[----:B------:R-:W-:Y:S02]  /*0fc0*/  SHF.R.S32.HI R3, RZ, 0x7, R3 ;  /* 0x00000007ff037819 */ /* 0x000fe40000011403 */
[----:B------:R-:W-:Y:S02]  /*0fd0*/  ISETP.NE.AND P0, PT, R0, RZ, PT ;  /* 0x000000ff0000720c */ /* 0x000fe40003f05270 */
[----:B------:R-:W-:Y:S02]  /*0fe0*/  VIMNMX R8, RZ, R3, !PT ;  /* 0x00000003ff087248 */ /* 0x000fe40007fe0100 */
[----:B------:R-:W-:-:S02]  /*0ff0*/  LOP3.LUT R17, R17, 0xffff, RZ, 0xc0, !PT ;  /* 0x0000ffff11117812 */ /* 0x000fc400078ec0ff */
[----:B------:R-:W-:-:S07]  /*1000*/  ISETP.GT.AND P1, PT, R9, R8, PT ;  /* 0x000000080900720c */ /* 0x000fce0003f24270 */
[----:B------:R-:W0:Y:S06]  /*1010*/  @!P0 LDC R0, c[0x0][0x9f0] ;  /* 0x00027c00ff008b82 */ /* 0x000e2c0000000800 */
[----:B------:R-:W-:Y:S05]  /*1020*/  @!P1 BRA `(.L_x_957) ;  /* 0x0000000000709947 */ /* 0x000fea0003800000 */
[-C--:B0-----:R-:W-:Y:S02]  /*1030*/  IABS R6, R0.reuse ;  /* 0x0000000000067213 */ /* 0x081fe40000000000 */
[----:B------:R-:W-:Y:S02]  /*1040*/  IADD3 R2, R0, -0x1, R9 ;  /* 0xffffffff00027810 */ /* 0x000fe40007ffe009 */
[----:B------:R-:W0:Y:S03]  /*1050*/  I2F.RP R4, R6 ;  /* 0x0000000600047306 */ /* 0x000e260000209400 */
[----:B------:R-:W-:Y:S01]  /*1060*/  IMAD.IADD R5, R2, 0x1, -R8 ;  /* 0x0000000102057824 */ /* 0x000fe200078e0a08 */
[----:B------:R-:W-:-:S04]  /*1070*/  IABS R2, R0 ;  /* 0x0000000000027213 */ /* 0x000fc80000000000 */
[----:B------:R-:W-:Y:S02]  /*1080*/  IABS R10, R5 ;  /* 0x00000005000a7213 */ /* 0x000fe40000000000 */
[----:B------:R-:W-:-:S04]  /*1090*/  LOP3.LUT R5, R5, R0, RZ, 0x3c, !PT ;  /* 0x0000000005057212 */ /* 0x000fc800078e3cff */
[----:B------:R-:W-:Y:S01]  /*10a0*/  ISETP.GE.AND P2, PT, R5, RZ, PT ;  /* 0x000000ff0500720c */ /* 0x000fe20003f46270 */
[----:B0-----:R-:W0:Y:S02]  /*10b0*/  MUFU.RCP R4, R4 ;  /* 0x0000000400047308 */ /* 0x001e240000001000 */
[----:B0-----:R-:W-:Y:S02]  /*10c0*/  VIADD R3, R4, 0xffffffe ;  /* 0x0ffffffe04037836 */ /* 0x001fe40000000000 */
[----:B------:R-:W-:Y:S02]  /*10d0*/  IMAD.MOV R4, RZ, RZ, -R2 ;  /* 0x000000ffff047224 */ /* 0x000fe400078e0a02 */
[----:B------:R-:W-:Y:S02]  /*10e0*/  IMAD.MOV.U32 R2, RZ, RZ, RZ ;  /* 0x000000ffff027224 */ /* 0x000fe400078e00ff */
[----:B------:R-:W0:Y:S02]  /*10f0*/  F2I.FTZ.U32.TRUNC.NTZ R3, R3 ;  /* 0x0000000300037305 */ /* 0x000e24000021f000 */
[----:B0-----:R-:W-:-:S04]  /*1100*/  IMAD.MOV R7, RZ, RZ, -R3 ;  /* 0x000000ffff077224 */ /* 0x001fc800078e0a03 */
[----:B------:R-:W-:-:S04]  /*1110*/  IMAD R7, R7, R6, RZ ;  /* 0x0000000607077224 */ /* 0x000fc800078e02ff */
[----:B------:R-:W-:-:S04]  /*1120*/  IMAD.HI.U32 R2, R3, R7, R2 ;  /* 0x0000000703027227 */ /* 0x000fc800078e0002 */
[----:B------:R-:W-:-:S04]  /*1130*/  IMAD.MOV.U32 R3, RZ, RZ, R10 ;  /* 0x000000ffff037224 */ /* 0x000fc800078e000a */
[----:B------:R-:W-:-:S04]  /*1140*/  IMAD.HI.U32 R2, R2, R3, RZ ;  /* 0x0000000302027227 */ /* 0x000fc800078e00ff */
        /* <DEDUP_REMOVED lines=9> */
[----:B------:R-:W-:-:S07]  /*11e0*/  IMAD.MOV.U32 R22, RZ, RZ, R2 ;  /* 0x000000ffff167224 */ /* 0x000fce00078e0002 */
.L_x_957:
[-C--:B------:R-:W-:Y:S01]  /*11f0*/  IMAD R17, R17, R22.reuse, R8 ;  /* 0x0000001611117224 */ /* 0x080fe200078e0208 */
[----:B------:R-:W-:Y:S01]  /*1200*/  PLOP3.LUT P0, PT, PT, PT, PT, 0x80, 0x0 ;  /* 0x000000000000781c */ /* 0x000fe20003f0f070 */
[----:B0-----:R-:W-:Y:S01]  /*1210*/  IMAD.MOV.U32 R0, RZ, RZ, RZ ;  /* 0x000000ffff007224 */ /* 0x001fe200078e00ff */
[----:B------:R-:W-:Y:S01]  /*1220*/  CS2R R150, SRZ ;  /* 0x0000000000967805 */ /* 0x000fe2000001ff00 */
[----:B------:R-:W-:Y:S01]  /*1230*/  IMAD.MOV.U32 R4, RZ, RZ, RZ ;  /* 0x000000ffff047224 */ /* 0x000fe200078e00ff */
[----:B------:R-:W-:Y:S02]  /*1240*/  VIADDMNMX R22, R17, R22, R9, PT ;  /* 0x0000001611167246 */ /* 0x000fe40003800109 */
[----:B------:R-:W-:Y:S02]  /*1250*/  CS2R R148, SRZ ;  /* 0x0000000000947805 */ /* 0x000fe4000001ff00 */
[----:B------:R-:W-:Y:S02]  /*1260*/  CS2R R146, SRZ ;  /* 0x0000000000927805 */ /* 0x000fe4000001ff00 */
[----:B------:R-:W-:-:S02]  /*1270*/  CS2R R144, SRZ ;  /* 0x0000000000907805 */ /* 0x000fc4000001ff00 */
[----:B------:R-:W-:Y:S02]  /*1280*/  ISETP.GT.AND P1, PT, R22, R17, PT ;  /* 0x000000111600720c */ /* 0x000fe40003f24270 */
        /* <DEDUP_REMOVED lines=28> */
[----:B------:R-:W-:Y:S06]  /*1450*/  @!P1 BRA `(.L_x_958) ;  /* 0x000000e000d89947 */ /* 0x000fec0003800000 */
[----:B------:R-:W-:Y:S01]  /*1460*/  SHF.R.S32.HI R92, RZ, 0x1f, R89 ;  /* 0x0000001fff5c7819 */ /* 0x000fe20000011459 */
[----:B------:R-:W0:Y:S01]  /*1470*/  S2UR UR5, SR_CgaCtaId ;  /* 0x00000000000579c3 */ /* 0x000e220000008800 */
[----:B------:R-:W-:Y:S02]  /*1480*/  UMOV UR36, 0x400 ;  /* 0x0000040000247882 */ /* 0x000fe40000000000 */
[----:B------:R-:W-:-:S04]  /*1490*/  LEA.HI R93, R92, R89, RZ, 0x7 ;  /* 0x000000595c5d7211 */ /* 0x000fc800078f38ff */
[----:B------:R-:W-:-:S05]  /*14a0*/  SHF.R.S32.HI R91, RZ, 0x7, R93 ;  /* 0x00000007ff5b7819 */ /* 0x000fca000001145d */
[----:B------:R-:W1:Y:S01]  /*14b0*/  SHFL.IDX PT, R0, R91, RZ, 0x1f ;  /* 0x00001fff5b007589 */ /* 0x000e6200000e0000 */
[----:B0-----:R-:W-:-:S04]  /*14c0*/  ULEA UR36, UR5, UR36, 0x18 ;  /* 0x0000002405247291 */ /* 0x001fc8000f8ec03f */
[----:B------:R-:W-:-:S04]  /*14d0*/  UIADD3 UR5, UR36, 0x10400, URZ ;  /* 0x0001040024057890 */ /* 0x000fc8000fffe03f */
[----:B------:R-:W-:Y:S01]  /*14e0*/  ULOP3.LUT UP0, URZ, UR5, 0x3ff, URZ, 0xc0, !UPT ;  /* 0x000003ff053f7892 */ /* 0x000fe2000f80c03f */
[----:B-1----:R-:W-:-:S05]  /*14f0*/  R2UR UR37, R0 ;  /* 0x00000000002572ca */ /* 0x002fca00000e0000 */
[----:B------:R-:W-:-:S08]  /*1500*/  PLOP3.LUT P0, PT, PT, PT, UP0, 0x80, 0x0 ;  /* 0x000000000000781c */ /* 0x000fd00003f0f008 */
[----:B------:R-:W-:-:S04]  /*1510*/  ULEA.HI UR4, UR37, UR37, URZ, 0x1 ;  /* 0x0000002525047291 */ /* 0x000fc8000f8f083f */
        /* <DEDUP_REMOVED lines=22> */
.L_x_959:
[----:B------:R-:W2:Y:S01]  /*1680*/  LDL.LU R20, [R1+0x14] ;  /* 0x0000140001147983 */ /* 0x000ea20000300800 */
[----:B------:R-:W-:-:S04]  /*1690*/  SHF.L.U32 R2, RZ, 0x1f, RZ ;  /* 0x0000001fff027819 */ /* 0x000fc800000006ff */
[----:B------:R-:W0:Y:S01]  /*16a0*/  SYNCS.PHASECHK.TRANS64.TRYWAIT P1, [UR36+0x28800], R2 ;  /* 0x02880002ff0075a7 */ /* 0x000e220008020164 */
[----:B--2---:R-:W-:-:S04]  /*16b0*/  LOP3.LUT R0, R20, 0x1, RZ, 0xfc, !PT ;  /* 0x0000000114007812 */ /* 0x004fc800078efcff */
[----:B------:R-:W-:Y:S01]  /*16c0*/  ISETP.NE.AND P0, PT, R0, 0x3, PT ;  /* 0x000000030000780c */ /* 0x000fe20003f05270 */
[----:B0-----:R-:W-:-:S12]  /*16d0*/  @!P1 BRA `(.L_x_960) ;  /* 0x0000013400fc9947 */ /* 0x001fd80003800000 */
.L_x_1120:
[----:B------:R-:W-:Y:S05]  /*16e0*/  @!P0 BRA `(.L_x_961) ;  /* 0x0000000000048947 */ /* 0x000fea0003800000 */
[----:B------:R-:W-:Y:S01]  /*16f0*/  BPT.TRAP 0x1 ;  /* 0x000000040000795c */ /* 0x000fe20000300000 */
.L_x_961:
[----:B------:R1:W2:Y:S01]  /*1700*/  SYNCS.PHASECHK.TRANS64.TRYWAIT P2, [UR36+0x28830], R2 ;  /* 0x02883002ff0075a7 */ /* 0x0002a20008040164 */
[----:B------:R-:W-:Y:S05]  /*1710*/  @!P0 BRA `(.L_x_962) ;  /* 0x0000000000048947 */ /* 0x000fea0003800000 */
[----:B------:R-:W-:Y:S01]  /*1720*/  BPT.TRAP 0x1 ;  /* 0x000000040000795c */ /* 0x000fe20000300000 */
.L_x_962:
[----:B------:R-:W3:Y:S01]  /*1730*/  S2R R0, SR_TID.X ;  /* 0x0000000000007919 */ /* 0x000ee20000002100 */
[----:B------:R-:W-:-:S05]  /*1740*/  IMAD.U32 R6, RZ, RZ, UR38 ;  /* 0x00000026ff067e24 */ /* 0x000fca000f8e00ff */
[----:B------:R-:W-:Y:S02]  /*1750*/  LOP3.LUT R6, R6, 0x10000, RZ, 0xfc, !PT ;  /* 0x0001000006067812 */ /* 0x000fe400078efcff */
[----:B---3--:R-:W-:-:S04]  /*1760*/  LOP3.LUT R0, R0, 0x7f, RZ, 0xc0, !PT ;  /* 0x0000007f00007812 */ /* 0x008fc800078ec0ff */
[----:B------:R-:W-:Y:S01]  /*1770*/  ISETP.NE.AND P1, PT, R0, RZ, PT ;  /* 0x000000ff0000720c */ /* 0x000fe20003f25270 */
[----:B--2---:R-:W-:-:S12]  /*1780*/  @P2 BRA `(.L_x_963) ;  /* 0x0000000000082947 */ /* 0x004fd80003800000 */
[----:B------:R-:W2:Y:S02]  /*1790*/  SYNCS.PHASECHK.TRANS64.TRYWAIT P2, [UR36+0x28830], R2 ;  /* 0x02883002ff0075a7 */ /* 0x000ea40008040164 */
[----:B--2---:R-:W-:Y:S05]  /*17a0*/  @!P2 BRA `(.L_x_964) ;  /* 0x0000013400e0a947 */ /* 0x004fea0003800000 */
.L_x_963:
[----:B------:R-:W-:Y:S05]  /*17b0*/  WARPSYNC.ALL ;  /* 0x0000000000007948 */ /* 0x000fea0003800000 */
[----:B------:R-:W-:Y:S01]  /*17c0*/  IMAD.MOV.U32 R7, RZ, RZ, 0x40000040 ;  /* 0x40000040ff077424 */ /* 0x000fe200078e00ff */
[----:B------:R-:W-:Y:S01]  /*17d0*/  UIADD3 UR4, UR36, 0x18400, URZ ;  /* 0x0001840024047890 */ /* 0x000fe2000fffe03f */
[----:B------:R-:W-:Y:S01]  /*17e0*/  R2UR UR8, R6 ;  /* 0x00000000060872ca */ /* 0x000fe200000e0000 */
[----:B------:R-:W-:Y:S02]  /*17f0*/  WARPGROUP.ARRIVE ;  /* 0x00000000000079c5 */ /* 0x000fe40000000000 */
[----:B------:R-:W-:Y:S01]  /*1800*/  R2UR UR9, R7 ;  /* 0x00000000070972ca */ /* 0x000fe200000e0000 */
[----:B------:R-:W-:Y:S01]  /*1810*/  USHF.R.U32.HI UR4, URZ, 0x4, UR4 ;  /* 0x000000043f047899 */ /* 0x000fe20008011604 */
[----:B01----:R-:W0:Y:S01]  /*1820*/  LDC R2, c[0x0][0x448] ;  /* 0x00011200ff027b82 */ /* 0x003e220000000800 */
[----:B------:R-:W-:Y:S01]  /*1830*/  UMOV UR11, 0x40000040 ;  /* 0x40000040000b7882 */ /* 0x000fe20000000000 */
[----:B------:R-:W-:Y:S01]  /*1840*/  UMOV UR33, 0x40000040 ;  /* 0x4000004000217882 */ /* 0x000fe20000000000 */
[----:B------:R-:W-:Y:S01]  /*1850*/  ULOP3.LUT UR4, UR4, 0x3fff, URZ, 0xc0, !UPT ;  /* 0x00003fff04047892 */ /* 0x000fe2000f8ec03f */
[----:B------:R-:W-:Y:S01]  /*1860*/  LEA.HI R11, R91, R91, RZ, 0x1 ;  /* 0x0000005b5b0b7211 */ /* 0x000fe200078f08ff */
[----:B------:R-:W-:Y:S01]  /*1870*/  UMOV UR35, 0x40000040 ;  /* 0x4000004000237882 */ /* 0x000fe20000000000 */
[----:B------:R-:W-:Y:S01]  /*1880*/  UMOV UR29, 0x40000040 ;  /* 0x40000040001d7882 */ /* 0x000fe20000000000 */
[----:B------:R-:W-:Y:S01]  /*1890*/  ULOP3.LUT UR6, UR4, 0x10000, URZ, 0xfc, !UPT ;  /* 0x0001000004067892 */ /* 0x000fe2000f8efc3f */
[----:B------:R-:W-:Y:S01]  /*18a0*/  LEA.HI R92, R92, R89, RZ, 0x2 ;  /* 0x000000595c5c7211 */ /* 0x000fe200078f10ff */
[----:B------:R-:W-:Y:S01]  /*18b0*/  UMOV UR31, 0x40000040 ;  /* 0x40000040001f7882 */ /* 0x000fe20000000000 */
[----:B------:R-:W-:Y:S01]  /*18c0*/  UMOV UR25, 0x40000040 ;  /* 0x4000004000197882 */ /* 0x000fe20000000000 */
[----:B------:R-:W-:Y:S01]  /*18d0*/  UIADD3 UR34, UR6, 0x2, URZ ;  /* 0x0000000206227890 */ /* 0x000fe2000fffe03f */
[----:B------:R-:W-:Y:S01]  /*18e0*/  LOP3.LUT R92, R92, 0xfffffffc, RZ, 0xc0, !PT ;  /* 0xfffffffc5c5c7812 */ /* 0x000fe200078ec0ff */
[----:B------:R-:W-:-:S02]  /*18f0*/  UIADD3 UR30, UR6, 0x4, URZ ;  /* 0x00000004061e7890 */ /* 0x000fc4000fffe03f */
[----:B------:R-:W-:Y:S01]  /*1900*/  UMOV UR10, UR6 ;  /* 0x00000006000a7c82 */ /* 0x000fe20008000000 */
[----:B------:R-:W-:Y:S01]  /*1910*/  UIADD3 UR26, UR6, 0x6, URZ ;  /* 0x00000006061a7890 */ /* 0x000fe2000fffe03f */
[----:B------:R-:W-:Y:S01]  /*1920*/  HGMMA.64x128x16.F32 R24, gdesc[UR8], RZ, !UPT, gsb0 ;  /* 0x01e00000081879f0 */ /* 0x000fe2000c0008ff */
[----:B------:R-:W-:Y:S01]  /*1930*/  R2UR UR8, R6 ;  /* 0x00000000060872ca */ /* 0x000fe200000e0000 */
[----:B------:R-:W-:Y:S01]  /*1940*/  UMOV UR27, 0x40000040 ;  /* 0x40000040001b7882 */ /* 0x000fe20000000000 */
[----:B------:R-:W-:Y:S01]  /*1950*/  UIADD3 UR22, UR6, 0x400, URZ ;  /* 0x0000040006167890 */ /* 0x000fe2000fffe03f */
[----:B------:R-:W-:Y:S01]  /*1960*/  IMAD.IADD R92, R89, 0x1, -R92 ;  /* 0x00000001595c7824 */ /* 0x000fe200078e0a5c */
[----:B------:R-:W-:Y:S01]  /*1970*/  UMOV UR21, 0x40000040 ;  /* 0x4000004000157882 */ /* 0x000fe20000000000 */
[----:B------:R-:W-:Y:S01]  /*1980*/  UMOV UR23, 0x40000040 ;  /* 0x4000004000177882 */ /* 0x000fe20000000000 */
[----:B------:R-:W-:Y:S01]  /*1990*/  UIADD3 UR18, UR6, 0x402, URZ ;  /* 0x0000040206127890 */ /* 0x000fe2000fffe03f */
[----:B0-----:R-:W-:Y:S01]  /*19a0*/  ISETP.NE.AND P2, PT, R2, 0x1, PT ;  /* 0x000000010200780c */ /* 0x001fe20003f45270 */
[----:B------:R-:W-:Y:S01]  /*19b0*/  UMOV UR17, 0x40000040 ;  /* 0x4000004000117882 */ /* 0x000fe20000000000 */
[----:B------:R-:W-:Y:S01]  /*19c0*/  UMOV UR19, 0x40000040 ;  /* 0x4000004000137882 */ /* 0x000fe20000000000 */
[----:B------:R-:W-:Y:S01]  /*19d0*/  UIADD3 UR14, UR6, 0x404, URZ ;  /* 0x00000404060e7890 */ /* 0x000fe2000fffe03f */
[----:B------:R-:W-:Y:S01]  /*19e0*/  LOP3.LUT R2, R93, 0xffffff80, RZ, 0xc0, !PT ;  /* 0xffffff805d027812 */ /* 0x000fe200078ec0ff */
[----:B------:R-:W-:Y:S01]  /*19f0*/  UMOV UR13, 0x40000040 ;  /* 0x40000040000d7882 */ /* 0x000fe20000000000 */
[----:B------:R-:W-:Y:S01]  /*1a00*/  UIADD3 UR32, UR8, 0x2, URZ ;  /* 0x0000000208207890 */ /* 0x000fe2000fffe03f */
[----:B------:R-:W-:Y:S01]  /*1a10*/  LEA.HI R15, R92, R92, RZ, 0x1 ;  /* 0x0000005c5c0f7211 */ /* 0x000fe200078f08ff */
[----:B------:R-:W-:Y:S01]  /*1a20*/  UIADD3 UR28, UR8, 0x4, URZ ;  /* 0x00000004081c7890 */ /* 0x000fe2000fffe03f */
[----:B------:R-:W-:Y:S01]  /*1a30*/  IMAD.IADD R2, R89, 0x1, -R2 ;  /* 0x0000000159027824 */ /* 0x000fe200078e0a02 */
[----:B------:R-:W-:Y:S01]  /*1a40*/  UIADD3 UR24, UR8, 0x6, URZ ;  /* 0x0000000608187890 */ /* 0x000fe2000fffe03f */
[----:B------:R-:W-:Y:S01]  /*1a50*/  LOP3.LUT R15, R15, 0x1ffffffe, RZ, 0xc0, !PT ;  /* 0x1ffffffe0f0f7812 */ /* 0x000fe200078ec0ff */
[----:B------:R-:W-:-:S02]  /*1a60*/  UIADD3 UR20, UR8, 0x400, URZ ;  /* 0x0000040008147890 */ /* 0x000fc4000fffe03f */
[----:B------:R-:W-:Y:S01]  /*1a70*/  UIADD3 UR16, UR8, 0x402, URZ ;  /* 0x0000040208107890 */ /* 0x000fe2000fffe03f */
[----:B------:R-:W-:Y:S01]  /*1a80*/  SHF.R.S32.HI R5, RZ, 0x1f, R2 ;  /* 0x0000001fff057819 */ /* 0x000fe20000011402 */
[----:B------:R-:W-:Y:S01]  /*1a90*/  UIADD3 UR12, UR8, 0x404, URZ ;  /* 0x00000404080c7890 */ /* 0x000fe2000fffe03f */
[----:B------:R-:W-:Y:S01]  /*1aa0*/  UMOV UR15, 0x40000040 ;  /* 0x40000040000f7882 */ /* 0x000fe20000000000 */
[----:B------:R-:W-:Y:S01]  /*1ab0*/  UIADD3 UR8, UR8, 0x406, URZ ;  /* 0x0000040608087890 */ /* 0x000fe2000fffe03f */
[----:B------:R-:W-:Y:S01]  /*1ac0*/  LEA.HI R14, R5, R2, RZ, 0x5 ;  /* 0x00000002050e7211 */ /* 0x000fe200078f28ff */
[----:B------:R-:W-:Y:S01]  /*1ad0*/  UIADD3 UR10, UR6, 0x406, URZ ;  /* 0x00000406060a7890 */ /* 0x000fe2000fffe03f */
[----:B------:R-:W-:Y:S01]  /*1ae0*/  UMOV UR9, 0x40000040 ;  /* 0x4000004000097882 */ /* 0x000fe20000000000 */
[----:B------:R-:W-:Y:S01]  /*1af0*/  UMOV UR11, 0x40000040 ;  /* 0x40000040000b7882 */ /* 0x000fe20000000000 */
[----:B------:R-:W-:Y:S01]  /*1b00*/  ULDC UR4, c[0x0][0x9d8] ;  /* 0x0002760000047ab9 */ /* 0x000fe20000000800 */
[----:B------:R-:W-:Y:S01]  /*1b10*/  SHF.R.S32.HI R14, RZ, 0x5, R14 ;  /* 0x00000005ff0e7819 */ /* 0x000fe2000001140e */
[----:B------:R-:W-:Y:S01]  /*1b20*/  ULDC UR38, c[0x0][0x2f0] ;  /* 0x0000bc0000267ab9 */ /* 0x000fe20000000800 */
[----:B------:R-:W-:-:S02]  /*1b30*/  ULDC UR5, c[0x0][0x9dc] ;  /* 0x0002770000057ab9 */ /* 0x000fc40000000800 */
[----:B------:R-:W-:Y:S01]  /*1b40*/  ULOP3.LUT UR5, URZ, UR5, URZ, 0x33, !UPT ;  /* 0x000000053f057292 */ /* 0x000fe2000f8e333f */
[----:B------:R-:W-:Y:S01]  /*1b50*/  IMAD R14, R14, 0x10, R23 ;  /* 0x000000100e0e7824 */ /* 0x000fe200078e0217 */
[----:B------:R-:W-:Y:S02]  /*1b60*/  WARPGROUP.DEPBAR.LE gsb0, 0x0 ;  /* 0x00008000000079c5 */ /* 0x000fe40000010000 */
[----:B------:R-:W-:-:S06]  /*1b70*/  WARPGROUP.ARRIVE ;  /* 0x00000000000079c5 */ /* 0x000fcc0000000000 */
[----:B------:R-:W-:Y:S03]  /*1b80*/  HGMMA.64x128x16.F32 R24, gdesc[UR32], R24, gsb0 ;  /* 0x01e00000201879f0 */ /* 0x000fe60008000818 */
[----:B------:R-:W-:Y:S02]  /*1b90*/  WARPGROUP.DEPBAR.LE gsb0, 0x0 ;  /* 0x00008000000079c5 */ /* 0x000fe40000010000 */
[----:B------:R-:W-:-:S07]  /*1ba0*/  WARPGROUP.ARRIVE ;  /* 0x00000000000079c5 */ /* 0x000fce0000000000 */
        /* <DEDUP_REMOVED lines=17> */
[----:B------:R-:W-:Y:S01]  /*1cc0*/  FMUL.FTZ R8, R30, UR4 ;  /* 0x000000041e087c20 */ /* 0x000fe20008410000 */
[----:B------:R-:W-:Y:S01]  /*1cd0*/  FMUL.FTZ R30, R46, UR4 ;  /* 0x000000042e1e7c20 */ /* 0x000fe20008410000 */
[----:B------:R-:W-:Y:S01]  /*1ce0*/  FMUL.FTZ R46, R62, UR4 ;  /* 0x000000043e2e7c20 */ /* 0x000fe20008410000 */
[----:B------:R-:W-:Y:S01]  /*1cf0*/  LOP3.LUT R62, R11, 0x3fffffe, RZ, 0xc0, !PT ;  /* 0x03fffffe0b3e7812 */ /* 0x000fe200078ec0ff */
[----:B------:R-:W-:Y:S01]  /*1d00*/  FMUL.FTZ R10, R34, UR4 ;  /* 0x00000004220a7c20 */ /* 0x000fe20008410000 */
[----:B------:R-:W-:Y:S01]  /*1d10*/  LEA.HI R11, R5, R2, RZ, 0x2 ;  /* 0x00000002050b7211 */ /* 0x000fe200078f10ff */
[----:B------:R-:W-:Y:S01]  /*1d20*/  FMUL.FTZ R3, R24, UR4 ;  /* 0x0000000418037c20 */ /* 0x000fe20008410000 */
[----:B------:R-:W-:Y:S01]  /*1d30*/  FMUL.FTZ R34, R50, UR4 ;  /* 0x0000000432227c20 */ /* 0x000fe20008410000 */
[----:B------:R-:W-:Y:S01]  /*1d40*/  FMUL.FTZ R50, R66, UR4 ;  /* 0x0000000442327c20 */ /* 0x000fe20008410000 */
[--C-:B------:R-:W-:Y:S01]  /*1d50*/  SHF.R.S32.HI R5, RZ, 0x2, R11.reuse ;  /* 0x00000002ff057819 */ /* 0x100fe2000001140b */
[----:B------:R-:W0:Y:S01]  /*1d60*/  @P2 LDC R66, c[0x0][0x44c] ;  /* 0x00011300ff422b82 */ /* 0x000e220000000800 */
[----:B------:R-:W-:Y:S01]  /*1d70*/  SHF.R.S32.HI R24, RZ, 0x1f, R11 ;  /* 0x0000001fff187819 */ /* 0x000fe2000001140b */
[----:B------:R-:W-:Y:S01]  /*1d80*/  FMUL.FTZ R90, R25, UR4 ;  /* 0x00000004195a7c20 */ /* 0x000fe20008410000 */
[----:B------:R-:W-:-:S02]  /*1d90*/  IMAD.IADD R62, R91, 0x1, -R62 ;  /* 0x000000015b3e7824 */ /* 0x000fc400078e0a3e */
[----:B------:R-:W-:Y:S01]  /*1da0*/  FMUL.FTZ R103, R49, UR4 ;  /* 0x0000000431677c20 */ /* 0x000fe20008410000 */
[-C--:B------:R-:W-:Y:S01]  /*1db0*/  LEA.HI R24, R24, R5.reuse, RZ, 0x3 ;  /* 0x0000000518187211 */ /* 0x080fe200078f18ff */
[----:B------:R-:W-:Y:S01]  /*1dc0*/  FMUL.FTZ R9, R31, UR4 ;  /* 0x000000041f097c20 */ /* 0x000fe20008410000 */
[----:B------:R-:W-:Y:S01]  /*1dd0*/  FMUL.FTZ R31, R32, UR4 ;  /* 0x00000004201f7c20 */ /* 0x000fe20008410000 */
[----:B------:R-:W1:Y:S01]  /*1de0*/  @P2 LDC R25, c[0x0][0x450] ;  /* 0x00011400ff192b82 */ /* 0x000e620000000800 */
[----:B------:R-:W-:Y:S01]  /*1df0*/  LOP3.LUT R24, R24, 0xfffffff8, RZ, 0xc0, !PT ;  /* 0xfffffff818187812 */ /* 0x000fe200078ec0ff */
[----:B------:R-:W-:Y:S01]  /*1e00*/  FMUL.FTZ R4, R27, UR4 ;  /* 0x000000041b047c20 */ /* 0x000fe20008410000 */
[----:B------:R-:W-:Y:S01]  /*1e10*/  FMUL.FTZ R32, R47, UR4 ;  /* 0x000000042f207c20 */ /* 0x000fe20008410000 */
[----:B------:R-:W-:Y:S01]  /*1e20*/  FMUL.FTZ R27, R28, UR4 ;  /* 0x000000041c1b7c20 */ /* 0x000fe20008410000 */
[----:B------:R-:W-:Y:S01]  /*1e30*/  IADD3 R21, R14, R5, -R24 ;  /* 0x000000050e157210 */ /* 0x000fe20007ffe818 */
[----:B------:R-:W-:-:S02]  /*1e40*/  IMAD.IADD R5, R92, 0x1, -R15 ;  /* 0x000000015c057824 */ /* 0x000fc400078e0a0f */
[----:B------:R-:W-:Y:S01]  /*1e50*/  FMUL.FTZ R28, R43, UR4 ;  /* 0x000000042b1c7c20 */ /* 0x000fe20008410000 */
[----:B------:R-:W-:Y:S02]  /*1e60*/  IMAD.MOV.U32 R47, RZ, RZ, -0x80 ;  /* 0xffffff80ff2f7424 */ /* 0x000fe400078e00ff */
[----:B------:R-:W-:Y:S01]  /*1e70*/  FMUL.FTZ R43, R44, UR4 ;  /* 0x000000042c2b7c20 */ /* 0x000fe20008410000 */
[----:B------:R-:W-:Y:S02]  /*1e80*/  IMAD R62, R62, 0x40, R21 ;  /* 0x000000403e3e7824 */ /* 0x000fe400078e0215 */
[----:B------:R-:W-:Y:S01]  /*1e90*/  FMUL.FTZ R44, R59, UR4 ;  /* 0x000000043b2c7c20 */ /* 0x000fe20008410000 */
[----:B------:R-:W-:Y:S02]  /*1ea0*/  IMAD.U32 R24, RZ, RZ, UR36 ;  /* 0x00000024ff187e24 */ /* 0x000fe4000f8e00ff */
[----:B------:R-:W-:Y:S01]  /*1eb0*/  FMUL.FTZ R52, R52, UR4 ;  /* 0x0000000434347c20 */ /* 0x000fe20008410000 */
[----:B------:R-:W-:-:S02]  /*1ec0*/  IMAD R5, R5, 0x8, R62 ;  /* 0x0000000805057824 */ /* 0x000fc400078e023e */
[----:B------:R-:W-:Y:S01]  /*1ed0*/  FMUL.FTZ R56, R56, UR4 ;  /* 0x0000000438387c20 */ /* 0x000fe20008410000 */
[----:B------:R-:W-:Y:S02]  /*1ee0*/  IMAD R59, R22, R47, 0x80 ;  /* 0x00000080163b7424 */ /* 0x000fe400078e022f */
[----:B------:R-:W-:Y:S01]  /*1ef0*/  FMUL.FTZ R60, R60, UR4 ;  /* 0x000000043c3c7c20 */ /* 0x000fe20008410000 */
[----:B0-----:R-:W-:-:S04]  /*1f00*/  @P2 IMAD.HI.U32 R14, R5, R66, RZ ;  /* 0x00000042050e2227 */ /* 0x001fc800078e00ff */
[----:B------:R-:W-:Y:S01]  /*1f10*/  FMUL.FTZ R64, R64, UR4 ;  /* 0x0000000440407c20 */ /* 0x000fe20008410000 */
[----:B------:R-:W-:Y:S01]  /*1f20*/  FMUL.FTZ R0, R26, UR4 ;  /* 0x000000041a007c20 */ /* 0x000fe20008410000 */
[----:B------:R-:W-:Y:S01]  /*1f30*/  FMUL.FTZ R12, R35, UR4 ;  /* 0x00000004230c7c20 */ /* 0x000fe20008410000 */
[----:B------:R-:W-:Y:S02]  /*1f40*/  IMAD.MOV.U32 R49, RZ, RZ, R5 ;  /* 0x000000ffff317224 */ /* 0x000fe400078e0005 */
[----:B------:R-:W-:Y:S01]  /*1f50*/  FMUL.FTZ R13, R38, UR4 ;  /* 0x00000004260d7c20 */ /* 0x000fe20008410000 */
[----:B-1----:R-:W-:Y:S01]  /*1f60*/  @P2 SHF.R.U32.HI R49, RZ, R25, R14 ;  /* 0x00000019ff312219 */ /* 0x002fe2000001160e */
[----:B------:R-:W-:Y:S01]  /*1f70*/  VIADD R47, R59, 0x1 ;  /* 0x000000013b2f7836 */ /* 0x000fe20000000000 */
[----:B------:R-:W0:Y:S01]  /*1f80*/  LDC.64 R14, c[0x0][0x9e0] ;  /* 0x00027800ff0e7b82 */ /* 0x000e220000000a00 */
[----:B------:R-:W-:Y:S01]  /*1f90*/  LOP3.LUT R25, R11, 0x7ffffffc, RZ, 0xc0, !PT ;  /* 0x7ffffffc0b197812 */ /* 0x000fe200078ec0ff */
[----:B------:R-:W-:Y:S01]  /*1fa0*/  @!P1 VIADD R11, R24, 0x28840 ;  /* 0x00028840180b9836 */ /* 0x000fe20000000000 */
[----:B------:R-:W1:Y:S01]  /*1fb0*/  SHFL.IDX PT, R66, R49, RZ, 0x1c1f ;  /* 0x001c1fff31427589 */ /* 0x000e6200000e0000 */
[----:B------:R-:W-:Y:S01]  /*1fc0*/  FMUL.FTZ R20, R39, UR4 ;  /* 0x0000000427147c20 */ /* 0x000fe20008410000 */
[----:B------:R-:W-:Y:S01]  /*1fd0*/  FMUL.FTZ R26, R42, UR4 ;  /* 0x000000042a1a7c20 */ /* 0x000fe20008410000 */
[----:B------:R-:W-:-:S02]  /*1fe0*/  IMAD.IADD R2, R2, 0x1, -R25 ;  /* 0x0000000102027824 */ /* 0x000fc400078e0a19 */
[----:B------:R-:W-:Y:S01]  /*1ff0*/  FMUL.FTZ R35, R36, UR4 ;  /* 0x0000000424237c20 */ /* 0x000fe20008410000 */
[----:B------:R-:W-:Y:S01]  /*2000*/  FMUL.FTZ R39, R40, UR4 ;  /* 0x0000000428277c20 */ /* 0x000fe20008410000 */
[----:B------:R-:W-:Y:S01]  /*2010*/  FMUL.FTZ R129, R48, UR4 ;  /* 0x0000000430817c20 */ /* 0x000fe20008410000 */
[----:B------:R2:W3:Y:S01]  /*2020*/  MUFU.TANH R127, R52 ;  /* 0x00000034007f7308 */ /* 0x0004e20000002400 */
[----:B------:R-:W-:Y:S01]  /*2030*/  FMUL.FTZ R38, R54, UR4 ;  /* 0x0000000436267c20 */ /* 0x000fe20008410000 */
[----:B------:R-:W-:Y:S01]  /*2040*/  FMUL.FTZ R42, R58, UR4 ;  /* 0x000000043a2a7c20 */ /* 0x000fe20008410000 */
[----:B------:R-:W-:Y:S01]  /*2050*/  FMUL.FTZ R29, R29, UR4 ;  /* 0x000000041d1d7c20 */ /* 0x000fe20008410000 */
[----:B------:R-:W-:Y:S01]  /*2060*/  FMUL.FTZ R33, R33, UR4 ;  /* 0x0000000421217c20 */ /* 0x000fe20008410000 */
[----:B------:R-:W-:Y:S01]  /*2070*/  FMUL.FTZ R37, R37, UR4 ;  /* 0x0000000425257c20 */ /* 0x000fe20008410000 */
[----:B------:R-:W-:Y:S01]  /*2080*/  FMUL.FTZ R41, R41, UR4 ;  /* 0x0000000429297c20 */ /* 0x000fe20008410000 */
[----:B------:R-:W-:Y:S01]  /*2090*/  FMUL.FTZ R45, R45, UR4 ;  /* 0x000000042d2d7c20 */ /* 0x000fe20008410000 */
[----:B------:R4:W0:Y:S01]  /*20a0*/  MUFU.TANH R125, R56 ;  /* 0x00000038007d7308 */ /* 0x0008220000002400 */
        /* <DEDUP_REMOVED lines=8> */
[----:B--2---:R-:W-:Y:S01]  /*2130*/  FMUL.FTZ R52, R67, UR4 ;  /* 0x0000000443347c20 */ /* 0x004fe20008410000 */
[----:B------:R-:W-:Y:S01]  /*2140*/  FMUL.FTZ R69, R69, UR4 ;  /* 0x0000000445457c20 */ /* 0x000fe20008410000 */
[----:B------:R-:W-:Y:S01]  /*2150*/  FMUL.FTZ R54, R70, UR4 ;  /* 0x0000000446367c20 */ /* 0x000fe20008410000 */
[----:B----4-:R-:W-:Y:S01]  /*2160*/  FMUL.FTZ R56, R71, UR4 ;  /* 0x0000000447387c20 */ /* 0x010fe20008410000 */
[----:B------:R-:W-:Y:S01]  /*2170*/  FMUL.FTZ R72, R72, UR4 ;  /* 0x0000000448487c20 */ /* 0x000fe20008410000 */
[----:B------:R-:W-:Y:S01]  /*2180*/  FMUL.FTZ R73, R73, UR4 ;  /* 0x0000000449497c20 */ /* 0x000fe20008410000 */
[----:B------:R-:W-:Y:S01]  /*2190*/  FMUL.FTZ R58, R74, UR4 ;  /* 0x000000044a3a7c20 */ /* 0x000fe20008410000 */
[----:B------:R2:W4:Y:S01]  /*21a0*/  MUFU.TANH R117, R64 ;  /* 0x0000004000757308 */ /* 0x0005220000002400 */
[----:B-----5:R-:W-:Y:S01]  /*21b0*/  FMUL.FTZ R60, R75, UR4 ;  /* 0x000000044b3c7c20 */ /* 0x020fe20008410000 */
[----:B------:R-:W-:Y:S01]  /*21c0*/  FMUL.FTZ R76, R76, UR4 ;  /* 0x000000044c4c7c20 */ /* 0x000fe20008410000 */
[----:B------:R-:W-:Y:S01]  /*21d0*/  FMUL.FTZ R77, R77, UR4 ;  /* 0x000000044d4d7c20 */ /* 0x000fe20008410000 */
[----:B------:R-:W-:Y:S01]  /*21e0*/  FMUL.FTZ R80, R80, UR4 ;  /* 0x0000000450507c20 */ /* 0x000fe20008410000 */
[----:B------:R-:W-:Y:S01]  /*21f0*/  FMUL.FTZ R81, R81, UR4 ;  /* 0x0000000451517c20 */ /* 0x000fe20008410000 */
[----:B------:R-:W-:Y:S01]  /*2200*/  FMUL.FTZ R82, R82, UR4 ;  /* 0x0000000452527c20 */ /* 0x000fe20008410000 */
[----:B------:R-:W-:Y:S01]  /*2210*/  FMUL.FTZ R21, R83, UR4 ;  /* 0x0000000453157c20 */ /* 0x000fe20008410000 */
[----:B------:R-:W-:Y:S01]  /*2220*/  FMUL.FTZ R84, R84, UR4 ;  /* 0x0000000454547c20 */ /* 0x000fe20008410000 */
[----:B--2---:R-:W-:Y:S01]  /*2230*/  FMUL.FTZ R64, R78, UR4 ;  /* 0x000000044e407c20 */ /* 0x004fe20008410000 */
[----:B------:R-:W-:Y:S01]  /*2240*/  FMUL.FTZ R85, R85, UR4 ;  /* 0x0000000455557c20 */ /* 0x000fe20008410000 */
[----:B------:R-:W-:Y:S01]  /*2250*/  @!P1 PRMT R11, RZ, 0x654, R11 ;  /* 0x00000654ff0b9816 */ /* 0x000fe2000000000b */
[----:B------:R-:W-:Y:S01]  /*2260*/  FMUL.FTZ R25, R86, UR4 ;  /* 0x0000000456197c20 */ /* 0x000fe20008410000 */
[----:B------:R-:W-:Y:S01]  /*2270*/  FMUL.FTZ R24, R87, UR4 ;  /* 0x0000000457187c20 */ /* 0x000fe20008410000 */
[----:B------:R-:W-:-:S02]  /*2280*/  IMAD R47, R2, -0x2, R47 ;  /* 0xfffffffe022f7824 */ /* 0x000fc400078e022f */
[----:B------:R-:W-:Y:S01]  /*2290*/  FMUL.FTZ R68, R68, UR4 ;  /* 0x0000000444447c20 */ /* 0x000fe20008410000 */
[----:B------:R-:W-:Y:S01]  /*22a0*/  FMUL.FTZ R79, R79, UR4 ;  /* 0x000000044f4f7c20 */ /* 0x000fe20008410000 */
[----:B------:R-:W-:Y:S01]  /*22b0*/  ULDC UR4, c[0x0][0x288] ;  /* 0x0000a20000047ab9 */ /* 0x000fe20000000800 */
[----:B0-----:R-:W-:Y:S01]  /*22c0*/  ISETP.GE.AND P3, PT, R15, 0x1, PT ;  /* 0x000000010f00780c */ /* 0x001fe20003f66270 */
[----:B------:R0:W-:Y:S01]  /*22d0*/  @!P1 SYNCS.ARRIVE.TRANS64.RED.A1T0 RZ, [R11+URZ], RZ ;  /* 0x000000ff0bff99a7 */ /* 0x0001e2000810043f */
[C---:B------:R-:W-:Y:S01]  /*22e0*/  IMAD R62, R16.reuse, UR38, R47 ;  /* 0x00000026103e7c24 */ /* 0x040fe2000f8e022f */
[----:B------:R-:W2:Y:S01]  /*22f0*/  MUFU.TANH R3, R3 ;  /* 0x0000000300037308 */ /* 0x000ea20000002400 */
[----:B------:R-:W-:Y:S01]  /*2300*/  IMAD R47, R16, UR38, R59 ;  /* 0x00000026102f7c24 */ /* 0x000fe2000f8e023b */
[----:B------:R-:W-:-:S03]  /*2310*/  LEA R55, R22, 0xffffff80, 0x7 ;  /* 0xffffff8016377811 */ /* 0x000fc600078e38ff */
[----:B------:R-:W-:Y:S02]  /*2320*/  IMAD R63, R2, -0x2, R47 ;  /* 0xfffffffe023f7824 */ /* 0x000fe400078e022f */
[----:B0-----:R-:W-:Y:S01]  /*2330*/  IMAD.U32 R11, RZ, RZ, UR4 ;  /* 0x00000004ff0b7e24 */ /* 0x001fe2000f8e00ff */
[----:B------:R-:W0:Y:S03]  /*2340*/  MUFU.TANH R90, R90 ;  /* 0x0000005a005a7308 */ /* 0x000e260000002400 */
[----:B------:R-:W-:-:S04]  /*2350*/  IMAD.IADD R51, R62, 0x1, -R11 ;  /* 0x000000013e337824 */ /* 0x000fc800078e0a0b */
[C---:B------:R-:W-:Y:S01]  /*2360*/  IMAD.IADD R70, R51.reuse, 0x1, R14 ;  /* 0x0000000133467824 */ /* 0x040fe200078e020e */
[----:B------:R-:W0:Y:S01]  /*2370*/  MUFU.TANH R0, R0 ;  /* 0x0000000000007308 */ /* 0x000e220000002400 */
[----:B------:R-:W-:-:S03]  /*2380*/  VIADD R67, R51, UR5 ;  /* 0x0000000533437c36 */ /* 0x000fc60008000000 */
[----:B-1----:R-:W-:Y:S01]  /*2390*/  VIADDMNMX R62, R66, R70, R63, PT ;  /* 0x00000046423e7246 */ /* 0x002fe2000380013f */
[----:B------:R-:W-:-:S03]  /*23a0*/  IMAD.IADD R47, R67, 0x1, R66 ;  /* 0x00000001432f7824 */ /* 0x000fc600078e0242 */
[----:B------:R-:W1:Y:S08]  /*23b0*/  MUFU.TANH R4, R4 ;  /* 0x0000000400047308 */ /* 0x000e700000002400 */
[----:B------:R-:W0:Y:S08]  /*23c0*/  MUFU.TANH R27, R27 ;  /* 0x0000001b001b7308 */ /* 0x000e300000002400 */
        /* <DEDUP_REMOVED lines=35> */
[----:B------:R0:W0:Y:S08]  /*2600*/  MUFU.TANH R113, R68 ;  /* 0x0000004400717308 */ /* 0x0000300000002400 */
        /* <DEDUP_REMOVED lines=18> */
[----:B------:R-:W0:Y:S01]  /*2730*/  MUFU.TANH R24, R24 ;  /* 0x0000001800187308 */ /* 0x000e220000002400 */
[----:B-1234-:R-:W-:Y:S05]  /*2740*/  @!P3 BRA `(.L_x_965) ;  /* 0x000000000054b947 */ /* 0x01efea0003800000 */
[----:B------:R-:W-:Y:S01]  /*2750*/  IMAD R66, R16, UR38, R66 ;  /* 0x0000002610427c24 */ /* 0x000fe2000f8e0242 */
[----:B------:R-:W-:Y:S03]  /*2760*/  BSSY B0, `(.L_x_966) ;  /* 0x000000f000007945 */ /* 0x000fe60003800000 */
[----:B------:R-:W-:-:S05]  /*2770*/  IMAD.IADD R66, R66, 0x1, -R11 ;  /* 0x0000000142427824 */ /* 0x000fca00078e0a0b */
[----:B------:R-:W-:-:S13]  /*2780*/  ISETP.GT.AND P4, PT, R66, -0x1, PT ;  /* 0xffffffff4200780c */ /* 0x000fda0003f84270 */
[----:B------:R-:W-:Y:S05]  /*2790*/  @P4 BRA `(.L_x_967) ;  /* 0x00000000001c4947 */ /* 0x000fea0003800000 */
[----:B------:R-:W-:Y:S02]  /*27a0*/  ISETP.NE.AND P4, PT, R15, 0x1, PT ;  /* 0x000000010f00780c */ /* 0x000fe40003f85270 */
[----:B------:R-:W-:-:S11]  /*27b0*/  LOP3.LUT R51, RZ, R66, RZ, 0x33, !PT ;  /* 0x00000042ff337212 */ /* 0x000fd600078e33ff */
[----:B------:R-:W1:Y:S02]  /*27c0*/  @P4 LDC.64 R74, c[0x0][0x9e8] ;  /* 0x00027a00ff4a4b82 */ /* 0x000e640000000a00 */
[----:B-1----:R-:W-:-:S05]  /*27d0*/  @P4 IMAD.HI.U32 R66, R51, R74, RZ ;  /* 0x0000004a33424227 */ /* 0x002fca00078e00ff */
[----:B------:R-:W-:-:S04]  /*27e0*/  @P4 SHF.R.U32.HI R51, RZ, R75, R66 ;  /* 0x0000004bff334219 */ /* 0x000fc80000011642 */
[----:B------:R-:W-:Y:S01]  /*27f0*/  LOP3.LUT R66, RZ, R51, RZ, 0x33, !PT ;  /* 0x00000033ff427212 */ /* 0x000fe200078e33ff */
[----:B------:R-:W-:Y:S06]  /*2800*/  BRA `(.L_x_968) ;  /* 0x0000000000107947 */ /* 0x000fec0003800000 */
.L_x_967:
[----:B------:R-:W-:-:S13]  /*2810*/  ISETP.NE.AND P4, PT, R15, 0x1, PT ;  /* 0x000000010f00780c */ /* 0x000fda0003f85270 */
[----:B------:R-:W0:Y:S02]  /*2820*/  @P4 LDC.64 R74, c[0x0][0x9e8] ;  /* 0x00027a00ff4a4b82 */ /* 0x000e240000000a00 */
[----:B0-----:R-:W-:-:S05]  /*2830*/  @P4 IMAD.HI.U32 R68, R66, R74, RZ ;  /* 0x0000004a42444227 */ /* 0x001fca00078e00ff */
[----:B------:R-:W-:-:S07]  /*2840*/  @P4 SHF.R.U32.HI R66, RZ, R75, R68 ;  /* 0x0000004bff424219 */ /* 0x000fce0000011644 */
.L_x_968:
[----:B------:R-:W-:Y:S05]  /*2850*/  BSYNC B0 ;  /* 0x0000000000007941 */ /* 0x000fea0003800000 */
.L_x_966:
[----:B------:R-:W-:-:S04]  /*2860*/  IMAD R51, R66, R15, -R55 ;  /* 0x0000000f42337224 */ /* 0x000fc800078e0a37 */
[----:B------:R-:W-:-:S05]  /*2870*/  IMAD R66, R2, -0x2, R51 ;  /* 0xfffffffe02427824 */ /* 0x000fca00078e0233 */
[----:B------:R-:W-:Y:S02]  /*2880*/  VIMNMX R47, R47, R66, !PT ;  /* 0x000000422f2f7248 */ /* 0x000fe40007fe0100 */
[----:B------:R-:W-:-:S07]  /*2890*/  VIADDMNMX R62, R66, R15, R62, PT ;  /* 0x0000000f423e7246 */ /* 0x000fce000380013e */
.L_x_965:
[C---:B------:R-:W-:Y:S01]  /*28a0*/  ISETP.GE.AND P4, PT, R59.reuse, 0x2, PT ;  /* 0x000000023b00780c */ /* 0x040fe20003f86270 */
[----:B0-----:R-:W0:Y:S01]  /*28b0*/  SHFL.IDX PT, R68, R49, 0x1, 0x1c1f ;  /* 0x003c1f0031447f89 */ /* 0x001e2200000e0000 */
[----:B------:R-:W-:Y:S02]  /*28c0*/  ISETP.GE.AND P6, PT, R59, 0x9, PT ;  /* 0x000000093b00780c */ /* 0x000fe40003fc6270 */
[----:B------:R-:W-:Y:S02]  /*28d0*/  ISETP.GT.AND P5, PT, R47, 0x1, !P4 ;  /* 0x000000012f00780c */ /* 0x000fe400067a4270 */
[----:B------:R-:W-:Y:S02]  /*28e0*/  P2R R51, PR, RZ, 0x40 ;  /* 0x00000040ff337803 */ /* 0x000fe40000000000 */
[----:B------:R-:W-:-:S04]  /*28f0*/  ISETP.LT.OR P5, PT, R62, 0x2, P5 ;  /* 0x000000023e00780c */ /* 0x000fc80002fa1670 */
[----:B------:R-:W-:Y:S02]  /*2900*/  FSEL R93, R90, -INF , !P5 ;  /* 0xff8000005a5d7808 */ /* 0x000fe40006800000 */
[----:B------:R-:W-:Y:S02]  /*2910*/  ISETP.GT.AND P5, PT, R47, 0x8, !P6 ;  /* 0x000000082f00780c */ /* 0x000fe400077a4270 */
[----:B------:R-:W-:Y:S02]  /*2920*/  ISETP.GE.AND P6, PT, R59, 0xa, PT ;  /* 0x0000000a3b00780c */ /* 0x000fe40003fc6270 */
[----:B------:R-:W-:Y:S02]  /*2930*/  ISETP.LT.OR P5, PT, R62, 0x9, P5 ;  /* 0x000000093e00780c */ /* 0x000fe40002fa1670 */
[----:B------:R-:W-:Y:S02]  /*2940*/  P2R R74, PR, RZ, 0x40 ;  /* 0x00000040ff4a7803 */ /* 0x000fe40000000000 */
[----:B------:R-:W-:-:S02]  /*2950*/  FSEL R95, R27, -INF , !P5 ;  /* 0xff8000001b5f7808 */ /* 0x000fc40006800000 */
[----:B------:R-:W-:Y:S01]  /*2960*/  ISETP.GT.AND P5, PT, R47, 0x9, !P6 ;  /* 0x000000092f00780c */ /* 0x000fe200077a4270 */
[----:B0-----:R-:W-:Y:S01]  /*2970*/  IMAD.IADD R66, R67, 0x1, R68 ;  /* 0x0000000143427824 */ /* 0x001fe200078e0244 */
[----:B------:R-:W-:Y:S02]  /*2980*/  ISETP.GE.AND P6, PT, R59, 0x11, PT ;  /* 0x000000113b00780c */ /* 0x000fe40003fc6270 */
[----:B------:R-:W-:Y:S02]  /*2990*/  ISETP.LT.OR P5, PT, R62, 0xa, P5 ;  /* 0x0000000a3e00780c */ /* 0x000fe40002fa1670 */
[----:B------:R-:W-:Y:S02]  /*29a0*/  P2R R75, PR, RZ, 0x40 ;  /* 0x00000040ff4b7803 */ /* 0x000fe40000000000 */
[----:B------:R-:W-:Y:S02]  /*29b0*/  FSEL R137, R29, -INF , !P5 ;  /* 0xff8000001d897808 */ /* 0x000fe40006800000 */
[----:B------:R-:W-:-:S02]  /*29c0*/  ISETP.GT.AND P5, PT, R47, 0x10, !P6 ;  /* 0x000000102f00780c */ /* 0x000fc400077a4270 */
[----:B------:R-:W-:Y:S02]  /*29d0*/  ISETP.GE.AND P6, PT, R59, 0x12, PT ;  /* 0x000000123b00780c */ /* 0x000fe40003fc6270 */
[----:B------:R-:W-:Y:S02]  /*29e0*/  ISETP.LT.OR P5, PT, R62, 0x11, P5 ;  /* 0x000000113e00780c */ /* 0x000fe40002fa1670 */
[----:B------:R-:W-:Y:S02]  /*29f0*/  P2R R78, PR, RZ, 0x40 ;  /* 0x00000040ff4e7803 */ /* 0x000fe40000000000 */
[----:B------:R-:W-:Y:S02]  /*2a00*/  FSEL R139, R31, -INF , !P5 ;  /* 0xff8000001f8b7808 */ /* 0x000fe40006800000 */
[----:B------:R-:W-:Y:S02]  /*2a10*/  ISETP.GT.AND P5, PT, R47, 0x11, !P6 ;  /* 0x000000112f00780c */ /* 0x000fe400077a4270 */
[----:B------:R-:W-:-:S02]  /*2a20*/  ISETP.GE.AND P6, PT, R59, 0x19, PT ;  /* 0x000000193b00780c */ /* 0x000fc40003fc6270 */
[C---:B------:R-:W-:Y:S02]  /*2a30*/  ISETP.LT.OR P5, PT, R62.reuse, 0x12, P5 ;  /* 0x000000123e00780c */ /* 0x040fe40002fa1670 */
[----:B------:R-:W-:Y:S02]  /*2a40*/  P2R R79, PR, RZ, 0x40 ;  /* 0x00000040ff4f7803 */ /* 0x000fe40000000000 */
[----:B------:R-:W-:Y:S02]  /*2a50*/  FSEL R141, R33, -INF , !P5 ;  /* 0xff800000218d7808 */ /* 0x000fe40006800000 */
[----:B------:R-:W-:Y:S02]  /*2a60*/  ISETP.GT.AND P5, PT, R47, 0x18, !P6 ;  /* 0x000000182f00780c */ /* 0x000fe400077a4270 */
[----:B------:R-:W-:Y:S02]  /*2a70*/  ISETP.GE.AND P6, PT, R59, 0x1a, PT ;  /* 0x0000001a3b00780c */ /* 0x000fe40003fc6270 */
[----:B------:R-:W-:-:S02]  /*2a80*/  ISETP.LT.OR P5, PT, R62, 0x19, P5 ;  /* 0x000000193e00780c */ /* 0x000fc40002fa1670 */
[----:B------:R-:W-:Y:S02]  /*2a90*/  P2R R83, PR, RZ, 0x40 ;  /* 0x00000040ff537803 */ /* 0x000fe40000000000 */
[----:B------:R-:W-:Y:S02]  /*2aa0*/  FSEL R135, R35, -INF , !P5 ;  /* 0xff80000023877808 */ /* 0x000fe40006800000 */
[----:B------:R-:W-:Y:S02]  /*2ab0*/  ISETP.GT.AND P5, PT, R47, 0x19, !P6 ;  /* 0x000000192f00780c */ /* 0x000fe400077a4270 */
[----:B------:R-:W-:Y:S02]  /*2ac0*/  ISETP.GE.AND P6, PT, R59, 0x21, PT ;  /* 0x000000213b00780c */ /* 0x000fe40003fc6270 */
[----:B------:R-:W-:Y:S02]  /*2ad0*/  ISETP.LT.OR P5, PT, R62, 0x1a, P5 ;  /* 0x0000001a3e00780c */ /* 0x000fe40002fa1670 */
[----:B------:R-:W-:-:S02]  /*2ae0*/  P2R R86, PR, RZ, 0x40 ;  /* 0x00000040ff567803 */ /* 0x000fc40000000000 */
[----:B------:R-:W-:Y:S02]  /*2af0*/  FSEL R97, R37, -INF , !P5 ;  /* 0xff80000025617808 */ /* 0x000fe40006800000 */
[----:B------:R-:W-:Y:S02]  /*2b00*/  ISETP.GT.AND P5, PT, R47, 0x20, !P6 ;  /* 0x000000202f00780c */ /* 0x000fe400077a4270 */
[----:B------:R-:W-:Y:S02]  /*2b10*/  ISETP.GE.AND P6, PT, R59, 0x22, PT ;  /* 0x000000223b00780c */ /* 0x000fe40003fc6270 */
[----:B------:R-:W-:Y:S02]  /*2b20*/  ISETP.LT.OR P5, PT, R62, 0x21, P5 ;  /* 0x000000213e00780c */ /* 0x000fe40002fa1670 */
[----:B------:R-:W-:Y:S02]  /*2b30*/  P2R R87, PR, RZ, 0x40 ;  /* 0x00000040ff577803 */ /* 0x000fe40000000000 */
[----:B------:R-:W-:-:S02]  /*2b40*/  FSEL R133, R39, -INF , !P5 ;  /* 0xff80000027857808 */ /* 0x000fc40006800000 */
[----:B------:R-:W-:Y:S02]  /*2b50*/  ISETP.GT.AND P5, PT, R47, 0x21, !P6 ;  /* 0x000000212f00780c */ /* 0x000fe400077a4270 */
        /* <DEDUP_REMOVED lines=86> */
[----:B------:R-:W-:-:S04]  /*30c0*/  ISETP.LT.OR P5, PT, R62, 0x69, P5 ;  /* 0x000000693e00780c */ /* 0x000fc80002fa1670 */
[----:B------:R-:W-:Y:S02]  /*30d0*/  FSEL R31, R76, -INF , !P5 ;  /* 0xff8000004c1f7808 */ /* 0x000fe40006800000 */
[----:B------:R-:W-:Y:S02]  /*30e0*/  ISETP.GT.AND P5, PT, R47, 0x69, !P6 ;  /* 0x000000692f00780c */ /* 0x000fe400077a4270 */
[----:B------:R-:W-:Y:S02]  /*30f0*/  P2R R76, PR, RZ, 0x40 ;  /* 0x00000040ff4c7803 */ /* 0x000fe40000000000 */
[----:B------:R-:W-:Y:S02]  /*3100*/  ISETP.LT.OR P5, PT, R62, 0x6a, P5 ;  /* 0x0000006a3e00780c */ /* 0x000fe40002fa1670 */
[----:B------:R-:W-:Y:S02]  /*3110*/  ISETP.GE.AND P6, PT, R59, 0x71, PT ;  /* 0x000000713b00780c */ /* 0x000fe40003fc6270 */
[----:B------:R-:W-:-:S02]  /*3120*/  FSEL R35, R77, -INF , !P5 ;  /* 0xff8000004d237808 */ /* 0x000fc40006800000 */
[----:B------:R-:W-:Y:S02]  /*3130*/  ISETP.GT.AND P5, PT, R47, 0x70, !P6 ;  /* 0x000000702f00780c */ /* 0x000fe400077a4270 */
[----:B------:R-:W-:Y:S02]  /*3140*/  P2R R69, PR, RZ, 0x40 ;  /* 0x00000040ff457803 */ /* 0x000fe40000000000 */
[----:B------:R-:W-:Y:S02]  /*3150*/  ISETP.LT.OR P5, PT, R62, 0x71, P5 ;  /* 0x000000713e00780c */ /* 0x000fe40002fa1670 */
[----:B------:R-:W-:Y:S02]  /*3160*/  ISETP.GE.AND P6, PT, R59, 0x72, PT ;  /* 0x000000723b00780c */ /* 0x000fe40003fc6270 */
[----:B------:R-:W-:Y:S02]  /*3170*/  FSEL R29, R80, -INF , !P5 ;  /* 0xff800000501d7808 */ /* 0x000fe40006800000 */
[----:B------:R-:W-:-:S02]  /*3180*/  ISETP.GT.AND P5, PT, R47, 0x71, !P6 ;  /* 0x000000712f00780c */ /* 0x000fc400077a4270 */
[----:B------:R-:W-:Y:S02]  /*3190*/  P2R R80, PR, RZ, 0x40 ;  /* 0x00000040ff507803 */ /* 0x000fe40000000000 */
[----:B------:R-:W-:-:S04]  /*31a0*/  ISETP.LT.OR P5, PT, R62, 0x72, P5 ;  /* 0x000000723e00780c */ /* 0x000fc80002fa1670 */
[----:B------:R-:W-:Y:S02]  /*31b0*/  FSEL R33, R81, -INF , !P5 ;  /* 0xff80000051217808 */ /* 0x000fe40006800000 */
[----:B------:R-:W-:-:S04]  /*31c0*/  ISETP.GE.AND P5, PT, R59, 0x79, PT ;  /* 0x000000793b00780c */ /* 0x000fc80003fa6270 */
[----:B------:R-:W-:-:S04]  /*31d0*/  ISETP.GT.AND P6, PT, R47, 0x78, !P5 ;  /* 0x000000782f00780c */ /* 0x000fc80006fc4270 */
[----:B------:R-:W-:-:S04]  /*31e0*/  ISETP.LT.OR P6, PT, R62, 0x79, P6 ;  /* 0x000000793e00780c */ /* 0x000fc800037c1670 */
[----:B------:R-:W-:Y:S02]  /*31f0*/  FSEL R27, R84, -INF , !P6 ;  /* 0xff800000541b7808 */ /* 0x000fe40007000000 */
[----:B------:R-:W-:-:S04]  /*3200*/  ISETP.GE.AND P6, PT, R59, 0x1, PT ;  /* 0x000000013b00780c */ /* 0x000fc80003fc6270 */
[----:B------:R-:W-:Y:S02]  /*3210*/  P2R R72, PR, RZ, 0x40 ;  /* 0x00000040ff487803 */ /* 0x000fe40000000000 */
[----:B------:R-:W-:-:S04]  /*3220*/  ISETP.GT.AND P6, PT, R47, RZ, !P6 ;  /* 0x000000ff2f00720c */ /* 0x000fc800077c4270 */
[----:B------:R-:W-:-:S04]  /*3230*/  ISETP.LT.OR P6, PT, R62, 0x1, P6 ;  /* 0x000000013e00780c */ /* 0x000fc800037c1670 */
[----:B------:R-:W-:Y:S02]  /*3240*/  FSEL R91, R3, -INF , !P6 ;  /* 0xff800000035b7808 */ /* 0x000fe40007000000 */
[----:B------:R-:W-:-:S04]  /*3250*/  ISETP.GE.AND P6, PT, R59, 0x7a, PT ;  /* 0x0000007a3b00780c */ /* 0x000fc80003fc6270 */
[----:B------:R-:W-:Y:S02]  /*3260*/  P2R R84, PR, RZ, 0x40 ;  /* 0x00000040ff547803 */ /* 0x000fe40000000000 */
[----:B------:R-:W-:-:S04]  /*3270*/  ISETP.GT.AND P6, PT, R47, 0x79, !P6 ;  /* 0x000000792f00780c */ /* 0x000fc800077c4270 */
[----:B------:R-:W-:Y:S02]  /*3280*/  ISETP.LT.OR P6, PT, R62, 0x7a, P6 ;  /* 0x0000007a3e00780c */ /* 0x000fe400037c1670 */
[----:B------:R-:W-:Y:S02]  /*3290*/  VIADDMNMX R62, R68, R70, R63, PT ;  /* 0x00000046443e7246 */ /* 0x000fe4000380013f */
[----:B------:R-:W-:Y:S01]  /*32a0*/  FSEL R3, R85, -INF , !P6 ;  /* 0xff80000055037808 */ /* 0x000fe20007000000 */
[----:B------:R-:W-:Y:S08]  /*32b0*/  @!P3 BRA `(.L_x_969) ;  /* 0x000000000054b947 */ /* 0x000ff00003800000 */
[----:B------:R-:W-:Y:S01]  /*32c0*/  IMAD R68, R16, UR38, R68 ;  /* 0x0000002610447c24 */ /* 0x000fe2000f8e0244 */
[----:B------:R-:W-:Y:S03]  /*32d0*/  BSSY B0, `(.L_x_970) ;  /* 0x000000f000007945 */ /* 0x000fe60003800000 */
[----:B------:R-:W-:-:S05]  /*32e0*/  IMAD.IADD R68, R68, 0x1, -R11 ;  /* 0x0000000144447824 */ /* 0x000fca00078e0a0b */
        /* <DEDUP_REMOVED lines=9> */
.L_x_971:
[----:B------:R-:W-:-:S13]  /*3380*/  ISETP.NE.AND P6, PT, R15, 0x1, PT ;  /* 0x000000010f00780c */ /* 0x000fda0003fc5270 */
[----:B------:R-:W0:Y:S02]  /*3390*/  @P6 LDC.64 R70, c[0x0][0x9e8] ;  /* 0x00027a00ff466b82 */ /* 0x000e240000000a00 */
[----:B0-----:R-:W-:-:S05]  /*33a0*/  @P6 IMAD.HI.U32 R70, R68, R70, RZ ;  /* 0x0000004644466227 */ /* 0x001fca00078e00ff */
[----:B------:R-:W-:-:S07]  /*33b0*/  @P6 SHF.R.U32.HI R68, RZ, R71, R70 ;  /* 0x00000047ff446219 */ /* 0x000fce0000011646 */
.L_x_972:
[----:B------:R-:W-:Y:S05]  /*33c0*/  BSYNC B0 ;  /* 0x0000000000007941 */ /* 0x000fea0003800000 */
.L_x_970:
[----:B------:R-:W-:-:S04]  /*33d0*/  IMAD R37, R68, R15, -R55 ;  /* 0x0000000f44257224 */ /* 0x000fc800078e0a37 */
[----:B------:R-:W-:-:S05]  /*33e0*/  IMAD R37, R2, -0x2, R37 ;  /* 0xfffffffe02257824 */ /* 0x000fca00078e0225 */
[----:B------:R-:W-:Y:S02]  /*33f0*/  VIMNMX R66, R66, R37, !PT ;  /* 0x0000002542427248 */ /* 0x000fe40007fe0100 */
[----:B------:R-:W-:-:S07]  /*3400*/  VIADDMNMX R62, R37, R15, R62, PT ;  /* 0x0000000f253e7246 */ /* 0x000fce000380013e */
.L_x_969:
[----:B------:R-:W-:Y:S01]  /*3410*/  ISETP.GT.AND P4, PT, R66, 0x1, !P4 ;  /* 0x000000014200780c */ /* 0x000fe20006784270 */
[----:B------:R-:W-:Y:S01]  /*3420*/  ULDC UR4, c[0x0][0x988] ;  /* 0x0002620000047ab9 */ /* 0x000fe20000000800 */
[----:B------:R-:W-:Y:S02]  /*3430*/  ISETP.NE.AND P6, PT, R79, RZ, PT ;  /* 0x000000ff4f00720c */ /* 0x000fe40003fc5270 */
[----:B------:R-:W-:Y:S02]  /*3440*/  ISETP.LT.OR P4, PT, R62, 0x2, P4 ;  /* 0x000000023e00780c */ /* 0x000fe40002781670 */
[----:B------:R-:W-:Y:S02]  /*3450*/  ISETP.GT.AND P5, PT, R66, 0x78, !P5 ;  /* 0x000000784200780c */ /* 0x000fe40006fa4270 */
[----:B------:R-:W-:Y:S02]  /*3460*/  FSEL R37, R4, -INF , !P4 ;  /* 0xff80000004257808 */ /* 0x000fe40006000000 */
[----:B------:R-:W-:-:S02]  /*3470*/  ISETP.NE.AND P4, PT, R51, RZ, PT ;  /* 0x000000ff3300720c */ /* 0x000fc40003f85270 */
[----:B------:R-:W-:Y:S02]  /*3480*/  FMNMX.FTZ R4, R91, R93, !PT ;  /* 0x0000005d5b047209 */ /* 0x000fe40007810000 */
[----:B------:R-:W-:Y:S02]  /*3490*/  ISETP.GT.AND P4, PT, R66, 0x8, !P4 ;  /* 0x000000084200780c */ /* 0x000fe40006784270 */
[----:B------:R-:W-:Y:S02]  /*34a0*/  FMNMX.FTZ R4, R95, R4, !PT ;  /* 0x000000045f047209 */ /* 0x000fe40007810000 */
[----:B------:R-:W-:Y:S02]  /*34b0*/  ISETP.LT.OR P4, PT, R62, 0x9, P4 ;  /* 0x000000093e00780c */ /* 0x000fe40002781670 */
[----:B------:R-:W-:Y:S02]  /*34c0*/  FMNMX.FTZ R4, R137, R4, !PT ;  /* 0x0000000489047209 */ /* 0x000fe40007810000 */
[----:B------:R-:W-:-:S02]  /*34d0*/  FSEL R39, R8, -INF , !P4 ;  /* 0xff80000008277808 */ /* 0x000fc40006000000 */
[----:B------:R-:W-:Y:S02]  /*34e0*/  ISETP.NE.AND P4, PT, R74, RZ, PT ;  /* 0x000000ff4a00720c */ /* 0x000fe40003f85270 */
[----:B------:R-:W-:Y:S02]  /*34f0*/  FMNMX.FTZ R4, R139, R4, !PT ;  /* 0x000000048b047209 */ /* 0x000fe40007810000 */
[----:B------:R-:W-:Y:S02]  /*3500*/  ISETP.GT.AND P4, PT, R66, 0x9, !P4 ;  /* 0x000000094200780c */ /* 0x000fe40006784270 */
[----:B------:R-:W-:Y:S02]  /*3510*/  FMNMX.FTZ R4, R141, R4, !PT ;  /* 0x000000048d047209 */ /* 0x000fe40007810000 */
[----:B------:R-:W-:Y:S02]  /*3520*/  ISETP.LT.OR P4, PT, R62, 0xa, P4 ;  /* 0x0000000a3e00780c */ /* 0x000fe40002781670 */
[----:B------:R-:W-:-:S02]  /*3530*/  FMNMX.FTZ R4, R135, R4, !PT ;  /* 0x0000000487047209 */ /* 0x000fc40007810000 */
[----:B------:R-:W-:Y:S02]  /*3540*/  FSEL R41, R9, -INF , !P4 ;  /* 0xff80000009297808 */ /* 0x000fe40006000000 */
[----:B------:R-:W-:Y:S02]  /*3550*/  ISETP.NE.AND P4, PT, R75, RZ, PT ;  /* 0x000000ff4b00720c */ /* 0x000fe40003f85270 */
[----:B------:R-:W-:Y:S02]  /*3560*/  FMNMX.FTZ R4, R97, R4, !PT ;  /* 0x0000000461047209 */ /* 0x000fe40007810000 */
[----:B------:R-:W-:Y:S02]  /*3570*/  ISETP.GT.AND P4, PT, R66, 0x10, !P4 ;  /* 0x000000104200780c */ /* 0x000fe40006784270 */
[----:B------:R-:W-:Y:S02]  /*3580*/  FMNMX.FTZ R4, R133, R4, !PT ;  /* 0x0000000485047209 */ /* 0x000fe40007810000 */
[----:B------:R-:W-:-:S02]  /*3590*/  ISETP.LT.OR P4, PT, R62, 0x11, P4 ;  /* 0x000000113e00780c */ /* 0x000fc40002781670 */
[----:B------:R-:W-:Y:S02]  /*35a0*/  FMNMX.FTZ R4, R99, R4, !PT ;  /* 0x0000000463047209 */ /* 0x000fe40007810000 */
[----:B------:R-:W-:Y:S02]  /*35b0*/  FSEL R43, R10, -INF , !P4 ;  /* 0xff8000000a2b7808 */ /* 0x000fe40006000000 */
[----:B------:R-:W-:Y:S02]  /*35c0*/  ISETP.NE.AND P4, PT, R78, RZ, PT ;  /* 0x000000ff4e00720c */ /* 0x000fe40003f85270 */
[----:B------:R-:W-:Y:S02]  /*35d0*/  FMNMX.FTZ R4, R131, R4, !PT ;  /* 0x0000000483047209 */ /* 0x000fe40007810000 */
[----:B------:R-:W-:Y:S02]  /*35e0*/  ISETP.GT.AND P4, PT, R66, 0x11, !P4 ;  /* 0x000000114200780c */ /* 0x000fe40006784270 */
[----:B------:R-:W-:-:S02]  /*35f0*/  FMNMX.FTZ R4, R101, R4, !PT ;  /* 0x0000000465047209 */ /* 0x000fc40007810000 */
[----:B------:R-:W-:Y:S02]  /*3600*/  ISETP.LT.OR P4, PT, R62, 0x12, P4 ;  /* 0x000000123e00780c */ /* 0x000fe40002781670 */
[----:B------:R-:W-:Y:S02]  /*3610*/  FMNMX.FTZ R4, R129, R4, !PT ;  /* 0x0000000481047209 */ /* 0x000fe40007810000 */
[----:B------:R-:W-:Y:S01]  /*3620*/  FSEL R45, R12, -INF , !P4 ;  /* 0xff8000000c2d7808 */ /* 0x000fe20006000000 */
[----:B------:R-:W-:Y:S01]  /*3630*/  IMAD.U32 R12, RZ, RZ, UR4 ;  /* 0x00000004ff0c7e24 */ /* 0x000fe2000f8e00ff */
[----:B------:R-:W-:Y:S02]  /*3640*/  ISETP.GT.AND P4, PT, R66, 0x18, !P6 ;  /* 0x000000184200780c */ /* 0x000fe40007784270 */
[----:B------:R-:W-:Y:S02]  /*3650*/  ISETP.NE.AND P6, PT, R53, RZ, PT ;  /* 0x000000ff3500720c */ /* 0x000fe40003fc5270 */
        /* <DEDUP_REMOVED lines=9> */
[----:B------:R-:W-:Y:S02]  /*36f0*/  FSEL R47, R20, -INF , !P4 ;  /* 0xff800000142f7808 */ /* 0x000fe40006000000 */
[----:B------:R-:W-:Y:S02]  /*3700*/  ISETP.NE.AND P4, PT, R86, RZ, PT ;  /* 0x000000ff5600720c */ /* 0x000fe40003f85270 */
[----:B------:R-:W-:Y:S02]  /*3710*/  FMNMX.FTZ R4, R123, R4, !PT ;  /* 0x000000047b047209 */ /* 0x000fe40007810000 */
[----:B------:R-:W-:-:S02]  /*3720*/  ISETP.GT.AND P4, PT, R66, 0x20, !P4 ;  /* 0x000000204200780c */ /* 0x000fc40006784270 */
[----:B------:R-:W-:Y:S02]  /*3730*/  FMNMX.FTZ R4, R121, R4, !PT ;  /* 0x0000000479047209 */ /* 0x000fe40007810000 */
[----:B------:R-:W-:Y:S02]  /*3740*/  ISETP.LT.OR P4, PT, R62, 0x21, P4 ;  /* 0x000000213e00780c */ /* 0x000fe40002781670 */
[----:B------:R-:W-:Y:S02]  /*3750*/  FMNMX.FTZ R4, R119, R4, !PT ;  /* 0x0000000477047209 */ /* 0x000fe40007810000 */
[----:B------:R-:W-:Y:S02]  /*3760*/  FSEL R49, R26, -INF , !P4 ;  /* 0xff8000001a317808 */ /* 0x000fe40006000000 */
[----:B------:R-:W-:Y:S02]  /*3770*/  ISETP.NE.AND P4, PT, R87, RZ, PT ;  /* 0x000000ff5700720c */ /* 0x000fe40003f85270 */
[----:B------:R-:W-:-:S02]  /*3780*/  FMNMX.FTZ R4, R117, R4, !PT ;  /* 0x0000000475047209 */ /* 0x000fc40007810000 */
[----:B------:R-:W-:Y:S02]  /*3790*/  ISETP.GT.AND P4, PT, R66, 0x21, !P4 ;  /* 0x000000214200780c */ /* 0x000fe40006784270 */
[----:B------:R-:W-:Y:S02]  /*37a0*/  FMNMX.FTZ R4, R115, R4, !PT ;  /* 0x0000000473047209 */ /* 0x000fe40007810000 */
[----:B------:R-:W-:Y:S02]  /*37b0*/  ISETP.LT.OR P4, PT, R62, 0x22, P4 ;  /* 0x000000223e00780c */ /* 0x000fe40002781670 */
[----:B------:R-:W-:Y:S02]  /*37c0*/  FMNMX.FTZ R4, R113, R4, !PT ;  /* 0x0000000471047209 */ /* 0x000fe40007810000 */
        /* <DEDUP_REMOVED lines=22> */
[----:B------:R-:W-:Y:S01]  /*3930*/  ISETP.NE.AND P4, PT, R96, RZ, PT ;  /* 0x000000ff6000720c */ /* 0x000fe20003f85270 */
[----:B------:R-:W0:Y:S01]  /*3940*/  SHFL.BFLY PT, R9, R4, 0x2, 0x1f ;  /* 0x0c401f0004097f89 */ /* 0x000e2200000e0000 */
[----:B------:R-:W-:Y:S02]  /*3950*/  ISETP.LT.OR P5, PT, R62, 0x79, P5 ;  /* 0x000000793e00780c */ /* 0x000fe40002fa1670 */
[----:B------:R-:W-:Y:S02]  /*3960*/  ISETP.GT.AND P4, PT, R66, 0x31, !P4 ;  /* 0x000000314200780c */ /* 0x000fe40006784270 */
[----:B------:R-:W-:-:S02]  /*3970*/  FSEL R25, R25, -INF , !P5 ;  /* 0xff80000019197808 */ /* 0x000fc40006800000 */
[----:B------:R-:W-:-:S04]  /*3980*/  ISETP.LT.OR P4, PT, R62, 0x32, P4 ;  /* 0x000000323e00780c */ /* 0x000fc80002781670 */
[----:B------:R-:W-:Y:S02]  /*3990*/  FSEL R59, R36, -INF , !P4 ;  /* 0xff800000243b7808 */ /* 0x000fe40006000000 */
[----:B------:R-:W-:-:S04]  /*39a0*/  ISETP.NE.AND P4, PT, R98, RZ, PT ;  /* 0x000000ff6200720c */ /* 0x000fc80003f85270 */
[----:B------:R-:W-:-:S04]  /*39b0*/  ISETP.GT.AND P4, PT, R66, 0x38, !P4 ;  /* 0x000000384200780c */ /* 0x000fc80006784270 */
[----:B------:R-:W-:Y:S02]  /*39c0*/  ISETP.LT.OR P4, PT, R62, 0x39, P4 ;  /* 0x000000393e00780c */ /* 0x000fe40002781670 */
[----:B0-----:R-:W-:Y:S02]  /*39d0*/  FMNMX.FTZ R8, R4, R9, !PT ;  /* 0x0000000904087209 */ /* 0x001fe40007810000 */
[----:B------:R-:W-:Y:S02]  /*39e0*/  FSEL R61, R38, -INF , !P4 ;  /* 0xff800000263d7808 */ /* 0x000fe40006000000 */
[----:B------:R-:W-:Y:S01]  /*39f0*/  ISETP.NE.AND P4, PT, R100, RZ, PT ;  /* 0x000000ff6400720c */ /* 0x000fe20003f85270 */
[----:B------:R-:W0:Y:S03]  /*3a00*/  SHFL.BFLY PT, R9, R8, 0x1, 0x1f ;  /* 0x0c201f0008097f89 */ /* 0x000e2600000e0000 */
[----:B------:R-:W-:-:S04]  /*3a10*/  ISETP.GT.AND P4, PT, R66, 0x39, !P4 ;  /* 0x000000394200780c */ /* 0x000fc80006784270 */
[----:B------:R-:W-:-:S04]  /*3a20*/  ISETP.LT.OR P4, PT, R62, 0x3a, P4 ;  /* 0x0000003a3e00780c */ /* 0x000fc80002781670 */
[----:B------:R-:W-:Y:S02]  /*3a30*/  FSEL R63, R40, -INF , !P4 ;  /* 0xff800000283f7808 */ /* 0x000fe40006000000 */
[----:B------:R-:W-:-:S04]  /*3a40*/  ISETP.NE.AND P4, PT, R102, RZ, PT ;  /* 0x000000ff6600720c */ /* 0x000fc80003f85270 */
[----:B------:R-:W-:-:S04]  /*3a50*/  ISETP.GT.AND P4, PT, R66, 0x40, !P4 ;  /* 0x000000404200780c */ /* 0x000fc80006784270 */
[----:B------:R-:W-:Y:S02]  /*3a60*/  ISETP.LT.OR P4, PT, R62, 0x41, P4 ;  /* 0x000000413e00780c */ /* 0x000fe40002781670 */
[----:B0-----:R-:W-:Y:S02]  /*3a70*/  FMNMX.FTZ R9, R8, R9, !PT ;  /* 0x0000000908097209 */ /* 0x001fe40007810000 */
[----:B------:R-:W-:Y:S02]  /*3a80*/  FSEL R65, R42, -INF , !P4 ;  /* 0xff8000002a417808 */ /* 0x000fe40006000000 */
[----:B------:R-:W-:Y:S01]  /*3a90*/  ISETP.GT.AND P4, PT, R66, 0x41, !P6 ;  /* 0x000000414200780c */ /* 0x000fe20007784270 */
[----:B------:R-:W-:Y:S01]  /*3aa0*/  FMUL.FTZ R10, R9, R12 ;  /* 0x0000000c090a7220 */ /* 0x000fe20000410000 */
[----:B------:R-:W-:Y:S02]  /*3ab0*/  ISETP.NE.AND P6, PT, R69, RZ, PT ;  /* 0x000000ff4500720c */ /* 0x000fe40003fc5270 */
[----:B------:R-:W-:-:S04]  /*3ac0*/  ISETP.LT.OR P4, PT, R62, 0x42, P4 ;  /* 0x000000423e00780c */ /* 0x000fc80002781670 */
[----:B------:R-:W-:Y:S02]  /*3ad0*/  FSEL R67, R44, -INF , !P4 ;  /* 0xff8000002c437808 */ /* 0x000fe40006000000 */
[----:B------:R-:W-:Y:S01]  /*3ae0*/  ISETP.NE.AND P4, PT, R104, RZ, PT ;  /* 0x000000ff6800720c */ /* 0x000fe20003f85270 */
[----:B------:R-:W0:Y:S03]  /*3af0*/  @P2 LDC R44, c[0x0][0x44c] ;  /* 0x00011300ff2c2b82 */ /* 0x000e260000000800 */
[----:B------:R-:W-:-:S04]  /*3b00*/  ISETP.GT.AND P4, PT, R66, 0x48, !P4 ;  /* 0x000000484200780c */ /* 0x000fc80006784270 */
[----:B------:R-:W-:-:S04]  /*3b10*/  ISETP.LT.OR P4, PT, R62, 0x49, P4 ;  /* 0x000000493e00780c */ /* 0x000fc80002781670 */
[----:B------:R-:W-:Y:S02]  /*3b20*/  FSEL R69, R46, -INF , !P4 ;  /* 0xff8000002e457808 */ /* 0x000fe40006000000 */
[----:B------:R-:W-:Y:S01]  /*3b30*/  ISETP.NE.AND P4, PT, R106, RZ, PT ;  /* 0x000000ff6a00720c */ /* 0x000fe20003f85270 */
[----:B------:R-:W1:Y:S03]  /*3b40*/  @P2 LDC R46, c[0x0][0x450] ;  /* 0x00011400ff2e2b82 */ /* 0x000e660000000800 */
[----:B------:R-:W-:-:S04]  /*3b50*/  ISETP.GT.AND P4, PT, R66, 0x49, !P4 ;  /* 0x000000494200780c */ /* 0x000fc80006784270 */
[----:B------:R-:W-:-:S04]  /*3b60*/  ISETP.LT.OR P4, PT, R62, 0x4a, P4 ;  /* 0x0000004a3e00780c */ /* 0x000fc80002781670 */
[----:B------:R-:W-:Y:S02]  /*3b70*/  FSEL R71, R48, -INF , !P4 ;  /* 0xff80000030477808 */ /* 0x000fe40006000000 */
[----:B------:R-:W-:-:S04]  /*3b80*/  ISETP.NE.AND P4, PT, R108, RZ, PT ;  /* 0x000000ff6c00720c */ /* 0x000fc80003f85270 */
        /* <DEDUP_REMOVED lines=31> */
[----:B------:R-:W-:Y:S02]  /*3d80*/  ISETP.GT.AND P4, PT, R66, 0x70, !P6 ;  /* 0x000000704200780c */ /* 0x000fe40007784270 */
[----:B------:R-:W-:Y:S02]  /*3d90*/  ISETP.NE.AND P6, PT, R72, RZ, PT ;  /* 0x000000ff4800720c */ /* 0x000fe40003fc5270 */
[----:B------:R-:W-:-:S04]  /*3da0*/  ISETP.LT.OR P4, PT, R62, 0x71, P4 ;  /* 0x000000713e00780c */ /* 0x000fc80002781670 */
[----:B------:R-:W-:Y:S02]  /*3db0*/  FSEL R87, R82, -INF , !P4 ;  /* 0xff80000052577808 */ /* 0x000fe40006000000 */
[----:B------:R-:W-:-:S04]  /*3dc0*/  FSETP.NEU.FTZ.AND P4, PT, R9, -INF , PT ;  /* 0xff8000000900780b */ /* 0x000fc80003f9d000 */
[----:B------:R-:W-:Y:S02]  /*3dd0*/  FSEL R20, R10, RZ, P4 ;  /* 0x000000ff0a147208 */ /* 0x000fe40002000000 */
[----:B------:R-:W-:Y:S02]  /*3de0*/  ISETP.GT.AND P4, PT, R66, RZ, !P6 ;  /* 0x000000ff4200720c */ /* 0x000fe40007784270 */
[----:B------:R-:W-:Y:S01]  /*3df0*/  ISETP.NE.AND P6, PT, R84, RZ, PT ;  /* 0x000000ff5400720c */ /* 0x000fe20003fc5270 */
[-CC-:B------:R-:W-:Y:S01]  /*3e00*/  FFMA.FTZ R164, R125, R12.reuse, -R20.reuse ;  /* 0x0000000c7da47223 */ /* 0x180fe20000010814 */
[----:B------:R-:W-:Y:S01]  /*3e10*/  ISETP.LT.OR P4, PT, R62, 0x1, P4 ;  /* 0x000000013e00780c */ /* 0x000fe20002781670 */
[-CC-:B------:R-:W-:Y:S01]  /*3e20*/  FFMA.FTZ R8, R119, R12.reuse, -R20.reuse ;  /* 0x0000000c77087223 */ /* 0x180fe20000010814 */
[----:B------:R-:W-:Y:S01]  /*3e30*/  ISETP.GT.AND P6, PT, R66, 0x79, !P6 ;  /* 0x000000794200780c */ /* 0x000fe200077c4270 */
[-CC-:B------:R-:W-:Y:S01]  /*3e40*/  FFMA.FTZ R180, R91, R12.reuse, -R20.reuse ;  /* 0x0000000c5bb47223 */ /* 0x180fe20000010814 */
[----:B------:R-:W-:Y:S01]  /*3e50*/  FSEL R0, R0, -INF , !P4 ;  /* 0xff80000000007808 */ /* 0x000fe20006000000 */
[-CC-:B------:R-:W-:Y:S01]  /*3e60*/  FFMA.FTZ R91, R93, R12.reuse, -R20.reuse ;  /* 0x0000000c5d5b7223 */ /* 0x180fe20000010814 */
[----:B------:R-:W-:Y:S01]  /*3e70*/  ISETP.NE.AND P4, PT, R80, RZ, PT ;  /* 0x000000ff5000720c */ /* 0x000fe20003f85270 */
[-CC-:B------:R-:W-:Y:S01]  /*3e80*/  FFMA.FTZ R182, R95, R12.reuse, -R20.reuse ;  /* 0x0000000c5fb67223 */ /* 0x180fe20000010814 */
[----:B------:R-:W-:Y:S01]  /*3e90*/  FMNMX.FTZ R4, R0, R37, !PT ;  /* 0x0000002500047209 */ /* 0x000fe20007810000 */
[----:B------:R-:W-:Y:S01]  /*3ea0*/  MUFU.EX2 R180, R180 ;  /* 0x000000b400b47308 */ /* 0x000fe20000000800 */
[----:B------:R-:W-:Y:S01]  /*3eb0*/  ISETP.GT.AND P4, PT, R66, 0x71, !P4 ;  /* 0x000000714200780c */ /* 0x000fe20006784270 */
[--C-:B------:R-:W-:Y:S01]  /*3ec0*/  FFMA.FTZ R93, R137, R12, -R20.reuse ;  /* 0x0000000c895d7223 */ /* 0x100fe20000010814 */
[----:B------:R-:W-:Y:S01]  /*3ed0*/  FMNMX.FTZ R4, R39, R4, !PT ;  /* 0x0000000427047209 */ /* 0x000fe20007810000 */
[-CC-:B------:R-:W-:Y:S01]  /*3ee0*/  FFMA.FTZ R176, R139, R12.reuse, -R20.reuse ;  /* 0x0000000c8bb07223 */ /* 0x180fe20000010814 */
[C---:B------:R-:W-:Y:S01]  /*3ef0*/  ISETP.LT.OR P4, PT, R62.reuse, 0x72, P4 ;  /* 0x000000723e00780c */ /* 0x040fe20002781670 */
[--C-:B------:R-:W-:Y:S01]  /*3f00*/  FFMA.FTZ R95, R141, R12, -R20.reuse ;  /* 0x0000000c8d5f7223 */ /* 0x100fe20000010814 */
[----:B------:R-:W-:Y:S01]  /*3f10*/  FMNMX.FTZ R4, R41, R4, !PT ;  /* 0x0000000429047209 */ /* 0x000fe20007810000 */
[----:B------:R-:W2:Y:S01]  /*3f20*/  MUFU.EX2 R91, R91 ;  /* 0x0000005b005b7308 */ /* 0x000ea20000000800 */
[----:B------:R-:W-:Y:S01]  /*3f30*/  FSEL R125, R21, -INF , !P4 ;  /* 0xff800000157d7808 */ /* 0x000fe20006000000 */
[--C-:B------:R-:W-:Y:S01]  /*3f40*/  FFMA.FTZ R21, R123, R12, -R20.reuse ;  /* 0x0000000c7b157223 */ /* 0x100fe20000010814 */
[----:B------:R-:W-:Y:S01]  /*3f50*/  FMNMX.FTZ R4, R43, R4, !PT ;  /* 0x000000042b047209 */ /* 0x000fe20007810000 */
[-CC-:B------:R-:W-:Y:S01]  /*3f60*/  FFMA.FTZ R3, R3, R12.reuse, -R20.reuse ;  /* 0x0000000c03037223 */ /* 0x180fe20000010814 */
[----:B------:R-:W-:Y:S01]  /*3f70*/  ISETP.LT.OR P6, PT, R62, 0x7a, P6 ;  /* 0x0000007a3e00780c */ /* 0x000fe200037c1670 */
[--C-:B------:R-:W-:Y:S01]  /*3f80*/  FFMA.FTZ R178, R135, R12, -R20.reuse ;  /* 0x0000000c87b27223 */ /* 0x100fe20000010814 */
[----:B------:R-:W-:Y:S01]  /*3f90*/  FMNMX.FTZ R4, R45, R4, !PT ;  /* 0x000000042d047209 */ /* 0x000fe20007810000 */
[----:B------:R-:W3:Y:S01]  /*3fa0*/  MUFU.EX2 R182, R182 ;  /* 0x000000b600b67308 */ /* 0x000ee20000000800 */
[----:B------:R-:W-:Y:S01]  /*3fb0*/  FSEL R123, R24, -INF , !P6 ;  /* 0xff800000187b7808 */ /* 0x000fe20007000000 */
[--C-:B------:R-:W-:Y:S01]  /*3fc0*/  FFMA.FTZ R97, R97, R12, -R20.reuse ;  /* 0x0000000c61617223 */ /* 0x100fe20000010814 */
[----:B------:R-:W-:Y:S01]  /*3fd0*/  FMNMX.FTZ R4, R13, R4, !PT ;  /* 0x000000040d047209 */ /* 0x000fe20007810000 */
[-CC-:B------:R-:W-:Y:S01]  /*3fe0*/  FFMA.FTZ R172, R133, R12.reuse, -R20.reuse ;  /* 0x0000000c85ac7223 */ /* 0x180fe20000010814 */
[-CC-:B------:R-:W-:Y:S01]  /*3ff0*/  FFMA.FTZ R99, R99, R12.reuse, -R20.reuse ;  /* 0x0000000c63637223 */ /* 0x180fe20000010814 */
[--C-:B------:R-:W-:Y:S01]  /*4000*/  FFMA.FTZ R174, R131, R12, -R20.reuse ;  /* 0x0000000c83ae7223 */ /* 0x100fe20000010814 */
[----:B------:R-:W-:Y:S01]  /*4010*/  FMNMX.FTZ R4, R47, R4, !PT ;  /* 0x000000042f047209 */ /* 0x000fe20007810000 */
[----:B------:R-:W4:Y:S01]  /*4020*/  MUFU.EX2 R93, R93 ;  /* 0x0000005d005d7308 */ /* 0x000f220000000800 */
[-CC-:B------:R-:W-:Y:S01]  /*4030*/  FFMA.FTZ R101, R101, R12.reuse, -R20.reuse ;  /* 0x0000000c65657223 */ /* 0x180fe20000010814 */
[--C-:B------:R-:W-:Y:S01]  /*4040*/  FFMA.FTZ R168, R129, R12, -R20.reuse ;  /* 0x0000000c81a87223 */ /* 0x100fe20000010814 */
[----:B------:R-:W-:Y:S01]  /*4050*/  FMNMX.FTZ R4, R49, R4, !PT ;  /* 0x0000000431047209 */ /* 0x000fe20007810000 */
[-CC-:B------:R-:W-:Y:S01]  /*4060*/  FFMA.FTZ R103, R103, R12.reuse, -R20.reuse ;  /* 0x0000000c67677223 */ /* 0x180fe20000010814 */
[-CC-:B------:R-:W-:Y:S01]  /*4070*/  FFMA.FTZ R170, R127, R12.reuse, -R20.reuse ;  /* 0x0000000c7faa7223 */ /* 0x180fe20000010814 */
[--C-:B------:R-:W-:Y:S01]  /*4080*/  FFMA.FTZ R105, R105, R12, -R20.reuse ;  /* 0x0000000c69697223 */ /* 0x100fe20000010814 */
[----:B------:R-:W-:Y:S01]  /*4090*/  FMNMX.FTZ R4, R51, R4, !PT ;  /* 0x0000000433047209 */ /* 0x000fe20007810000 */
[----:B------:R-:W5:Y:S01]  /*40a0*/  MUFU.EX2 R176, R176 ;  /* 0x000000b000b07308 */ /* 0x000f620000000800 */
[-CC-:B------:R-:W-:Y:S01]  /*40b0*/  FFMA.FTZ R121, R121, R12.reuse, -R20.reuse ;  /* 0x0000000c79797223 */ /* 0x180fe20000010814 */
[--C-:B------:R-:W-:Y:S01]  /*40c0*/  FFMA.FTZ R117, R117, R12, -R20.reuse ;  /* 0x0000000c75757223 */ /* 0x100fe20000010814 */
[----:B------:R-:W-:Y:S01]  /*40d0*/  FMNMX.FTZ R4, R53, R4, !PT ;  /* 0x0000000435047209 */ /* 0x000fe20007810000 */
[-CC-:B------:R-:W-:Y:S01]  /*40e0*/  FFMA.FTZ R115, R115, R12.reuse, -R20.reuse ;  /* 0x0000000c73737223 */ /* 0x180fe20000010814 */
[-CC-:B------:R-:W-:Y:S01]  /*40f0*/  FFMA.FTZ R113, R113, R12.reuse, -R20.reuse ;  /* 0x0000000c71717223 */ /* 0x180fe20000010814 */
[--C-:B------:R-:W-:Y:S01]  /*4100*/  FFMA.FTZ R111, R111, R12, -R20.reuse ;  /* 0x0000000c6f6f7223 */ /* 0x100fe20000010814 */
[----:B------:R-:W-:Y:S01]  /*4110*/  FMNMX.FTZ R4, R55, R4, !PT ;  /* 0x0000000437047209 */ /* 0x000fe20007810000 */
[----:B------:R-:W0:Y:S01]  /*4120*/  MUFU.EX2 R95, R95 ;  /* 0x0000005f005f7308 */ /* 0x000e220000000800 */
[-CC-:B------:R-:W-:Y:S01]  /*4130*/  FFMA.FTZ R109, R109, R12.reuse, -R20.reuse ;  /* 0x0000000c6d6d7223 */ /* 0x180fe20000010814 */
[--C-:B------:R-:W-:Y:S01]  /*4140*/  FFMA.FTZ R107, R107, R12, -R20.reuse ;  /* 0x0000000c6b6b7223 */ /* 0x100fe20000010814 */
[----:B------:R-:W-:Y:S01]  /*4150*/  FMNMX.FTZ R4, R57, R4, !PT ;  /* 0x0000000439047209 */ /* 0x000fe20007810000 */
[-CC-:B------:R-:W-:Y:S01]  /*4160*/  FFMA.FTZ R31, R31, R12.reuse, -R20.reuse ;  /* 0x0000000c1f1f7223 */ /* 0x180fe20000010814 */
[-CC-:B------:R-:W-:Y:S01]  /*4170*/  FFMA.FTZ R35, R35, R12.reuse, -R20.reuse ;  /* 0x0000000c23237223 */ /* 0x180fe20000010814 */
[--C-:B------:R-:W-:Y:S01]  /*4180*/  FFMA.FTZ R29, R29, R12, -R20.reuse ;  /* 0x0000000c1d1d7223 */ /* 0x100fe20000010814 */
[----:B------:R-:W-:Y:S01]  /*4190*/  FMNMX.FTZ R4, R59, R4, !PT ;  /* 0x000000043b047209 */ /* 0x000fe20007810000 */
[----:B------:R2:W-:Y:S01]  /*41a0*/  MUFU.EX2 R154, R3 ;  /* 0x00000003009a7308 */ /* 0x0005e20000000800 */
[-CC-:B------:R-:W-:Y:S01]  /*41b0*/  FFMA.FTZ R33, R33, R12.reuse, -R20.reuse ;  /* 0x0000000c21217223 */ /* 0x180fe20000010814 */
[----:B------:R-:W-:Y:S01]  /*41c0*/  FFMA.FTZ R27, R27, R12, -R20 ;  /* 0x0000000c1b1b7223 */ /* 0x000fe20000010814 */
[----:B------:R-:W-:-:S04]  /*41d0*/  FMNMX.FTZ R4, R61, R4, !PT ;  /* 0x000000043d047209 */ /* 0x000fc80007810000 */
[----:B------:R-:W-:Y:S01]  /*41e0*/  FMNMX.FTZ R4, R63, R4, !PT ;  /* 0x000000043f047209 */ /* 0x000fe20007810000 */
[----:B------:R-:W1:Y:S01]  /*41f0*/  MUFU.EX2 R178, R178 ;  /* 0x000000b200b27308 */ /* 0x000e620000000800 */
[----:B--2---:R-:W-:Y:S01]  /*4200*/  FADD.FTZ R3, R180, R91 ;  /* 0x0000005bb4037221 */ /* 0x004fe20000010000 */
[----:B------:R-:W-:Y:S02]  /*4210*/  F2FP.F16.F32.PACK_AB R180, R91, R180 ;  /* 0x000000b45bb4723e */ /* 0x000fe400000000ff */
[----:B------:R-:W-:Y:S01]  /*4220*/  FMNMX.FTZ R4, R65, R4, !PT ;  /* 0x0000000441047209 */ /* 0x000fe20007810000 */
[----:B---3--:R-:W-:Y:S01]  /*4230*/  FADD.FTZ R36, R182, R3 ;  /* 0x00000003b6247221 */ /* 0x008fe20000010000 */
[----:B----4-:R-:W-:Y:S02]  /*4240*/  F2FP.F16.F32.PACK_AB R182, R93, R182 ;  /* 0x000000b65db6723e */ /* 0x010fe400000000ff */
[----:B------:R-:W-:Y:S01]  /*4250*/  FMNMX.FTZ R4, R67, R4, !PT ;  /* 0x0000000443047209 */ /* 0x000fe20007810000 */
[----:B------:R-:W2:Y:S01]  /*4260*/  MUFU.EX2 R97, R97 ;  /* 0x0000006100617308 */ /* 0x000ea20000000800 */
[----:B------:R-:W-:-:S02]  /*4270*/  FADD.FTZ R3, R93, R36 ;  /* 0x000000245d037221 */ /* 0x000fc40000010000 */
[----:B------:R-:W-:Y:S02]  /*4280*/  FMNMX.FTZ R4, R69, R4, !PT ;  /* 0x0000000445047209 */ /* 0x000fe40007810000 */
[----:B-----5:R-:W-:Y:S01]  /*4290*/  FADD.FTZ R38, R176, R3 ;  /* 0x00000003b0267221 */ /* 0x020fe20000010000 */
[----:B0-----:R-:W-:Y:S02]  /*42a0*/  F2FP.F16.F32.PACK_AB R176, R95, R176 ;  /* 0x000000b05fb0723e */ /* 0x001fe400000000ff */
[----:B------:R-:W-:Y:S01]  /*42b0*/  FMNMX.FTZ R4, R71, R4, !PT ;  /* 0x0000000447047209 */ /* 0x000fe20007810000 */
[----:B------:R-:W0:Y:S01]  /*42c0*/  MUFU.EX2 R172, R172 ;  /* 0x000000ac00ac7308 */ /* 0x000e220000000800 */
[----:B------:R-:W-:Y:S02]  /*42d0*/  FADD.FTZ R3, R95, R38 ;  /* 0x000000265f037221 */ /* 0x000fe40000010000 */
[----:B------:R-:W-:Y:S02]  /*42e0*/  FMNMX.FTZ R4, R73, R4, !PT ;  /* 0x0000000449047209 */ /* 0x000fe40007810000 */
[----:B-1----:R-:W-:-:S02]  /*42f0*/  FADD.FTZ R40, R178, R3 ;  /* 0x00000003b2287221 */ /* 0x002fc40000010000 */
[----:B------:R-:W-:Y:S01]  /*4300*/  FMNMX.FTZ R4, R75, R4, !PT ;  /* 0x000000044b047209 */ /* 0x000fe20007810000 */
[----:B------:R-:W1:Y:S01]  /*4310*/  MUFU.EX2 R99, R99 ;  /* 0x0000006300637308 */ /* 0x000e620000000800 */
[----:B--2---:R-:W-:Y:S02]  /*4320*/  F2FP.F16.F32.PACK_AB R178, R97, R178 ;  /* 0x000000b261b2723e */ /* 0x004fe400000000ff */
[----:B------:R-:W-:-:S04]  /*4330*/  FMNMX.FTZ R4, R77, R4, !PT ;  /* 0x000000044d047209 */ /* 0x000fc80007810000 */
[----:B------:R-:W-:Y:S01]  /*4340*/  FMNMX.FTZ R4, R79, R4, !PT ;  /* 0x000000044f047209 */ /* 0x000fe20007810000 */
[----:B------:R-:W2:Y:S03]  /*4350*/  MUFU.EX2 R174, R174 ;  /* 0x000000ae00ae7308 */ /* 0x000ea60000000800 */
[----:B------:R-:W-:-:S04]  /*4360*/  FMNMX.FTZ R4, R81, R4, !PT ;  /* 0x0000000451047209 */ /* 0x000fc80007810000 */
[----:B------:R-:W-:Y:S01]  /*4370*/  FMNMX.FTZ R4, R83, R4, !PT ;  /* 0x0000000453047209 */ /* 0x000fe20007810000 */
[----:B------:R-:W3:Y:S03]  /*4380*/  MUFU.EX2 R101, R101 ;  /* 0x0000006500657308 */ /* 0x000ee60000000800 */
[----:B------:R-:W-:-:S04]  /*4390*/  FMNMX.FTZ R4, R85, R4, !PT ;  /* 0x0000000455047209 */ /* 0x000fc80007810000 */
[----:B------:R-:W-:Y:S01]  /*43a0*/  FMNMX.FTZ R4, R89, R4, !PT ;  /* 0x0000000459047209 */ /* 0x000fe20007810000 */
[----:B------:R4:W-:Y:S03]  /*43b0*/  MUFU.EX2 R152, R33 ;  /* 0x0000002100987308 */ /* 0x0009e60000000800 */
[----:B------:R-:W-:-:S04]  /*43c0*/  FMNMX.FTZ R4, R87, R4, !PT ;  /* 0x0000000457047209 */ /* 0x000fc80007810000 */
[----:B------:R-:W-:Y:S01]  /*43d0*/  FMNMX.FTZ R4, R125, R4, !PT ;  /* 0x000000047d047209 */ /* 0x000fe20007810000 */
[----:B------:R-:W5:Y:S01]  /*43e0*/  MUFU.EX2 R168, R168 ;  /* 0x000000a800a87308 */ /* 0x000f620000000800 */
[----:B----4-:R-:W-:Y:S02]  /*43f0*/  FADD.FTZ R33, R97, R40 ;  /* 0x0000002861217221 */ /* 0x010fe40000010000 */
[----:B------:R-:W-:Y:S02]  /*4400*/  FMNMX.FTZ R4, R25, R4, !PT ;  /* 0x0000000419047209 */ /* 0x000fe40007810000 */
[----:B0-----:R-:W-:Y:S01]  /*4410*/  FADD.FTZ R42, R172, R33 ;  /* 0x00000021ac2a7221 */ /* 0x001fe20000010000 */
[----:B-1----:R-:W-:Y:S02]  /*4420*/  F2FP.F16.F32.PACK_AB R172, R99, R172 ;  /* 0x000000ac63ac723e */ /* 0x002fe400000000ff */
[----:B------:R-:W-:Y:S01]  /*4430*/  FMNMX.FTZ R4, R123, R4, !PT ;  /* 0x000000047b047209 */ /* 0x000fe20007810000 */
[----:B------:R-:W0:Y:S01]  /*4440*/  MUFU.EX2 R103, R103 ;  /* 0x0000006700677308 */ /* 0x000e220000000800 */
[----:B------:R-:W-:-:S03]  /*4450*/  FADD.FTZ R33, R99, R42 ;  /* 0x0000002a63217221 */ /* 0x000fc60000010000 */
[----:B------:R-:W1:Y:S01]  /*4460*/  SHFL.BFLY PT, R119, R4, 0x2, 0x1f ;  /* 0x0c401f0004777f89 */ /* 0x000e6200000e0000 */
[----:B--2---:R-:W-:Y:S01]  /*4470*/  FADD.FTZ R42, R174, R33 ;  /* 0x00000021ae2a7221 */ /* 0x004fe20000010000 */
[C---:B---3--:R-:W-:Y:S02]  /*4480*/  F2FP.F16.F32.PACK_AB R174, R101.reuse, R174 ;  /* 0x000000ae65ae723e */ /* 0x048fe400000000ff */
[----:B------:R-:W2:Y:S01]  /*4490*/  MUFU.EX2 R170, R170 ;  /* 0x000000aa00aa7308 */ /* 0x000ea20000000800 */
[----:B------:R-:W-:-:S07]  /*44a0*/  FADD.FTZ R33, R101, R42 ;  /* 0x0000002a65217221 */ /* 0x000fce0000010000 */
[----:B------:R-:W3:Y:S08]  /*44b0*/  MUFU.EX2 R105, R105 ;  /* 0x0000006900697308 */ /* 0x000ef00000000800 */
[----:B------:R4:W-:Y:S01]  /*44c0*/  MUFU.EX2 R158, R35 ;  /* 0x00000023009e7308 */ /* 0x0009e20000000800 */
[----:B-1----:R-:W-:-:S07]  /*44d0*/  FMNMX.FTZ R119, R4, R119, !PT ;  /* 0x0000007704777209 */ /* 0x002fce0007810000 */
[----:B------:R-:W1:Y:S01]  /*44e0*/  MUFU.EX2 R164, R164 ;  /* 0x000000a400a47308 */ /* 0x000e620000000800 */
[----:B------:R-:W1:Y:S01]  /*44f0*/  SHFL.BFLY PT, R10, R119, 0x1, 0x1f ;  /* 0x0c201f00770a7f89 */ /* 0x000e6200000e0000 */
[----:B----4-:R-:W-:-:S04]  /*4500*/  @P2 IMAD.HI.U32 R35, R23, R44, RZ ;  /* 0x0000002c17232227 */ /* 0x010fc800078e00ff */
[----:B-----5:R-:W-:Y:S01]  /*4510*/  FADD.FTZ R44, R168, R33 ;  /* 0x00000021a82c7221 */ /* 0x020fe20000010000 */
[----:B0-----:R-:W-:-:S03]  /*4520*/  F2FP.F16.F32.PACK_AB R168, R103, R168 ;  /* 0x000000a867a8723e */ /* 0x001fc600000000ff */
[----:B------:R-:W-:Y:S01]  /*4530*/  FADD.FTZ R33, R103, R44 ;  /* 0x0000002c67217221 */ /* 0x000fe20000010000 */
[----:B------:R-:W0:Y:S01]  /*4540*/  MUFU.EX2 R21, R21 ;  /* 0x0000001500157308 */ /* 0x000e220000000800 */
[----:B------:R-:W-:Y:S02]  /*4550*/  @P2 SHF.R.U32.HI R23, RZ, R46, R35 ;  /* 0x0000002eff172219 */ /* 0x000fe40000011623 */
[----:B--2---:R-:W-:Y:S01]  /*4560*/  FADD.FTZ R44, R170, R33 ;  /* 0x00000021aa2c7221 */ /* 0x004fe20000010000 */
[C---:B---3--:R-:W-:Y:S02]  /*4570*/  F2FP.F16.F32.PACK_AB R170, R105.reuse, R170 ;  /* 0x000000aa69aa723e */ /* 0x048fe400000000ff */
[----:B------:R-:W-:Y:S02]  /*4580*/  IMAD.IADD R35, R88, 0x1, R23 ;  /* 0x0000000158237824 */ /* 0x000fe400078e0217 */
[----:B------:R-:W-:Y:S01]  /*4590*/  FADD.FTZ R33, R105, R44 ;  /* 0x0000002c69217221 */ /* 0x000fe20000010000 */
[----:B------:R-:W2:Y:S01]  /*45a0*/  MUFU.EX2 R121, R121 ;  /* 0x0000007900797308 */ /* 0x000ea20000000800 */
[----:B------:R-:W-:-:S02]  /*45b0*/  IMAD.IADD R14, R35, 0x1, R14 ;  /* 0x00000001230e7824 */ /* 0x000fc400078e020e */
[----:B-1----:R-:W-:-:S05]  /*45c0*/  FADD.FTZ R46, R164, R33 ;  /* 0x00000021a42e7221 */ /* 0x002fca0000010000 */
[----:B------:R-:W1:Y:S01]  /*45d0*/  MUFU.EX2 R8, R8 ;  /* 0x0000000800087308 */ /* 0x000e620000000800 */
[----:B------:R-:W-:Y:S01]  /*45e0*/  FMNMX.FTZ R10, R119, R10, !PT ;  /* 0x0000000a770a7209 */ /* 0x000fe20007810000 */
[C---:B0-----:R-:W-:Y:S01]  /*45f0*/  FADD.FTZ R46, R21.reuse, R46 ;  /* 0x0000002e152e7221 */ /* 0x041fe20000010000 */
[----:B------:R-:W-:Y:S02]  /*4600*/  F2FP.F16.F32.PACK_AB R164, R21, R164 ;  /* 0x000000a415a4723e */ /* 0x000fe400000000ff */
[C---:B------:R-:W-:Y:S01]  /*4610*/  FSETP.NEU.FTZ.AND P4, PT, R10.reuse, -INF , PT ;  /* 0xff8000000a00780b */ /* 0x040fe20003f9d000 */
[----:B------:R-:W-:Y:S02]  /*4620*/  FMUL.FTZ R4, R10, R12 ;  /* 0x0000000c0a047220 */ /* 0x000fe40000410000 */
[----:B------:R-:W-:Y:S01]  /*4630*/  MUFU.EX2 R117, R117 ;  /* 0x0000007500757308 */ /* 0x000fe20000000800 */
[----:B--2---:R-:W-:Y:S02]  /*4640*/  FADD.FTZ R33, R121, R46 ;  /* 0x0000002e79217221 */ /* 0x004fe40000010000 */
[----:B------:R-:W-:-:S05]  /*4650*/  FSEL R4, R4, RZ, P4 ;  /* 0x000000ff04047208 */ /* 0x000fca0002000000 */
        /* <DEDUP_REMOVED lines=22> */
[----:B------:R-:W2:Y:S01]  /*47c0*/  MUFU.EX2 R39, R39 ;  /* 0x0000002700277308 */ /* 0x000ea20000000800 */
[----:B-1----:R-:W-:Y:S01]  /*47d0*/  FADD.FTZ R46, R8, R33 ;  /* 0x00000021082e7221 */ /* 0x002fe20000010000 */
[-CC-:B------:R-:W-:Y:S01]  /*47e0*/  FFMA.FTZ R73, R73, R12.reuse, -R4.reuse ;  /* 0x0000000c49497223 */ /* 0x180fe20000010804 */
[-CC-:B------:R-:W-:Y:S01]  /*47f0*/  FFMA.FTZ R75, R75, R12.reuse, -R4.reuse ;  /* 0x0000000c4b4b7223 */ /* 0x180fe20000010804 */
[-CC-:B------:R-:W-:Y:S01]  /*4800*/  FFMA.FTZ R77, R77, R12.reuse, -R4.reuse ;  /* 0x0000000c4d4d7223 */ /* 0x180fe20000010804 */
[-CC-:B------:R-:W-:Y:S01]  /*4810*/  FFMA.FTZ R79, R79, R12.reuse, -R4.reuse ;  /* 0x0000000c4f4f7223 */ /* 0x180fe20000010804 */
[-CC-:B------:R-:W-:Y:S01]  /*4820*/  FFMA.FTZ R81, R81, R12.reuse, -R4.reuse ;  /* 0x0000000c51517223 */ /* 0x180fe20000010804 */
[-CC-:B------:R-:W-:Y:S01]  /*4830*/  FFMA.FTZ R83, R83, R12.reuse, -R4.reuse ;  /* 0x0000000c53537223 */ /* 0x180fe20000010804 */
[----:B------:R-:W1:Y:S01]  /*4840*/  MUFU.EX2 R20, R41 ;  /* 0x0000002900147308 */ /* 0x000e620000000800 */
[----:B0-----:R-:W-:Y:S01]  /*4850*/  FADD.FTZ R38, R0, R37 ;  /* 0x0000002500267221 */ /* 0x001fe20000010000 */
[-CC-:B------:R-:W-:Y:S01]  /*4860*/  FFMA.FTZ R85, R85, R12.reuse, -R4.reuse ;  /* 0x0000000c55557223 */ /* 0x180fe20000010804 */
[-CC-:B------:R-:W-:Y:S01]  /*4870*/  FFMA.FTZ R89, R89, R12.reuse, -R4.reuse ;  /* 0x0000000c59597223 */ /* 0x180fe20000010804 */
[-CC-:B------:R-:W-:Y:S01]  /*4880*/  FFMA.FTZ R87, R87, R12.reuse, -R4.reuse ;  /* 0x0000000c57577223 */ /* 0x180fe20000010804 */
[-CC-:B------:R-:W-:Y:S01]  /*4890*/  FFMA.FTZ R125, R125, R12.reuse, -R4.reuse ;  /* 0x0000000c7d7d7223 */ /* 0x180fe20000010804 */
[-CC-:B------:R-:W-:Y:S01]  /*48a0*/  FFMA.FTZ R25, R25, R12.reuse, -R4.reuse ;  /* 0x0000000c19197223 */ /* 0x180fe20000010804 */
[----:B------:R-:W-:Y:S01]  /*48b0*/  FFMA.FTZ R123, R123, R12, -R4 ;  /* 0x0000000c7b7b7223 */ /* 0x000fe20000010804 */
[----:B------:R-:W0:Y:S01]  /*48c0*/  MUFU.EX2 R43, R43 ;  /* 0x0000002b002b7308 */ /* 0x000e220000000800 */
[----:B--2---:R-:W-:Y:S01]  /*48d0*/  FADD.FTZ R3, R39, R38 ;  /* 0x0000002627037221 */ /* 0x004fe20000010000 */
[----:B------:R-:W-:Y:S01]  /*48e0*/  FADD.FTZ R33, R117, R46 ;  /* 0x0000002e75217221 */ /* 0x000fe20000010000 */
[----:B------:R-:W-:-:S02]  /*48f0*/  F2FP.F16.F32.PACK_AB R166, R8, R121 ;  /* 0x0000007908a6723e */ /* 0x000fc400000000ff */
[----:B------:R-:W-:-:S03]  /*4900*/  F2FP.F16.F32.PACK_AB R181, R37, R0 ;  /* 0x0000000025b5723e */ /* 0x000fc600000000ff */
[----:B------:R-:W2:Y:S01]  /*4910*/  MUFU.EX2 R24, R45 ;  /* 0x0000002d00187308 */ /* 0x000ea20000000800 */
[C---:B-1----:R-:W-:Y:S01]  /*4920*/  FADD.FTZ R40, R20.reuse, R3 ;  /* 0x0000000314287221 */ /* 0x042fe20000010000 */
[----:B------:R-:W-:-:S06]  /*4930*/  F2FP.F16.F32.PACK_AB R183, R20, R39 ;  /* 0x0000002714b7723e */ /* 0x000fcc00000000ff */
[----:B------:R-:W1:Y:S01]  /*4940*/  MUFU.EX2 R13, R13 ;  /* 0x0000000d000d7308 */ /* 0x000e620000000800 */
[----:B0-----:R-:W-:-:S07]  /*4950*/  FADD.FTZ R3, R43, R40 ;  /* 0x000000282b037221 */ /* 0x001fce0000010000 */
[----:B------:R-:W0:Y:S01]  /*4960*/  MUFU.EX2 R26, R47 ;  /* 0x0000002f001a7308 */ /* 0x000e220000000800 */
[C---:B--2---:R-:W-:Y:S01]  /*4970*/  FADD.FTZ R40, R24.reuse, R3 ;  /* 0x0000000318287221 */ /* 0x044fe20000010000 */
[----:B------:R-:W-:-:S06]  /*4980*/  F2FP.F16.F32.PACK_AB R177, R24, R43 ;  /* 0x0000002b18b1723e */ /* 0x000fcc00000000ff */
[----:B------:R-:W2:Y:S01]  /*4990*/  MUFU.EX2 R49, R49 ;  /* 0x0000003100317308 */ /* 0x000ea20000000800 */
[----:B-1----:R-:W-:-:S07]  /*49a0*/  FADD.FTZ R3, R13, R40 ;  /* 0x000000280d037221 */ /* 0x002fce0000010000 */
[----:B------:R-:W1:Y:S01]  /*49b0*/  MUFU.EX2 R28, R51 ;  /* 0x00000033001c7308 */ /* 0x000e620000000800 */
[C---:B0-----:R-:W-:Y:S01]  /*49c0*/  FADD.FTZ R42, R26.reuse, R3 ;  /* 0x000000031a2a7221 */ /* 0x041fe20000010000 */
[----:B------:R-:W-:-:S06]  /*49d0*/  F2FP.F16.F32.PACK_AB R179, R26, R13 ;  /* 0x0000000d1ab3723e */ /* 0x000fcc00000000ff */
        /* <DEDUP_REMOVED lines=21> */
[C---:B0-----:R-:W-:Y:S01]  /*4b30*/  FADD.FTZ R46, R160.reuse, R33 ;  /* 0x00000021a02e7221 */ /* 0x041fe20000010000 */
[----:B------:R-:W-:-:S06]  /*4b40*/  F2FP.F16.F32.PACK_AB R160, R160, R117 ;  /* 0x00000075a0a0723e */ /* 0x000fcc00000000ff */
[----:B------:R-:W0:Y:S01]  /*4b50*/  MUFU.EX2 R36, R67 ;  /* 0x0000004300247308 */ /* 0x000e220000000800 */
[----:B--2---:R-:W-:-:S07]  /*4b60*/  FADD.FTZ R3, R65, R4 ;  /* 0x0000000441037221 */ /* 0x004fce0000010000 */
[----:B------:R-:W2:Y:S01]  /*4b70*/  MUFU.EX2 R162, R111 ;  /* 0x0000006f00a27308 */ /* 0x000ea20000000800 */
[----:B-1----:R-:W-:-:S07]  /*4b80*/  FADD.FTZ R23, R113, R46 ;  /* 0x0000002e71177221 */ /* 0x002fce0000010000 */
[----:B------:R-:W1:Y:S01]  /*4b90*/  MUFU.EX2 R69, R69 ;  /* 0x0000004500457308 */ /* 0x000e620000000800 */
[C---:B0-----:R-:W-:Y:S01]  /*4ba0*/  FADD.FTZ R4, R36.reuse, R3 ;  /* 0x0000000324047221 */ /* 0x041fe20000010000 */
[----:B------:R-:W-:-:S06]  /*4bb0*/  F2FP.F16.F32.PACK_AB R165, R36, R65 ;  /* 0x0000004124a5723e */ /* 0x000fcc00000000ff */
[----:B------:R-:W0:Y:S01]  /*4bc0*/  MUFU.EX2 R109, R109 ;  /* 0x0000006d006d7308 */ /* 0x000e220000000800 */
[C---:B--2---:R-:W-:Y:S01]  /*4bd0*/  FADD.FTZ R46, R162.reuse, R23 ;  /* 0x00000017a22e7221 */ /* 0x044fe20000010000 */
[----:B------:R-:W-:-:S06]  /*4be0*/  F2FP.F16.F32.PACK_AB R162, R162, R113 ;  /* 0x00000071a2a2723e */ /* 0x000fcc00000000ff */
        /* <DEDUP_REMOVED lines=9> */
[----:B------:R-:W-:-:S06]  /*4c80*/  F2FP.F16.F32.PACK_AB R156, R156, R109 ;  /* 0x0000006d9c9c723e */ /* 0x000fcc00000000ff */
[----:B------:R-:W1:Y:S01]  /*4c90*/  MUFU.EX2 R40, R75 ;  /* 0x0000004b00287308 */ /* 0x000e620000000800 */
[----:B0-----:R-:W-:-:S07]  /*4ca0*/  FADD.FTZ R3, R73, R4 ;  /* 0x0000000449037221 */ /* 0x001fce0000010000 */
[----:B------:R-:W0:Y:S01]  /*4cb0*/  MUFU.EX2 R77, R77 ;  /* 0x0000004d004d7308 */ /* 0x000e220000000800 */
[----:B--2---:R-:W-:-:S04]  /*4cc0*/  FADD.FTZ R23, R31, R48 ;  /* 0x000000301f177221 */ /* 0x004fc80000010000 */
[C---:B------:R-:W-:Y:S01]  /*4cd0*/  FADD.FTZ R48, R158.reuse, R23 ;  /* 0x000000179e307221 */ /* 0x040fe20000010000 */
[----:B------:R-:W-:Y:S02]  /*4ce0*/  F2FP.F16.F32.PACK_AB R158, R158, R31 ;  /* 0x0000001f9e9e723e */ /* 0x000fe400000000ff */
        /* <DEDUP_REMOVED lines=30> */
[----:B------:R-:W-:Y:S01]  /*4ed0*/  F2FP.F16.F32.PACK_AB R153, R8, R87 ;  /* 0x000000570899723e */ /* 0x000fe200000000ff */
[----:B------:R-:W-:Y:S02]  /*4ee0*/  VIADD R8, R22, 0xfffffffe ;  /* 0xfffffffe16087836 */ /* 0x000fe40000000000 */
[----:B--2---:R-:W-:-:S04]  /*4ef0*/  FADD.FTZ R3, R25, R20 ;  /* 0x0000001419037221 */ /* 0x004fc80000010000 */
[C---:B-1----:R-:W-:Y:S01]  /*4f00*/  FADD.FTZ R3, R0.reuse, R3 ;  /* 0x0000000300037221 */ /* 0x042fe20000010000 */
[----:B------:R-:W-:Y:S01]  /*4f10*/  F2FP.F16.F32.PACK_AB R155, R0, R25 ;  /* 0x00000019009b723e */ /* 0x000fe200000000ff */
        /* <DEDUP_REMOVED lines=11> */
.L_x_974:
[----:B------:R-:W-:-:S13]  /*4fd0*/  ISETP.NE.AND P4, PT, R15, 0x1, PT ;  /* 0x000000010f00780c */ /* 0x000fda0003f85270 */
[----:B------:R-:W0:Y:S02]  /*4fe0*/  @P4 LDC.64 R20, c[0x0][0x9e8] ;  /* 0x00027a00ff144b82 */ /* 0x000e240000000a00 */
[----:B0-----:R-:W-:-:S05]  /*4ff0*/  @P4 IMAD.HI.U32 R20, R0, R20, RZ ;  /* 0x0000001400144227 */ /* 0x001fca00078e00ff */
[----:B------:R-:W-:-:S07]  /*5000*/  @P4 SHF.R.U32.HI R0, RZ, R21, R20 ;  /* 0x00000015ff004219 */ /* 0x000fce0000011614 */
.L_x_975:
[----:B------:R-:W-:-:S05]  /*5010*/  IMAD R15, R0, R15, R15 ;  /* 0x0000000f000f7224 */ /* 0x000fca00078e020f */
[----:B------:R-:W-:-:S07]  /*5020*/  VIMNMX R14, R14, R15, PT ;  /* 0x0000000f0e0e7248 */ /* 0x000fce0003fe0100 */
.L_x_973:
[----:B------:R-:W-:Y:S01]  /*5030*/  SHF.R.S32.HI R13, RZ, 0x1f, R14 ;  /* 0x0000001fff0d7819 */ /* 0x000fe2000001140e */
[----:B------:R-:W-:Y:S01]  /*5040*/  UMOV UR4, URZ ;  /* 0x0000003f00047c82 */ /* 0x000fe20008000000 */
[----:B------:R-:W-:Y:S01]  /*5050*/  IMAD.MOV.U32 R0, RZ, RZ, RZ ;  /* 0x000000ffff007224 */ /* 0x000fe200078e00ff */
[----:B------:R-:W-:Y:S02]  /*5060*/  CS2R R150, SRZ ;  /* 0x0000000000967805 */ /* 0x000fe4000001ff00 */
[----:B------:R-:W-:Y:S02]  /*5070*/  LEA.HI R13, R13, R14, RZ, 0x7 ;  /* 0x0000000e0d0d7211 */ /* 0x000fe400078f38ff */
[----:B------:R-:W-:Y:S02]  /*5080*/  CS2R R148, SRZ ;  /* 0x0000000000947805 */ /* 0x000fe4000001ff00 */
[----:B------:R-:W-:Y:S02]  /*5090*/  CS2R R146, SRZ ;  /* 0x0000000000927805 */ /* 0x000fe4000001ff00 */
[----:B------:R-:W-:-:S02]  /*50a0*/  CS2R R144, SRZ ;  /* 0x0000000000907805 */ /* 0x000fc4000001ff00 */
[----:B------:R-:W-:Y:S02]  /*50b0*/  SHF.R.S32.HI R14, RZ, 0x7, R13 ;  /* 0x00000007ff0e7819 */ /* 0x000fe4000001140d */
[----:B------:R-:W-:Y:S02]  /*50c0*/  CS2R R142, SRZ ;  /* 0x00000000008e7805 */ /* 0x000fe4000001ff00 */
[----:B------:R-:W-:Y:S02]  /*50d0*/  CS2R R140, SRZ ;  /* 0x00000000008c7805 */ /* 0x000fe4000001ff00 */
[----:B------:R-:W-:Y:S02]  /*50e0*/  CS2R R138, SRZ ;  /* 0x00000000008a7805 */ /* 0x000fe4000001ff00 */
[----:B------:R-:W-:Y:S02]  /*50f0*/  VIMNMX R13, R17, R14, !PT ;  /* 0x0000000e110d7248 */ /* 0x000fe40007fe0100 */
[----:B------:R-:W-:-:S02]  /*5100*/  CS2R R136, SRZ ;  /* 0x0000000000887805 */ /* 0x000fc4000001ff00 */
[----:B------:R-:W-:Y:S02]  /*5110*/  CS2R R134, SRZ ;  /* 0x0000000000867805 */ /* 0x000fe4000001ff00 */
[----:B------:R-:W-:Y:S02]  /*5120*/  CS2R R132, SRZ ;  /* 0x0000000000847805 */ /* 0x000fe4000001ff00 */
[----:B------:R-:W-:Y:S02]  /*5130*/  ISETP.GE.AND P4, PT, R8, R13, PT ;  /* 0x0000000d0800720c */ /* 0x000fe40003f86270 */
        /* <DEDUP_REMOVED lines=23> */
[----:B------:R-:W-:Y:S01]  /*52b0*/  IMAD.MOV.U32 R14, RZ, RZ, RZ ;  /* 0x000000ffff0e7224 */ /* 0x000fe200078e00ff */
[----:B------:R-:W-:Y:S01]  /*52c0*/  UMOV UR7, URZ ;  /* 0x0000003f00077c82 */ /* 0x000fe20008000000 */
[----:B------:R-:W-:Y:S01]  /*52d0*/  IMAD.MOV.U32 R151, RZ, RZ, RZ ;  /* 0x000000ffff977224 */ /* 0x000fe200078e00ff */
[----:B------:R-:W-:Y:S01]  /*52e0*/  ULDC UR46, c[0x0][0x9e4] ;  /* 0x00027900002e7ab9 */ /* 0x000fe20000000800 */
[----:B------:R-:W-:Y:S01]  /*52f0*/  ULDC UR38, c[0x0][0x2f0] ;  /* 0x0000bc0000267ab9 */ /* 0x000fe20000000800 */
[----:B------:R-:W-:Y:S01]  /*5300*/  ULDC UR47, c[0x0][0x9d8] ;  /* 0x00027600002f7ab9 */ /* 0x000fe20000000800 */
[----:B------:R-:W-:-:S05]  /*5310*/  ULDC UR39, c[0x0][0x9e0] ;  /* 0x0002780000277ab9 */ /* 0x000fca0000000800 */
.L_x_993:
[----:B------:R-:W-:Y:S01]  /*5320*/  UIADD3 UR4, UR7, 0x1, URZ ;  /* 0x0000000107047890 */ /* 0x000fe2000fffe03f */
[----:B------:R-:W-:-:S03]  /*5330*/  ISETP.NE.AND P4, PT, RZ, UR37, PT ;  /* 0x00000025ff007c0c */ /* 0x000fc6000bf85270 */
[----:B------:R-:W-:-:S04]  /*5340*/  UISETP.NE.AND UP0, UPT, UR4, 0x2, UPT ;  /* 0x000000020400788c */ /* 0x000fc8000bf05270 */
[----:B------:R-:W-:Y:S02]  /*5350*/  USEL UR10, URZ, 0x1, UP0 ;  /* 0x000000013f0a7887 */ /* 0x000fe40008000000 */
[----:B------:R-:W-:-:S04]  /*5360*/  USEL UR4, UR4, URZ, UP0 ;  /* 0x0000003f04047287 */ /* 0x000fc80008000000 */
[----:B------:R-:W-:Y:S01]  /*5370*/  LOP3.LUT R0, R14, UR10, RZ, 0x3c, !PT ;  /* 0x0000000a0e007c12 */ /* 0x000fe2000f8e3cff */
[----:B------:R-:W-:Y:S07]  /*5380*/  @P4 BRA `(.L_x_977) ;  /* 0x0000000000284947 */ /* 0x000fee0003800000 */
[----:B------:R-:W-:Y:S05]  /*5390*/  @!P0 BRA `(.L_x_978) ;  /* 0x0000000000048947 */ /* 0x000fea0003800000 */
[----:B------:R-:W-:Y:S01]  /*53a0*/  BPT.TRAP 0x1 ;  /* 0x000000040000795c */ /* 0x000fe20000300000 */
.L_x_978:
[----:B------:R-:W-:Y:S01]  /*53b0*/  ULEA UR10, UR4, UR36, 0x3 ;  /* 0x00000024040a7291 */ /* 0x000fe2000f8e183f */
[----:B------:R-:W-:-:S08]  /*53c0*/  SHF.L.U32 R11, R0, 0x1f, RZ ;  /* 0x0000001f000b7819 */ /* 0x000fd000000006ff */
[----:B------:R0:W1:Y:S01]  /*53d0*/  SYNCS.PHASECHK.TRANS64.TRYWAIT P5, [UR10+0x28830], R11 ;  /* 0x0288300bff0075a7 */ /* 0x00006200080a014a */
[----:B------:R-:W-:Y:S05]  /*53e0*/  @!P0 BRA `(.L_x_979) ;  /* 0x0000000000048947 */ /* 0x000fea0003800000 */
[----:B------:R-:W-:Y:S01]  /*53f0*/  BPT.TRAP 0x1 ;  /* 0x000000040000795c */ /* 0x000fe20000300000 */
.L_x_979:
[----:B-1----:R-:W-:Y:S05]  /*5400*/  @P5 BRA `(.L_x_977) ;  /* 0x0000000000085947 */ /* 0x002fea0003800000 */
[----:B------:R-:W1:Y:S02]  /*5410*/  SYNCS.PHASECHK.TRANS64.TRYWAIT P5, [UR10+0x28830], R11 ;  /* 0x0288300bff0075a7 */ /* 0x000e6400080a014a */
[----:B-1----:R-:W-:Y:S05]  /*5420*/  @!P5 BRA `(.L_x_980) ;  /* 0x000000f800d8d947 */ /* 0x002fea0003800000 */
.L_x_977:
[----:B01----:R-:W-:Y:S01]  /*5430*/  VIADD R11, R19, 0x8 ;  /* 0x00000008130b7836 */ /* 0x003fe20000000000 */
[----:B------:R-:W-:Y:S01]  /*5440*/  R2UR UR40, R6 ;  /* 0x00000000062872ca */ /* 0x000fe200000e0000 */
[----:B------:R-:W-:Y:S01]  /*5450*/  ULEA UR42, UR4, UR6, 0xb ;  /* 0x00000006042a7291 */ /* 0x000fe2000f8e583f */
[----:B------:R-:W-:Y:S01]  /*5460*/  R2UR UR41, R7 ;  /* 0x00000000072972ca */ /* 0x000fe200000e0000 */
[----:B------:R-:W-:Y:S01]  /*5470*/  UMOV UR43, 0x40000040 ;  /* 0x40000040002b7882 */ /* 0x000fe20000000000 */
[----:B------:R0:W-:Y:S01]  /*5480*/  BAR.SYNC.DEFER_BLOCKING R11, 0x100 ;  /* 0x0004000b0000751d */ /* 0x0001e20000010000 */
[----:B------:R-:W-:Y:S02]  /*5490*/  UIADD3 UR34, UR42, 0x2, URZ ;  /* 0x000000022a227890 */ /* 0x000fe4000fffe03f */
[----:B------:R-:W-:Y:S02]  /*54a0*/  UIADD3 UR30, UR42, 0x4, URZ ;  /* 0x000000042a1e7890 */ /* 0x000fe4000fffe03f */
[----:B------:R-:W-:Y:S01]  /*54b0*/  UIADD3 UR26, UR42, 0x6, URZ ;  /* 0x000000062a1a7890 */ /* 0x000fe2000fffe03f */
[----:B------:R-:W-:Y:S01]  /*54c0*/  UMOV UR35, 0x40000040 ;  /* 0x4000004000237882 */ /* 0x000fe20000000000 */
[----:B------:R-:W-:Y:S01]  /*54d0*/  UMOV UR31, 0x40000040 ;  /* 0x40000040001f7882 */ /* 0x000fe20000000000 */
[----:B------:R-:W-:Y:S01]  /*54e0*/  UMOV UR27, 0x40000040 ;  /* 0x40000040001b7882 */ /* 0x000fe20000000000 */
        /* <DEDUP_REMOVED lines=8> */
[----:B------:R-:W-:-:S06]  /*5570*/  WARPGROUP.ARRIVE ;  /* 0x00000000000079c5 */ /* 0x000fcc0000000000 */
[----:B------:R-:W-:Y:S03]  /*5580*/  HGMMA.64x128x16.F32 R24, gdesc[UR40], RZ, !UPT, gsb0 ;  /* 0x01e00000281879f0 */ /* 0x000fe6000c0008ff */
        /* <DEDUP_REMOVED lines=22> */
[----:B0-----:R-:W-:Y:S05]  /*56f0*/  @P4 BRA `(.L_x_981) ;  /* 0x0000000000284947 */ /* 0x001fea0003800000 */
[----:B------:R-:W-:Y:S05]  /*5700*/  @!P0 BRA `(.L_x_982) ;  /* 0x0000000000048947 */ /* 0x000fea0003800000 */
[----:B------:R-:W-:Y:S01]  /*5710*/  BPT.TRAP 0x1 ;  /* 0x000000040000795c */ /* 0x000fe20000300000 */
.L_x_982:
[----:B------:R-:W-:Y:S01]  /*5720*/  ULEA UR10, UR7, UR36, 0x3 ;  /* 0x00000024070a7291 */ /* 0x000fe2000f8e183f */
[----:B------:R-:W-:-:S08]  /*5730*/  SHF.L.U32 R11, R14, 0x1f, RZ ;  /* 0x0000001f0e0b7819 */ /* 0x000fd000000006ff */
[----:B------:R0:W1:Y:S01]  /*5740*/  SYNCS.PHASECHK.TRANS64.TRYWAIT P4, [UR10+0x28850], R11 ;  /* 0x0288500bff0075a7 */ /* 0x000062000808014a */
[----:B------:R-:W-:Y:S05]  /*5750*/  @!P0 BRA `(.L_x_983) ;  /* 0x0000000000048947 */ /* 0x000fea0003800000 */
[----:B------:R-:W-:Y:S01]  /*5760*/  BPT.TRAP 0x1 ;  /* 0x000000040000795c */ /* 0x000fe20000300000 */
.L_x_983:
[----:B-1----:R-:W-:Y:S05]  /*5770*/  @P4 BRA `(.L_x_981) ;  /* 0x0000000000084947 */ /* 0x002fea0003800000 */
[----:B------:R-:W1:Y:S02]  /*5780*/  SYNCS.PHASECHK.TRANS64.TRYWAIT P4, [UR10+0x28850], R11 ;  /* 0x0288500bff0075a7 */ /* 0x000e64000808014a */
[----:B-1----:R-:W-:Y:S05]  /*5790*/  @!P4 BRA `(.L_x_984) ;  /* 0x000000f80014c947 */ /* 0x002fea0003800000 */
.L_x_981:
[----:B------:R-:W-:Y:S01]  /*57a0*/  UIADD3 UR10, UR36, 0x400, URZ ;  /* 0x00000400240a7890 */ /* 0x000fe2000fffe03f */
[----:B------:R-:W-:Y:S01]  /*57b0*/  WARPGROUP.ARRIVE ;  /* 0x00000000000079c5 */ /* 0x000fe20000000000 */
[----:B------:R-:W-:Y:S01]  /*57c0*/  UMOV UR11, 0x40000040 ;  /* 0x40000040000b7882 */ /* 0x000fe20000000000 */
[----:B------:R-:W-:Y:S01]  /*57d0*/  UMOV UR15, 0x40000040 ;  /* 0x40000040000f7882 */ /* 0x000fe20000000000 */
[----:B------:R-:W-:Y:S01]  /*57e0*/  USHF.R.U32.HI UR10, URZ, 0x4, UR10 ;  /* 0x000000043f0a7899 */ /* 0x000fe2000801160a */
[----:B------:R-:W-:Y:S01]  /*57f0*/  FMUL.FTZ R21, R34, UR47 ;  /* 0x0000002f22157c20 */ /* 0x000fe20008410000 */
[----:B------:R-:W-:Y:S01]  /*5800*/  FMUL.FTZ R34, R54, UR47 ;  /* 0x0000002f36227c20 */ /* 0x000fe20008410000 */
[----:B01----:R-:W0:Y:S01]  /*5810*/  @P2 LDC R11, c[0x0][0x450] ;  /* 0x00011400ff0b2b82 */ /* 0x003e220000000800 */
[----:B------:R-:W-:Y:S01]  /*5820*/  ULOP3.LUT UR10, UR10, 0x3fff, URZ, 0xc0, !UPT ;  /* 0x00003fff0a0a7892 */ /* 0x000fe2000f8ec03f */
[----:B------:R-:W-:Y:S01]  /*5830*/  FMUL.FTZ R22, R35, UR47 ;  /* 0x0000002f23167c20 */ /* 0x000fe20008410000 */
[----:B------:R-:W-:Y:S01]  /*5840*/  FMUL.FTZ R35, R55, UR47 ;  /* 0x0000002f37237c20 */ /* 0x000fe20008410000 */
[----:B------:R-:W-:Y:S01]  /*5850*/  FMUL.FTZ R14, R26, UR47 ;  /* 0x0000002f1a0e7c20 */ /* 0x000fe20008410000 */
[----:B------:R-:W-:Y:S01]  /*5860*/  ULOP3.LUT UR10, UR10, 0x4000000, URZ, 0xfc, !UPT ;  /* 0x040000000a0a7892 */ /* 0x000fe2000f8efc3f */
[----:B------:R-:W-:-:S02]  /*5870*/  IMAD.U32 R55, RZ, RZ, UR4 ;  /* 0x00000004ff377e24 */ /* 0x000fc4000f8e00ff */
[----:B------:R-:W-:Y:S01]  /*5880*/  FMUL.FTZ R26, R43, UR47 ;  /* 0x0000002f2b1a7c20 */ /* 0x000fe20008410000 */
[----:B------:R-:W1:Y:S01]  /*5890*/  @P2 LDC R54, c[0x0][0x44c] ;  /* 0x00011300ff362b82 */ /* 0x000e620000000800 */
[----:B------:R-:W-:Y:S01]  /*58a0*/  ULEA UR10, UR7, UR10, 0xb ;  /* 0x0000000a070a7291 */ /* 0x000fe2000f8e583f */
[----:B------:R-:W-:Y:S01]  /*58b0*/  FMUL.FTZ R43, R66, UR47 ;  /* 0x0000002f422b7c20 */ /* 0x000fe20008410000 */
[----:B------:R-:W-:Y:S02]  /*58c0*/  IMAD.MOV.U32 R66, RZ, RZ, R5 ;  /* 0x000000ffff427224 */ /* 0x000fe400078e0005 */
[----:B------:R-:W-:Y:S01]  /*58d0*/  FMUL.FTZ R23, R39, UR47 ;  /* 0x0000002f27177c20 */ /* 0x000fe20008410000 */
[----:B------:R-:W-:Y:S01]  /*58e0*/  UIADD3 UR14, UR10, 0x80, URZ ;  /* 0x000000800a0e7890 */ /* 0x000fe2000fffe03f */
[----:B------:R-:W-:Y:S01]  /*58f0*/  FMUL.FTZ R39, R59, UR47 ;  /* 0x0000002f3b277c20 */ /* 0x000fe20008410000 */
[----:B------:R-:W-:Y:S01]  /*5900*/  FMUL.FTZ R59, R61, UR47 ;  /* 0x0000002f3d3b7c20 */ /* 0x000fe20008410000 */
[----:B------:R-:W-:Y:S01]  /*5910*/  FMUL.FTZ R12, R27, UR47 ;  /* 0x0000002f1b0c7c20 */ /* 0x000fe20008410000 */
[----:B------:R-:W-:Y:S01]  /*5920*/  FMUL.FTZ R15, R30, UR47 ;  /* 0x0000002f1e0f7c20 */ /* 0x000fe20008410000 */
[----:B------:R-:W-:Y:S01]  /*5930*/  HGMMA.64x128x16.F32 R88, R180, gdesc[UR8].tnspB, R88, gsb0 ;  /* 0x41e00008b4587df0 */ /* 0x000fe20008000858 */
[----:B------:R-:W-:Y:S01]  /*5940*/  UMOV UR11, 0x40000040 ;  /* 0x40000040000b7882 */ /* 0x000fe20000000000 */
[----:B------:R-:W-:Y:S01]  /*5950*/  FMUL.FTZ R20, R31, UR47 ;  /* 0x0000002f1f147c20 */ /* 0x000fe20008410000 */
        /* <DEDUP_REMOVED lines=11> */
[----:B-1----:R-:W-:-:S04]  /*5a10*/  @P2 IMAD.HI.U32 R54, R5, R54, RZ ;  /* 0x0000003605362227 */ /* 0x002fc800078e00ff */
[----:B------:R-:W-:Y:S01]  /*5a20*/  FMUL.FTZ R57, R57, UR47 ;  /* 0x0000002f39397c20 */ /* 0x000fe20008410000 */
[----:B------:R-:W-:Y:S01]  /*5a30*/  FMUL.FTZ R72, R72, UR47 ;  /* 0x0000002f48487c20 */ /* 0x000fe20008410000 */
[----:B------:R-:W-:Y:S01]  /*5a40*/  FMUL.FTZ R47, R75, UR47 ;  /* 0x0000002f4b2f7c20 */ /* 0x000fe20008410000 */
[----:B------:R-:W-:Y:S01]  /*5a50*/  FMUL.FTZ R76, R76, UR47 ;  /* 0x0000002f4c4c7c20 */ /* 0x000fe20008410000 */
[----:B0-----:R-:W-:Y:S01]  /*5a60*/  @P2 SHF.R.U32.HI R66, RZ, R11, R54 ;  /* 0x0000000bff422219 */ /* 0x001fe20000011636 */
[----:B------:R-:W-:Y:S01]  /*5a70*/  FMUL.FTZ R50, R78, UR47 ;  /* 0x0000002f4e327c20 */ /* 0x000fe20008410000 */
[----:B------:R-:W-:Y:S01]  /*5a80*/  @!P1 LEA R54, R55, UR36, 0x3 ;  /* 0x0000002437369c11 */ /* 0x000fe2000f8e18ff */
[----:B------:R-:W0:Y:S01]  /*5a90*/  LDC R11, c[0x0][0x288] ;  /* 0x0000a200ff0b7b82 */ /* 0x000e220000000800 */
[----:B------:R-:W-:Y:S01]  /*5aa0*/  FMUL.FTZ R51, R79, UR47 ;  /* 0x0000002f4f337c20 */ /* 0x000fe20008410000 */
[----:B------:R-:W-:Y:S01]  /*5ab0*/  FMUL.FTZ R80, R80, UR47 ;  /* 0x0000002f50507c20 */ /* 0x000fe20008410000 */
[----:B------:R-:W-:Y:S01]  /*5ac0*/  FMUL.FTZ R84, R84, UR47 ;  /* 0x0000002f54547c20 */ /* 0x000fe20008410000 */
[----:B------:R-:W-:-:S02]  /*5ad0*/  @!P1 VIADD R54, R54, 0x28840 ;  /* 0x0002884036369836 */ /* 0x000fc40000000000 */
[----:B------:R-:W-:Y:S01]  /*5ae0*/  FMUL.FTZ R73, R73, UR47 ;  /* 0x0000002f49497c20 */ /* 0x000fe20008410000 */
[----:B------:R-:W-:Y:S01]  /*5af0*/  FMUL.FTZ R77, R77, UR47 ;  /* 0x0000002f4d4d7c20 */ /* 0x000fe20008410000 */
[----:B------:R-:W-:Y:S01]  /*5b00*/  FMUL.FTZ R81, R81, UR47 ;  /* 0x0000002f51517c20 */ /* 0x000fe20008410000 */
[----:B------:R-:W-:Y:S01]  /*5b10*/  FMUL.FTZ R85, R85, UR47 ;  /* 0x0000002f55557c20 */ /* 0x000fe20008410000 */
[----:B------:R-:W-:Y:S01]  /*5b20*/  @!P1 PRMT R55, RZ, 0x654, R54 ;  /* 0x00000654ff379816 */ /* 0x000fe20000000036 */
[----:B------:R-:W-:Y:S01]  /*5b30*/  FMUL.FTZ R86, R86, UR47 ;  /* 0x0000002f56567c20 */ /* 0x000fe20008410000 */
[----:B------:R-:W1:Y:S08]  /*5b40*/  MUFU.TANH R14, R14 ;  /* 0x0000000e000e7308 */ /* 0x000e700000002400 */
[----:B------:R-:W2:Y:S08]  /*5b50*/  MUFU.TANH R12, R12 ;  /* 0x0000000c000c7308 */ /* 0x000eb00000002400 */
[----:B------:R-:W3:Y:S08]  /*5b60*/  MUFU.TANH R29, R29 ;  /* 0x0000001d001d7308 */ /* 0x000ef00000002400 */
[----:B------:R-:W4:Y:S08]  /*5b70*/  MUFU.TANH R15, R15 ;  /* 0x0000000f000f7308 */ /* 0x000f300000002400 */
        /* <DEDUP_REMOVED lines=10> */
[----:B------:R-:W-:-:S02]  /*5c20*/  WARPGROUP.DEPBAR.LE gsb0, 0x0 ;  /* 0x00008000000079c5 */ /* 0x000fc40000010000 */
[----:B------:R-:W-:-:S05]  /*5c30*/  WARPGROUP.ARRIVE ;  /* 0x00000000000079c5 */ /* 0x000fca0000000000 */
[----:B------:R-:W0:Y:S01]  /*5c40*/  MUFU.TANH R48, R48 ;  /* 0x0000003000307308 */ /* 0x000e220000002400 */
[----:B------:R-:W-:Y:S01]  /*5c50*/  HGMMA.64x128x16.F32 R88, R176, gdesc[UR12].tnspB, R88, gsb0 ;  /* 0x41e0000cb0587df0 */ /* 0x000fe20008000858 */
[----:B------:R-:W-:Y:S01]  /*5c60*/  UIADD3 UR14, UR10, 0x100, URZ ;  /* 0x000001000a0e7890 */ /* 0x000fe2000fffe03f */
[----:B------:R-:W-:-:S05]  /*5c70*/  UMOV UR15, 0x40000040 ;  /* 0x40000040000f7882 */ /* 0x000fca0000000000 */
        /* <DEDUP_REMOVED lines=17> */
[----:B------:R-:W0:Y:S01]  /*5d90*/  MUFU.TANH R84, R84 ;  /* 0x0000005400547308 */ /* 0x000e220000002400 */
[----:B------:R-:W-:-:S02]  /*5da0*/  WARPGROUP.DEPBAR.LE gsb0, 0x0 ;  /* 0x00008000000079c5 */ /* 0x000fc40000010000 */
[----:B------:R-:W-:-:S05]  /*5db0*/  WARPGROUP.ARRIVE ;  /* 0x00000000000079c5 */ /* 0x000fca0000000000 */
[----:B------:R0:W0:Y:S01]  /*5dc0*/  MUFU.TANH R54, R86 ;  /* 0x0000005600367308 */ /* 0x0000220000002400 */
        /* <DEDUP_REMOVED lines=9> */
[----:B------:R-:W-:Y:S01]  /*5e60*/  WARPGROUP.ARRIVE ;  /* 0x00000000000079c5 */ /* 0x000fe20000000000 */
[----:B------:R-:W-:Y:S01]  /*5e70*/  FMUL.FTZ R168, R53, UR47 ;  /* 0x0000002f35a87c20 */ /* 0x000fe20008410000 */
[----:B------:R-:W-:Y:S02]  /*5e80*/  FMUL.FTZ R53, R82, UR47 ;  /* 0x0000002f52357c20 */ /* 0x000fe40008410000 */
[----:B------:R0:W0:Y:S03]  /*5e90*/  MUFU.TANH R82, R85 ;  /* 0x0000005500527308 */ /* 0x0000260000002400 */
[----:B------:R-:W-:Y:S01]  /*5ea0*/  HGMMA.64x128x16.F32 R88, R164, gdesc[UR12].tnspB, R88, gsb0 ;  /* 0x41e0000ca4587df0 */ /* 0x000fe20008000858 */
[----:B------:R-:W-:Y:S01]  /*5eb0*/  UIADD3 UR14, UR10, 0x280, URZ ;  /* 0x000002800a0e7890 */ /* 0x000fe2000fffe03f */
[----:B------:R-:W-:-:S03]  /*5ec0*/  UMOV UR15, 0x40000040 ;  /* 0x40000040000f7882 */ /* 0x000fc60000000000 */
[----:B------:R-:W0:Y:S08]  /*5ed0*/  MUFU.TANH R168, R168 ;  /* 0x000000a800a87308 */ /* 0x000e300000002400 */
[----:B------:R-:W0:Y:S01]  /*5ee0*/  MUFU.TANH R53, R53 ;  /* 0x0000003500357308 */ /* 0x000e220000002400 */
[----:B------:R-:W-:Y:S02]  /*5ef0*/  WARPGROUP.DEPBAR.LE gsb0, 0x0 ;  /* 0x00008000000079c5 */ /* 0x000fe40000010000 */
[----:B------:R-:W-:Y:S01]  /*5f00*/  WARPGROUP.ARRIVE ;  /* 0x00000000000079c5 */ /* 0x000fe20000000000 */
[----:B------:R-:W-:Y:S01]  /*5f10*/  FMUL.FTZ R164, R24, UR47 ;  /* 0x0000002f18a47c20 */ /* 0x000fe20008410000 */
[----:B------:R-:W-:Y:S01]  /*5f20*/  FMUL.FTZ R24, R38, UR47 ;  /* 0x0000002f26187c20 */ /* 0x000fe20008410000 */
[----:B------:R-:W-:Y:S01]  /*5f30*/  FMUL.FTZ R38, R58, UR47 ;  /* 0x0000002f3a267c20 */ /* 0x000fe20008410000 */
[----:B------:R-:W-:Y:S01]  /*5f40*/  FMUL.FTZ R58, R60, UR47 ;  /* 0x0000002f3c3a7c20 */ /* 0x000fe20008410000 */
[----:B------:R-:W-:Y:S01]  /*5f50*/  IADD3 R60, -R19, 0xb, RZ ;  /* 0x0000000b133c7810 */ /* 0x000fe20007ffe1ff */
[----:B------:R-:W-:Y:S01]  /*5f60*/  HGMMA.64x128x16.F32 R88, R160, gdesc[UR12].tnspB, R88, gsb0 ;  /* 0x41e0000ca0587df0 */ /* 0x000fe20008000858 */
[----:B------:R-:W-:Y:S01]  /*5f70*/  UIADD3 UR14, UR10, 0x300, URZ ;  /* 0x000003000a0e7890 */ /* 0x000fe2000fffe03f */
[----:B------:R-:W-:Y:S01]  /*5f80*/  FMUL.FTZ R165, R25, UR47 ;  /* 0x0000002f19a57c20 */ /* 0x000fe20008410000 */
[----:B------:R-:W-:Y:S01]  /*5f90*/  UMOV UR15, 0x40000040 ;  /* 0x40000040000f7882 */ /* 0x000fe20000000000 */
[----:B------:R-:W-:Y:S01]  /*5fa0*/  UIADD3 UR10, UR10, 0x380, URZ ;  /* 0x000003800a0a7890 */ /* 0x000fe2000fffe03f */
        /* <DEDUP_REMOVED lines=23> */
[----:B------:R-:W-:Y:S01]  /*6120*/  WARPGROUP.ARRIVE ;  /* 0x00000000000079c5 */ /* 0x000fe20000000000 */
[----:B------:R-:W-:Y:S01]  /*6130*/  FMUL.FTZ R160, R40, UR47 ;  /* 0x0000002f28a07c20 */ /* 0x000fe20008410000 */
[----:B------:R-:W-:Y:S01]  /*6140*/  FMUL.FTZ R40, R63, UR47 ;  /* 0x0000002f3f287c20 */ /* 0x000fe20008410000 */
[----:B------:R-:W-:Y:S01]  /*6150*/  FMUL.FTZ R63, R65, UR47 ;  /* 0x0000002f413f7c20 */ /* 0x000fe20008410000 */
[----:B------:R-:W-:Y:S01]  /*6160*/  FMUL.FTZ R161, R41, UR47 ;  /* 0x0000002f29a17c20 */ /* 0x000fe20008410000 */
[----:B------:R-:W5:Y:S01]  /*6170*/  SHFL.IDX PT, R65, R66, RZ, 0x1c1f ;  /* 0x001c1fff42417589 */ /* 0x000f6200000e0000 */
[----:B------:R-:W-:Y:S01]  /*6180*/  HGMMA.64x128x16.F32 R88, R156, gdesc[UR12].tnspB, R88, gsb0 ;  /* 0x41e0000c9c587df0 */ /* 0x000fe20008000858 */
        /* <DEDUP_REMOVED lines=20> */
[----:B------:R0:W0:Y:S01]  /*62d0*/  MUFU.TANH R156, R73 ;  /* 0x00000049009c7308 */ /* 0x0000220000002400 */
[----:B------:R-:W-:Y:S03]  /*62e0*/  HGMMA.64x128x16.F32 R88, R152, gdesc[UR8].tnspB, R88, gsb0 ;  /* 0x41e0000898587df0 */ /* 0x000fe60008000858 */
[----:B------:R-:W-:Y:S02]  /*62f0*/  WARPGROUP.DEPBAR.LE gsb0, 0x0 ;  /* 0x00008000000079c5 */ /* 0x000fe40000010000 */
[----:B------:R-:W-:Y:S01]  /*6300*/  IMAD.SHL.U32 R152, R8, 0x80, RZ ;  /* 0x0000008008987824 */ /* 0x000fe200078e00ff */
[----:B------:R0:W-:Y:S06]  /*6310*/  BAR.ARV R60, 0x100 ;  /* 0x0004003c0000751d */ /* 0x0001ec0000002000 */
[----:B------:R-:W-:Y:S01]  /*6320*/  IADD3 R61, -R152, 0x1, RZ ;  /* 0x00000001983d7810 */ /* 0x000fe20007ffe1ff */
[----:B------:R1:W-:Y:S04]  /*6330*/  @!P1 SYNCS.ARRIVE.TRANS64.RED.A1T0 RZ, [R55+URZ], RZ ;  /* 0x000000ff37ff99a7 */ /* 0x0003e8000810043f */
[----:B------:R-:W-:-:S02]  /*6340*/  IMAD R61, R2, -0x2, R61 ;  /* 0xfffffffe023d7824 */ /* 0x000fc400078e023d */
[----:B-1----:R-:W-:Y:S02]  /*6350*/  FMUL.FTZ R55, R87, UR47 ;  /* 0x0000002f57377c20 */ /* 0x002fe40008410000 */
[----:B------:R-:W-:-:S04]  /*6360*/  IMAD R68, R16, UR38, R61 ;  /* 0x0000002610447c24 */ /* 0x000fc8000f8e023d */
[----:B0-----:R-:W-:Y:S01]  /*6370*/  IMAD.IADD R68, R68, 0x1, -R11 ;  /* 0x0000000144447824 */ /* 0x001fe200078e0a0b */
[----:B------:R-:W0:Y:S03]  /*6380*/  MUFU.TANH R55, R55 ;  /* 0x0000003700377308 */ /* 0x000e260000002400 */
[C---:B------:R-:W-:Y:S02]  /*6390*/  VIADD R154, R68.reuse, UR39 ;  /* 0x00000027449a7c36 */ /* 0x040fe40008000000 */
[----:B------:R-:W-:Y:S02]  /*63a0*/  VIADD R155, R68, UR5 ;  /* 0x00000005449b7c36 */ /* 0x000fe40008000000 */
[--C-:B-----5:R-:W-:Y:S02]  /*63b0*/  IMAD.IADD R68, R154, 0x1, R65.reuse ;  /* 0x000000019a447824 */ /* 0x120fe400078e0241 */
[----:B------:R-:W-:Y:S01]  /*63c0*/  IMAD.IADD R70, R155, 0x1, R65 ;  /* 0x000000019b467824 */ /* 0x000fe200078e0241 */
[----:B--234-:R-:W-:Y:S06]  /*63d0*/  @!P3 BRA `(.L_x_985) ;  /* 0x00000000005cb947 */ /* 0x01cfec0003800000 */
[----:B------:R-:W-:Y:S01]  /*63e0*/  IMAD R60, R16, UR38, R65 ;  /* 0x00000026103c7c24 */ /* 0x000fe2000f8e0241 */
[----:B------:R-:W-:Y:S03]  /*63f0*/  BSSY B0, `(.L_x_986) ;  /* 0x0000011000007945 */ /* 0x000fe60003800000 */
[----:B------:R-:W-:-:S05]  /*6400*/  IMAD.IADD R65, R60, 0x1, -R11 ;  /* 0x000000013c417824 */ /* 0x000fca00078e0a0b */
[----:B------:R-:W-:-:S13]  /*6410*/  ISETP.GT.AND P4, PT, R65, -0x1, PT ;  /* 0xffffffff4100780c */ /* 0x000fda0003f84270 */
[----:B------:R-:W-:Y:S05]  /*6420*/  @P4 BRA `(.L_x_987) ;  /* 0x0000000000204947 */ /* 0x000fea0003800000 */
[----:B------:R-:W-:Y:S01]  /*6430*/  IMAD.U32 R69, RZ, RZ, UR46 ;  /* 0x0000002eff457e24 */ /* 0x000fe2000f8e00ff */
[----:B------:R-:W-:-:S04]  /*6440*/  LOP3.LUT R65, RZ, R65, RZ, 0x33, !PT ;  /* 0x00000041ff417212 */ /* 0x000fc800078e33ff */
[----:B------:R-:W-:-:S13]  /*6450*/  ISETP.NE.AND P4, PT, R69, 0x1, PT ;  /* 0x000000014500780c */ /* 0x000fda0003f85270 */
[----:B------:R-:W1:Y:S02]  /*6460*/  @P4 LDC.64 R60, c[0x0][0x9e8] ;  /* 0x00027a00ff3c4b82 */ /* 0x000e640000000a00 */
[----:B-1----:R-:W-:-:S05]  /*6470*/  @P4 IMAD.HI.U32 R60, R65, R60, RZ ;  /* 0x0000003c413c4227 */ /* 0x002fca00078e00ff */
[----:B------:R-:W-:-:S04]  /*6480*/  @P4 SHF.R.U32.HI R65, RZ, R61, R60 ;  /* 0x0000003dff414219 */ /* 0x000fc8000001163c */
[----:B------:R-:W-:Y:S01]  /*6490*/  LOP3.LUT R65, RZ, R65, RZ, 0x33, !PT ;  /* 0x00000041ff417212 */ /* 0x000fe200078e33ff */
[----:B------:R-:W-:Y:S06]  /*64a0*/  BRA `(.L_x_988) ;  /* 0x0000000000147947 */ /* 0x000fec0003800000 */
.L_x_987:
[----:B------:R-:W-:-:S05]  /*64b0*/  IMAD.U32 R69, RZ, RZ, UR46 ;  /* 0x0000002eff457e24 */ /* 0x000fca000f8e00ff */
[----:B------:R-:W-:-:S13]  /*64c0*/  ISETP.NE.AND P4, PT, R69, 0x1, PT ;  /* 0x000000014500780c */ /* 0x000fda0003f85270 */
[----:B------:R-:W1:Y:S02]  /*64d0*/  @P4 LDC.64 R60, c[0x0][0x9e8] ;  /* 0x00027a00ff3c4b82 */ /* 0x000e640000000a00 */
[----:B-1----:R-:W-:-:S05]  /*64e0*/  @P4 IMAD.HI.U32 R60, R65, R60, RZ ;  /* 0x0000003c413c4227 */ /* 0x002fca00078e00ff */
[----:B------:R-:W-:-:S07]  /*64f0*/  @P4 SHF.R.U32.HI R65, RZ, R61, R60 ;  /* 0x0000003dff414219 */ /* 0x000fce000001163c */
.L_x_988:
[----:B------:R-:W-:Y:S05]  /*6500*/  BSYNC B0 ;  /* 0x0000000000007941 */ /* 0x000fea0003800000 */
.L_x_986:
[----:B------:R-:W-:-:S04]  /*6510*/  IMAD R65, R65, R69, -R152 ;  /* 0x0000004541417224 */ /* 0x000fc800078e0a98 */
[----:B------:R-:W-:-:S05]  /*6520*/  IMAD R65, R2, -0x2, R65 ;  /* 0xfffffffe02417824 */ /* 0x000fca00078e0241 */
[----:B------:R-:W-:Y:S02]  /*6530*/  VIADDMNMX R68, R65, R69, R68, PT ;  /* 0x0000004541447246 */ /* 0x000fe40003800144 */
[----:B------:R-:W-:-:S07]  /*6540*/  VIMNMX R70, R70, R65, !PT ;  /* 0x0000004146467248 */ /* 0x000fce0007fe0100 */
.L_x_985:
[----:B------:R-:W-:Y:S01]  /*6550*/  ISETP.GT.AND P4, PT, R8, -0x1, PT ;  /* 0xffffffff0800780c */ /* 0x000fe20003f84270 */
[----:B------:R-:W1:Y:S03]  /*6560*/  SHFL.IDX PT, R157, R66, 0x1, 0x1c1f ;  /* 0x003c1f00429d7f89 */ /* 0x000e6600000e0000 */
[C---:B------:R-:W-:Y:S02]  /*6570*/  ISETP.GT.AND P6, PT, R70.reuse, RZ, P4 ;  /* 0x000000ff4600720c */ /* 0x040fe400027c4270 */
[----:B------:R-:W-:Y:S02]  /*6580*/  ISETP.GT.AND P5, PT, R70, 0x1, P4 ;  /* 0x000000014600780c */ /* 0x000fe400027a4270 */
[C---:B------:R-:W-:Y:S02]  /*6590*/  ISETP.LT.OR P6, PT, R68.reuse, 0x1, P6 ;  /* 0x000000014400780c */ /* 0x040fe400037c1670 */
[----:B------:R-:W-:-:S02]  /*65a0*/  ISETP.LT.OR P5, PT, R68, 0x2, P5 ;  /* 0x000000024400780c */ /* 0x000fc40002fa1670 */
[----:B------:R-:W-:Y:S02]  /*65b0*/  FSEL R181, R164, -INF , !P6 ;  /* 0xff800000a4b57808 */ /* 0x000fe40007000000 */
[----:B------:R-:W-:Y:S02]  /*65c0*/  FSEL R195, R165, -INF , !P5 ;  /* 0xff800000a5c37808 */ /* 0x000fe40006800000 */
[C---:B------:R-:W-:Y:S02]  /*65d0*/  ISETP.GT.AND P6, PT, R70.reuse, 0x8, P4 ;  /* 0x000000084600780c */ /* 0x040fe400027c4270 */
        /* <DEDUP_REMOVED lines=9> */
[----:B------:R-:W-:Y:S01]  /*6670*/  FSEL R191, R32, -INF , !P6 ;  /* 0xff80000020bf7808 */ /* 0x000fe20007000000 */
[----:B-1----:R-:W-:Y:S01]  /*6680*/  IMAD.IADD R32, R154, 0x1, R157 ;  /* 0x000000019a207824 */ /* 0x002fe200078e029d */
[----:B------:R-:W-:Y:S02]  /*6690*/  FSEL R189, R33, -INF , !P5 ;  /* 0xff80000021bd7808 */ /* 0x000fe40006800000 */
[C---:B------:R-:W-:Y:S02]  /*66a0*/  ISETP.GT.AND P6, PT, R70.reuse, 0x18, P4 ;  /* 0x000000184600780c */ /* 0x040fe400027c4270 */
[----:B------:R-:W-:Y:S02]  /*66b0*/  ISETP.GT.AND P5, PT, R70, 0x19, P4 ;  /* 0x000000194600780c */ /* 0x000fe400027a4270 */
[C---:B------:R-:W-:Y:S02]  /*66c0*/  ISETP.LT.OR P6, PT, R68.reuse, 0x19, P6 ;  /* 0x000000194400780c */ /* 0x040fe400037c1670 */
[----:B------:R-:W-:-:S02]  /*66d0*/  ISETP.LT.OR P5, PT, R68, 0x1a, P5 ;  /* 0x0000001a4400780c */ /* 0x000fc40002fa1670 */
[----:B------:R-:W-:Y:S01]  /*66e0*/  FSEL R187, R36, -INF , !P6 ;  /* 0xff80000024bb7808 */ /* 0x000fe20007000000 */
[----:B------:R-:W-:Y:S01]  /*66f0*/  IMAD.IADD R36, R155, 0x1, R157 ;  /* 0x000000019b247824 */ /* 0x000fe200078e029d */
        /* <DEDUP_REMOVED lines=72> */
[----:B------:R-:W-:Y:S01]  /*6b80*/  FSEL R29, R82, -INF , !P5 ;  /* 0xff800000521d7808 */ /* 0x000fe20006800000 */
[----:B------:R-:W-:Y:S08]  /*6b90*/  @!P3 BRA `(.L_x_989) ;  /* 0x00000000005cb947 */ /* 0x000ff00003800000 */
        /* <DEDUP_REMOVED lines=13> */
.L_x_991:
[----:B------:R-:W-:-:S05]  /*6c70*/  IMAD.U32 R56, RZ, RZ, UR46 ;  /* 0x0000002eff387e24 */ /* 0x000fca000f8e00ff */
[----:B------:R-:W-:-:S13]  /*6c80*/  ISETP.NE.AND P5, PT, R56, 0x1, PT ;  /* 0x000000013800780c */ /* 0x000fda0003fa5270 */
[----:B------:R-:W1:Y:S02]  /*6c90*/  @P5 LDC.64 R154, c[0x0][0x9e8] ;  /* 0x00027a00ff9a5b82 */ /* 0x000e640000000a00 */
[----:B-1----:R-:W-:-:S05]  /*6ca0*/  @P5 IMAD.HI.U32 R48, R157, R154, RZ ;  /* 0x0000009a9d305227 */ /* 0x002fca00078e00ff */
[----:B------:R-:W-:-:S07]  /*6cb0*/  @P5 SHF.R.U32.HI R157, RZ, R155, R48 ;  /* 0x0000009bff9d5219 */ /* 0x000fce0000011630 */
.L_x_992:
[----:B------:R-:W-:Y:S05]  /*6cc0*/  BSYNC B0 ;  /* 0x0000000000007941 */ /* 0x000fea0003800000 */
.L_x_990:
[----:B------:R-:W-:-:S04]  /*6cd0*/  IMAD R157, R157, R56, -R152 ;  /* 0x000000389d9d7224 */ /* 0x000fc800078e0a98 */
[----:B------:R-:W-:-:S05]  /*6ce0*/  IMAD R157, R2, -0x2, R157 ;  /* 0xfffffffe029d7824 */ /* 0x000fca00078e029d */
[----:B------:R-:W-:Y:S02]  /*6cf0*/  VIADDMNMX R32, R157, R56, R32, PT ;  /* 0x000000389d207246 */ /* 0x000fe40003800120 */
[----:B------:R-:W-:-:S07]  /*6d00*/  VIMNMX R36, R36, R157, !PT ;  /* 0x0000009d24247248 */ /* 0x000fce0007fe0100 */
.L_x_989:
[----:B------:R-:W-:Y:S02]  /*6d10*/  FMNMX.FTZ R48, R181, R9, !PT ;  /* 0x00000009b5307209 */ /* 0x000fe40007810000 */
[C---:B------:R-:W-:Y:S02]  /*6d20*/  ISETP.GT.AND P6, PT, R36.reuse, 0x1, P4 ;  /* 0x000000012400780c */ /* 0x040fe400027c4270 */
[----:B------:R-:W-:Y:S02]  /*6d30*/  FMNMX.FTZ R48, R195, R48, !PT ;  /* 0x00000030c3307209 */ /* 0x000fe40007810000 */
[----:B------:R-:W-:Y:S02]  /*6d40*/  ISETP.GT.AND P5, PT, R36, 0x8, P4 ;  /* 0x000000082400780c */ /* 0x000fe400027a4270 */
[----:B------:R-:W-:Y:S02]  /*6d50*/  FMNMX.FTZ R48, R185, R48, !PT ;  /* 0x00000030b9307209 */ /* 0x000fe40007810000 */
[----:B------:R-:W-:-:S02]  /*6d60*/  ISETP.LT.OR P6, PT, R32, 0x2, P6 ;  /* 0x000000022000780c */ /* 0x000fc400037c1670 */
[----:B------:R-:W-:Y:S02]  /*6d70*/  FMNMX.FTZ R48, R193, R48, !PT ;  /* 0x00000030c1307209 */ /* 0x000fe40007810000 */
[----:B------:R-:W-:Y:S02]  /*6d80*/  ISETP.LT.OR P5, PT, R32, 0x9, P5 ;  /* 0x000000092000780c */ /* 0x000fe40002fa1670 */
[----:B------:R-:W-:Y:S02]  /*6d90*/  FMNMX.FTZ R48, R191, R48, !PT ;  /* 0x00000030bf307209 */ /* 0x000fe40007810000 */
[----:B------:R-:W-:Y:S02]  /*6da0*/  FSEL R179, R12, -INF , !P6 ;  /* 0xff8000000cb37808 */ /* 0x000fe40007000000 */
[----:B------:R-:W-:Y:S01]  /*6db0*/  FMNMX.FTZ R48, R189, R48, !PT ;  /* 0x00000030bd307209 */ /* 0x000fe20007810000 */
[----:B------:R-:W1:Y:S01]  /*6dc0*/  LDC R12, c[0x0][0x988] ;  /* 0x00026200ff0c7b82 */ /* 0x000e620000000800 */
[----:B------:R-:W-:-:S02]  /*6dd0*/  ISETP.GT.AND P6, PT, R36, 0x9, P4 ;  /* 0x000000092400780c */ /* 0x000fc400027c4270 */
[----:B------:R-:W-:Y:S02]  /*6de0*/  FMNMX.FTZ R48, R187, R48, !PT ;  /* 0x00000030bb307209 */ /* 0x000fe40007810000 */
[----:B------:R-:W-:Y:S02]  /*6df0*/  FSEL R159, R15, -INF , !P5 ;  /* 0xff8000000f9f7808 */ /* 0x000fe40006800000 */
        /* <DEDUP_REMOVED lines=8> */
[----:B------:R-:W-:Y:S02]  /*6e80*/  FMNMX.FTZ R48, R163, R48, !PT ;  /* 0x00000030a3307209 */ /* 0x000fe40007810000 */
        /* <DEDUP_REMOVED lines=41> */
[C---:B------:R-:W-:Y:S01]  /*7120*/  ISETP.LT.OR P6, PT, R32.reuse, 0x2a, P6 ;  /* 0x0000002a2000780c */ /* 0x040fe200037c1670 */
[----:B------:R-:W2:Y:S01]  /*7130*/  SHFL.BFLY PT, R165, R48, 0x2, 0x1f ;  /* 0x0c401f0030a57f89 */ /* 0x000ea200000e0000 */
[----:B------:R-:W-:-:S02]  /*7140*/  ISETP.LT.OR P5, PT, R32, 0x31, P5 ;  /* 0x000000312000780c */ /* 0x000fc40002fa1670 */
[----:B------:R-:W-:Y:S02]  /*7150*/  FSEL R27, R27, -INF , !P6 ;  /* 0xff8000001b1b7808 */ /* 0x000fe40007000000 */
[----:B------:R-:W-:-:S04]  /*7160*/  ISETP.GT.AND P6, PT, R36, 0x31, P4 ;  /* 0x000000312400780c */ /* 0x000fc800027c4270 */
[----:B------:R-:W-:-:S04]  /*7170*/  ISETP.LT.OR P6, PT, R32, 0x32, P6 ;  /* 0x000000322000780c */ /* 0x000fc800037c1670 */
[----:B------:R-:W-:Y:S02]  /*7180*/  FSEL R31, R31, -INF , !P6 ;  /* 0xff8000001f1f7808 */ /* 0x000fe40007000000 */
[----:B------:R-:W-:-:S04]  /*7190*/  ISETP.GT.AND P6, PT, R36, 0x39, P4 ;  /* 0x000000392400780c */ /* 0x000fc800027c4270 */
[----:B------:R-:W-:-:S04]  /*71a0*/  ISETP.LT.OR P6, PT, R32, 0x3a, P6 ;  /* 0x0000003a2000780c */ /* 0x000fc800037c1670 */
[----:B------:R-:W-:Y:S02]  /*71b0*/  FSEL R35, R35, -INF , !P6 ;  /* 0xff80000023237808 */ /* 0x000fe40007000000 */
[----:B--2---:R-:W-:Y:S02]  /*71c0*/  FMNMX.FTZ R15, R48, R165, !PT ;  /* 0x000000a5300f7209 */ /* 0x004fe40007810000 */
[----:B------:R-:W-:Y:S02]  /*71d0*/  FSEL R165, R30, -INF , !P5 ;  /* 0xff8000001ea57808 */ /* 0x000fe40006800000 */
[----:B------:R-:W-:Y:S01]  /*71e0*/  ISETP.GT.AND P5, PT, R36, 0x38, P4 ;  /* 0x000000382400780c */ /* 0x000fe200027a4270 */
[----:B------:R-:W2:Y:S03]  /*71f0*/  SHFL.BFLY PT, R20, R15, 0x1, 0x1f ;  /* 0x0c201f000f147f89 */ /* 0x000ea600000e0000 */
[----:B------:R-:W-:-:S04]  /*7200*/  ISETP.LT.OR P5, PT, R32, 0x39, P5 ;  /* 0x000000392000780c */ /* 0x000fc80002fa1670 */
[----:B------:R-:W-:Y:S02]  /*7210*/  FSEL R23, R34, -INF , !P5 ;  /* 0xff80000022177808 */ /* 0x000fe40006800000 */
[----:B------:R-:W-:-:S04]  /*7220*/  ISETP.GT.AND P5, PT, R36, 0x40, P4 ;  /* 0x000000402400780c */ /* 0x000fc800027a4270 */
[----:B------:R-:W-:-:S04]  /*7230*/  ISETP.LT.OR P5, PT, R32, 0x41, P5 ;  /* 0x000000412000780c */ /* 0x000fc80002fa1670 */
[----:B------:R-:W-:Y:S02]  /*7240*/  FSEL R21, R38, -INF , !P5 ;  /* 0xff80000026157808 */ /* 0x000fe40006800000 */
[----:B------:R-:W-:-:S04]  /*7250*/  ISETP.GT.AND P5, PT, R36, 0x41, P4 ;  /* 0x000000412400780c */ /* 0x000fc800027a4270 */
[----:B------:R-:W-:Y:S02]  /*7260*/  ISETP.LT.OR P5, PT, R32, 0x42, P5 ;  /* 0x000000422000780c */ /* 0x000fe40002fa1670 */
[----:B--2---:R-:W-:-:S04]  /*7270*/  FMNMX.FTZ R15, R15, R20, !PT ;  /* 0x000000140f0f7209 */ /* 0x004fc80007810000 */
[C---:B------:R-:W-:Y:S01]  /*7280*/  FSETP.NEU.FTZ.AND P6, PT, R15.reuse, -INF , PT ;  /* 0xff8000000f00780b */ /* 0x040fe20003fdd000 */
[----:B-1----:R-:W-:-:S05]  /*7290*/  FMUL.FTZ R20, R15, R12 ;  /* 0x0000000c0f147220 */ /* 0x002fca0000410000 */
[----:B------:R-:W-:-:S05]  /*72a0*/  FSEL R20, R20, RZ, P6 ;  /* 0x000000ff14147208 */ /* 0x000fca0003000000 */
[-CC-:B------:R-:W-:Y:S01]  /*72b0*/  FFMA.FTZ R22, R181, R12.reuse, -R20.reuse ;  /* 0x0000000cb5167223 */ /* 0x180fe20000010814 */
[----:B------:R-:W-:Y:S01]  /*72c0*/  FSEL R181, R39, -INF , !P5 ;  /* 0xff80000027b57808 */ /* 0x000fe20006800000 */
[-CC-:B------:R-:W-:Y:S01]  /*72d0*/  FFMA.FTZ R180, R195, R12.reuse, -R20.reuse ;  /* 0x0000000cc3b47223 */ /* 0x180fe20000010814 */
[----:B------:R-:W-:Y:S01]  /*72e0*/  ISETP.GT.AND P5, PT, R36, 0x48, P4 ;  /* 0x000000482400780c */ /* 0x000fe200027a4270 */
[-CC-:B------:R-:W-:Y:S01]  /*72f0*/  FFMA.FTZ R176, R191, R12.reuse, -R20.reuse ;  /* 0x0000000cbfb07223 */ /* 0x180fe20000010814 */
[----:B------:R1:W-:Y:S01]  /*7300*/  MUFU.EX2 R39, R22 ;  /* 0x0000001600277308 */ /* 0x0003e20000000800 */
[-CC-:B------:R-:W-:Y:S01]  /*7310*/  FFMA.FTZ R178, R187, R12.reuse, -R20.reuse ;  /* 0x0000000cbbb27223 */ /* 0x180fe20000010814 */
[----:B------:R-:W-:Y:S01]  /*7320*/  ISETP.LT.OR P5, PT, R32, 0x49, P5 ;  /* 0x000000492000780c */ /* 0x000fe20002fa1670 */
[-CC-:B------:R-:W-:Y:S01]  /*7330*/  FFMA.FTZ R182, R185, R12.reuse, -R20.reuse ;  /* 0x0000000cb9b67223 */ /* 0x180fe20000010814 */
[-CC-:B------:R-:W-:Y:S01]  /*7340*/  FFMA.FTZ R185, R193, R12.reuse, -R20.reuse ;  /* 0x0000000cc1b97223 */ /* 0x180fe20000010814 */
[-CC-:B------:R-:W-:Y:S01]  /*7350*/  FFMA.FTZ R172, R153, R12.reuse, -R20.reuse ;  /* 0x0000000c99ac7223 */ /* 0x180fe20000010814 */
[----:B------:R-:W-:Y:S01]  /*7360*/  FSEL R41, R41, -INF , !P5 ;  /* 0xff80000029297808 */ /* 0x000fe20006800000 */
[-CC-:B------:R-:W-:Y:S01]  /*7370*/  FFMA.FTZ R168, R85, R12.reuse, -R20.reuse ;  /* 0x0000000c55a87223 */ /* 0x180fe20000010814 */
[----:B------:R-:W-:Y:S01]  /*7380*/  ISETP.GT.AND P5, PT, R36, RZ, P4 ;  /* 0x000000ff2400720c */ /* 0x000fe200027a4270 */
[-CC-:B-1----:R-:W-:Y:S01]  /*7390*/  FFMA.FTZ R22, R189, R12.reuse, -R20.reuse ;  /* 0x0000000cbd167223 */ /* 0x182fe20000010814 */
[-CC-:B------:R-:W-:Y:S01]  /*73a0*/  FFMA.FTZ R174, R87, R12.reuse, -R20.reuse ;  /* 0x0000000c57ae7223 */ /* 0x180fe20000010814 */
[-CC-:B------:R-:W-:Y:S01]  /*73b0*/  FFMA.FTZ R87, R163, R12.reuse, -R20.reuse ;  /* 0x0000000ca3577223 */ /* 0x180fe20000010814 */
[----:B------:R-:W-:Y:S01]  /*73c0*/  ISETP.LT.OR P5, PT, R32, 0x1, P5 ;  /* 0x000000012000780c */ /* 0x000fe20002fa1670 */
[-CC-:B------:R-:W-:Y:S01]  /*73d0*/  FFMA.FTZ R164, R79, R12.reuse, -R20.reuse ;  /* 0x0000000c4fa47223 */ /* 0x180fe20000010814 */
[-CC-:B------:R-:W-:Y:S01]  /*73e0*/  FFMA.FTZ R166, R75, R12.reuse, -R20.reuse ;  /* 0x0000000c4ba67223 */ /* 0x180fe20000010814 */
[-CC-:B------:R-:W-:Y:S01]  /*73f0*/  FFMA.FTZ R154, R37, R12.reuse, -R20.reuse ;  /* 0x0000000c259a7223 */ /* 0x180fe20000010814 */
[----:B------:R-:W-:Y:S01]  /*7400*/  FSEL R195, R14, -INF , !P5 ;  /* 0xff8000000ec37808 */ /* 0x000fe20006800000 */
[-CC-:B------:R-:W-:Y:S01]  /*7410*/  FFMA.FTZ R152, R49, R12.reuse, -R20.reuse ;  /* 0x0000000c31987223 */ /* 0x180fe20000010814 */
[----:B------:R-:W-:Y:S01]  /*7420*/  ISETP.GT.AND P5, PT, R36, 0x49, P4 ;  /* 0x000000492400780c */ /* 0x000fe200027a4270 */
[--C-:B------:R-:W-:Y:S01]  /*7430*/  FFMA.FTZ R49, R33, R12, -R20.reuse ;  /* 0x0000000c21317223 */ /* 0x100fe20000010814 */
[----:B------:R-:W-:Y:S01]  /*7440*/  FMNMX.FTZ R14, R195, R10, !PT ;  /* 0x0000000ac30e7209 */ /* 0x000fe20007810000 */
[-CC-:B------:R-:W-:Y:S01]  /*7450*/  FFMA.FTZ R160, R65, R12.reuse, -R20.reuse ;  /* 0x0000000c41a07223 */ /* 0x180fe20000010814 */
[----:B------:R-:W-:Y:S01]  /*7460*/  ISETP.LT.OR P5, PT, R32, 0x4a, P5 ;  /* 0x0000004a2000780c */ /* 0x000fe20002fa1670 */
[--C-:B------:R-:W-:Y:S01]  /*7470*/  FFMA.FTZ R162, R67, R12, -R20.reuse ;  /* 0x0000000c43a27223 */ /* 0x100fe20000010814 */
[----:B------:R-:W-:Y:S01]  /*7480*/  FMNMX.FTZ R14, R179, R14, !PT ;  /* 0x0000000eb30e7209 */ /* 0x000fe20007810000 */
[----:B------:R-:W-:Y:S01]  /*7490*/  MUFU.EX2 R180, R180 ;  /* 0x000000b400b47308 */ /* 0x000fe20000000800 */
[----:B------:R-:W-:Y:S01]  /*74a0*/  FSEL R191, R40, -INF , !P5 ;  /* 0xff80000028bf7808 */ /* 0x000fe20006800000 */
[--C-:B------:R-:W-:Y:S01]  /*74b0*/  FFMA.FTZ R183, R183, R12, -R20.reuse ;  /* 0x0000000cb7b77223 */ /* 0x100fe20000010814 */
[----:B------:R-:W-:Y:S01]  /*74c0*/  FMNMX.FTZ R14, R159, R14, !PT ;  /* 0x0000000e9f0e7209 */ /* 0x000fe20007810000 */
        /* <DEDUP_REMOVED lines=8> */
[-CC-:B------:R-:W-:Y:S01]  /*7550*/  FFMA.FTZ R67, R71, R12.reuse, -R20.reuse ;  /* 0x0000000c47437223 */ /* 0x180fe20000010814 */
[----:B------:R-:W-:Y:S01]  /*7560*/  FSEL R189, R43, -INF , !P5 ;  /* 0xff8000002bbd7808 */ /* 0x000fe20006800000 */
[--C-:B------:R-:W-:Y:S01]  /*7570*/  FFMA.FTZ R156, R63, R12, -R20.reuse ;  /* 0x0000000c3f9c7223 */ /* 0x100fe20000010814 */
[----:B------:R-:W-:Y:S01]  /*7580*/  FMNMX.FTZ R14, R175, R14, !PT ;  /* 0x0000000eaf0e7209 */ /* 0x000fe20007810000 */
[----:B------:R1:W-:Y:S01]  /*7590*/  MUFU.EX2 R43, R22 ;  /* 0x00000016002b7308 */ /* 0x0003e20000000800 */
        /* <DEDUP_REMOVED lines=9> */
[----:B-1----:R-:W-:Y:S01]  /*7630*/  FFMA.FTZ R22, R161, R12, -R20 ;  /* 0x0000000ca1167223 */ /* 0x002fe20000010814 */
[----:B------:R-:W-:-:S02]  /*7640*/  FMNMX.FTZ R14, R25, R14, !PT ;  /* 0x0000000e190e7209 */ /* 0x000fc40007810000 */
[----:B------:R-:W-:Y:S02]  /*7650*/  ISETP.GT.AND P5, PT, R36, 0x58, P4 ;  /* 0x000000582400780c */ /* 0x000fe400027a4270 */
[----:B------:R-:W-:Y:S01]  /*7660*/  FMNMX.FTZ R14, R171, R14, !PT ;  /* 0x0000000eab0e7209 */ /* 0x000fe20007810000 */
[----:B------:R-:W-:Y:S01]  /*7670*/  MUFU.EX2 R185, R185 ;  /* 0x000000b900b97308 */ /* 0x000fe20000000800 */
[----:B------:R-:W-:Y:S02]  /*7680*/  ISETP.LT.OR P5, PT, R32, 0x59, P5 ;  /* 0x000000592000780c */ /* 0x000fe40002fa1670 */
[----:B------:R-:W-:Y:S02]  /*7690*/  FMNMX.FTZ R14, R169, R14, !PT ;  /* 0x0000000ea90e7209 */ /* 0x000fe40007810000 */
[----:B------:R-:W-:Y:S02]  /*76a0*/  FSEL R193, R44, -INF , !P5 ;  /* 0xff8000002cc17808 */ /* 0x000fe40006800000 */
[----:B------:R-:W-:Y:S01]  /*76b0*/  FMNMX.FTZ R14, R27, R14, !PT ;  /* 0x0000000e1b0e7209 */ /* 0x000fe20007810000 */
[----:B------:R-:W-:Y:S01]  /*76c0*/  MUFU.EX2 R176, R176 ;  /* 0x000000b000b07308 */ /* 0x000fe20000000800 */
[----:B------:R-:W-:-:S02]  /*76d0*/  ISETP.GT.AND P5, PT, R36, 0x59, P4 ;  /* 0x000000592400780c */ /* 0x000fc400027a4270 */
[----:B------:R-:W-:Y:S02]  /*76e0*/  FMNMX.FTZ R14, R165, R14, !PT ;  /* 0x0000000ea50e7209 */ /* 0x000fe40007810000 */
[----:B------:R-:W-:Y:S02]  /*76f0*/  ISETP.LT.OR P5, PT, R32, 0x5a, P5 ;  /* 0x0000005a2000780c */ /* 0x000fe40002fa1670 */
[----:B------:R-:W-:Y:S01]  /*7700*/  FMNMX.FTZ R14, R31, R14, !PT ;  /* 0x0000000e1f0e7209 */ /* 0x000fe20007810000 */
[----:B------:R-:W-:Y:S01]  /*7710*/  MUFU.EX2 R178, R178 ;  /* 0x000000b200b27308 */ /* 0x000fe20000000800 */
[----:B------:R-:W-:Y:S02]  /*7720*/  FSEL R153, R45, -INF , !P5 ;  /* 0xff8000002d997808 */ /* 0x000fe40006800000 */
[----:B------:R-:W-:Y:S02]  /*7730*/  ISETP.GT.AND P5, PT, R36, 0x60, P4 ;  /* 0x000000602400780c */ /* 0x000fe400027a4270 */
[----:B------:R-:W-:-:S02]  /*7740*/  FMNMX.FTZ R14, R23, R14, !PT ;  /* 0x0000000e170e7209 */ /* 0x000fc40007810000 */
[----:B------:R-:W-:Y:S01]  /*7750*/  ISETP.LT.OR P5, PT, R32, 0x61, P5 ;  /* 0x000000612000780c */ /* 0x000fe20002fa1670 */
[----:B------:R1:W-:Y:S01]  /*7760*/  MUFU.EX2 R45, R22 ;  /* 0x00000016002d7308 */ /* 0x0003e20000000800 */
[----:B------:R-:W-:Y:S02]  /*7770*/  FMNMX.FTZ R14, R35, R14, !PT ;  /* 0x0000000e230e7209 */ /* 0x000fe40007810000 */
[----:B------:R-:W-:Y:S02]  /*7780*/  FSEL R161, R46, -INF , !P5 ;  /* 0xff8000002ea17808 */ /* 0x000fe40006800000 */
[----:B------:R-:W-:Y:S02]  /*7790*/  ISETP.GT.AND P5, PT, R36, 0x61, P4 ;  /* 0x000000612400780c */ /* 0x000fe400027a4270 */
[----:B------:R-:W-:Y:S01]  /*77a0*/  FMNMX.FTZ R14, R21, R14, !PT ;  /* 0x0000000e150e7209 */ /* 0x000fe20007810000 */
[----:B------:R-:W-:Y:S01]  /*77b0*/  MUFU.EX2 R183, R183 ;  /* 0x000000b700b77308 */ /* 0x000fe20000000800 */
[----:B------:R-:W-:-:S02]  /*77c0*/  ISETP.LT.OR P5, PT, R32, 0x62, P5 ;  /* 0x000000622000780c */ /* 0x000fc40002fa1670 */
[----:B------:R-:W-:Y:S02]  /*77d0*/  FMNMX.FTZ R14, R181, R14, !PT ;  /* 0x0000000eb50e7209 */ /* 0x000fe40007810000 */
[----:B------:R-:W-:Y:S02]  /*77e0*/  FSEL R47, R47, -INF , !P5 ;  /* 0xff8000002f2f7808 */ /* 0x000fe40006800000 */
[----:B------:R-:W-:Y:S01]  /*77f0*/  ISETP.GT.AND P5, PT, R36, 0x68, P4 ;  /* 0x000000682400780c */ /* 0x000fe200027a4270 */
[----:B------:R-:W-:Y:S01]  /*7800*/  MUFU.EX2 R172, R172 ;  /* 0x000000ac00ac7308 */ /* 0x000fe20000000800 */
[----:B------:R-:W-:Y:S02]  /*7810*/  FMNMX.FTZ R14, R41, R14, !PT ;  /* 0x0000000e290e7209 */ /* 0x000fe40007810000 */
[----:B------:R-:W-:Y:S02]  /*7820*/  ISETP.LT.OR P5, PT, R32, 0x69, P5 ;  /* 0x000000692000780c */ /* 0x000fe40002fa1670 */
[----:B------:R-:W-:-:S02]  /*7830*/  FMNMX.FTZ R14, R191, R14, !PT ;  /* 0x0000000ebf0e7209 */ /* 0x000fc40007810000 */
[----:B------:R-:W-:Y:S01]  /*7840*/  FSEL R85, R50, -INF , !P5 ;  /* 0xff80000032557808 */ /* 0x000fe20006800000 */
[----:B------:R-:W-:Y:S01]  /*7850*/  MUFU.EX2 R174, R174 ;  /* 0x000000ae00ae7308 */ /* 0x000fe20000000800 */
[----:B------:R-:W-:Y:S02]  /*7860*/  FMNMX.FTZ R14, R189, R14, !PT ;  /* 0x0000000ebd0e7209 */ /* 0x000fe40007810000 */
[----:B------:R-:W-:Y:S02]  /*7870*/  ISETP.GT.AND P5, PT, R36, 0x69, P4 ;  /* 0x000000692400780c */ /* 0x000fe400027a4270 */
[----:B------:R-:W-:Y:S02]  /*7880*/  FMNMX.FTZ R14, R187, R14, !PT ;  /* 0x0000000ebb0e7209 */ /* 0x000fe40007810000 */
[----:B------:R-:W-:Y:S01]  /*7890*/  ISETP.LT.OR P5, PT, R32, 0x6a, P5 ;  /* 0x0000006a2000780c */ /* 0x000fe20002fa1670 */
[----:B------:R-:W-:Y:S01]  /*78a0*/  MUFU.EX2 R87, R87 ;  /* 0x0000005700577308 */ /* 0x000fe20000000800 */
[----:B------:R-:W-:-:S02]  /*78b0*/  FMNMX.FTZ R14, R193, R14, !PT ;  /* 0x0000000ec10e7209 */ /* 0x000fc40007810000 */
[----:B------:R-:W-:Y:S01]  /*78c0*/  FSEL R163, R51, -INF , !P5 ;  /* 0xff80000033a37808 */ /* 0x000fe20006800000 */
[----:B------:R-:W-:Y:S01]  /*78d0*/  FFMA.FTZ R51, R81, R12, -R20 ;  /* 0x0000000c51337223 */ /* 0x000fe20000010814 */
[----:B------:R-:W-:Y:S02]  /*78e0*/  ISETP.GT.AND P5, PT, R36, 0x70, P4 ;  /* 0x000000702400780c */ /* 0x000fe400027a4270 */
[----:B------:R-:W-:Y:S01]  /*78f0*/  FMNMX.FTZ R14, R153, R14, !PT ;  /* 0x0000000e990e7209 */ /* 0x000fe20007810000 */
[----:B------:R-:W-:Y:S01]  /*7900*/  MUFU.EX2 R168, R168 ;  /* 0x000000a800a87308 */ /* 0x000fe20000000800 */
[----:B------:R-:W-:Y:S02]  /*7910*/  ISETP.LT.OR P5, PT, R32, 0x71, P5 ;  /* 0x000000712000780c */ /* 0x000fe40002fa1670 */
[----:B------:R-:W-:Y:S02]  /*7920*/  FMNMX.FTZ R14, R161, R14, !PT ;  /* 0x0000000ea10e7209 */ /* 0x000fe40007810000 */
[----:B------:R-:W-:-:S02]  /*7930*/  FSEL R53, R53, -INF , !P5 ;  /* 0xff80000035357808 */ /* 0x000fc40006800000 */
[----:B------:R-:W-:Y:S01]  /*7940*/  ISETP.GT.AND P5, PT, R36, 0x71, P4 ;  /* 0x000000712400780c */ /* 0x000fe200027a4270 */
[----:B------:R-:W-:Y:S01]  /*7950*/  MUFU.EX2 R83, R83 ;  /* 0x0000005300537308 */ /* 0x000fe20000000800 */
[----:B------:R-:W-:Y:S02]  /*7960*/  FMNMX.FTZ R14, R47, R14, !PT ;  /* 0x0000000e2f0e7209 */ /* 0x000fe40007810000 */
[----:B------:R-:W-:Y:S02]  /*7970*/  ISETP.LT.OR P5, PT, R32, 0x72, P5 ;  /* 0x000000722000780c */ /* 0x000fe40002fa1670 */
[----:B------:R-:W-:Y:S02]  /*7980*/  FMNMX.FTZ R14, R85, R14, !PT ;  /* 0x0000000e550e7209 */ /* 0x000fe40007810000 */
[----:B------:R-:W-:Y:S01]  /*7990*/  FSEL R79, R52, -INF , !P5 ;  /* 0xff800000344f7808 */ /* 0x000fe20006800000 */
[----:B------:R-:W-:Y:S01]  /*79a0*/  MUFU.EX2 R170, R170 ;  /* 0x000000aa00aa7308 */ /* 0x000fe20000000800 */
[----:B------:R-:W-:-:S02]  /*79b0*/  ISETP.GT.AND P5, PT, R36, 0x78, P4 ;  /* 0x000000782400780c */ /* 0x000fc400027a4270 */
[----:B------:R-:W-:Y:S02]  /*79c0*/  FMNMX.FTZ R14, R163, R14, !PT ;  /* 0x0000000ea30e7209 */ /* 0x000fe40007810000 */
[----:B------:R-:W-:Y:S02]  /*79d0*/  ISETP.GT.AND P4, PT, R36, 0x79, P4 ;  /* 0x000000792400780c */ /* 0x000fe40002784270 */
[C---:B------:R-:W-:Y:S01]  /*79e0*/  ISETP.LT.OR P5, PT, R32.reuse, 0x79, P5 ;  /* 0x000000792000780c */ /* 0x040fe20002fa1670 */
[----:B------:R-:W-:Y:S01]  /*79f0*/  MUFU.EX2 R51, R51 ;  /* 0x0000003300337308 */ /* 0x000fe20000000800 */
[----:B------:R-:W-:Y:S02]  /*7a00*/  FMNMX.FTZ R14, R53, R14, !PT ;  /* 0x0000000e350e7209 */ /* 0x000fe40007810000 */
[----:B------:R-:W-:Y:S02]  /*7a10*/  ISETP.LT.OR P4, PT, R32, 0x7a, P4 ;  /* 0x0000007a2000780c */ /* 0x000fe40002781670 */
[----:B------:R-:W-:-:S02]  /*7a20*/  FSEL R81, R54, -INF , !P5 ;  /* 0xff80000036517808 */ /* 0x000fc40006800000 */
[----:B------:R-:W-:Y:S01]  /*7a30*/  FMNMX.FTZ R14, R79, R14, !PT ;  /* 0x0000000e4f0e7209 */ /* 0x000fe20007810000 */
[----:B------:R-:W-:Y:S01]  /*7a40*/  MUFU.EX2 R164, R164 ;  /* 0x000000a400a47308 */ /* 0x000fe20000000800 */
[----:B0-----:R-:W-:Y:S01]  /*7a50*/  FSEL R75, R55, -INF , !P4 ;  /* 0xff800000374b7808 */ /* 0x001fe20006000000 */
[--C-:B------:R-:W-:Y:S01]  /*7a60*/  FFMA.FTZ R55, R69, R12, -R20.reuse ;  /* 0x0000000c45377223 */ /* 0x100fe20000010814 */
[----:B------:R-:W-:Y:S02]  /*7a70*/  FMNMX.FTZ R14, R81, R14, !PT ;  /* 0x0000000e510e7209 */ /* 0x000fe40007810000 */
[----:B-1----:R-:W-:Y:S02]  /*7a80*/  FSEL R22, R15, RZ, P6 ;  /* 0x000000ff0f167208 */ /* 0x002fe40003000000 */
[----:B------:R-:W-:Y:S01]  /*7a90*/  FMNMX.FTZ R14, R75, R14, !PT ;  /* 0x0000000e4b0e7209 */ /* 0x000fe20007810000 */
[----:B------:R-:W-:Y:S02]  /*7aa0*/  MUFU.EX2 R77, R77 ;  /* 0x0000004d004d7308 */ /* 0x000fe40000000800 */
[----:B------:R-:W-:Y:S01]  /*7ab0*/  FADD.FTZ R37, -R22, R9 ;  /* 0x0000000916257221 */ /* 0x000fe20000010100 */
[----:B------:R-:W-:Y:S01]  /*7ac0*/  FFMA.FTZ R9, R29, R12, -R20 ;  /* 0x0000000c1d097223 */ /* 0x000fe20000010814 */
[----:B------:R-:W0:Y:S04]  /*7ad0*/  SHFL.BFLY PT, R69, R14, 0x2, 0x1f ;  /* 0x0c401f000e457f89 */ /* 0x000e2800000e0000 */
        /* <DEDUP_REMOVED lines=9> */
[----:B0-----:R-:W-:Y:S01]  /*7b70*/  FMNMX.FTZ R33, R69, R14, !PT ;  /* 0x0000000e45217209 */ /* 0x001fe20007810000 */
[----:B------:R-:W-:-:S03]  /*7b80*/  FMUL.FTZ R14, R37, R12 ;  /* 0x0000000c250e7220 */ /* 0x000fc60000410000 */
[C---:B------:R-:W-:Y:S01]  /*7b90*/  FSETP.NEU.FTZ.AND P4, PT, R33.reuse, -INF , PT ;  /* 0xff8000002100780b */ /* 0x040fe20003f9d000 */
[----:B------:R-:W-:Y:S02]  /*7ba0*/  FMUL.FTZ R20, R33, R12 ;  /* 0x0000000c21147220 */ /* 0x000fe40000410000 */
[----:B------:R-:W0:Y:S03]  /*7bb0*/  MUFU.EX2 R14, R14 ;  /* 0x0000000e000e7308 */ /* 0x000e260000000800 */
[----:B------:R-:W-:-:S05]  /*7bc0*/  FSEL R34, R20, RZ, P4 ;  /* 0x000000ff14227208 */ /* 0x000fca0002000000 */
        /* <DEDUP_REMOVED lines=8> */
[--C-:B------:R-:W-:Y:S01]  /*7c50*/  FFMA.FTZ R22, R159, R12, -R34.reuse ;  /* 0x0000000c9f167223 */ /* 0x100fe20000010822 */
[----:B0-----:R-:W-:Y:S01]  /*7c60*/  FFMA.FTZ R25, R14, R4, R39 ;  /* 0x000000040e197223 */ /* 0x001fe20000010027 */
[----:B------:R-:W-:Y:S01]  /*7c70*/  MUFU.EX2 R20, R20 ;  /* 0x0000001400147308 */ /* 0x000fe20000000800 */
[-CC-:B------:R-:W-:Y:S01]  /*7c80*/  FFMA.FTZ R169, R165, R12.reuse, -R34.reuse ;  /* 0x0000000ca5a97223 */ /* 0x180fe20000010822 */
[-CC-:B------:R-:W-:Y:S01]  /*7c90*/  FFMA.FTZ R165, R21, R12.reuse, -R34.reuse ;  /* 0x0000000c15a57223 */ /* 0x180fe20000010822 */
[----:B------:R-:W-:Y:S01]  /*7ca0*/  FADD.FTZ R25, R180, R25 ;  /* 0x00000019b4197221 */ /* 0x000fe20000010000 */
[-CC-:B------:R-:W-:Y:S01]  /*7cb0*/  FFMA.FTZ R37, R177, R12.reuse, -R34.reuse ;  /* 0x0000000cb1257223 */ /* 0x180fe20000010822 */
[-CC-:B------:R-:W-:Y:S01]  /*7cc0*/  FFMA.FTZ R177, R157, R12.reuse, -R34.reuse ;  /* 0x0000000c9db17223 */ /* 0x180fe20000010822 */
[-CC-:B------:R-:W-:Y:S01]  /*7cd0*/  FFMA.FTZ R179, R155, R12.reuse, -R34.reuse ;  /* 0x0000000c9bb37223 */ /* 0x180fe20000010822 */
[----:B------:R-:W-:Y:S01]  /*7ce0*/  FADD.FTZ R4, R182, R25 ;  /* 0x00000019b6047221 */ /* 0x000fe20000010000 */
[----:B------:R-:W-:Y:S01]  /*7cf0*/  MUFU.EX2 R29, R29 ;  /* 0x0000001d001d7308 */ /* 0x000fe20000000800 */
[-CC-:B------:R-:W-:Y:S01]  /*7d00*/  FFMA.FTZ R30, R27, R12.reuse, -R34.reuse ;  /* 0x0000000c1b1e7223 */ /* 0x180fe20000010822 */
[-C--:B------:R-:W-:Y:S01]  /*7d10*/  FFMA.FTZ R32, R31, R12.reuse, -R34 ;  /* 0x0000000c1f207223 */ /* 0x080fe20000010822 */
        /* <DEDUP_REMOVED lines=25> */
[----:B------:R-:W-:Y:S01]  /*7eb0*/  FFMA.FTZ R34, R75, R12, -R34 ;  /* 0x0000000c4b227223 */ /* 0x000fe20000010822 */
[----:B------:R-:W-:Y:S01]  /*7ec0*/  IMAD.U32 R27, RZ, RZ, UR7 ;  /* 0x00000007ff1b7e24 */ /* 0x000fe2000f8e00ff */
[----:B------:R-:W-:Y:S01]  /*7ed0*/  UMOV UR7, UR4 ;  /* 0x0000000400077c82 */ /* 0x000fe20008000000 */
[----:B------:R-:W-:Y:S01]  /*7ee0*/  FADD.FTZ R4, R174, R23 ;  /* 0x00000017ae047221 */ /* 0x000fe20000010000 */
[----:B------:R-:W-:Y:S01]  /*7ef0*/  FSEL R23, R33, RZ, P4 ;  /* 0x000000ff21177208 */ /* 0x000fe20002000000 */
[----:B------:R-:W-:Y:S01]  /*7f00*/  MUFU.EX2 R24, R24 ;  /* 0x0000001800187308 */ /* 0x000fe20000000800 */
[----:B------:R-:W-:Y:S01]  /*7f10*/  @!P1 LEA R27, R27, UR36, 0x3 ;  /* 0x000000241b1b9c11 */ /* 0x000fe2000f8e18ff */
[----:B------:R-:W-:Y:S01]  /*7f20*/  FADD.FTZ R25, R87, R4 ;  /* 0x0000000457197221 */ /* 0x000fe20000010000 */
[----:B------:R-:W-:Y:S01]  /*7f30*/  ISETP.GT.AND P4, PT, R8, R13, PT ;  /* 0x0000000d0800720c */ /* 0x000fe20003f84270 */
[----:B------:R-:W-:Y:S01]  /*7f40*/  FADD.FTZ R23, -R23, R10 ;  /* 0x0000000a17177221 */ /* 0x000fe20000010100 */
[----:B------:R-:W-:Y:S01]  /*7f50*/  F2FP.F16.F32.PACK_AB R178, R183, R178 ;  /* 0x000000b2b7b2723e */ /* 0x000fe200000000ff */
[----:B------:R-:W-:Y:S01]  /*7f60*/  FADD.FTZ R4, R168, R25 ;  /* 0x00000019a8047221 */ /* 0x000fe20000010000 */
[----:B------:R-:W-:-:S02]  /*7f70*/  @!P1 VIADD R27, R27, 0x28860 ;  /* 0x000288601b1b9836 */ /* 0x000fc40000000000 */
[----:B------:R-:W-:Y:S01]  /*7f80*/  FMUL.FTZ R23, R23, R12 ;  /* 0x0000000c17177220 */ /* 0x000fe20000410000 */
[----:B------:R-:W-:Y:S01]  /*7f90*/  MUFU.EX2 R179, R179 ;  /* 0x000000b300b37308 */ /* 0x000fe20000000800 */
[----:B------:R-:W-:Y:S01]  /*7fa0*/  FADD.FTZ R25, R83, R4 ;  /* 0x0000000453197221 */ /* 0x000fe20000010000 */
[-C--:B------:R-:W-:Y:S01]  /*7fb0*/  FMUL.FTZ R88, R88, R14.reuse ;  /* 0x0000000e58587220 */ /* 0x080fe20000410000 */
[----:B------:R-:W-:Y:S01]  /*7fc0*/  @!P1 PRMT R27, RZ, 0x654, R27 ;  /* 0x00000654ff1b9816 */ /* 0x000fe2000000001b */
[-C--:B------:R-:W-:Y:S01]  /*7fd0*/  FMUL.FTZ R89, R89, R14.reuse ;  /* 0x0000000e59597220 */ /* 0x080fe20000410000 */
[----:B------:R-:W-:Y:S01]  /*7fe0*/  FADD.FTZ R4, R170, R25 ;  /* 0x00000019aa047221 */ /* 0x000fe20000010000 */
[-C--:B------:R-:W-:Y:S01]  /*7ff0*/  FMUL.FTZ R92, R92, R14.reuse ;  /* 0x0000000e5c5c7220 */ /* 0x080fe20000410000 */
[----:B------:R0:W-:Y:S01]  /*8000*/  @!P1 SYNCS.ARRIVE.TRANS64.RED.A1T0 RZ, [R27+URZ], RZ ;  /* 0x000000ff1bff99a7 */ /* 0x0001e2000810043f */
[----:B------:R-:W1:Y:S01]  /*8010*/  MUFU.EX2 R23, R23 ;  /* 0x0000001700177308 */ /* 0x000e620000000800 */
[----:B------:R-:W-:Y:S01]  /*8020*/  FADD.FTZ R21, R51, R4 ;  /* 0x0000000433157221 */ /* 0x000fe20000010000 */
[-C--:B------:R-:W-:Y:S01]  /*8030*/  FMUL.FTZ R93, R93, R14.reuse ;  /* 0x0000000e5d5d7220 */ /* 0x080fe20000410000 */
[-C--:B------:R-:W-:Y:S01]  /*8040*/  FMUL.FTZ R96, R96, R14.reuse ;  /* 0x0000000e60607220 */ /* 0x080fe20000410000 */
[-C--:B------:R-:W-:Y:S01]  /*8050*/  FMUL.FTZ R97, R97, R14.reuse ;  /* 0x0000000e61617220 */ /* 0x080fe20000410000 */
[----:B------:R-:W-:Y:S01]  /*8060*/  FADD.FTZ R4, R164, R21 ;  /* 0x00000015a4047221 */ /* 0x000fe20000010000 */
[-C--:B------:R-:W-:Y:S01]  /*8070*/  FMUL.FTZ R100, R100, R14.reuse ;  /* 0x0000000e64647220 */ /* 0x080fe20000410000 */
[-C--:B------:R-:W-:Y:S01]  /*8080*/  FMUL.FTZ R101, R101, R14.reuse ;  /* 0x0000000e65657220 */ /* 0x080fe20000410000 */
[----:B------:R-:W2:Y:S01]  /*8090*/  MUFU.EX2 R61, R61 ;  /* 0x0000003d003d7308 */ /* 0x000ea20000000800 */
[----:B------:R-:W-:Y:S01]  /*80a0*/  FADD.FTZ R21, R77, R4 ;  /* 0x000000044d157221 */ /* 0x000fe20000010000 */
[-C--:B------:R-:W-:Y:S01]  /*80b0*/  FMUL.FTZ R104, R104, R14.reuse ;  /* 0x0000000e68687220 */ /* 0x080fe20000410000 */
[-C--:B------:R-:W-:Y:S01]  /*80c0*/  FMUL.FTZ R105, R105, R14.reuse ;  /* 0x0000000e69697220 */ /* 0x080fe20000410000 */
[-C--:B------:R-:W-:Y:S01]  /*80d0*/  FMUL.FTZ R108, R108, R14.reuse ;  /* 0x0000000e6c6c7220 */ /* 0x080fe20000410000 */
[----:B------:R-:W-:Y:S01]  /*80e0*/  FADD.FTZ R36, R166, R21 ;  /* 0x00000015a6247221 */ /* 0x000fe20000010000 */
[-C--:B------:R-:W-:Y:S01]  /*80f0*/  FMUL.FTZ R109, R109, R14.reuse ;  /* 0x0000000e6d6d7220 */ /* 0x080fe20000410000 */
[-C--:B------:R-:W-:Y:S01]  /*8100*/  FMUL.FTZ R112, R112, R14.reuse ;  /* 0x0000000e70707220 */ /* 0x080fe20000410000 */
[----:B------:R-:W3:Y:S01]  /*8110*/  MUFU.EX2 R26, R26 ;  /* 0x0000001a001a7308 */ /* 0x000ee20000000800 */
[----:B-1----:R-:W-:Y:S01]  /*8120*/  FFMA.FTZ R4, R23, R3, R20 ;  /* 0x0000000317047223 */ /* 0x002fe20000010014 */
[----:B------:R-:W-:Y:S01]  /*8130*/  FADD.FTZ R21, R55, R36 ;  /* 0x0000002437157221 */ /* 0x000fe20000010000 */
[-C--:B------:R-:W-:Y:S01]  /*8140*/  FMUL.FTZ R113, R113, R14.reuse ;  /* 0x0000000e71717220 */ /* 0x080fe20000410000 */
[-C--:B------:R-:W-:Y:S01]  /*8150*/  FMUL.FTZ R116, R116, R14.reuse ;  /* 0x0000000e74747220 */ /* 0x080fe20000410000 */
[----:B------:R-:W-:Y:S01]  /*8160*/  FADD.FTZ R3, R29, R4 ;  /* 0x000000041d037221 */ /* 0x000fe20000010000 */
[----:B------:R-:W-:Y:S01]  /*8170*/  FADD.FTZ R36, R160, R21 ;  /* 0x00000015a0247221 */ /* 0x000fe20000010000 */
[-C--:B------:R-:W-:Y:S01]  /*8180*/  FMUL.FTZ R117, R117, R14.reuse ;  /* 0x0000000e75757220 */ /* 0x080fe20000410000 */
[----:B------:R-:W1:Y:S01]  /*8190*/  MUFU.EX2 R158, R158 ;  /* 0x0000009e009e7308 */ /* 0x000e620000000800 */
[----:B------:R-:W-:Y:S01]  /*81a0*/  FADD.FTZ R4, R22, R3 ;  /* 0x0000000316047221 */ /* 0x000fe20000010000 */
[----:B------:R-:W-:Y:S01]  /*81b0*/  FADD.FTZ R3, R65, R36 ;  /* 0x0000002441037221 */ /* 0x000fe20000010000 */
[-C--:B------:R-:W-:Y:S01]  /*81c0*/  FMUL.FTZ R120, R120, R14.reuse ;  /* 0x0000000e78787220 */ /* 0x080fe20000410000 */
[-C--:B------:R-:W-:Y:S01]  /*81d0*/  FMUL.FTZ R121, R121, R14.reuse ;  /* 0x0000000e79797220 */ /* 0x080fe20000410000 */
[----:B------:R-:W-:Y:S01]  /*81e0*/  FADD.FTZ R4, R37, R4 ;  /* 0x0000000425047221 */ /* 0x000fe20000010000 */
[----:B------:R-:W-:Y:S01]  /*81f0*/  FADD.FTZ R36, R162, R3 ;  /* 0x00000003a2247221 */ /* 0x000fe20000010000 */
[-C--:B------:R-:W-:Y:S01]  /*8200*/  FMUL.FTZ R124, R124, R14.reuse ;  /* 0x0000000e7c7c7220 */ /* 0x080fe20000410000 */
[----:B------:R-:W4:Y:S01]  /*8210*/  MUFU.EX2 R173, R173 ;  /* 0x000000ad00ad7308 */ /* 0x000f220000000800 */
[----:B------:R-:W-:Y:S01]  /*8220*/  FADD.FTZ R3, R177, R4 ;  /* 0x00000004b1037221 */ /* 0x000fe20000010000 */
[----:B------:R-:W-:Y:S01]  /*8230*/  FADD.FTZ R21, R67, R36 ;  /* 0x0000002443157221 */ /* 0x000fe20000010000 */
[-C--:B------:R-:W-:Y:S01]  /*8240*/  FMUL.FTZ R125, R125, R14.reuse ;  /* 0x0000000e7d7d7220 */ /* 0x080fe20000410000 */
[-C--:B------:R-:W-:Y:S01]  /*8250*/  FMUL.FTZ R128, R128, R14.reuse ;  /* 0x0000000e80807220 */ /* 0x080fe20000410000 */
[----:B------:R-:W-:Y:S01]  /*8260*/  FADD.FTZ R4, R24, R3 ;  /* 0x0000000318047221 */ /* 0x000fe20000010000 */
[----:B------:R-:W-:Y:S01]  /*8270*/  FADD.FTZ R36, R156, R21 ;  /* 0x000000159c247221 */ /* 0x000fe20000010000 */
[-C--:B------:R-:W-:Y:S01]  /*8280*/  FMUL.FTZ R129, R129, R14.reuse ;  /* 0x0000000e81817220 */ /* 0x080fe20000410000 */
[----:B------:R-:W5:Y:S01]  /*8290*/  MUFU.EX2 R57, R57 ;  /* 0x0000003900397308 */ /* 0x000f620000000800 */
[----:B------:R-:W-:Y:S01]  /*82a0*/  FADD.FTZ R3, R179, R4 ;  /* 0x00000004b3037221 */ /* 0x000fe20000010000 */
[----:B--2---:R-:W-:Y:S01]  /*82b0*/  FADD.FTZ R21, R61, R36 ;  /* 0x000000243d157221 */ /* 0x004fe20000010000 */
[-C--:B------:R-:W-:Y:S01]  /*82c0*/  FMUL.FTZ R132, R132, R14.reuse ;  /* 0x0000000e84847220 */ /* 0x080fe20000410000 */
[-C--:B------:R-:W-:Y:S01]  /*82d0*/  FMUL.FTZ R133, R133, R14.reuse ;  /* 0x0000000e85857220 */ /* 0x080fe20000410000 */
[----:B---3--:R-:W-:Y:S01]  /*82e0*/  FADD.FTZ R4, R26, R3 ;  /* 0x000000031a047221 */ /* 0x008fe20000010000 */
[----:B-1----:R-:W-:Y:S01]  /*82f0*/  FADD.FTZ R36, R158, R21 ;  /* 0x000000159e247221 */ /* 0x002fe20000010000 */
[-C--:B------:R-:W-:Y:S01]  /*8300*/  FMUL.FTZ R136, R136, R14.reuse ;  /* 0x0000000e88887220 */ /* 0x080fe20000410000 */
[----:B------:R-:W1:Y:S01]  /*8310*/  MUFU.EX2 R28, R28 ;  /* 0x0000001c001c7308 */ /* 0x000e620000000800 */
[----:B----4-:R-:W-:Y:S01]  /*8320*/  FADD.FTZ R3, R173, R4 ;  /* 0x00000004ad037221 */ /* 0x010fe20000010000 */
[-C--:B------:R-:W-:Y:S01]  /*8330*/  FMUL.FTZ R137, R137, R14.reuse ;  /* 0x0000000e89897220 */ /* 0x080fe20000410000 */
[-C--:B------:R-:W-:Y:S01]  /*8340*/  FMUL.FTZ R140, R140, R14.reuse ;  /* 0x0000000e8c8c7220 */ /* 0x080fe20000410000 */
[-C--:B------:R-:W-:Y:S01]  /*8350*/  FMUL.FTZ R141, R141, R14.reuse ;  /* 0x0000000e8d8d7220 */ /* 0x080fe20000410000 */
[-C--:B------:R-:W-:Y:S01]  /*8360*/  FMUL.FTZ R144, R144, R14.reuse ;  /* 0x0000000e90907220 */ /* 0x080fe20000410000 */
[-C--:B------:R-:W-:Y:S01]  /*8370*/  FMUL.FTZ R145, R145, R14.reuse ;  /* 0x0000000e91917220 */ /* 0x080fe20000410000 */
[-C--:B------:R-:W-:Y:S01]  /*8380*/  FMUL.FTZ R148, R148, R14.reuse ;  /* 0x0000000e94947220 */ /* 0x080fe20000410000 */
[----:B------:R-:W2:Y:S01]  /*8390*/  MUFU.EX2 R152, R152 ;  /* 0x0000009800987308 */ /* 0x000ea20000000800 */
[----:B-----5:R-:W-:Y:S01]  /*83a0*/  FADD.FTZ R21, R57, R36 ;  /* 0x0000002439157221 */ /* 0x020fe20000010000 */
[----:B------:R-:W-:Y:S01]  /*83b0*/  FMUL.FTZ R149, R149, R14 ;  /* 0x0000000e95957220 */ /* 0x000fe20000410000 */
[----:B------:R-:W-:Y:S01]  /*83c0*/  F2FP.F16.F32.PACK_AB R180, R180, R39 ;  /* 0x00000027b4b4723e */ /* 0x000fe200000000ff */
[----:B------:R-:W-:Y:S01]  /*83d0*/  VIADD R8, R8, 0xffffffff ;  /* 0xffffffff08087836 */ /* 0x000fe20000000000 */
[----:B------:R-:W-:Y:S01]  /*83e0*/  F2FP.F16.F32.PACK_AB R182, R185, R182 ;  /* 0x000000b6b9b6723e */ /* 0x000fe200000000ff */
[-C--:B------:R-:W-:Y:S01]  /*83f0*/  FMUL.FTZ R90, R90, R23.reuse ;  /* 0x000000175a5a7220 */ /* 0x080fe20000410000 */
[----:B------:R-:W-:Y:S01]  /*8400*/  F2FP.F16.F32.PACK_AB R176, R43, R176 ;  /* 0x000000b02bb0723e */ /* 0x000fe200000000ff */
[----:B------:R-:W3:Y:S01]  /*8410*/  MUFU.EX2 R175, R175 ;  /* 0x000000af00af7308 */ /* 0x000ee20000000800 */
[----:B-1----:R-:W-:Y:S01]  /*8420*/  FADD.FTZ R4, R28, R3 ;  /* 0x000000031c047221 */ /* 0x002fe20000010000 */
[----:B------:R-:W-:Y:S01]  /*8430*/  F2FP.F16.F32.PACK_AB R172, R45, R172 ;  /* 0x000000ac2dac723e */ /* 0x000fe200000000ff */
[-C--:B------:R-:W-:Y:S01]  /*8440*/  FMUL.FTZ R91, R91, R23.reuse ;  /* 0x000000175b5b7220 */ /* 0x080fe20000410000 */
[----:B------:R-:W-:Y:S01]  /*8450*/  F2FP.F16.F32.PACK_AB R174, R87, R174 ;  /* 0x000000ae57ae723e */ /* 0x000fe200000000ff */
[-C--:B------:R-:W-:Y:S01]  /*8460*/  FMUL.FTZ R94, R94, R23.reuse ;  /* 0x000000175e5e7220 */ /* 0x080fe20000410000 */
[----:B------:R-:W-:Y:S01]  /*8470*/  F2FP.F16.F32.PACK_AB R168, R83, R168 ;  /* 0x000000a853a8723e */ /* 0x000fe200000000ff */
[-C--:B------:R-:W-:Y:S01]  /*8480*/  FMUL.FTZ R95, R95, R23.reuse ;  /* 0x000000175f5f7220 */ /* 0x080fe20000410000 */
[----:B------:R-:W1:Y:S01]  /*8490*/  MUFU.EX2 R49, R49 ;  /* 0x0000003100317308 */ /* 0x000e620000000800 */
[----:B--2---:R-:W-:Y:S01]  /*84a0*/  FADD.FTZ R36, R152, R21 ;  /* 0x0000001598247221 */ /* 0x004fe20000010000 */
[----:B------:R-:W-:Y:S01]  /*84b0*/  F2FP.F16.F32.PACK_AB R170, R51, R170 ;  /* 0x000000aa33aa723e */ /* 0x000fe200000000ff */
[-C--:B------:R-:W-:Y:S01]  /*84c0*/  FMUL.FTZ R98, R98, R23.reuse ;  /* 0x0000001762627220 */ /* 0x080fe20000410000 */
[----:B------:R-:W-:Y:S01]  /*84d0*/  F2FP.F16.F32.PACK_AB R164, R77, R164 ;  /* 0x000000a44da4723e */ /* 0x000fe200000000ff */
[-C--:B------:R-:W-:Y:S01]  /*84e0*/  FMUL.FTZ R99, R99, R23.reuse ;  /* 0x0000001763637220 */ /* 0x080fe20000410000 */
[----:B------:R-:W-:Y:S01]  /*84f0*/  F2FP.F16.F32.PACK_AB R166, R55, R166 ;  /* 0x000000a637a6723e */ /* 0x000fe200000000ff */
[-C--:B------:R-:W-:Y:S01]  /*8500*/  FMUL.FTZ R102, R102, R23.reuse ;  /* 0x0000001766667220 */ /* 0x080fe20000410000 */
[----:B------:R-:W2:Y:S01]  /*8510*/  MUFU.EX2 R30, R30 ;  /* 0x0000001e001e7308 */ /* 0x000ea20000000800 */
[----:B---3--:R-:W-:Y:S01]  /*8520*/  FADD.FTZ R3, R175, R4 ;  /* 0x00000004af037221 */ /* 0x008fe20000010000 */
[----:B------:R-:W-:Y:S01]  /*8530*/  F2FP.F16.F32.PACK_AB R160, R65, R160 ;  /* 0x000000a041a0723e */ /* 0x000fe200000000ff */
[-C--:B------:R-:W-:Y:S01]  /*8540*/  FMUL.FTZ R103, R103, R23.reuse ;  /* 0x0000001767677220 */ /* 0x080fe20000410000 */
[----:B------:R-:W-:Y:S01]  /*8550*/  F2FP.F16.F32.PACK_AB R162, R67, R162 ;  /* 0x000000a243a2723e */ /* 0x000fe200000000ff */
[-C--:B------:R-:W-:Y:S01]  /*8560*/  FMUL.FTZ R106, R106, R23.reuse ;  /* 0x000000176a6a7220 */ /* 0x080fe20000410000 */
[----:B------:R-:W-:Y:S01]  /*8570*/  F2FP.F16.F32.PACK_AB R156, R61, R156 ;  /* 0x0000009c3d9c723e */ /* 0x000fe200000000ff */
[-C--:B------:R-:W-:Y:S01]  /*8580*/  FMUL.FTZ R107, R107, R23.reuse ;  /* 0x000000176b6b7220 */ /* 0x080fe20000410000 */
[----:B------:R-:W3:Y:S01]  /*8590*/  MUFU.EX2 R154, R154 ;  /* 0x0000009a009a7308 */ /* 0x000ee20000000800 */
[----:B-1----:R-:W-:Y:S01]  /*85a0*/  FADD.FTZ R21, R49, R36 ;  /* 0x0000002431157221 */ /* 0x002fe20000010000 */
[----:B------:R-:W-:Y:S01]  /*85b0*/  F2FP.F16.F32.PACK_AB R158, R57, R158 ;  /* 0x0000009e399e723e */ /* 0x000fe200000000ff */
[-C--:B------:R-:W-:Y:S01]  /*85c0*/  FMUL.FTZ R110, R110, R23.reuse ;  /* 0x000000176e6e7220 */ /* 0x080fe20000410000 */
[----:B------:R-:W-:Y:S01]  /*85d0*/  F2FP.F16.F32.PACK_AB R152, R49, R152 ;  /* 0x000000983198723e */ /* 0x000fe200000000ff */
[-C--:B------:R-:W-:Y:S01]  /*85e0*/  FMUL.FTZ R111, R111, R23.reuse ;  /* 0x000000176f6f7220 */ /* 0x080fe20000410000 */
[----:B------:R-:W-:Y:S01]  /*85f0*/  F2FP.F16.F32.PACK_AB R183, R37, R22 ;  /* 0x0000001625b7723e */ /* 0x000fe200000000ff */
[----:B------:R-:W-:Y:S01]  /*8600*/  FMUL.FTZ R114, R114, R23 ;  /* 0x0000001772727220 */ /* 0x000fe20000410000 */
[----:B------:R-:W1:Y:S01]  /*8610*/  MUFU.EX2 R169, R169 ;  /* 0x000000a900a97308 */ /* 0x000e620000000800 */
[----:B--2---:R-:W-:Y:S01]  /*8620*/  FADD.FTZ R4, R30, R3 ;  /* 0x000000031e047221 */ /* 0x004fe20000010000 */
[----:B------:R-:W-:Y:S01]  /*8630*/  F2FP.F16.F32.PACK_AB R177, R24, R177 ;  /* 0x000000b118b1723e */ /* 0x000fe200000000ff */
[----:B------:R-:W-:Y:S01]  /*8640*/  FMUL.FTZ R115, R115, R23 ;  /* 0x0000001773737220 */ /* 0x000fe20000410000 */
[----:B------:R-:W-:Y:S01]  /*8650*/  F2FP.F16.F32.PACK_AB R179, R26, R179 ;  /* 0x000000b31ab3723e */ /* 0x000fe200000000ff */
[----:B------:R-:W-:Y:S01]  /*8660*/  FMUL.FTZ R118, R118, R23 ;  /* 0x0000001776767220 */ /* 0x000fe20000410000 */
[----:B------:R-:W-:Y:S01]  /*8670*/  F2FP.F16.F32.PACK_AB R173, R28, R173 ;  /* 0x000000ad1cad723e */ /* 0x000fe200000000ff */
[----:B------:R-:W-:Y:S01]  /*8680*/  FMUL.FTZ R119, R119, R23 ;  /* 0x0000001777777220 */ /* 0x000fe20000410000 */
[----:B------:R-:W2:Y:S01]  /*8690*/  MUFU.EX2 R9, R9 ;  /* 0x0000000900097308 */ /* 0x000ea20000000800 */
[----:B---3--:R-:W-:Y:S01]  /*86a0*/  FADD.FTZ R36, R154, R21 ;  /* 0x000000159a247221 */ /* 0x008fe20000010000 */
[----:B------:R-:W-:Y:S01]  /*86b0*/  F2FP.F16.F32.PACK_AB R175, R30, R175 ;  /* 0x000000af1eaf723e */ /* 0x000fe200000000ff */
[-C--:B------:R-:W-:Y:S01]  /*86c0*/  FMUL.FTZ R122, R122, R23.reuse ;  /* 0x000000177a7a7220 */ /* 0x080fe20000410000 */
[-C--:B------:R-:W-:Y:S01]  /*86d0*/  FMUL.FTZ R123, R123, R23.reuse ;  /* 0x000000177b7b7220 */ /* 0x080fe20000410000 */
[-C--:B------:R-:W-:Y:S01]  /*86e0*/  FMUL.FTZ R126, R126, R23.reuse ;  /* 0x000000177e7e7220 */ /* 0x080fe20000410000 */
[-C--:B------:R-:W-:Y:S01]  /*86f0*/  FMUL.FTZ R127, R127, R23.reuse ;  /* 0x000000177f7f7220 */ /* 0x080fe20000410000 */
[-C--:B------:R-:W-:Y:S01]  /*8700*/  FMUL.FTZ R130, R130, R23.reuse ;  /* 0x0000001782827220 */ /* 0x080fe20000410000 */
[----:B------:R-:W3:Y:S01]  /*8710*/  MUFU.EX2 R32, R32 ;  /* 0x0000002000207308 */ /* 0x000ee20000000800 */
[----:B-1----:R-:W-:Y:S01]  /*8720*/  FADD.FTZ R3, R169, R4 ;  /* 0x00000004a9037221 */ /* 0x002fe20000010000 */
[-C--:B------:R-:W-:Y:S01]  /*8730*/  FMUL.FTZ R131, R131, R23.reuse ;  /* 0x0000001783837220 */ /* 0x080fe20000410000 */
[-C--:B------:R-:W-:Y:S01]  /*8740*/  FMUL.FTZ R134, R134, R23.reuse ;  /* 0x0000001786867220 */ /* 0x080fe20000410000 */
[-C--:B------:R-:W-:Y:S01]  /*8750*/  FMUL.FTZ R135, R135, R23.reuse ;  /* 0x0000001787877220 */ /* 0x080fe20000410000 */
[-C--:B------:R-:W-:Y:S01]  /*8760*/  FMUL.FTZ R138, R138, R23.reuse ;  /* 0x000000178a8a7220 */ /* 0x080fe20000410000 */
[-C--:B------:R-:W-:Y:S01]  /*8770*/  FMUL.FTZ R139, R139, R23.reuse ;  /* 0x000000178b8b7220 */ /* 0x080fe20000410000 */
[-C--:B------:R-:W-:Y:S01]  /*8780*/  FMUL.FTZ R142, R142, R23.reuse ;  /* 0x000000178e8e7220 */ /* 0x080fe20000410000 */
[----:B------:R-:W1:Y:S01]  /*8790*/  MUFU.EX2 R171, R171 ;  /* 0x000000ab00ab7308 */ /* 0x000e620000000800 */
[C---:B--2---:R-:W-:Y:S01]  /*87a0*/  FADD.FTZ R4, R9.reuse, R36 ;  /* 0x0000002409047221 */ /* 0x044fe20000010000 */
[----:B------:R-:W-:Y:S01]  /*87b0*/  F2FP.F16.F32.PACK_AB R154, R9, R154 ;  /* 0x0000009a099a723e */ /* 0x000fe200000000ff */
[-C--:B------:R-:W-:Y:S01]  /*87c0*/  FMUL.FTZ R143, R143, R23.reuse ;  /* 0x000000178f8f7220 */ /* 0x080fe20000410000 */
[-C--:B------:R-:W-:Y:S01]  /*87d0*/  FMUL.FTZ R146, R146, R23.reuse ;  /* 0x0000001792927220 */ /* 0x080fe20000410000 */
[-C--:B------:R-:W-:Y:S01]  /*87e0*/  FMUL.FTZ R147, R147, R23.reuse ;  /* 0x0000001793937220 */ /* 0x080fe20000410000 */
[-C--:B------:R-:W-:Y:S01]  /*87f0*/  FMUL.FTZ R150, R150, R23.reuse ;  /* 0x0000001796967220 */ /* 0x080fe20000410000 */
[----:B------:R-:W-:Y:S01]  /*8800*/  FMUL.FTZ R151, R151, R23 ;  /* 0x0000001797977220 */ /* 0x000fe20000410000 */
[----:B------:R-:W2:Y:S01]  /*8810*/  MUFU.EX2 R10, R35 ;  /* 0x00000023000a7308 */ /* 0x000ea20000000800 */
[C---:B---3--:R-:W-:Y:S01]  /*8820*/  FADD.FTZ R36, R32.reuse, R3 ;  /* 0x0000000320247221 */ /* 0x048fe20000010000 */
[----:B------:R-:W-:Y:S01]  /*8830*/  F2FP.F16.F32.PACK_AB R169, R32, R169 ;  /* 0x000000a920a9723e */ /* 0x000fe200000000ff */
[----:B------:R-:W-:-:S02]  /*8840*/  IMAD.MOV.U32 R14, RZ, RZ, R0 ;  /* 0x000000ffff0e7224 */ /* 0x000fc400078e0000 */
[----:B------:R-:W-:-:S03]  /*8850*/  IMAD.MOV.U32 R9, RZ, RZ, R15 ;  /* 0x000000ffff097224 */ /* 0x000fc600078e000f */
[----:B------:R-:W3:Y:S01]  /*8860*/  MUFU.EX2 R165, R165 ;  /* 0x000000a500a57308 */ /* 0x000ee20000000800 */
[----:B-1----:R-:W-:-:S07]  /*8870*/  FADD.FTZ R3, R171, R36 ;  /* 0x00000024ab037221 */ /* 0x002fce0000010000 */
[----:B------:R1:W4:Y:S01]  /*8880*/  MUFU.EX2 R25, R181 ;  /* 0x000000b500197308 */ /* 0x0003220000000800 */
[C---:B--2---:R-:W-:Y:S01]  /*8890*/  FADD.FTZ R36, R10.reuse, R3 ;  /* 0x000000030a247221 */ /* 0x044fe20000010000 */
[----:B------:R-:W-:Y:S01]  /*88a0*/  F2FP.F16.F32.PACK_AB R171, R10, R171 ;  /* 0x000000ab0aab723e */ /* 0x000fe200000000ff */
[----:B------:R-:W-:-:S05]  /*88b0*/  IMAD.MOV.U32 R10, RZ, RZ, R33 ;  /* 0x000000ffff0a7224 */ /* 0x000fca00078e0021 */
[----:B------:R-:W2:Y:S01]  /*88c0*/  MUFU.EX2 R41, R41 ;  /* 0x0000002900297308 */ /* 0x000ea20000000800 */
[----:B---3--:R-:W-:Y:S01]  /*88d0*/  FADD.FTZ R36, R165, R36 ;  /* 0x00000024a5247221 */ /* 0x008fe20000010000 */
[----:B-1----:R-:W-:-:S06]  /*88e0*/  F2FP.F16.F32.PACK_AB R181, R29, R20 ;  /* 0x000000141db5723e */ /* 0x002fcc00000000ff */
[----:B------:R-:W1:Y:S01]  /*88f0*/  MUFU.EX2 R167, R191 ;  /* 0x000000bf00a77308 */ /* 0x000e620000000800 */
[C---:B----4-:R-:W-:Y:S01]  /*8900*/  FADD.FTZ R36, R25.reuse, R36 ;  /* 0x0000002419247221 */ /* 0x050fe20000010000 */
[----:B------:R-:W-:-:S06]  /*8910*/  F2FP.F16.F32.PACK_AB R165, R25, R165 ;  /* 0x000000a519a5723e */ /* 0x000fcc00000000ff */
[----:B------:R-:W3:Y:S01]  /*8920*/  MUFU.EX2 R189, R189 ;  /* 0x000000bd00bd7308 */ /* 0x000ee20000000800 */
[----:B--2---:R-:W-:-:S07]  /*8930*/  FADD.FTZ R36, R41, R36 ;  /* 0x0000002429247221 */ /* 0x004fce0000010000 */
[----:B------:R-:W2:Y:S01]  /*8940*/  MUFU.EX2 R187, R187 ;  /* 0x000000bb00bb7308 */ /* 0x000ea20000000800 */
[C---:B-1----:R-:W-:Y:S01]  /*8950*/  FADD.FTZ R36, R167.reuse, R36 ;  /* 0x00000024a7247221 */ /* 0x042fe20000010000 */
[----:B------:R-:W-:-:S06]  /*8960*/  F2FP.F16.F32.PACK_AB R167, R167, R41 ;  /* 0x00000029a7a7723e */ /* 0x000fcc00000000ff */
[----:B------:R-:W1:Y:S01]  /*8970*/  MUFU.EX2 R193, R193 ;  /* 0x000000c100c17308 */ /* 0x000e620000000800 */
[----:B---3--:R-:W-:-:S07]  /*8980*/  FADD.FTZ R36, R189, R36 ;  /* 0x00000024bd247221 */ /* 0x008fce0000010000 */
[----:B------:R-:W3:Y:S01]  /*8990*/  MUFU.EX2 R153, R153 ;  /* 0x0000009900997308 */ /* 0x000ee20000000800 */
[----:B--2---:R-:W-:-:S07]  /*89a0*/  FADD.FTZ R36, R187, R36 ;  /* 0x00000024bb247221 */ /* 0x004fce0000010000 */
[----:B------:R2:W4:Y:S01]  /*89b0*/  MUFU.EX2 R157, R161 ;  /* 0x000000a1009d7308 */ /* 0x0005220000000800 */
[----:B-1----:R-:W-:-:S07]  /*89c0*/  FADD.FTZ R36, R193, R36 ;  /* 0x00000024c1247221 */ /* 0x002fce0000010000 */
[----:B------:R-:W1:Y:S01]  /*89d0*/  MUFU.EX2 R47, R47 ;  /* 0x0000002f002f7308 */ /* 0x000e620000000800 */
[----:B---3--:R-:W-:Y:S01]  /*89e0*/  FADD.FTZ R36, R153, R36 ;  /* 0x0000002499247221 */ /* 0x008fe20000010000 */
[----:B--2---:R-:W-:-:S06]  /*89f0*/  F2FP.F16.F32.PACK_AB R161, R187, R189 ;  /* 0x000000bdbba1723e */ /* 0x004fcc00000000ff */
[----:B------:R-:W2:Y:S01]  /*8a00*/  MUFU.EX2 R85, R85 ;  /* 0x0000005500557308 */ /* 0x000ea20000000800 */
[----:B----4-:R-:W-:-:S07]  /*8a10*/  FADD.FTZ R36, R157, R36 ;  /* 0x000000249d247221 */ /* 0x010fce0000010000 */
[----:B------:R3:W4:Y:S01]  /*8a20*/  MUFU.EX2 R159, R163 ;  /* 0x000000a3009f7308 */ /* 0x0007220000000800 */
[C---:B-1----:R-:W-:Y:S01]  /*8a30*/  FADD.FTZ R36, R47.reuse, R36 ;  /* 0x000000242f247221 */ /* 0x042fe20000010000 */
[----:B------:R-:W-:-:S06]  /*8a40*/  F2FP.F16.F32.PACK_AB R157, R47, R157 ;  /* 0x0000009d2f9d723e */ /* 0x000fcc00000000ff */
[----:B------:R-:W1:Y:S01]  /*8a50*/  MUFU.EX2 R53, R53 ;  /* 0x0000003500357308 */ /* 0x000e620000000800 */
[----:B--2---:R-:W-:Y:S01]  /*8a60*/  FADD.FTZ R36, R85, R36 ;  /* 0x0000002455247221 */ /* 0x004fe20000010000 */
[----:B---3--:R-:W-:-:S06]  /*8a70*/  F2FP.F16.F32.PACK_AB R163, R153, R193 ;  /* 0x000000c199a3723e */ /* 0x008fcc00000000ff */
[----:B------:R-:W2:Y:S01]  /*8a80*/  MUFU.EX2 R79, R79 ;  /* 0x0000004f004f7308 */ /* 0x000ea20000000800 */
[C---:B----4-:R-:W-:Y:S01]  /*8a90*/  FADD.FTZ R36, R159.reuse, R36 ;  /* 0x000000249f247221 */ /* 0x050fe20000010000 */
[----:B------:R-:W-:-:S06]  /*8aa0*/  F2FP.F16.F32.PACK_AB R159, R159, R85 ;  /* 0x000000559f9f723e */ /* 0x000fcc00000000ff */
[----:B------:R-:W3:Y:S01]  /*8ab0*/  MUFU.EX2 R81, R81 ;  /* 0x0000005100517308 */ /* 0x000ee20000000800 */
[----:B-1----:R-:W-:-:S07]  /*8ac0*/  FADD.FTZ R36, R53, R36 ;  /* 0x0000002435247221 */ /* 0x002fce0000010000 */
[----:B------:R-:W1:Y:S01]  /*8ad0*/  MUFU.EX2 R34, R34 ;  /* 0x0000002200227308 */ /* 0x000e620000000800 */
[C---:B--2---:R-:W-:Y:S01]  /*8ae0*/  FADD.FTZ R36, R79.reuse, R36 ;  /* 0x000000244f247221 */ /* 0x044fe20000010000 */
[----:B------:R-:W-:-:S03]  /*8af0*/  F2FP.F16.F32.PACK_AB R153, R79, R53 ;  /* 0x000000354f99723e */ /* 0x000fc600000000ff */
[----:B---3--:R-:W-:-:S04]  /*8b00*/  FADD.FTZ R36, R81, R36 ;  /* 0x0000002451247221 */ /* 0x008fc80000010000 */
[C---:B-1----:R-:W-:Y:S01]  /*8b10*/  FADD.FTZ R3, R34.reuse, R36 ;  /* 0x0000002422037221 */ /* 0x042fe20000010000 */
[----:B------:R-:W-:Y:S01]  /*8b20*/  F2FP.F16.F32.PACK_AB R155, R34, R81 ;  /* 0x00000051229b723e */ /* 0x000fe200000000ff */
[----:B0-----:R-:W-:Y:S06]  /*8b30*/  @P4 BRA `(.L_x_993) ;  /* 0xffffffc400f84947 */ /* 0x001fec000383ffff */
[----:B------:R-:W-:Y:S02]  /*8b40*/  IMAD.MOV.U32 R10, RZ, RZ, R33 ;  /* 0x000000ffff0a7224 */ /* 0x000fe400078e0021 */
[----:B------:R-:W-:-:S07]  /*8b50*/  IMAD.MOV.U32 R9, RZ, RZ, R15 ;  /* 0x000000ffff097224 */ /* 0x000fce00078e000f */
.L_x_976:
[----:B------:R-:W0:Y:S01]  /*8b60*/  LDC R13, c[0x0][0x448] ;  /* 0x00011200ff0d7b82 */ /* 0x000e220000000800 */
[----:B------:R-:W-:-:S05]  /*8b70*/  IADD3 R15, -R11, 0x1, RZ ;  /* 0x000000010b0f7810 */ /* 0x000fca0007ffe1ff */
[----:B------:R-:W-:Y:S02]  /*8b80*/  IMAD R20, R16, UR38, R15 ;  /* 0x0000002610147c24 */ /* 0x000fe4000f8e020f */
[----:B------:R-:W1:Y:S08]  /*8b90*/  S2UR UR7, SR_CTAID.X ;  /* 0x00000000000779c3 */ /* 0x000e700000002500 */
[----:B------:R-:W2:Y:S01]  /*8ba0*/  LDC R22, c[0x0][0x9e4] ;  /* 0x00027900ff167b82 */ /* 0x000ea20000000800 */
[----:B0-----:R-:W-:Y:S01]  /*8bb0*/  ISETP.NE.AND P5, PT, R13, 0x1, PT ;  /* 0x000000010d00780c */ /* 0x001fe20003fa5270 */
[----:B-1----:R-:W-:-:S12]  /*8bc0*/  ULEA UR7, UR7, 0x7f, 0x7 ;  /* 0x0000007f07077891 */ /* 0x002fd8000f8e383f */
[----:B------:R-:W0:Y:S01]  /*8bd0*/  @P5 LDC R13, c[0x0][0x44c] ;  /* 0x00011300ff0d5b82 */ /* 0x000e220000000800 */
[----:B------:R-:W-:Y:S01]  /*8be0*/  IMAD.U32 R11, RZ, RZ, UR7 ;  /* 0x00000007ff0b7e24 */ /* 0x000fe2000f8e00ff */
[----:B--2---:R-:W-:-:S06]  /*8bf0*/  ISETP.GE.AND P6, PT, R22, 0x1, PT ;  /* 0x000000011600780c */ /* 0x004fcc0003fc6270 */
[----:B------:R-:W1:Y:S01]  /*8c00*/  @P5 LDC R14, c[0x0][0x450] ;  /* 0x00011400ff0e5b82 */ /* 0x000e620000000800 */
[----:B0-----:R-:W-:Y:S01]  /*8c10*/  @P5 IMAD.HI.U32 R13, R13, UR7, RZ ;  /* 0x000000070d0d5c27 */ /* 0x001fe2000f8e00ff */
[----:B------:R-:W-:-:S04]  /*8c20*/  ULDC UR7, c[0x0][0x9dc] ;  /* 0x0002770000077ab9 */ /* 0x000fc80000000800 */
        /* <DEDUP_REMOVED lines=13> */
.L_x_995:
[----:B------:R-:W-:-:S13]  /*8d00*/  ISETP.NE.AND P2, PT, R22, 0x1, PT ;  /* 0x000000011600780c */ /* 0x000fda0003f45270 */
[----:B------:R-:W0:Y:S02]  /*8d10*/  @P2 LDC.64 R14, c[0x0][0x9e8] ;  /* 0x00027a00ff0e2b82 */ /* 0x000e240000000a00 */
[----:B0-----:R-:W-:-:S05]  /*8d20*/  @P2 IMAD.HI.U32 R14, R11, R14, RZ ;  /* 0x0000000e0b0e2227 */ /* 0x001fca00078e00ff */
[----:B------:R-:W-:-:S07]  /*8d30*/  @P2 SHF.R.U32.HI R11, RZ, R15, R14 ;  /* 0x0000000fff0b2219 */ /* 0x000fce000001160e */
.L_x_996:
[----:B------:R-:W-:-:S05]  /*8d40*/  IMAD R14, R11, R22, RZ ;  /* 0x000000160b0e7224 */ /* 0x000fca00078e02ff */
[----:B------:R-:W-:-:S07]  /*8d50*/  VIMNMX R13, R13, R14, !PT ;  /* 0x0000000e0d0d7248 */ /* 0x000fce0007fe0100 */
.L_x_994:
[----:B------:R-:W-:-:S05]  /*8d60*/  VIADD R13, R13, 0x7f ;  /* 0x0000007f0d0d7836 */ /* 0x000fca0000000000 */
[----:B------:R-:W-:-:S04]  /*8d70*/  SHF.R.S32.HI R14, RZ, 0x1f, R13 ;  /* 0x0000001fff0e7819 */ /* 0x000fc8000001140d */
[----:B------:R-:W-:-:S04]  /*8d80*/  LEA.HI R14, R14, R13, RZ, 0x7 ;  /* 0x0000000d0e0e7211 */ /* 0x000fc800078f38ff */
[----:B------:R-:W-:-:S04]  /*8d90*/  SHF.R.S32.HI R14, RZ, 0x7, R14 ;  /* 0x00000007ff0e7819 */ /* 0x000fc8000001140e */
[----:B------:R-:W-:-:S04]  /*8da0*/  VIMNMX R13, R17, R14, !PT ;  /* 0x0000000e110d7248 */ /* 0x000fc80007fe0100 */
[----:B------:R-:W-:-:S13]  /*8db0*/  ISETP.GE.AND P2, PT, R8, R13, PT ;  /* 0x0000000d0800720c */ /* 0x000fda0003f46270 */
[----:B------:R-:W-:Y:S05]  /*8dc0*/  @!P2 BRA `(.L_x_997) ;  /* 0x0000002400f4a947 */ /* 0x000fea0003800000 */
[----:B------:R-:W-:Y:S01]  /*8dd0*/  IMAD.MOV.U32 R11, RZ, RZ, R10 ;  /* 0x000000ffff0b7224 */ /* 0x000fe200078e000a */
[----:B------:R-:W-:Y:S01]  /*8de0*/  UMOV UR7, UR4 ;  /* 0x0000000400077c82 */ /* 0x000fe20008000000 */
[----:B------:R-:W-:Y:S01]  /*8df0*/  IMAD.MOV.U32 R14, RZ, RZ, R9 ;  /* 0x000000ffff0e7224 */ /* 0x000fe200078e0009 */
[----:B------:R-:W-:Y:S01]  /*8e00*/  ULDC UR38, c[0x0][0x9d8] ;  /* 0x0002760000267ab9 */ /* 0x000fe20000000800 */
[----:B------:R-:W-:-:S07]  /*8e10*/  IMAD.MOV.U32 R15, RZ, RZ, R0 ;  /* 0x000000ffff0f7224 */ /* 0x000fce00078e0000 */
.L_x_1006:
        /* <DEDUP_REMOVED lines=9> */
.L_x_999:
[----:B------:R-:W-:Y:S01]  /*8eb0*/  ULEA UR10, UR4, UR36, 0x3 ;  /* 0x00000024040a7291 */ /* 0x000fe2000f8e183f */
[----:B------:R-:W-:-:S08]  /*8ec0*/  SHF.L.U32 R9, R0, 0x1f, RZ ;  /* 0x0000001f00097819 */ /* 0x000fd000000006ff */
[----:B------:R0:W1:Y:S01]  /*8ed0*/  SYNCS.PHASECHK.TRANS64.TRYWAIT P3, [UR10+0x28830], R9 ;  /* 0x02883009ff0075a7 */ /* 0x000062000806014a */
[----:B------:R-:W-:Y:S05]  /*8ee0*/  @!P0 BRA `(.L_x_1000) ;  /* 0x0000000000048947 */ /* 0x000fea0003800000 */
[----:B------:R-:W-:Y:S01]  /*8ef0*/  BPT.TRAP 0x1 ;  /* 0x000000040000795c */ /* 0x000fe20000300000 */
.L_x_1000:
[----:B-1----:R-:W-:Y:S05]  /*8f00*/  @P3 BRA `(.L_x_998) ;  /* 0x0000000000083947 */ /* 0x002fea0003800000 */
[----:B------:R-:W1:Y:S02]  /*8f10*/  SYNCS.PHASECHK.TRANS64.TRYWAIT P3, [UR10+0x28830], R9 ;  /* 0x02883009ff0075a7 */ /* 0x000e64000806014a */
[----:B-1----:R-:W-:Y:S05]  /*8f20*/  @!P3 BRA `(.L_x_1001) ;  /* 0x000000c00048b947 */ /* 0x002fea0003800000 */
.L_x_998:
        /* <DEDUP_REMOVED lines=47> */
.L_x_1003:
[----:B------:R-:W-:Y:S01]  /*9220*/  ULEA UR10, UR7, UR36, 0x3 ;  /* 0x00000024070a7291 */ /* 0x000fe2000f8e183f */
[----:B------:R-:W-:-:S08]  /*9230*/  SHF.L.U32 R9, R15, 0x1f, RZ ;  /* 0x0000001f0f097819 */ /* 0x000fd000000006ff */
[----:B------:R0:W1:Y:S01]  /*9240*/  SYNCS.PHASECHK.TRANS64.TRYWAIT P2, [UR10+0x28850], R9 ;  /* 0x02885009ff0075a7 */ /* 0x000062000804014a */
[----:B------:R-:W-:Y:S05]  /*9250*/  @!P0 BRA `(.L_x_1004) ;  /* 0x0000000000048947 */ /* 0x000fea0003800000 */
[----:B------:R-:W-:Y:S01]  /*9260*/  BPT.TRAP 0x1 ;  /* 0x000000040000795c */ /* 0x000fe20000300000 */
.L_x_1004:
[----:B-1----:R-:W-:Y:S05]  /*9270*/  @P2 BRA `(.L_x_1002) ;  /* 0x0000000000082947 */ /* 0x002fea0003800000 */
[----:B------:R-:W1:Y:S02]  /*9280*/  SYNCS.PHASECHK.TRANS64.TRYWAIT P2, [UR10+0x28850], R9 ;  /* 0x02885009ff0075a7 */ /* 0x000e64000804014a */
[----:B-1----:R-:W-:Y:S05]  /*9290*/  @!P2 BRA `(.L_x_1005) ;  /* 0x000000bc0084a947 */ /* 0x002fea0003800000 */
.L_x_1002:
[----:B------:R-:W-:Y:S01]  /*92a0*/  UIADD3 UR10, UR36, 0x400, URZ ;  /* 0x00000400240a7890 */ /* 0x000fe2000fffe03f */
[----:B------:R-:W-:Y:S01]  /*92b0*/  WARPGROUP.ARRIVE ;  /* 0x00000000000079c5 */ /* 0x000fe20000000000 */
[----:B------:R-:W-:Y:S01]  /*92c0*/  UMOV UR11, 0x40000040 ;  /* 0x40000040000b7882 */ /* 0x000fe20000000000 */
[----:B------:R-:W-:Y:S01]  /*92d0*/  UMOV UR15, 0x40000040 ;  /* 0x40000040000f7882 */ /* 0x000fe20000000000 */
[----:B------:R-:W-:Y:S01]  /*92e0*/  USHF.R.U32.HI UR10, URZ, 0x4, UR10 ;  /* 0x000000043f0a7899 */ /* 0x000fe2000801160a */
[----:B------:R-:W-:Y:S01]  /*92f0*/  FMUL.FTZ R15, R24, UR38 ;  /* 0x00000026180f7c20 */ /* 0x000fe20008410000 */
[----:B------:R-:W-:Y:S01]  /*9300*/  FMUL.FTZ R21, R25, UR38 ;  /* 0x0000002619157c20 */ /* 0x000fe20008410000 */
[----:B------:R-:W-:Y:S01]  /*9310*/  FMUL.FTZ R185, R32, UR38 ;  /* 0x0000002620b97c20 */ /* 0x000fe20008410000 */
[----:B------:R-:W-:Y:S01]  /*9320*/  ULOP3.LUT UR10, UR10, 0x3fff, URZ, 0xc0, !UPT ;  /* 0x00003fff0a0a7892 */ /* 0x000fe2000f8ec03f */
[----:B------:R-:W-:Y:S01]  /*9330*/  FMUL.FTZ R187, R33, UR38 ;  /* 0x0000002621bb7c20 */ /* 0x000fe20008410000 */
[----:B------:R-:W-:Y:S01]  /*9340*/  FMUL.FTZ R189, R36, UR38 ;  /* 0x0000002624bd7c20 */ /* 0x000fe20008410000 */
[----:B------:R-:W1:Y:S01]  /*9350*/  MUFU.TANH R15, R15 ;  /* 0x0000000f000f7308 */ /* 0x000e620000002400 */
[----:B------:R-:W-:Y:S01]  /*9360*/  ULOP3.LUT UR10, UR10, 0x4000000, URZ, 0xfc, !UPT ;  /* 0x040000000a0a7892 */ /* 0x000fe2000f8efc3f */
[----:B------:R-:W-:Y:S01]  /*9370*/  FMUL.FTZ R191, R37, UR38 ;  /* 0x0000002625bf7c20 */ /* 0x000fe20008410000 */
[----:B------:R-:W-:Y:S01]  /*9380*/  FMUL.FTZ R193, R40, UR38 ;  /* 0x0000002628c17c20 */ /* 0x000fe20008410000 */
[----:B------:R-:W-:Y:S01]  /*9390*/  FMUL.FTZ R195, R41, UR38 ;  /* 0x0000002629c37c20 */ /* 0x000fe20008410000 */
[----:B------:R-:W-:Y:S01]  /*93a0*/  ULEA UR10, UR7, UR10, 0xb ;  /* 0x0000000a070a7291 */ /* 0x000fe2000f8e583f */
[----:B------:R-:W-:Y:S01]  /*93b0*/  FMUL.FTZ R197, R44, UR38 ;  /* 0x000000262cc57c20 */ /* 0x000fe20008410000 */
[----:B------:R-:W-:Y:S01]  /*93c0*/  FMUL.FTZ R199, R49, UR38 ;  /* 0x0000002631c77c20 */ /* 0x000fe20008410000 */
[----:B------:R-:W2:Y:S01]  /*93d0*/  MUFU.TANH R21, R21 ;  /* 0x0000001500157308 */ /* 0x000ea20000002400 */
[----:B------:R-:W-:Y:S01]  /*93e0*/  UIADD3 UR14, UR10, 0x80, URZ ;  /* 0x000000800a0e7890 */ /* 0x000fe2000fffe03f */
[----:B------:R-:W-:Y:S01]  /*93f0*/  FMUL.FTZ R201, R52, UR38 ;  /* 0x0000002634c97c20 */ /* 0x000fe20008410000 */
[----:B------:R-:W-:Y:S01]  /*9400*/  FMUL.FTZ R203, R53, UR38 ;  /* 0x0000002635cb7c20 */ /* 0x000fe20008410000 */
[----:B------:R-:W-:Y:S01]  /*9410*/  FMUL.FTZ R205, R56, UR38 ;  /* 0x0000002638cd7c20 */ /* 0x000fe20008410000 */
[----:B------:R-:W-:Y:S01]  /*9420*/  FMUL.FTZ R207, R57, UR38 ;  /* 0x0000002639cf7c20 */ /* 0x000fe20008410000 */
[----:B------:R-:W-:Y:S01]  /*9430*/  HGMMA.64x128x16.F32 R88, R180, gdesc[UR8].tnspB, R88, gsb0 ;  /* 0x41e00008b4587df0 */ /* 0x000fe20008000858 */
[----:B------:R-:W-:Y:S01]  /*9440*/  FMUL.FTZ R209, R60, UR38 ;  /* 0x000000263cd17c20 */ /* 0x000fe20008410000 */
[----:B------:R-:W-:Y:S01]  /*9450*/  MUFU.TANH R185, R185 ;  /* 0x000000b900b97308 */ /* 0x000fe20000002400 */
[----:B-1----:R-:W-:Y:S01]  /*9460*/  FMNMX.FTZ R10, R15, R14, !PT ;  /* 0x0000000e0f0a7209 */ /* 0x002fe20007810000 */
[----:B------:R-:W-:Y:S01]  /*9470*/  FMUL.FTZ R61, R61, UR38 ;  /* 0x000000263d3d7c20 */ /* 0x000fe20008410000 */
[----:B------:R-:W-:Y:S01]  /*9480*/  FMUL.FTZ R211, R68, UR38 ;  /* 0x0000002644d37c20 */ /* 0x000fe20008410000 */
[----:B------:R-:W-:Y:S01]  /*9490*/  FMUL.FTZ R213, R69, UR38 ;  /* 0x0000002645d57c20 */ /* 0x000fe20008410000 */
[----:B------:R-:W-:Y:S01]  /*94a0*/  FMUL.FTZ R215, R72, UR38 ;  /* 0x0000002648d77c20 */ /* 0x000fe20008410000 */
[----:B------:R-:W-:Y:S01]  /*94b0*/  FMUL.FTZ R217, R73, UR38 ;  /* 0x0000002649d97c20 */ /* 0x000fe20008410000 */
[----:B------:R-:W-:Y:S01]  /*94c0*/  FMUL.FTZ R219, R76, UR38 ;  /* 0x000000264cdb7c20 */ /* 0x000fe20008410000 */
[----:B------:R-:W-:Y:S01]  /*94d0*/  MUFU.TANH R187, R187 ;  /* 0x000000bb00bb7308 */ /* 0x000fe20000002400 */
[----:B--2---:R-:W-:Y:S01]  /*94e0*/  FMNMX.FTZ R10, R21, R10, !PT ;  /* 0x0000000a150a7209 */ /* 0x004fe20007810000 */
        /* <DEDUP_REMOVED lines=34> */
[----:B------:R-:W1:Y:S01]  /*9710*/  LDC R12, c[0x0][0x988] ;  /* 0x00026200ff0c7b82 */ /* 0x000e620000000800 */
[----:B------:R-:W-:Y:S01]  /*9720*/  FMUL.FTZ R87, R87, UR38 ;  /* 0x0000002657577c20 */ /* 0x000fe20008410000 */
[----:B------:R-:W-:Y:S01]  /*9730*/  UMOV UR11, 0x40000040 ;  /* 0x40000040000b7882 */ /* 0x000fe20000000000 */
[C---:B------:R-:W-:Y:S01]  /*9740*/  ISETP.GT.AND P2, PT, R8.reuse, R13, PT ;  /* 0x0000000d0800720c */ /* 0x040fe20003f44270 */
[----:B------:R-:W-:Y:S01]  /*9750*/  MUFU.TANH R197, R197 ;  /* 0x000000c500c57308 */ /* 0x000fe20000002400 */
[----:B------:R-:W-:-:S07]  /*9760*/  VIADD R8, R8, 0xffffffff ;  /* 0xffffffff08087836 */ /* 0x000fce0000000000 */
        /* <DEDUP_REMOVED lines=16> */
[----:B------:R-:W-:Y:S01]  /*9870*/  FMUL.FTZ R29, R34, UR38 ;  /* 0x00000026221d7c20 */ /* 0x000fe20008410000 */
[----:B------:R-:W-:Y:S01]  /*9880*/  HGMMA.64x128x16.F32 R88, R176, gdesc[UR12].tnspB, R88, gsb0 ;  /* 0x41e0000cb0587df0 */ /* 0x000fe20008000858 */
[----:B------:R-:W-:Y:S01]  /*9890*/  UIADD3 UR14, UR10, 0x100, URZ ;  /* 0x000001000a0e7890 */ /* 0x000fe2000fffe03f */
[----:B------:R-:W-:-:S04]  /*98a0*/  UMOV UR15, 0x40000040 ;  /* 0x40000040000f7882 */ /* 0x000fc80000000000 */
[----:B------:R-:W2:Y:S08]  /*98b0*/  MUFU.TANH R181, R181 ;  /* 0x000000b500b57308 */ /* 0x000eb00000002400 */
[----:B------:R-:W3:Y:S08]  /*98c0*/  MUFU.TANH R183, R183 ;  /* 0x000000b700b77308 */ /* 0x000ef00000002400 */
[----:B------:R-:W-:Y:S01]  /*98d0*/  MUFU.TANH R77, R77 ;  /* 0x0000004d004d7308 */ /* 0x000fe20000002400 */
[----:B--2---:R-:W-:-:S07]  /*98e0*/  FMNMX.FTZ R10, R181, R10, !PT ;  /* 0x0000000ab50a7209 */ /* 0x004fce0007810000 */
[----:B------:R-:W-:Y:S01]  /*98f0*/  MUFU.TANH R221, R221 ;  /* 0x000000dd00dd7308 */ /* 0x000fe20000002400 */
[----:B---3--:R-:W-:-:S04]  /*9900*/  FMNMX.FTZ R10, R183, R10, !PT ;  /* 0x0000000ab70a7209 */ /* 0x008fc80007810000 */
        /* <DEDUP_REMOVED lines=25> */
[----:B------:R-:W-:Y:S02]  /*9aa0*/  FMUL.FTZ R45, R50, UR38 ;  /* 0x00000026322d7c20 */ /* 0x000fe40008410000 */
[----:B------:R-:W-:Y:S01]  /*9ab0*/  MUFU.TANH R43, R43 ;  /* 0x0000002b002b7308 */ /* 0x000fe20000002400 */
[----:B------:R-:W-:Y:S01]  /*9ac0*/  HGMMA.64x128x16.F32 R88, R172, gdesc[UR12].tnspB, R88, gsb0 ;  /* 0x41e0000cac587df0 */ /* 0x000fe20008000858 */
[----:B------:R-:W-:Y:S01]  /*9ad0*/  UIADD3 UR14, UR10, 0x180, URZ ;  /* 0x000001800a0e7890 */ /* 0x000fe2000fffe03f */
[----:B------:R-:W-:-:S05]  /*9ae0*/  UMOV UR15, 0x40000040 ;  /* 0x40000040000f7882 */ /* 0x000fca0000000000 */
        /* <DEDUP_REMOVED lines=51> */
[----:B------:R-:W-:-:S05]  /*9e20*/  FMNMX.FTZ R10, R85, R10, !PT ;  /* 0x0000000a550a7209 */ /* 0x000fca0007810000 */
[----:B0-----:R-:W0:Y:S02]  /*9e30*/  SHFL.BFLY PT, R9, R10, 0x2, 0x1f ;  /* 0x0c401f000a097f89 */ /* 0x001e2400000e0000 */
[----:B0-----:R-:W-:-:S05]  /*9e40*/  FMNMX.FTZ R9, R10, R9, !PT ;  /* 0x000000090a097209 */ /* 0x001fca0007810000 */
[----:B------:R-:W0:Y:S02]  /*9e50*/  SHFL.BFLY PT, R10, R9, 0x1, 0x1f ;  /* 0x0c201f00090a7f89 */ /* 0x000e2400000e0000 */
[----:B0-----:R-:W-:Y:S02]  /*9e60*/  FMNMX.FTZ R9, R9, R10, !PT ;  /* 0x0000000a09097209 */ /* 0x001fe40007810000 */
[----:B------:R-:W-:-:S03]  /*9e70*/  FMNMX.FTZ R10, R20, R11, !PT ;  /* 0x0000000b140a7209 */ /* 0x000fc60007810000 */
[----:B------:R-:W-:Y:S01]  /*9e80*/  FADD.FTZ R71, -R9, R14 ;  /* 0x0000000e09477221 */ /* 0x000fe20000010100 */
[----:B------:R-:W-:Y:S01]  /*9e90*/  FMNMX.FTZ R10, R23, R10, !PT ;  /* 0x0000000a170a7209 */ /* 0x000fe20007810000 */
[-C--:B-1----:R-:W-:Y:S02]  /*9ea0*/  FMUL.FTZ R14, R9, R12.reuse ;  /* 0x0000000c090e7220 */ /* 0x082fe40000410000 */
[----:B------:R-:W-:Y:S01]  /*9eb0*/  FMUL.FTZ R71, R71, R12 ;  /* 0x0000000c47477220 */ /* 0x000fe20000410000 */
[----:B------:R-:W-:Y:S01]  /*9ec0*/  FMNMX.FTZ R10, R25, R10, !PT ;  /* 0x0000000a190a7209 */ /* 0x000fe20007810000 */
[--C-:B------:R-:W-:Y:S01]  /*9ed0*/  FFMA.FTZ R32, R85, R12, -R14.reuse ;  /* 0x0000000c55207223 */ /* 0x100fe2000001080e */
[----:B------:R-:W-:Y:S02]  /*9ee0*/  WARPGROUP.DEPBAR.LE gsb0, 0x0 ;  /* 0x00008000000079c5 */ /* 0x000fe40000010000 */
[----:B------:R-:W-:Y:S01]  /*9ef0*/  WARPGROUP.ARRIVE ;  /* 0x00000000000079c5 */ /* 0x000fe20000000000 */
[----:B------:R-:W-:Y:S01]  /*9f00*/  FMNMX.FTZ R10, R27, R10, !PT ;  /* 0x0000000a1b0a7209 */ /* 0x000fe20007810000 */
[----:B------:R-:W-:Y:S01]  /*9f10*/  FMUL.FTZ R169, R82, UR38 ;  /* 0x0000002652a97c20 */ /* 0x000fe20008410000 */
[----:B------:R-:W-:Y:S01]  /*9f20*/  FMUL.FTZ R171, R86, UR38 ;  /* 0x0000002656ab7c20 */ /* 0x000fe20008410000 */
[--C-:B------:R-:W-:Y:S01]  /*9f30*/  FFMA.FTZ R180, R15, R12, -R14.reuse ;  /* 0x0000000c0fb47223 */ /* 0x100fe2000001080e */
[----:B------:R-:W-:Y:S01]  /*9f40*/  FMNMX.FTZ R10, R29, R10, !PT ;  /* 0x0000000a1d0a7209 */ /* 0x000fe20007810000 */
[----:B------:R-:W-:Y:S01]  /*9f50*/  HGMMA.64x128x16.F32 R88, R164, gdesc[UR12].tnspB, R88, gsb0 ;  /* 0x41e0000ca4587df0 */ /* 0x000fe20008000858 */
[----:B------:R-:W-:Y:S01]  /*9f60*/  UIADD3 UR14, UR10, 0x280, URZ ;  /* 0x000002800a0e7890 */ /* 0x000fe2000fffe03f */
[----:B------:R-:W-:Y:S01]  /*9f70*/  MUFU.TANH R169, R169 ;  /* 0x000000a900a97308 */ /* 0x000fe20000002400 */
[----:B------:R-:W-:Y:S01]  /*9f80*/  UMOV UR15, 0x40000040 ;  /* 0x40000040000f7882 */ /* 0x000fe20000000000 */
[----:B------:R-:W-:Y:S01]  /*9f90*/  FMNMX.FTZ R10, R31, R10, !PT ;  /* 0x0000000a1f0a7209 */ /* 0x000fe20007810000 */
[-CC-:B------:R-:W-:Y:S01]  /*9fa0*/  FFMA.FTZ R176, R185, R12.reuse, -R14.reuse ;  /* 0x0000000cb9b07223 */ /* 0x180fe2000001080e */
[-CC-:B------:R-:W-:Y:S01]  /*9fb0*/  FFMA.FTZ R15, R21, R12.reuse, -R14.reuse ;  /* 0x0000000c150f7223 */ /* 0x180fe2000001080e */
[--C-:B------:R-:W-:Y:S01]  /*9fc0*/  FFMA.FTZ R178, R189, R12, -R14.reuse ;  /* 0x0000000cbdb27223 */ /* 0x100fe2000001080e */
[----:B------:R-:W-:Y:S01]  /*9fd0*/  FMNMX.FTZ R10, R33, R10, !PT ;  /* 0x0000000a210a7209 */ /* 0x000fe20007810000 */
[-CC-:B------:R-:W-:Y:S01]  /*9fe0*/  FFMA.FTZ R172, R193, R12.reuse, -R14.reuse ;  /* 0x0000000cc1ac7223 */ /* 0x180fe2000001080e */
[----:B------:R-:W-:Y:S01]  /*9ff0*/  MUFU.TANH R171, R171 ;  /* 0x000000ab00ab7308 */ /* 0x000fe20000002400 */
[--C-:B------:R-:W-:Y:S01]  /*a000*/  FFMA.FTZ R185, R195, R12, -R14.reuse ;  /* 0x0000000cc3b97223 */ /* 0x100fe2000001080e */
[----:B------:R-:W-:Y:S01]  /*a010*/  FMNMX.FTZ R10, R35, R10, !PT ;  /* 0x0000000a230a7209 */ /* 0x000fe20007810000 */
[-CC-:B------:R-:W-:Y:S01]  /*a020*/  FFMA.FTZ R174, R197, R12.reuse, -R14.reuse ;  /* 0x0000000cc5ae7223 */ /* 0x180fe2000001080e */
[-CC-:B------:R-:W-:Y:S01]  /*a030*/  FFMA.FTZ R182, R181, R12.reuse, -R14.reuse ;  /* 0x0000000cb5b67223 */ /* 0x180fe2000001080e */
        /* <DEDUP_REMOVED lines=16> */
[----:B------:R-:W-:Y:S01]  /*a140*/  FFMA.FTZ R28, R225, R12, -R14 ;  /* 0x0000000ce11c7223 */ /* 0x000fe2000001080e */
[----:B------:R-:W-:Y:S01]  /*a150*/  FMNMX.FTZ R10, R45, R10, !PT ;  /* 0x0000000a2d0a7209 */ /* 0x000fe20007810000 */
[----:B------:R-:W-:Y:S03]  /*a160*/  MUFU.EX2 R71, R71 ;  /* 0x0000004700477308 */ /* 0x000fe60000000800 */
[----:B------:R-:W-:-:S04]  /*a170*/  FMNMX.FTZ R10, R47, R10, !PT ;  /* 0x0000000a2f0a7209 */ /* 0x000fc80007810000 */
[----:B------:R-:W-:Y:S01]  /*a180*/  FMNMX.FTZ R10, R49, R10, !PT ;  /* 0x0000000a310a7209 */ /* 0x000fe20007810000 */
[----:B------:R-:W0:Y:S03]  /*a190*/  MUFU.EX2 R180, R180 ;  /* 0x000000b400b47308 */ /* 0x000e260000000800 */
[----:B------:R-:W-:-:S04]  /*a1a0*/  FMNMX.FTZ R10, R51, R10, !PT ;  /* 0x0000000a330a7209 */ /* 0x000fc80007810000 */
[----:B------:R-:W-:Y:S01]  /*a1b0*/  FMNMX.FTZ R10, R53, R10, !PT ;  /* 0x0000000a350a7209 */ /* 0x000fe20007810000 */
[----:B------:R-:W1:Y:S03]  /*a1c0*/  MUFU.EX2 R15, R15 ;  /* 0x0000000f000f7308 */ /* 0x000e660000000800 */
[----:B------:R-:W-:-:S04]  /*a1d0*/  FMNMX.FTZ R10, R55, R10, !PT ;  /* 0x0000000a370a7209 */ /* 0x000fc80007810000 */
[----:B------:R-:W-:Y:S01]  /*a1e0*/  FMNMX.FTZ R10, R57, R10, !PT ;  /* 0x0000000a390a7209 */ /* 0x000fe20007810000 */
[----:B------:R-:W2:Y:S01]  /*a1f0*/  MUFU.EX2 R182, R182 ;  /* 0x000000b600b67308 */ /* 0x000ea20000000800 */
[----:B0-----:R-:W-:Y:S02]  /*a200*/  FFMA.FTZ R4, R71, R4, R180 ;  /* 0x0000000447047223 */ /* 0x001fe400000100b4 */
[----:B------:R-:W-:-:S04]  /*a210*/  FMNMX.FTZ R10, R59, R10, !PT ;  /* 0x0000000a3b0a7209 */ /* 0x000fc80007810000 */
[----:B------:R-:W-:Y:S01]  /*a220*/  FMNMX.FTZ R10, R63, R10, !PT ;  /* 0x0000000a3f0a7209 */ /* 0x000fe20007810000 */
[----:B------:R-:W0:Y:S01]  /*a230*/  MUFU.EX2 R21, R21 ;  /* 0x0000001500157308 */ /* 0x000e220000000800 */
[----:B-1----:R-:W-:Y:S02]  /*a240*/  F2FP.F16.F32.PACK_AB R180, R15, R180 ;  /* 0x000000b40fb4723e */ /* 0x002fe400000000ff */
[----:B------:R-:W-:-:S04]  /*a250*/  FMNMX.FTZ R10, R65, R10, !PT ;  /* 0x0000000a410a7209 */ /* 0x000fc80007810000 */
[----:B------:R-:W-:Y:S01]  /*a260*/  FMNMX.FTZ R10, R67, R10, !PT ;  /* 0x0000000a430a7209 */ /* 0x000fe20007810000 */
[----:B------:R-:W1:Y:S03]  /*a270*/  MUFU.EX2 R176, R176 ;  /* 0x000000b000b07308 */ /* 0x000e660000000800 */
        /* <DEDUP_REMOVED lines=12> */
[----:B------:R-:W-:-:S05]  /*a340*/  FMNMX.FTZ R10, R87, R10, !PT ;  /* 0x0000000a570a7209 */ /* 0x000fca0007810000 */
        /* <DEDUP_REMOVED lines=8> */
[-CC-:B------:R-:W-:Y:S01]  /*a3d0*/  FFMA.FTZ R187, R177, R12.reuse, -R14.reuse ;  /* 0x0000000cb1bb7223 */ /* 0x180fe2000001080e */
[-CC-:B------:R-:W-:Y:S01]  /*a3e0*/  FFMA.FTZ R164, R205, R12.reuse, -R14.reuse ;  /* 0x0000000ccda47223 */ /* 0x180fe2000001080e */
[-CC-:B------:R-:W-:Y:S01]  /*a3f0*/  FFMA.FTZ R166, R209, R12.reuse, -R14.reuse ;  /* 0x0000000cd1a67223 */ /* 0x180fe2000001080e */
[----:B------:R-:W-:Y:S01]  /*a400*/  HGMMA.64x128x16.F32 R88, R160, gdesc[UR12].tnspB, R88, gsb0 ;  /* 0x41e0000ca0587df0 */ /* 0x000fe20008000858 */
[----:B------:R-:W-:Y:S01]  /*a410*/  UIADD3 UR14, UR10, 0x300, URZ ;  /* 0x000003000a0e7890 */ /* 0x000fe2000fffe03f */
[----:B------:R-:W-:Y:S01]  /*a420*/  FFMA.FTZ R191, R175, R12, -R14 ;  /* 0x0000000cafbf7223 */ /* 0x000fe2000001080e */
[----:B------:R-:W-:Y:S01]  /*a430*/  UMOV UR15, 0x40000040 ;  /* 0x40000040000f7882 */ /* 0x000fe20000000000 */
[----:B------:R-:W-:Y:S01]  /*a440*/  UIADD3 UR10, UR10, 0x380, URZ ;  /* 0x000003800a0a7890 */ /* 0x000fe2000fffe03f */
[----:B------:R-:W3:Y:S08]  /*a450*/  MUFU.EX2 R165, R165 ;  /* 0x000000a500a57308 */ /* 0x000ef00000000800 */
[----:B------:R-:W4:Y:S08]  /*a460*/  MUFU.EX2 R167, R167 ;  /* 0x000000a700a77308 */ /* 0x000f300000000800 */
[----:B------:R-:W5:Y:S08]  /*a470*/  MUFU.EX2 R187, R187 ;  /* 0x000000bb00bb7308 */ /* 0x000f700000000800 */
[----:B------:R-:W-:Y:S08]  /*a480*/  MUFU.EX2 R164, R164 ;  /* 0x000000a400a47308 */ /* 0x000ff00000000800 */
[----:B------:R-:W-:Y:S08]  /*a490*/  MUFU.EX2 R166, R166 ;  /* 0x000000a600a67308 */ /* 0x000ff00000000800 */
[----:B------:R-:W-:Y:S08]  /*a4a0*/  MUFU.EX2 R191, R191 ;  /* 0x000000bf00bf7308 */ /* 0x000ff00000000800 */
[----:B------:R-:W-:Y:S08]  /*a4b0*/  MUFU.EX2 R193, R193 ;  /* 0x000000c100c17308 */ /* 0x000ff00000000800 */
[----:B------:R-:W-:Y:S08]  /*a4c0*/  MUFU.EX2 R22, R22 ;  /* 0x0000001600167308 */ /* 0x000ff00000000800 */
[----:B------:R-:W5:Y:S08]  /*a4d0*/  MUFU.EX2 R195, R195 ;  /* 0x000000c300c37308 */ /* 0x000f700000000800 */
[----:B------:R-:W-:Y:S08]  /*a4e0*/  MUFU.EX2 R24, R24 ;  /* 0x0000001800187308 */ /* 0x000ff00000000800 */
[----:B------:R-:W5:Y:S08]  /*a4f0*/  MUFU.EX2 R77, R77 ;  /* 0x0000004d004d7308 */ /* 0x000f700000000800 */
[----:B------:R-:W-:Y:S08]  /*a500*/  MUFU.EX2 R26, R26 ;  /* 0x0000001a001a7308 */ /* 0x000ff00000000800 */
[----:B------:R-:W-:Y:S08]  /*a510*/  MUFU.EX2 R197, R197 ;  /* 0x000000c500c57308 */ /* 0x000ff00000000800 */
[----:B------:R-:W-:Y:S01]  /*a520*/  MUFU.EX2 R28, R28 ;  /* 0x0000001c001c7308 */ /* 0x000fe20000000800 */
[----:B------:R-:W-:-:S02]  /*a530*/  WARPGROUP.DEPBAR.LE gsb0, 0x0 ;  /* 0x00008000000079c5 */ /* 0x000fc40000010000 */
[----:B------:R-:W-:Y:S01]  /*a540*/  WARPGROUP.ARRIVE ;  /* 0x00000000000079c5 */ /* 0x000fe20000000000 */
[-CC-:B------:R-:W-:Y:S01]  /*a550*/  FFMA.FTZ R160, R173, R12.reuse, -R14.reuse ;  /* 0x0000000cada07223 */ /* 0x180fe2000001080e */
[-CC-:B------:R-:W-:Y:S01]  /*a560*/  FFMA.FTZ R161, R203, R12.reuse, -R14.reuse ;  /* 0x0000000ccba17223 */ /* 0x180fe2000001080e */
[----:B------:R-:W2:Y:S01]  /*a570*/  SHFL.BFLY PT, R173, R10, 0x2, 0x1f ;  /* 0x0c401f000aad7f89 */ /* 0x000ea200000e0000 */
[-CC-:B------:R-:W-:Y:S01]  /*a580*/  FFMA.FTZ R163, R207, R12.reuse, -R14.reuse ;  /* 0x0000000ccfa37223 */ /* 0x180fe2000001080e */
[----:B------:R-:W-:Y:S01]  /*a590*/  FFMA.FTZ R162, R211, R12, -R14 ;  /* 0x0000000cd3a27223 */ /* 0x000fe2000001080e */
[----:B------:R-:W-:Y:S01]  /*a5a0*/  HGMMA.64x128x16.F32 R88, R156, gdesc[UR12].tnspB, R88, gsb0 ;  /* 0x41e0000c9c587df0 */ /* 0x000fe20008000858 */
[----:B------:R-:W-:Y:S08]  /*a5b0*/  MUFU.EX2 R160, R160 ;  /* 0x000000a000a07308 */ /* 0x000ff00000000800 */
[----:B------:R-:W-:Y:S08]  /*a5c0*/  MUFU.EX2 R161, R161 ;  /* 0x000000a100a17308 */ /* 0x000ff00000000800 */
[----:B------:R-:W-:Y:S01]  /*a5d0*/  MUFU.EX2 R163, R163 ;  /* 0x000000a300a37308 */ /* 0x000fe20000000800 */
[----:B--2---:R-:W-:-:S07]  /*a5e0*/  FMNMX.FTZ R173, R10, R173, !PT ;  /* 0x000000ad0aad7209 */ /* 0x004fce0007810000 */
[----:B------:R-:W-:Y:S01]  /*a5f0*/  MUFU.EX2 R162, R162 ;  /* 0x000000a200a27308 */ /* 0x000fe20000000800 */
[----:B------:R-:W2:Y:S02]  /*a600*/  SHFL.BFLY PT, R10, R173, 0x1, 0x1f ;  /* 0x0c201f00ad0a7f89 */ /* 0x000ea400000e0000 */
[----:B--2---:R-:W-:-:S05]  /*a610*/  FMNMX.FTZ R10, R173, R10, !PT ;  /* 0x0000000aad0a7209 */ /* 0x004fca0007810000 */
[C---:B------:R-:W-:Y:S01]  /*a620*/  FADD.FTZ R85, -R10.reuse, R11 ;  /* 0x0000000b0a557221 */ /* 0x040fe20000010100 */
[-C--:B------:R-:W-:Y:S01]  /*a630*/  FMUL.FTZ R46, R10, R12.reuse ;  /* 0x0000000c0a2e7220 */ /* 0x080fe20000410000 */
[----:B------:R2:W-:Y:S02]  /*a640*/  MUFU.EX2 R11, R32 ;  /* 0x00000020000b7308 */ /* 0x0005e40000000800 */
[-C--:B------:R-:W-:Y:S01]  /*a650*/  FMUL.FTZ R14, R85, R12.reuse ;  /* 0x0000000c550e7220 */ /* 0x080fe20000410000 */
[-CC-:B------:R-:W-:Y:S01]  /*a660*/  FFMA.FTZ R181, R20, R12.reuse, -R46.reuse ;  /* 0x0000000c14b57223 */ /* 0x180fe2000001082e */
[-CC-:B------:R-:W-:Y:S01]  /*a670*/  FFMA.FTZ R42, R27, R12.reuse, -R46.reuse ;  /* 0x0000000c1b2a7223 */ /* 0x180fe2000001082e */
[----:B------:R-:W-:Y:S02]  /*a680*/  IMAD.U32 R27, RZ, RZ, UR4 ;  /* 0x00000004ff1b7e24 */ /* 0x000fe4000f8e00ff */
[-CC-:B------:R-:W-:Y:S01]  /*a690*/  FFMA.FTZ R30, R23, R12.reuse, -R46.reuse ;  /* 0x0000000c171e7223 */ /* 0x180fe2000001082e */
[-CC-:B------:R-:W-:Y:S01]  /*a6a0*/  FFMA.FTZ R183, R25, R12.reuse, -R46.reuse ;  /* 0x0000000c19b77223 */ /* 0x180fe2000001082e */
[----:B------:R-:W-:Y:S01]  /*a6b0*/  MUFU.EX2 R14, R14 ;  /* 0x0000000e000e7308 */ /* 0x000fe20000000800 */
[-CC-:B------:R-:W-:Y:S01]  /*a6c0*/  FFMA.FTZ R177, R29, R12.reuse, -R46.reuse ;  /* 0x0000000c1db17223 */ /* 0x180fe2000001082e */
[----:B------:R-:W-:Y:S01]  /*a6d0*/  @!P1 LEA R27, R27, UR36, 0x3 ;  /* 0x000000241b1b9c11 */ /* 0x000fe2000f8e18ff */
[-CC-:B------:R-:W-:Y:S01]  /*a6e0*/  FFMA.FTZ R179, R33, R12.reuse, -R46.reuse ;  /* 0x0000000c21b37223 */ /* 0x180fe2000001082e */
[----:B------:R-:W-:Y:S01]  /*a6f0*/  IADD3 R33, -R19, 0xb, RZ ;  /* 0x0000000b13217810 */ /* 0x000fe20007ffe1ff */
[-C--:B------:R-:W-:Y:S01]  /*a700*/  FFMA.FTZ R40, R31, R12.reuse, -R46 ;  /* 0x0000000c1f287223 */ /* 0x080fe2000001082e */
[----:B------:R-:W-:Y:S01]  /*a710*/  FADD.FTZ R31, R15, R4 ;  /* 0x000000040f1f7221 */ /* 0x000fe20000010000 */
[----:B------:R-:W-:Y:S01]  /*a720*/  @!P1 VIADD R29, R27, 0x28840 ;  /* 0x000288401b1d9836 */ /* 0x000fe20000000000 */
[----:B------:R-:W-:Y:S01]  /*a730*/  MUFU.EX2 R181, R181 ;  /* 0x000000b500b57308 */ /* 0x000fe20000000800 */
[-CC-:B------:R-:W-:Y:S01]  /*a740*/  FFMA.FTZ R44, R35, R12.reuse, -R46.reuse ;  /* 0x0000000c232c7223 */ /* 0x180fe2000001082e */
[----:B------:R-:W-:Y:S01]  /*a750*/  FADD.FTZ R48, R182, R31 ;  /* 0x0000001fb6307221 */ /* 0x000fe20000010000 */
[-CC-:B------:R-:W-:Y:S01]  /*a760*/  FFMA.FTZ R173, R37, R12.reuse, -R46.reuse ;  /* 0x0000000c25ad7223 */ /* 0x180fe2000001082e */
[----:B------:R-:W-:Y:S01]  /*a770*/  @!P1 PRMT R29, RZ, 0x654, R29 ;  /* 0x00000654ff1d9816 */ /* 0x000fe2000000001d */
[-C--:B------:R-:W-:Y:S01]  /*a780*/  FFMA.FTZ R36, R39, R12.reuse, -R46 ;  /* 0x0000000c27247223 */ /* 0x080fe2000001082e */
[----:B0-----:R-:W-:Y:S01]  /*a790*/  FADD.FTZ R31, R21, R48 ;  /* 0x00000030151f7221 */ /* 0x001fe20000010000 */
[-CC-:B------:R-:W-:Y:S01]  /*a7a0*/  FFMA.FTZ R175, R41, R12.reuse, -R46.reuse ;  /* 0x0000000c29af7223 */ /* 0x180fe2000001082e */
[----:B------:R-:W-:Y:S01]  /*a7b0*/  MUFU.EX2 R30, R30 ;  /* 0x0000001e001e7308 */ /* 0x000fe20000000800 */
[----:B--2---:R-:W-:Y:S01]  /*a7c0*/  FFMA.FTZ R32, R43, R12, -R46 ;  /* 0x0000000c2b207223 */ /* 0x004fe2000001082e */
[----:B-1----:R-:W-:Y:S01]  /*a7d0*/  FADD.FTZ R48, R176, R31 ;  /* 0x0000001fb0307221 */ /* 0x002fe20000010000 */
[----:B------:R-:W-:-:S02]  /*a7e0*/  IMAD.U32 R35, RZ, RZ, UR7 ;  /* 0x00000007ff237e24 */ /* 0x000fc4000f8e00ff */
[-CC-:B------:R-:W-:Y:S01]  /*a7f0*/  FFMA.FTZ R23, R45, R12.reuse, -R46.reuse ;  /* 0x0000000c2d177223 */ /* 0x180fe2000001082e */
[-C--:B------:R-:W-:Y:S01]  /*a800*/  FFMA.FTZ R34, R47, R12.reuse, -R46 ;  /* 0x0000000c2f227223 */ /* 0x080fe2000001082e */
[----:B---3--:R-:W-:Y:S01]  /*a810*/  FADD.FTZ R31, R165, R48 ;  /* 0x00000030a51f7221 */ /* 0x008fe20000010000 */
[-CC-:B------:R-:W-:Y:S01]  /*a820*/  FFMA.FTZ R20, R49, R12.reuse, -R46.reuse ;  /* 0x0000000c31147223 */ /* 0x180fe2000001082e */
[----:B------:R-:W-:Y:S01]  /*a830*/  MUFU.EX2 R183, R183 ;  /* 0x000000b700b77308 */ /* 0x000fe20000000800 */
[----:B------:R-:W-:Y:S01]  /*a840*/  @!P1 LEA R35, R35, UR36, 0x3 ;  /* 0x0000002423239c11 */ /* 0x000fe2000f8e18ff */
[----:B------:R-:W-:Y:S01]  /*a850*/  FADD.FTZ R48, R178, R31 ;  /* 0x0000001fb2307221 */ /* 0x000fe20000010000 */
[-CC-:B------:R-:W-:Y:S01]  /*a860*/  FFMA.FTZ R25, R51, R12.reuse, -R46.reuse ;  /* 0x0000000c33197223 */ /* 0x180fe2000001082e */
[-CC-:B------:R-:W-:Y:S01]  /*a870*/  FFMA.FTZ R27, R53, R12.reuse, -R46.reuse ;  /* 0x0000000c351b7223 */ /* 0x180fe2000001082e */
[----:B------:R-:W-:Y:S01]  /*a880*/  FFMA.FTZ R38, R55, R12, -R46 ;  /* 0x0000000c37267223 */ /* 0x000fe2000001082e */
[----:B----4-:R-:W-:Y:S01]  /*a890*/  FADD.FTZ R31, R167, R48 ;  /* 0x00000030a71f7221 */ /* 0x010fe20000010000 */
[----:B------:R-:W-:Y:S01]  /*a8a0*/  F2FP.F16.F32.PACK_AB R182, R21, R182 ;  /* 0x000000b615b6723e */ /* 0x000fe200000000ff */
[----:B------:R-:W-:Y:S01]  /*a8b0*/  MUFU.EX2 R42, R42 ;  /* 0x0000002a002a7308 */ /* 0x000fe20000000800 */
[-CC-:B------:R-:W-:Y:S01]  /*a8c0*/  FFMA.FTZ R57, R57, R12.reuse, -R46.reuse ;  /* 0x0000000c39397223 */ /* 0x180fe2000001082e */
[----:B------:R-:W-:Y:S01]  /*a8d0*/  FADD.FTZ R48, R172, R31 ;  /* 0x0000001fac307221 */ /* 0x000fe20000010000 */
[-CC-:B------:R-:W-:Y:S01]  /*a8e0*/  FFMA.FTZ R59, R59, R12.reuse, -R46.reuse ;  /* 0x0000000c3b3b7223 */ /* 0x180fe2000001082e */
[-CC-:B------:R-:W-:Y:S01]  /*a8f0*/  FFMA.FTZ R63, R63, R12.reuse, -R46.reuse ;  /* 0x0000000c3f3f7223 */ /* 0x180fe2000001082e */
[-C--:B------:R-:W-:Y:S01]  /*a900*/  FFMA.FTZ R65, R65, R12.reuse, -R46 ;  /* 0x0000000c41417223 */ /* 0x080fe2000001082e */
[----:B------:R-:W-:Y:S01]  /*a910*/  FADD.FTZ R31, R185, R48 ;  /* 0x00000030b91f7221 */ /* 0x000fe20000010000 */
[-CC-:B------:R-:W-:Y:S01]  /*a920*/  FFMA.FTZ R67, R67, R12.reuse, -R46.reuse ;  /* 0x0000000c43437223 */ /* 0x180fe2000001082e */
[----:B------:R-:W-:Y:S01]  /*a930*/  MUFU.EX2 R177, R177 ;  /* 0x000000b100b17308 */ /* 0x000fe20000000800 */
[-CC-:B------:R-:W-:Y:S01]  /*a940*/  FFMA.FTZ R69, R69, R12.reuse, -R46.reuse ;  /* 0x0000000c45457223 */ /* 0x180fe2000001082e */
[----:B------:R-:W-:Y:S01]  /*a950*/  FADD.FTZ R50, R174, R31 ;  /* 0x0000001fae327221 */ /* 0x000fe20000010000 */
[-CC-:B------:R-:W-:Y:S01]  /*a960*/  FFMA.FTZ R73, R73, R12.reuse, -R46.reuse ;  /* 0x0000000c49497223 */ /* 0x180fe2000001082e */
[-CC-:B------:R-:W-:Y:S01]  /*a970*/  FFMA.FTZ R75, R75, R12.reuse, -R46.reuse ;  /* 0x0000000c4b4b7223 */ /* 0x180fe2000001082e */
[-CC-:B------:R-:W-:Y:S01]  /*a980*/  FFMA.FTZ R81, R81, R12.reuse, -R46.reuse ;  /* 0x0000000c51517223 */ /* 0x180fe2000001082e */
[-CC-:B------:R-:W-:Y:S01]  /*a990*/  FFMA.FTZ R79, R79, R12.reuse, -R46.reuse ;  /* 0x0000000c4f4f7223 */ /* 0x180fe2000001082e */
[----:B------:R-:W-:Y:S01]  /*a9a0*/  FFMA.FTZ R83, R83, R12, -R46 ;  /* 0x0000000c53537223 */ /* 0x000fe2000001082e */
[----:B------:R-:W-:Y:S01]  /*a9b0*/  MUFU.EX2 R40, R40 ;  /* 0x0000002800287308 */ /* 0x000fe20000000800 */
[----:B------:R-:W-:Y:S01]  /*a9c0*/  F2FP.F16.F32.PACK_AB R178, R167, R178 ;  /* 0x000000b2a7b2723e */ /* 0x000fe200000000ff */
[----:B------:R-:W-:Y:S01]  /*a9d0*/  UMOV UR7, UR4 ;  /* 0x0000000400077c82 */ /* 0x000fe20008000000 */
[----:B------:R-:W-:-:S02]  /*a9e0*/  F2FP.F16.F32.PACK_AB R176, R165, R176 ;  /* 0x000000b0a5b0723e */ /* 0x000fc400000000ff */
[----:B------:R-:W-:Y:S02]  /*a9f0*/  F2FP.F16.F32.PACK_AB R172, R185, R172 ;  /* 0x000000acb9ac723e */ /* 0x000fe400000000ff */
[----:B-----5:R-:W-:Y:S01]  /*aa00*/  F2FP.F16.F32.PACK_AB R174, R187, R174 ;  /* 0x000000aebbae723e */ /* 0x020fe200000000ff */
        /* <DEDUP_REMOVED lines=8> */
[----:B------:R-:W-:Y:S04]  /*aa90*/  HGMMA.64x128x16.F32 R88, R152, gdesc[UR8].tnspB, R88, gsb0 ;  /* 0x41e0000898587df0 */ /* 0x000fe80008000858 */
[----:B------:R-:W-:Y:S08]  /*aaa0*/  MUFU.EX2 R175, R175 ;  /* 0x000000af00af7308 */ /* 0x000ff00000000800 */
[----:B------:R-:W-:Y:S08]  /*aab0*/  MUFU.EX2 R32, R32 ;  /* 0x0000002000207308 */ /* 0x000ff00000000800 */
[----:B------:R-:W-:Y:S08]  /*aac0*/  MUFU.EX2 R23, R23 ;  /* 0x0000001700177308 */ /* 0x000ff00000000800 */
[----:B------:R-:W-:Y:S08]  /*aad0*/  MUFU.EX2 R34, R34 ;  /* 0x0000002200227308 */ /* 0x000ff00000000800 */
[----:B------:R-:W-:Y:S08]  /*aae0*/  MUFU.EX2 R20, R20 ;  /* 0x0000001400147308 */ /* 0x000ff00000000800 */
[----:B------:R-:W-:Y:S08]  /*aaf0*/  MUFU.EX2 R25, R25 ;  /* 0x0000001900197308 */ /* 0x000ff00000000800 */
        /* <DEDUP_REMOVED lines=13> */
[----:B------:R-:W-:Y:S01]  /*abd0*/  MUFU.EX2 R83, R83 ;  /* 0x0000005300537308 */ /* 0x000fe20000000800 */
[----:B------:R-:W-:Y:S02]  /*abe0*/  WARPGROUP.DEPBAR.LE gsb0, 0x0 ;  /* 0x00008000000079c5 */ /* 0x000fe40000010000 */
[----:B------:R0:W-:Y:S06]  /*abf0*/  BAR.ARV R33, 0x100 ;  /* 0x000400210000751d */ /* 0x0001ec0000002000 */
[----:B------:R1:W-:Y:S01]  /*ac00*/  @!P1 SYNCS.ARRIVE.TRANS64.RED.A1T0 RZ, [R29+URZ], RZ ;  /* 0x000000ff1dff99a7 */ /* 0x0003e2000810043f */
[----:B------:R-:W-:Y:S01]  /*ac10*/  F2FP.F16.F32.PACK_AB R154, R11, R28 ;  /* 0x0000001c0b9a723e */ /* 0x000fe200000000ff */
[----:B0-----:R-:W-:-:S02]  /*ac20*/  @!P1 VIADD R33, R35, 0x28860 ;  /* 0x0002886023219836 */ /* 0x001fc40000000000 */
[-C--:B------:R-:W-:Y:S01]  /*ac30*/  FMUL.FTZ R90, R90, R14.reuse ;  /* 0x0000000e5a5a7220 */ /* 0x080fe20000410000 */
[-C--:B------:R-:W-:Y:S01]  /*ac40*/  FMUL.FTZ R91, R91, R14.reuse ;  /* 0x0000000e5b5b7220 */ /* 0x080fe20000410000 */
[-C--:B------:R-:W-:Y:S01]  /*ac50*/  FMUL.FTZ R94, R94, R14.reuse ;  /* 0x0000000e5e5e7220 */ /* 0x080fe20000410000 */
[-C--:B------:R-:W-:Y:S01]  /*ac60*/  FMUL.FTZ R95, R95, R14.reuse ;  /* 0x0000000e5f5f7220 */ /* 0x080fe20000410000 */
[----:B------:R-:W-:Y:S01]  /*ac70*/  @!P1 PRMT R33, RZ, 0x654, R33 ;  /* 0x00000654ff219816 */ /* 0x000fe20000000021 */
[----:B-1----:R-:W-:Y:S01]  /*ac80*/  FFMA.FTZ R29, R14, R3, R181 ;  /* 0x000000030e1d7223 */ /* 0x002fe200000100b5 */
[C---:B------:R-:W-:Y:S01]  /*ac90*/  F2FP.F16.F32.PACK_AB R181, R30.reuse, R181 ;  /* 0x000000b51eb5723e */ /* 0x040fe200000000ff */
[----:B------:R-:W0:Y:S01]  /*aca0*/  MUFU.EX2 R3, R57 ;  /* 0x0000003900037308 */ /* 0x000e220000000800 */
[----:B------:R1:W-:Y:S01]  /*acb0*/  @!P1 SYNCS.ARRIVE.TRANS64.RED.A1T0 RZ, [R33+URZ], RZ ;  /* 0x000000ff21ff99a7 */ /* 0x0003e2000810043f */
[----:B------:R-:W-:Y:S01]  /*acc0*/  FADD.FTZ R4, R30, R29 ;  /* 0x0000001d1e047221 */ /* 0x000fe20000010000 */
[-C--:B------:R-:W-:Y:S01]  /*acd0*/  FMUL.FTZ R98, R98, R14.reuse ;  /* 0x0000000e62627220 */ /* 0x080fe20000410000 */
[-C--:B------:R-:W-:Y:S01]  /*ace0*/  FMUL.FTZ R99, R99, R14.reuse ;  /* 0x0000000e63637220 */ /* 0x080fe20000410000 */
[-C--:B------:R-:W-:Y:S01]  /*acf0*/  FMUL.FTZ R102, R102, R14.reuse ;  /* 0x0000000e66667220 */ /* 0x080fe20000410000 */
[----:B------:R-:W-:Y:S01]  /*ad00*/  FADD.FTZ R29, R183, R4 ;  /* 0x00000004b71d7221 */ /* 0x000fe20000010000 */
[-C--:B------:R-:W-:Y:S01]  /*ad10*/  FMUL.FTZ R103, R103, R14.reuse ;  /* 0x0000000e67677220 */ /* 0x080fe20000410000 */
[-C--:B------:R-:W-:Y:S01]  /*ad20*/  FMUL.FTZ R106, R106, R14.reuse ;  /* 0x0000000e6a6a7220 */ /* 0x080fe20000410000 */
[----:B-1----:R-:W-:Y:S01]  /*ad30*/  FADD.FTZ R33, R187, R50 ;  /* 0x00000032bb217221 */ /* 0x002fe20000010000 */
[----:B------:R-:W-:Y:S01]  /*ad40*/  FADD.FTZ R4, R42, R29 ;  /* 0x0000001d2a047221 */ /* 0x000fe20000010000 */
[-C--:B------:R-:W-:Y:S01]  /*ad50*/  FMUL.FTZ R107, R107, R14.reuse ;  /* 0x0000000e6b6b7220 */ /* 0x080fe20000410000 */
[-C--:B------:R-:W-:Y:S01]  /*ad60*/  FMUL.FTZ R110, R110, R14.reuse ;  /* 0x0000000e6e6e7220 */ /* 0x080fe20000410000 */
[----:B------:R-:W-:Y:S01]  /*ad70*/  FADD.FTZ R50, R168, R33 ;  /* 0x00000021a8327221 */ /* 0x000fe20000010000 */
[----:B------:R-:W-:Y:S01]  /*ad80*/  FADD.FTZ R29, R177, R4 ;  /* 0x00000004b11d7221 */ /* 0x000fe20000010000 */
[C---:B------:R-:W-:Y:S01]  /*ad90*/  F2FP.F16.F32.PACK_AB R177, R40.reuse, R177 ;  /* 0x000000b128b1723e */ /* 0x040fe200000000ff */
[-C--:B------:R-:W-:Y:S01]  /*ada0*/  FMUL.FTZ R111, R111, R14.reuse ;  /* 0x0000000e6f6f7220 */ /* 0x080fe20000410000 */
[----:B------:R-:W-:Y:S01]  /*adb0*/  FADD.FTZ R21, R189, R50 ;  /* 0x00000032bd157221 */ /* 0x000fe20000010000 */
[----:B------:R-:W-:Y:S01]  /*adc0*/  FADD.FTZ R4, R40, R29 ;  /* 0x0000001d28047221 */ /* 0x000fe20000010000 */
[----:B0-----:R-:W-:Y:S01]  /*add0*/  F2FP.F16.F32.PACK_AB R167, R59, R3 ;  /* 0x000000033ba7723e */ /* 0x001fe200000000ff */
[-C--:B------:R-:W-:Y:S01]  /*ade0*/  FMUL.FTZ R114, R114, R14.reuse ;  /* 0x0000000e72727220 */ /* 0x080fe20000410000 */
[-C--:B------:R-:W-:Y:S01]  /*adf0*/  FMUL.FTZ R115, R115, R14.reuse ;  /* 0x0000000e73737220 */ /* 0x080fe20000410000 */
[----:B------:R-:W-:Y:S01]  /*ae00*/  FADD.FTZ R29, R179, R4 ;  /* 0x00000004b31d7221 */ /* 0x000fe20000010000 */
[-C--:B------:R-:W-:Y:S01]  /*ae10*/  FMUL.FTZ R118, R118, R14.reuse ;  /* 0x0000000e76767220 */ /* 0x080fe20000410000 */
[-C--:B------:R-:W-:Y:S01]  /*ae20*/  FMUL.FTZ R119, R119, R14.reuse ;  /* 0x0000000e77777220 */ /* 0x080fe20000410000 */
[-C--:B------:R-:W-:Y:S01]  /*ae30*/  FMUL.FTZ R122, R122, R14.reuse ;  /* 0x0000000e7a7a7220 */ /* 0x080fe20000410000 */
[----:B------:R-:W-:Y:S01]  /*ae40*/  FADD.FTZ R4, R44, R29 ;  /* 0x0000001d2c047221 */ /* 0x000fe20000010000 */
[-C--:B------:R-:W-:Y:S01]  /*ae50*/  FMUL.FTZ R123, R123, R14.reuse ;  /* 0x0000000e7b7b7220 */ /* 0x080fe20000410000 */
[-C--:B------:R-:W-:Y:S01]  /*ae60*/  FMUL.FTZ R126, R126, R14.reuse ;  /* 0x0000000e7e7e7220 */ /* 0x080fe20000410000 */
[----:B------:R-:W-:Y:S01]  /*ae70*/  FMUL.FTZ R127, R127, R14 ;  /* 0x0000000e7f7f7220 */ /* 0x000fe20000410000 */
[----:B------:R-:W-:Y:S01]  /*ae80*/  FADD.FTZ R29, R173, R4 ;  /* 0x00000004ad1d7221 */ /* 0x000fe20000010000 */
[--C-:B------:R-:W-:Y:S01]  /*ae90*/  FFMA.FTZ R4, R169, R12, -R46.reuse ;  /* 0x0000000ca9047223 */ /* 0x100fe2000001082e */
[-C--:B------:R-:W-:Y:S01]  /*aea0*/  FMUL.FTZ R130, R130, R14.reuse ;  /* 0x0000000e82827220 */ /* 0x080fe20000410000 */
[----:B------:R-:W-:Y:S01]  /*aeb0*/  FMUL.FTZ R131, R131, R14 ;  /* 0x0000000e83837220 */ /* 0x000fe20000410000 */
[----:B------:R-:W-:Y:S01]  /*aec0*/  FADD.FTZ R48, R36, R29 ;  /* 0x0000001d24307221 */ /* 0x000fe20000010000 */
[----:B------:R0:W1:Y:S01]  /*aed0*/  MUFU.EX2 R153, R4 ;  /* 0x0000000400997308 */ /* 0x0000620000000800 */
[-CC-:B------:R-:W-:Y:S01]  /*aee0*/  FFMA.FTZ R29, R171, R12.reuse, -R46.reuse ;  /* 0x0000000cab1d7223 */ /* 0x180fe2000001082e */
[----:B------:R-:W-:Y:S01]  /*aef0*/  FFMA.FTZ R46, R87, R12, -R46 ;  /* 0x0000000c572e7223 */ /* 0x000fe2000001082e */
[----:B------:R-:W-:Y:S01]  /*af00*/  FADD.FTZ R31, R175, R48 ;  /* 0x00000030af1f7221 */ /* 0x000fe20000010000 */
[----:B------:R-:W-:Y:S01]  /*af10*/  F2FP.F16.F32.PACK_AB R175, R32, R175 ;  /* 0x000000af20af723e */ /* 0x000fe200000000ff */
[-C--:B------:R-:W-:Y:S01]  /*af20*/  FMUL.FTZ R134, R134, R14.reuse ;  /* 0x0000000e86867220 */ /* 0x080fe20000410000 */
[-C--:B------:R-:W-:Y:S01]  /*af30*/  FMUL.FTZ R135, R135, R14.reuse ;  /* 0x0000000e87877220 */ /* 0x080fe20000410000 */
[----:B------:R-:W-:Y:S01]  /*af40*/  FADD.FTZ R48, R32, R31 ;  /* 0x0000001f20307221 */ /* 0x000fe20000010000 */
[----:B------:R-:W2:Y:S01]  /*af50*/  MUFU.EX2 R29, R29 ;  /* 0x0000001d001d7308 */ /* 0x000ea20000000800 */
[-C--:B------:R-:W-:Y:S01]  /*af60*/  FMUL.FTZ R138, R138, R14.reuse ;  /* 0x0000000e8a8a7220 */ /* 0x080fe20000410000 */
[----:B------:R-:W-:Y:S01]  /*af70*/  FMUL.FTZ R139, R139, R14 ;  /* 0x0000000e8b8b7220 */ /* 0x000fe20000410000 */
[----:B------:R-:W-:Y:S01]  /*af80*/  FADD.FTZ R15, R23, R48 ;  /* 0x00000030170f7221 */ /* 0x000fe20000010000 */
[----:B------:R-:W-:Y:S01]  /*af90*/  FADD.FTZ R48, R170, R21 ;  /* 0x00000015aa307221 */ /* 0x000fe20000010000 */
[----:B------:R-:W-:Y:S01]  /*afa0*/  F2FP.F16.F32.PACK_AB R170, R161, R170 ;  /* 0x000000aaa1aa723e */ /* 0x000fe200000000ff */
[-C--:B------:R-:W-:Y:S01]  /*afb0*/  FMUL.FTZ R142, R142, R14.reuse ;  /* 0x0000000e8e8e7220 */ /* 0x080fe20000410000 */
[----:B------:R-:W-:Y:S01]  /*afc0*/  FADD.FTZ R15, R34, R15 ;  /* 0x0000000f220f7221 */ /* 0x000fe20000010000 */
[----:B------:R-:W3:Y:S01]  /*afd0*/  MUFU.EX2 R46, R46 ;  /* 0x0000002e002e7308 */ /* 0x000ee20000000800 */
[-C--:B------:R-:W-:Y:S01]  /*afe0*/  FMUL.FTZ R143, R143, R14.reuse ;  /* 0x0000000e8f8f7220 */ /* 0x080fe20000410000 */
[-C--:B------:R-:W-:Y:S01]  /*aff0*/  FMUL.FTZ R146, R146, R14.reuse ;  /* 0x0000000e92927220 */ /* 0x080fe20000410000 */
[----:B------:R-:W-:Y:S01]  /*b000*/  FADD.FTZ R30, R20, R15 ;  /* 0x0000000f141e7221 */ /* 0x000fe20000010000 */
[----:B------:R-:W-:Y:S01]  /*b010*/  FADD.FTZ R15, R161, R48 ;  /* 0x00000030a10f7221 */ /* 0x000fe20000010000 */
[-C--:B------:R-:W-:Y:S01]  /*b020*/  FMUL.FTZ R147, R147, R14.reuse ;  /* 0x0000000e93937220 */ /* 0x080fe20000410000 */
[----:B------:R-:W-:Y:S01]  /*b030*/  FMUL.FTZ R150, R150, R14 ;  /* 0x0000000e96967220 */ /* 0x000fe20000410000 */
        /* <DEDUP_REMOVED lines=33> */
[----:B0-----:R-:W-:Y:S01]  /*b250*/  FADD.FTZ R4, R22, R15 ;  /* 0x0000000f16047221 */ /* 0x001fe20000010000 */
        /* <DEDUP_REMOVED lines=14> */
[C---:B------:R-:W-:Y:S01]  /*b340*/  FADD.FTZ R30, R79.reuse, R30 ;  /* 0x0000001e4f1e7221 */ /* 0x040fe20000010000 */
[----:B------:R-:W-:Y:S01]  /*b350*/  FADD.FTZ R4, R26, R3 ;  /* 0x000000031a047221 */ /* 0x000fe20000010000 */
[----:B------:R-:W-:Y:S01]  /*b360*/  F2FP.F16.F32.PACK_AB R159, R79, R81 ;  /* 0x000000514f9f723e */ /* 0x000fe200000000ff */
[-C--:B------:R-:W-:Y:S01]  /*b370*/  FMUL.FTZ R109, R109, R71.reuse ;  /* 0x000000476d6d7220 */ /* 0x080fe20000410000 */
[----:B-1----:R-:W-:Y:S01]  /*b380*/  FADD.FTZ R30, R153, R30 ;  /* 0x0000001e991e7221 */ /* 0x002fe20000010000 */
[C---:B------:R-:W-:Y:S01]  /*b390*/  FADD.FTZ R3, R197.reuse, R4 ;  /* 0x00000004c5037221 */ /* 0x040fe20000010000 */
[----:B------:R-:W-:Y:S01]  /*b3a0*/  F2FP.F16.F32.PACK_AB R152, R197, R26 ;  /* 0x0000001ac598723e */ /* 0x000fe200000000ff */
[----:B------:R-:W-:Y:S01]  /*b3b0*/  FMUL.FTZ R112, R112, R71 ;  /* 0x0000004770707220 */ /* 0x000fe20000410000 */
[C---:B------:R-:W-:Y:S01]  /*b3c0*/  FADD.FTZ R30, R83.reuse, R30 ;  /* 0x0000001e531e7221 */ /* 0x040fe20000010000 */
[----:B------:R-:W-:Y:S01]  /*b3d0*/  FADD.FTZ R4, R28, R3 ;  /* 0x000000031c047221 */ /* 0x000fe20000010000 */
[----:B------:R-:W-:Y:S01]  /*b3e0*/  F2FP.F16.F32.PACK_AB R153, R83, R153 ;  /* 0x000000995399723e */ /* 0x000fe200000000ff */
[----:B------:R-:W-:Y:S01]  /*b3f0*/  FMUL.FTZ R113, R113, R71 ;  /* 0x0000004771717220 */ /* 0x000fe20000410000 */
[----:B--2---:R-:W-:Y:S01]  /*b400*/  FADD.FTZ R30, R29, R30 ;  /* 0x0000001e1d1e7221 */ /* 0x004fe20000010000 */
[----:B------:R-:W-:Y:S01]  /*b410*/  FADD.FTZ R4, R11, R4 ;  /* 0x000000040b047221 */ /* 0x000fe20000010000 */
[----:B---3--:R-:W-:Y:S01]  /*b420*/  F2FP.F16.F32.PACK_AB R155, R46, R29 ;  /* 0x0000001d2e9b723e */ /* 0x008fe200000000ff */
[-C--:B------:R-:W-:Y:S01]  /*b430*/  FMUL.FTZ R116, R116, R71.reuse ;  /* 0x0000004774747220 */ /* 0x080fe20000410000 */
[----:B------:R-:W-:Y:S01]  /*b440*/  FADD.FTZ R3, R46, R30 ;  /* 0x0000001e2e037221 */ /* 0x000fe20000010000 */
        /* <DEDUP_REMOVED lines=18> */
[----:B------:R-:W-:Y:S02]  /*b570*/  IMAD.MOV.U32 R11, RZ, RZ, R10 ;  /* 0x000000ffff0b7224 */ /* 0x000fe400078e000a */
[----:B------:R-:W-:Y:S01]  /*b580*/  IMAD.MOV.U32 R14, RZ, RZ, R9 ;  /* 0x000000ffff0e7224 */ /* 0x000fe200078e0009 */
[----:B------:R-:W-:Y:S06]  /*b590*/  @P2 BRA `(.L_x_1006) ;  /* 0xffffffd800202947 */ /* 0x000fec000383ffff */
.L_x_997:
[----:B------:R-:W-:-:S13]  /*b5a0*/  ISETP.GE.AND P2, PT, R8, R17, PT ;  /* 0x000000110800720c */ /* 0x000fda0003f46270 */
[----:B------:R-:W-:Y:S05]  /*b5b0*/  @!P2 BRA `(.L_x_1007) ;  /* 0x000000380028a947 */ /* 0x000fea0003800000 */
[C---:B------:R-:W-:Y:S01]  /*b5c0*/  VIADD R11, R19.reuse, 0x8 ;  /* 0x00000008130b7836 */ /* 0x040fe20000000000 */
[----:B------:R-:W-:Y:S01]  /*b5d0*/  IADD3 R19, -R19, 0xb, RZ ;  /* 0x0000000b13137810 */ /* 0x000fe20007ffe1ff */
[----:B------:R-:W-:Y:S01]  /*b5e0*/  IMAD.MOV.U32 R14, RZ, RZ, R10 ;  /* 0x000000ffff0e7224 */ /* 0x000fe200078e000a */
[----:B------:R-:W-:Y:S01]  /*b5f0*/  UMOV UR48, UR4 ;  /* 0x0000000400307c82 */ /* 0x000fe20008000000 */
[----:B------:R-:W-:Y:S01]  /*b600*/  IMAD.MOV.U32 R13, RZ, RZ, R9 ;  /* 0x000000ffff0d7224 */ /* 0x000fe200078e0009 */
[----:B------:R-:W-:Y:S01]  /*b610*/  ULDC UR7, c[0x0][0x9e4] ;  /* 0x0002790000077ab9 */ /* 0x000fe20000000800 */
[----:B------:R-:W-:Y:S01]  /*b620*/  IMAD.MOV.U32 R15, RZ, RZ, R0 ;  /* 0x000000ffff0f7224 */ /* 0x000fe200078e0000 */
[----:B------:R-:W-:Y:S01]  /*b630*/  ULDC UR38, c[0x0][0x288] ;  /* 0x0000a20000267ab9 */ /* 0x000fe20000000800 */
[----:B------:R-:W-:Y:S01]  /*b640*/  ULDC UR39, c[0x0][0x2f0] ;  /* 0x0000bc0000277ab9 */ /* 0x000fe20000000800 */
[----:B------:R-:W-:Y:S01]  /*b650*/  ULDC UR46, c[0x0][0x9d8] ;  /* 0x00027600002e7ab9 */ /* 0x000fe20000000800 */
[----:B------:R-:W-:-:S05]  /*b660*/  ULDC UR47, c[0x0][0x9e0] ;  /* 0x00027800002f7ab9 */ /* 0x000fca0000000800 */
.L_x_1024:
        /* <DEDUP_REMOVED lines=9> */
.L_x_1009:
[----:B------:R-:W-:Y:S01]  /*b700*/  ULEA UR10, UR4, UR36, 0x3 ;  /* 0x00000024040a7291 */ /* 0x000fe2000f8e183f */
[----:B------:R-:W-:-:S08]  /*b710*/  SHF.L.U32 R9, R0, 0x1f, RZ ;  /* 0x0000001f00097819 */ /* 0x000fd000000006ff */
[----:B------:R0:W1:Y:S01]  /*b720*/  SYNCS.PHASECHK.TRANS64.TRYWAIT P3, [UR10+0x28830], R9 ;  /* 0x02883009ff0075a7 */ /* 0x000062000806014a */
[----:B------:R-:W-:Y:S05]  /*b730*/  @!P0 BRA `(.L_x_1010) ;  /* 0x0000000000048947 */ /* 0x000fea0003800000 */
[----:B------:R-:W-:Y:S01]  /*b740*/  BPT.TRAP 0x1 ;  /* 0x000000040000795c */ /* 0x000fe20000300000 */
.L_x_1010:
[----:B-1----:R-:W-:Y:S05]  /*b750*/  @P3 BRA `(.L_x_1008) ;  /* 0x0000000000083947 */ /* 0x002fea0003800000 */
[----:B------:R-:W1:Y:S02]  /*b760*/  SYNCS.PHASECHK.TRANS64.TRYWAIT P3, [UR10+0x28830], R9 ;  /* 0x02883009ff0075a7 */ /* 0x000e64000806014a */
[----:B-1----:R-:W-:Y:S05]  /*b770*/  @!P3 BRA `(.L_x_1011) ;  /* 0x000000980064b947 */ /* 0x002fea0003800000 */
.L_x_1008:
[----:B------:R2:W-:Y:S01]  /*b780*/  BAR.SYNC.DEFER_BLOCKING R11, 0x100 ;  /* 0x0004000b0000751d */ /* 0x0005e20000010000 */
[----:B------:R-:W-:Y:S01]  /*b790*/  R2UR UR40, R6 ;  /* 0x00000000062872ca */ /* 0x000fe200000e0000 */
[----:B------:R-:W-:Y:S01]  /*b7a0*/  ULEA UR42, UR4, UR6, 0xb ;  /* 0x00000006042a7291 */ /* 0x000fe2000f8e583f */
[----:B------:R-:W-:-:S03]  /*b7b0*/  R2UR UR41, R7 ;  /* 0x00000000072972ca */ /* 0x000fc600000e0000 */
        /* <DEDUP_REMOVED lines=12> */
[----:B------:R-:W-:Y:S01]  /*b880*/  WARPGROUP.ARRIVE ;  /* 0x00000000000079c5 */ /* 0x000fe20000000000 */
[----:B------:R-:W-:Y:S01]  /*b890*/  UMOV UR15, 0x40000040 ;  /* 0x40000040000f7882 */ /* 0x000fe20000000000 */
[----:B------:R-:W-:Y:S01]  /*b8a0*/  UIADD3 UR10, UR42, 0x406, URZ ;  /* 0x000004062a0a7890 */ /* 0x000fe2000fffe03f */
[----:B------:R-:W-:-:S03]  /*b8b0*/  UMOV UR11, 0x40000040 ;  /* 0x40000040000b7882 */ /* 0x000fc60000000000 */
        /* <DEDUP_REMOVED lines=23> */
[----:B--2---:R-:W-:Y:S05]  /*ba30*/  @P2 BRA `(.L_x_1012) ;  /* 0x0000000000282947 */ /* 0x004fea0003800000 */
[----:B------:R-:W-:Y:S05]  /*ba40*/  @!P0 BRA `(.L_x_1013) ;  /* 0x0000000000048947 */ /* 0x000fea0003800000 */
[----:B------:R-:W-:Y:S01]  /*ba50*/  BPT.TRAP 0x1 ;  /* 0x000000040000795c */ /* 0x000fe20000300000 */
.L_x_1013:
[----:B------:R-:W-:Y:S01]  /*ba60*/  ULEA UR10, UR48, UR36, 0x3 ;  /* 0x00000024300a7291 */ /* 0x000fe2000f8e183f */
[----:B01----:R-:W-:-:S08]  /*ba70*/  SHF.L.U32 R9, R15, 0x1f, RZ ;  /* 0x0000001f0f097819 */ /* 0x003fd000000006ff */
[----:B------:R0:W1:Y:S01]  /*ba80*/  SYNCS.PHASECHK.TRANS64.TRYWAIT P2, [UR10+0x28850], R9 ;  /* 0x02885009ff0075a7 */ /* 0x000062000804014a */
[----:B------:R-:W-:Y:S05]  /*ba90*/  @!P0 BRA `(.L_x_1014) ;  /* 0x0000000000048947 */ /* 0x000fea0003800000 */
[----:B------:R-:W-:Y:S01]  /*baa0*/  BPT.TRAP 0x1 ;  /* 0x000000040000795c */ /* 0x000fe20000300000 */
.L_x_1014:
[----:B-1----:R-:W-:Y:S05]  /*bab0*/  @P2 BRA `(.L_x_1012) ;  /* 0x0000000000082947 */ /* 0x002fea0003800000 */
[----:B------:R-:W1:Y:S02]  /*bac0*/  SYNCS.PHASECHK.TRANS64.TRYWAIT P2, [UR10+0x28850], R9 ;  /* 0x02885009ff0075a7 */ /* 0x000e64000804014a */
[----:B-1----:R-:W-:Y:S05]  /*bad0*/  @!P2 BRA `(.L_x_1015) ;  /* 0x0000009400a4a947 */ /* 0x002fea0003800000 */
.L_x_1012:
        /* <DEDUP_REMOVED lines=11> */
[----:B------:R-:W-:Y:S01]  /*bb90*/  FMUL.FTZ R58, R60, UR46 ;  /* 0x0000002e3c3a7c20 */ /* 0x000fe20008410000 */
[----:B------:R-:W-:Y:S01]  /*bba0*/  ULOP3.LUT UR10, UR10, 0x4000000, URZ, 0xfc, !UPT ;  /* 0x040000000a0a7892 */ /* 0x000fe2000f8efc3f */
[----:B------:R-:W-:-:S02]  /*bbb0*/  IMAD.U32 R60, RZ, RZ, UR4 ;  /* 0x00000004ff3c7e24 */ /* 0x000fc4000f8e00ff */
[----:B01----:R-:W-:Y:S01]  /*bbc0*/  FMUL.FTZ R9, R27, UR46 ;  /* 0x0000002e1b097c20 */ /* 0x003fe20008410000 */
[----:B------:R-:W-:Y:S01]  /*bbd0*/  FMUL.FTZ R10, R26, UR46 ;  /* 0x0000002e1a0a7c20 */ /* 0x000fe20008410000 */
[----:B------:R-:W-:Y:S01]  /*bbe0*/  ULEA UR10, UR48, UR10, 0xb ;  /* 0x0000000a300a7291 */ /* 0x000fe2000f8e583f */
[----:B------:R-:W-:Y:S01]  /*bbf0*/  FMUL.FTZ R12, R30, UR46 ;  /* 0x0000002e1e0c7c20 */ /* 0x000fe20008410000 */
[----:B------:R-:W-:Y:S01]  /*bc00*/  FMUL.FTZ R15, R31, UR46 ;  /* 0x0000002e1f0f7c20 */ /* 0x000fe20008410000 */
        /* <DEDUP_REMOVED lines=31> */
[----:B------:R-:W-:Y:S01]  /*be00*/  @!P1 LEA R60, R60, UR36, 0x3 ;  /* 0x000000243c3c9c11 */ /* 0x000fe2000f8e18ff */
[----:B------:R-:W-:Y:S01]  /*be10*/  FMUL.FTZ R69, R69, UR46 ;  /* 0x0000002e45457c20 */ /* 0x000fe20008410000 */
[----:B------:R-:W-:Y:S01]  /*be20*/  FMUL.FTZ R73, R73, UR46 ;  /* 0x0000002e49497c20 */ /* 0x000fe20008410000 */
[----:B------:R-:W-:Y:S01]  /*be30*/  FMUL.FTZ R77, R77, UR46 ;  /* 0x0000002e4d4d7c20 */ /* 0x000fe20008410000 */
[----:B------:R-:W-:Y:S01]  /*be40*/  FMUL.FTZ R81, R81, UR46 ;  /* 0x0000002e51517c20 */ /* 0x000fe20008410000 */
[----:B------:R-:W-:Y:S01]  /*be50*/  FMUL.FTZ R85, R85, UR46 ;  /* 0x0000002e55557c20 */ /* 0x000fe20008410000 */
[----:B------:R-:W0:Y:S01]  /*be60*/  MUFU.TANH R10, R10 ;  /* 0x0000000a000a7308 */ /* 0x000e220000002400 */
[----:B------:R-:W-:-:S02]  /*be70*/  @!P1 VIADD R60, R60, 0x28840 ;  /* 0x000288403c3c9836 */ /* 0x000fc40000000000 */
[----:B------:R-:W-:-:S03]  /*be80*/  FMUL.FTZ R68, R68, UR46 ;  /* 0x0000002e44447c20 */ /* 0x000fc60008410000 */
[----:B------:R-:W-:Y:S02]  /*be90*/  @!P1 PRMT R60, RZ, 0x654, R60 ;  /* 0x00000654ff3c9816 */ /* 0x000fe4000000003c */
        /* <DEDUP_REMOVED lines=66> */
[----:B------:R-:W5:Y:S02]  /*c2c0*/  @P5 LDC R66, c[0x0][0x450] ;  /* 0x00011400ff425b82 */ /* 0x000f640000000800 */
[----:B------:R-:W-:Y:S01]  /*c2d0*/  HGMMA.64x128x16.F32 R88, R160, gdesc[UR12].tnspB, R88, gsb0 ;  /* 0x41e0000ca0587df0 */ /* 0x000fe20008000858 */
[----:B------:R-:W-:Y:S01]  /*c2e0*/  UIADD3 UR14, UR10, 0x300, URZ ;  /* 0x000003000a0e7890 */ /* 0x000fe2000fffe03f */
[----:B------:R-:W-:Y:S01]  /*c2f0*/  FMUL.FTZ R24, R42, UR46 ;  /* 0x0000002e2a187c20 */ /* 0x000fe20008410000 */
[----:B------:R-:W-:Y:S01]  /*c300*/  UMOV UR15, 0x40000040 ;  /* 0x40000040000f7882 */ /* 0x000fe20000000000 */
[----:B------:R-:W-:Y:S01]  /*c310*/  UIADD3 UR10, UR10, 0x380, URZ ;  /* 0x000003800a0a7890 */ /* 0x000fe2000fffe03f */
[----:B------:R-:W-:Y:S01]  /*c320*/  FMUL.FTZ R42, R67, UR46 ;  /* 0x0000002e432a7c20 */ /* 0x000fe20008410000 */
[----:B------:R-:W0:Y:S08]  /*c330*/  MUFU.TANH R164, R164 ;  /* 0x000000a400a47308 */ /* 0x000e300000002400 */
[----:B------:R-:W0:Y:S08]  /*c340*/  MUFU.TANH R165, R165 ;  /* 0x000000a500a57308 */ /* 0x000e300000002400 */
[----:B------:R-:W0:Y:S08]  /*c350*/  MUFU.TANH R24, R24 ;  /* 0x0000001800187308 */ /* 0x000e300000002400 */
[----:B------:R-:W0:Y:S08]  /*c360*/  MUFU.TANH R25, R25 ;  /* 0x0000001900197308 */ /* 0x000e300000002400 */
[----:B------:R-:W0:Y:S08]  /*c370*/  MUFU.TANH R43, R43 ;  /* 0x0000002b002b7308 */ /* 0x000e300000002400 */
[----:B------:R-:W0:Y:S01]  /*c380*/  MUFU.TANH R42, R42 ;  /* 0x0000002a002a7308 */ /* 0x000e220000002400 */
[----:B------:R-:W-:-:S02]  /*c390*/  WARPGROUP.DEPBAR.LE gsb0, 0x0 ;  /* 0x00008000000079c5 */ /* 0x000fc40000010000 */
[----:B------:R-:W-:Y:S01]  /*c3a0*/  WARPGROUP.ARRIVE ;  /* 0x00000000000079c5 */ /* 0x000fe20000000000 */
[----:B------:R-:W-:Y:S01]  /*c3b0*/  FMUL.FTZ R161, R41, UR46 ;  /* 0x0000002e29a17c20 */ /* 0x000fe20008410000 */
[----:B------:R-:W-:Y:S01]  /*c3c0*/  FMUL.FTZ R41, R62, UR46 ;  /* 0x0000002e3e297c20 */ /* 0x000fe20008410000 */
[----:B------:R-:W-:Y:S01]  /*c3d0*/  FMUL.FTZ R62, R64, UR46 ;  /* 0x0000002e403e7c20 */ /* 0x000fe20008410000 */
[----:B------:R-:W-:Y:S02]  /*c3e0*/  IMAD.MOV.U32 R64, RZ, RZ, R5 ;  /* 0x000000ffff407224 */ /* 0x000fe400078e0005 */
[----:B------:R-:W-:Y:S01]  /*c3f0*/  FMUL.FTZ R160, R40, UR46 ;  /* 0x0000002e28a07c20 */ /* 0x000fe20008410000 */
[----:B------:R-:W-:Y:S01]  /*c400*/  HGMMA.64x128x16.F32 R88, R156, gdesc[UR12].tnspB, R88, gsb0 ;  /* 0x41e0000c9c587df0 */ /* 0x000fe20008000858 */
        /* <DEDUP_REMOVED lines=21> */
[----:B------:R-:W1:Y:S02]  /*c560*/  @P5 LDC R56, c[0x0][0x44c] ;  /* 0x00011300ff385b82 */ /* 0x000e640000000800 */
[----:B------:R-:W0:Y:S01]  /*c570*/  MUFU.TANH R159, R69 ;  /* 0x00000045009f7308 */ /* 0x000e220000002400 */
[----:B------:R-:W-:Y:S07]  /*c580*/  HGMMA.64x128x16.F32 R88, R152, gdesc[UR8].tnspB, R88, gsb0 ;  /* 0x41e0000898587df0 */ /* 0x000fee0008000858 */
[----:B------:R-:W0:Y:S08]  /*c590*/  MUFU.TANH R156, R156 ;  /* 0x0000009c009c7308 */ /* 0x000e300000002400 */
[----:B------:R-:W0:Y:S01]  /*c5a0*/  MUFU.TANH R157, R157 ;  /* 0x0000009d009d7308 */ /* 0x000e220000002400 */
[----:B-1----:R-:W-:-:S04]  /*c5b0*/  @P5 IMAD.HI.U32 R61, R5, R56, RZ ;  /* 0x00000038053d5227 */ /* 0x002fc800078e00ff */
[----:B------:R-:W-:-:S03]  /*c5c0*/  FMUL.FTZ R56, R86, UR46 ;  /* 0x0000002e56387c20 */ /* 0x000fc60008410000 */
[----:B------:R1:W0:Y:S01]  /*c5d0*/  MUFU.TANH R158, R68 ;  /* 0x00000044009e7308 */ /* 0x0002220000002400 */
[----:B-----5:R-:W-:-:S05]  /*c5e0*/  @P5 SHF.R.U32.HI R64, RZ, R66, R61 ;  /* 0x00000042ff405219 */ /* 0x020fca000001163d */
[----:B------:R-:W5:Y:S02]  /*c5f0*/  SHFL.IDX PT, R65, R64, RZ, 0x1c1f ;  /* 0x001c1fff40417589 */ /* 0x000f6400000e0000 */
[----:B------:R-:W0:Y:S01]  /*c600*/  MUFU.TANH R56, R56 ;  /* 0x0000003800387308 */ /* 0x000e220000002400 */
[----:B------:R-:W-:Y:S02]  /*c610*/  WARPGROUP.DEPBAR.LE gsb0, 0x0 ;  /* 0x00008000000079c5 */ /* 0x000fe40000010000 */
[----:B------:R-:W-:Y:S01]  /*c620*/  IMAD.SHL.U32 R152, R8, 0x80, RZ ;  /* 0x0000008008987824 */ /* 0x000fe200078e00ff */
[----:B------:R0:W-:Y:S06]  /*c630*/  BAR.ARV R19, 0x100 ;  /* 0x000400130000751d */ /* 0x0001ec0000002000 */
[----:B------:R-:W-:Y:S01]  /*c640*/  IADD3 R57, -R152, 0x1, RZ ;  /* 0x0000000198397810 */ /* 0x000fe20007ffe1ff */
[----:B------:R0:W-:Y:S04]  /*c650*/  @!P1 SYNCS.ARRIVE.TRANS64.RED.A1T0 RZ, [R60+URZ], RZ ;  /* 0x000000ff3cff99a7 */ /* 0x0001e8000810043f */
[----:B------:R-:W-:-:S02]  /*c660*/  IMAD R61, R2, -0x2, R57 ;  /* 0xfffffffe023d7824 */ /* 0x000fc400078e0239 */
[----:B------:R-:W-:Y:S02]  /*c670*/  FMUL.FTZ R57, R87, UR46 ;  /* 0x0000002e57397c20 */ /* 0x000fe40008410000 */
[----:B------:R-:W-:-:S04]  /*c680*/  IMAD R61, R16, UR39, R61 ;  /* 0x00000027103d7c24 */ /* 0x000fc8000f8e023d */
[----:B------:R-:W0:Y:S01]  /*c690*/  MUFU.TANH R57, R57 ;  /* 0x0000003900397308 */ /* 0x000e220000002400 */
[----:B------:R-:W-:-:S04]  /*c6a0*/  VIADD R61, R61, -UR38 ;  /* 0x800000263d3d7c36 */ /* 0x000fc80008000000 */
[C---:B------:R-:W-:Y:S02]  /*c6b0*/  VIADD R86, R61.reuse, UR47 ;  /* 0x0000002f3d567c36 */ /* 0x040fe40008000000 */
[----:B------:R-:W-:Y:S02]  /*c6c0*/  VIADD R153, R61, UR5 ;  /* 0x000000053d997c36 */ /* 0x000fe40008000000 */
[--C-:B-----5:R-:W-:Y:S02]  /*c6d0*/  IMAD.IADD R66, R86, 0x1, R65.reuse ;  /* 0x0000000156427824 */ /* 0x120fe400078e0241 */
[----:B-1----:R-:W-:Y:S01]  /*c6e0*/  IMAD.IADD R68, R153, 0x1, R65 ;  /* 0x0000000199447824 */ /* 0x002fe200078e0241 */
[----:B--234-:R-:W-:Y:S06]  /*c6f0*/  @!P6 BRA `(.L_x_1016) ;  /* 0x00000000005ce947 */ /* 0x01cfec0003800000 */
[----:B0-----:R-:W-:Y:S01]  /*c700*/  IMAD R60, R16, UR39, R65 ;  /* 0x00000027103c7c24 */ /* 0x001fe2000f8e0241 */
[----:B------:R-:W-:Y:S03]  /*c710*/  BSSY B0, `(.L_x_1017) ;  /* 0x0000011000007945 */ /* 0x000fe60003800000 */
[----:B------:R-:W-:-:S05]  /*c720*/  VIADD R65, R60, -UR38 ;  /* 0x800000263c417c36 */ /* 0x000fca0008000000 */
[----:B------:R-:W-:-:S13]  /*c730*/  ISETP.GT.AND P2, PT, R65, -0x1, PT ;  /* 0xffffffff4100780c */ /* 0x000fda0003f44270 */
[----:B------:R-:W-:Y:S05]  /*c740*/  @P2 BRA `(.L_x_1018) ;  /* 0x0000000000202947 */ /* 0x000fea0003800000 */
[----:B------:R-:W-:Y:S01]  /*c750*/  IMAD.U32 R67, RZ, RZ, UR7 ;  /* 0x00000007ff437e24 */ /* 0x000fe2000f8e00ff */
[----:B------:R-:W-:-:S04]  /*c760*/  LOP3.LUT R65, RZ, R65, RZ, 0x33, !PT ;  /* 0x00000041ff417212 */ /* 0x000fc800078e33ff */
[----:B------:R-:W-:-:S13]  /*c770*/  ISETP.NE.AND P2, PT, R67, 0x1, PT ;  /* 0x000000014300780c */ /* 0x000fda0003f45270 */
[----:B------:R-:W0:Y:S02]  /*c780*/  @P2 LDC.64 R60, c[0x0][0x9e8] ;  /* 0x00027a00ff3c2b82 */ /* 0x000e240000000a00 */
[----:B0-----:R-:W-:-:S05]  /*c790*/  @P2 IMAD.HI.U32 R60, R65, R60, RZ ;  /* 0x0000003c413c2227 */ /* 0x001fca00078e00ff */
[----:B------:R-:W-:-:S04]  /*c7a0*/  @P2 SHF.R.U32.HI R65, RZ, R61, R60 ;  /* 0x0000003dff412219 */ /* 0x000fc8000001163c */
[----:B------:R-:W-:Y:S01]  /*c7b0*/  LOP3.LUT R65, RZ, R65, RZ, 0x33, !PT ;  /* 0x00000041ff417212 */ /* 0x000fe200078e33ff */
[----:B------:R-:W-:Y:S06]  /*c7c0*/  BRA `(.L_x_1019) ;  /* 0x0000000000147947 */ /* 0x000fec0003800000 */
.L_x_1018:
[----:B------:R-:W-:-:S05]  /*c7d0*/  IMAD.U32 R67, RZ, RZ, UR7 ;  /* 0x00000007ff437e24 */ /* 0x000fca000f8e00ff */
[----:B------:R-:W-:-:S13]  /*c7e0*/  ISETP.NE.AND P2, PT, R67, 0x1, PT ;  /* 0x000000014300780c */ /* 0x000fda0003f45270 */
[----:B------:R-:W0:Y:S02]  /*c7f0*/  @P2 LDC.64 R60, c[0x0][0x9e8] ;  /* 0x00027a00ff3c2b82 */ /* 0x000e240000000a00 */
[----:B0-----:R-:W-:-:S05]  /*c800*/  @P2 IMAD.HI.U32 R60, R65, R60, RZ ;  /* 0x0000003c413c2227 */ /* 0x001fca00078e00ff */
[----:B------:R-:W-:-:S07]  /*c810*/  @P2 SHF.R.U32.HI R65, RZ, R61, R60 ;  /* 0x0000003dff412219 */ /* 0x000fce000001163c */
.L_x_1019:
[----:B------:R-:W-:Y:S05]  /*c820*/  BSYNC B0 ;  /* 0x0000000000007941 */ /* 0x000fea0003800000 */
.L_x_1017:
[----:B------:R-:W-:-:S04]  /*c830*/  IMAD R65, R65, R67, -R152 ;  /* 0x0000004341417224 */ /* 0x000fc800078e0a98 */
[----:B------:R-:W-:-:S05]  /*c840*/  IMAD R65, R2, -0x2, R65 ;  /* 0xfffffffe02417824 */ /* 0x000fca00078e0241 */
[----:B------:R-:W-:Y:S02]  /*c850*/  VIADDMNMX R66, R65, R67, R66, PT ;  /* 0x0000004341427246 */ /* 0x000fe40003800142 */
[----:B------:R-:W-:-:S07]  /*c860*/  VIMNMX R68, R68, R65, !PT ;  /* 0x0000004144447248 */ /* 0x000fce0007fe0100 */
.L_x_1016:
[----:B------:R-:W-:Y:S01]  /*c870*/  ISETP.GT.AND P2, PT, R8, -0x1, PT ;  /* 0xffffffff0800780c */ /* 0x000fe20003f44270 */
[----:B------:R-:W1:Y:S03]  /*c880*/  SHFL.IDX PT, R155, R64, 0x1, 0x1c1f ;  /* 0x003c1f00409b7f89 */ /* 0x000e6600000e0000 */
[C---:B------:R-:W-:Y:S02]  /*c890*/  ISETP.GT.AND P4, PT, R68.reuse, RZ, P2 ;  /* 0x000000ff4400720c */ /* 0x040fe40001784270 */
[----:B------:R-:W-:Y:S02]  /*c8a0*/  ISETP.GT.AND P3, PT, R68, 0x1, P2 ;  /* 0x000000014400780c */ /* 0x000fe40001764270 */
[C---:B------:R-:W-:Y:S02]  /*c8b0*/  ISETP.LT.OR P4, PT, R66.reuse, 0x1, P4 ;  /* 0x000000014200780c */ /* 0x040fe40002781670 */
[----:B------:R-:W-:-:S02]  /*c8c0*/  ISETP.LT.OR P3, PT, R66, 0x2, P3 ;  /* 0x000000024200780c */ /* 0x000fc40001f61670 */
[----:B0-----:R-:W-:Y:S02]  /*c8d0*/  FSEL R175, R164, -INF , !P4 ;  /* 0xff800000a4af7808 */ /* 0x001fe40006000000 */
        /* <DEDUP_REMOVED lines=107> */
.L_x_1022:
[----:B------:R-:W-:-:S05]  /*cf90*/  IMAD.U32 R52, RZ, RZ, UR7 ;  /* 0x00000007ff347e24 */ /* 0x000fca000f8e00ff */
[----:B------:R-:W-:-:S13]  /*cfa0*/  ISETP.NE.AND P3, PT, R52, 0x1, PT ;  /* 0x000000013400780c */ /* 0x000fda0003f65270 */
[----:B------:R-:W0:Y:S02]  /*cfb0*/  @P3 LDC.64 R154, c[0x0][0x9e8] ;  /* 0x00027a00ff9a3b82 */ /* 0x000e240000000a00 */
[----:B0-----:R-:W-:-:S05]  /*cfc0*/  @P3 IMAD.HI.U32 R36, R153, R154, RZ ;  /* 0x0000009a99243227 */ /* 0x001fca00078e00ff */
[----:B------:R-:W-:-:S07]  /*cfd0*/  @P3 SHF.R.U32.HI R153, RZ, R155, R36 ;  /* 0x0000009bff993219 */ /* 0x000fce0000011624 */
.L_x_1023:
[----:B------:R-:W-:Y:S05]  /*cfe0*/  BSYNC B0 ;  /* 0x0000000000007941 */ /* 0x000fea0003800000 */
.L_x_1021:
[----:B------:R-:W-:-:S04]  /*cff0*/  IMAD R153, R153, R52, -R152 ;  /* 0x0000003499997224 */ /* 0x000fc800078e0a98 */
[----:B------:R-:W-:-:S05]  /*d000*/  IMAD R153, R2, -0x2, R153 ;  /* 0xfffffffe02997824 */ /* 0x000fca00078e0299 */
[----:B------:R-:W-:Y:S02]  /*d010*/  VIADDMNMX R28, R153, R52, R28, PT ;  /* 0x00000034991c7246 */ /* 0x000fe4000380011c */
[----:B------:R-:W-:-:S07]  /*d020*/  VIMNMX R32, R32, R153, !PT ;  /* 0x0000009920207248 */ /* 0x000fce0007fe0100 */
.L_x_1020:
        /* <DEDUP_REMOVED lines=14> */
[----:B------:R-:W-:Y:S01]  /*d110*/  FMNMX.FTZ R36, R181, R36, !PT ;  /* 0x00000024b5247209 */ /* 0x000fe20007810000 */
[----:B------:R-:W0:Y:S01]  /*d120*/  LDC R12, c[0x0][0x988] ;  /* 0x00026200ff0c7b82 */ /* 0x000e220000000800 */
        /* <DEDUP_REMOVED lines=50> */
[----:B------:R-:W1:Y:S01]  /*d450*/  SHFL.BFLY PT, R9, R36, 0x2, 0x1f ;  /* 0x0c401f0024097f89 */ /* 0x000e6200000e0000 */
[----:B------:R-:W-:-:S02]  /*d460*/  ISETP.LT.OR P3, PT, R28, 0x31, P3 ;  /* 0x000000311c00780c */ /* 0x000fc40001f61670 */
[----:B------:R-:W-:Y:S02]  /*d470*/  FSEL R27, R27, -INF , !P4 ;  /* 0xff8000001b1b7808 */ /* 0x000fe40006000000 */
[----:B------:R-:W-:Y:S02]  /*d480*/  ISETP.GT.AND P4, PT, R32, 0x31, P2 ;  /* 0x000000312000780c */ /* 0x000fe40001784270 */
[----:B------:R-:W-:Y:S02]  /*d490*/  FSEL R157, R30, -INF , !P3 ;  /* 0xff8000001e9d7808 */ /* 0x000fe40005800000 */
[----:B------:R-:W-:Y:S02]  /*d4a0*/  ISETP.GT.AND P3, PT, R32, 0x38, P2 ;  /* 0x000000382000780c */ /* 0x000fe40001764270 */
[C---:B------:R-:W-:Y:S02]  /*d4b0*/  ISETP.LT.OR P4, PT, R28.reuse, 0x32, P4 ;  /* 0x000000321c00780c */ /* 0x040fe40002781670 */
[----:B------:R-:W-:-:S02]  /*d4c0*/  ISETP.LT.OR P3, PT, R28, 0x39, P3 ;  /* 0x000000391c00780c */ /* 0x000fc40001f61670 */
[----:B------:R-:W-:Y:S02]  /*d4d0*/  FSEL R31, R31, -INF , !P4 ;  /* 0xff8000001f1f7808 */ /* 0x000fe40006000000 */
[----:B------:R-:W-:Y:S02]  /*d4e0*/  ISETP.GT.AND P4, PT, R32, 0x39, P2 ;  /* 0x000000392000780c */ /* 0x000fe40001784270 */
[----:B------:R-:W-:Y:S02]  /*d4f0*/  FSEL R25, R34, -INF , !P3 ;  /* 0xff80000022197808 */ /* 0x000fe40005800000 */
[----:B------:R-:W-:Y:S02]  /*d500*/  ISETP.GT.AND P3, PT, R32, 0x40, P2 ;  /* 0x000000402000780c */ /* 0x000fe40001764270 */
[----:B------:R-:W-:Y:S02]  /*d510*/  ISETP.LT.OR P4, PT, R28, 0x3a, P4 ;  /* 0x0000003a1c00780c */ /* 0x000fe40002781670 */
[----:B-1----:R-:W-:-:S02]  /*d520*/  FMNMX.FTZ R9, R36, R9, !PT ;  /* 0x0000000924097209 */ /* 0x002fc40007810000 */
[----:B------:R-:W-:Y:S02]  /*d530*/  ISETP.LT.OR P3, PT, R28, 0x41, P3 ;  /* 0x000000411c00780c */ /* 0x000fe40001f61670 */
[----:B------:R-:W-:Y:S01]  /*d540*/  FSEL R35, R35, -INF , !P4 ;  /* 0xff80000023237808 */ /* 0x000fe20006000000 */
[----:B------:R-:W1:Y:S01]  /*d550*/  SHFL.BFLY PT, R20, R9, 0x1, 0x1f ;  /* 0x0c201f0009147f89 */ /* 0x000e6200000e0000 */
[----:B------:R-:W-:Y:S01]  /*d560*/  FSEL R15, R38, -INF , !P3 ;  /* 0xff800000260f7808 */ /* 0x000fe20005800000 */
[----:B------:R-:W-:Y:S01]  /*d570*/  IMAD.U32 R38, RZ, RZ, UR48 ;  /* 0x00000030ff267e24 */ /* 0x000fe2000f8e00ff */
[----:B------:R-:W-:Y:S01]  /*d580*/  ISETP.GT.AND P3, PT, R32, 0x41, P2 ;  /* 0x000000412000780c */ /* 0x000fe20001764270 */
[----:B------:R-:W-:-:S03]  /*d590*/  UMOV UR48, UR4 ;  /* 0x0000000400307c82 */ /* 0x000fc60008000000 */
[----:B------:R-:W-:Y:S02]  /*d5a0*/  ISETP.LT.OR P3, PT, R28, 0x42, P3 ;  /* 0x000000421c00780c */ /* 0x000fe40001f61670 */
[----:B------:R-:W-:-:S05]  /*d5b0*/  @!P1 LEA R38, R38, UR36, 0x3 ;  /* 0x0000002426269c11 */ /* 0x000fca000f8e18ff */
[----:B------:R-:W-:-:S05]  /*d5c0*/  @!P1 VIADD R38, R38, 0x28860 ;  /* 0x0002886026269836 */ /* 0x000fca0000000000 */
[----:B------:R-:W-:-:S04]  /*d5d0*/  @!P1 PRMT R38, RZ, 0x654, R38 ;  /* 0x00000654ff269816 */ /* 0x000fc80000000026 */
[----:B------:R2:W-:Y:S01]  /*d5e0*/  @!P1 SYNCS.ARRIVE.TRANS64.RED.A1T0 RZ, [R38+URZ], RZ ;  /* 0x000000ff26ff99a7 */ /* 0x0005e2000810043f */
[----:B-1----:R-:W-:-:S04]  /*d5f0*/  FMNMX.FTZ R9, R9, R20, !PT ;  /* 0x0000001409097209 */ /* 0x002fc80007810000 */
[C---:B------:R-:W-:Y:S01]  /*d600*/  FSETP.NEU.FTZ.AND P4, PT, R9.reuse, -INF , PT ;  /* 0xff8000000900780b */ /* 0x040fe20003f9d000 */
[----:B0-----:R-:W-:-:S05]  /*d610*/  FMUL.FTZ R20, R9, R12 ;  /* 0x0000000c09147220 */ /* 0x001fca0000410000 */
        /* <DEDUP_REMOVED lines=15> */
[-CC-:B0-----:R-:W-:Y:S01]  /*d710*/  FFMA.FTZ R22, R187, R12.reuse, -R20.reuse ;  /* 0x0000000cbb167223 */ /* 0x181fe20000010814 */
        /* <DEDUP_REMOVED lines=33> */
[----:B------:R-:W-:Y:S01]  /*d930*/  FFMA.FTZ R33, R33, R12, -R20 ;  /* 0x0000000c21217223 */ /* 0x000fe20000010814 */
[----:B------:R-:W-:-:S02]  /*d940*/  FMNMX.FTZ R10, R21, R10, !PT ;  /* 0x0000000a150a7209 */ /* 0x000fc40007810000 */
[----:B------:R-:W-:Y:S02]  /*d950*/  ISETP.LT.OR P3, PT, R28, 0x52, P3 ;  /* 0x000000521c00780c */ /* 0x000fe40001f61670 */
[----:B------:R-:W-:Y:S01]  /*d960*/  FMNMX.FTZ R10, R165, R10, !PT ;  /* 0x0000000aa50a7209 */ /* 0x000fe20007810000 */
[----:B------:R-:W-:Y:S01]  /*d970*/  MUFU.EX2 R180, R180 ;  /* 0x000000b400b47308 */ /* 0x000fe20000000800 */
[----:B------:R-:W-:Y:S01]  /*d980*/  FSEL R183, R42, -INF , !P3 ;  /* 0xff8000002ab77808 */ /* 0x000fe20005800000 */
[----:B0-----:R-:W-:Y:S01]  /*d990*/  FFMA.FTZ R22, R173, R12, -R20 ;  /* 0x0000000cad167223 */ /* 0x001fe20000010814 */
[----:B------:R-:W-:Y:S02]  /*d9a0*/  FMNMX.FTZ R10, R23, R10, !PT ;  /* 0x0000000a170a7209 */ /* 0x000fe40007810000 */
[----:B------:R-:W-:Y:S02]  /*d9b0*/  ISETP.GT.AND P3, PT, R32, 0x58, P2 ;  /* 0x000000582000780c */ /* 0x000fe40001764270 */
[----:B------:R-:W-:Y:S01]  /*d9c0*/  FMNMX.FTZ R10, R161, R10, !PT ;  /* 0x0000000aa10a7209 */ /* 0x000fe20007810000 */
[----:B------:R-:W-:Y:S01]  /*d9d0*/  MUFU.EX2 R182, R182 ;  /* 0x000000b600b67308 */ /* 0x000fe20000000800 */
[----:B------:R-:W-:-:S02]  /*d9e0*/  ISETP.LT.OR P3, PT, R28, 0x59, P3 ;  /* 0x000000591c00780c */ /* 0x000fc40001f61670 */
[----:B------:R-:W-:Y:S02]  /*d9f0*/  FMNMX.FTZ R10, R159, R10, !PT ;  /* 0x0000000a9f0a7209 */ /* 0x000fe40007810000 */
[----:B------:R-:W-:Y:S02]  /*da00*/  FSEL R189, R44, -INF , !P3 ;  /* 0xff8000002cbd7808 */ /* 0x000fe40005800000 */
[----:B------:R-:W-:Y:S01]  /*da10*/  FMNMX.FTZ R10, R27, R10, !PT ;  /* 0x0000000a1b0a7209 */ /* 0x000fe20007810000 */
[----:B------:R-:W-:Y:S01]  /*da20*/  MUFU.EX2 R179, R179 ;  /* 0x000000b300b37308 */ /* 0x000fe20000000800 */
[----:B------:R-:W-:Y:S02]  /*da30*/  ISETP.GT.AND P3, PT, R32, 0x59, P2 ;  /* 0x000000592000780c */ /* 0x000fe40001764270 */
[----:B------:R-:W-:Y:S02]  /*da40*/  FMNMX.FTZ R10, R157, R10, !PT ;  /* 0x0000000a9d0a7209 */ /* 0x000fe40007810000 */
[----:B------:R-:W-:-:S02]  /*da50*/  ISETP.LT.OR P3, PT, R28, 0x5a, P3 ;  /* 0x0000005a1c00780c */ /* 0x000fc40001f61670 */
[----:B------:R-:W-:Y:S01]  /*da60*/  FMNMX.FTZ R10, R31, R10, !PT ;  /* 0x0000000a1f0a7209 */ /* 0x000fe20007810000 */
[----:B------:R-:W-:Y:S01]  /*da70*/  MUFU.EX2 R176, R176 ;  /* 0x000000b000b07308 */ /* 0x000fe20000000800 */
[----:B------:R-:W-:Y:S02]  /*da80*/  FSEL R173, R45, -INF , !P3 ;  /* 0xff8000002dad7808 */ /* 0x000fe40005800000 */
[----:B------:R-:W-:Y:S02]  /*da90*/  ISETP.GT.AND P3, PT, R32, 0x60, P2 ;  /* 0x000000602000780c */ /* 0x000fe40001764270 */
[----:B------:R-:W-:Y:S02]  /*daa0*/  FMNMX.FTZ R10, R25, R10, !PT ;  /* 0x0000000a190a7209 */ /* 0x000fe40007810000 */
[----:B------:R-:W-:Y:S01]  /*dab0*/  ISETP.LT.OR P3, PT, R28, 0x61, P3 ;  /* 0x000000611c00780c */ /* 0x000fe20001f61670 */
[----:B------:R0:W-:Y:S01]  /*dac0*/  MUFU.EX2 R45, R22 ;  /* 0x00000016002d7308 */ /* 0x0001e20000000800 */
[----:B------:R-:W-:-:S02]  /*dad0*/  FMNMX.FTZ R10, R35, R10, !PT ;  /* 0x0000000a230a7209 */ /* 0x000fc40007810000 */
[----:B------:R-:W-:Y:S02]  /*dae0*/  FSEL R177, R46, -INF , !P3 ;  /* 0xff8000002eb17808 */ /* 0x000fe40005800000 */
[----:B------:R-:W-:Y:S02]  /*daf0*/  ISETP.GT.AND P3, PT, R32, 0x61, P2 ;  /* 0x000000612000780c */ /* 0x000fe40001764270 */
[----:B------:R-:W-:Y:S01]  /*db00*/  FMNMX.FTZ R10, R15, R10, !PT ;  /* 0x0000000a0f0a7209 */ /* 0x000fe20007810000 */
[----:B------:R-:W-:Y:S01]  /*db10*/  MUFU.EX2 R178, R178 ;  /* 0x000000b200b27308 */ /* 0x000fe20000000800 */
[----:B------:R-:W-:Y:S01]  /*db20*/  ISETP.LT.OR P3, PT, R28, 0x62, P3 ;  /* 0x000000621c00780c */ /* 0x000fe20001f61670 */
[----:B0-----:R-:W-:Y:S01]  /*db30*/  FFMA.FTZ R22, R79, R12, -R20 ;  /* 0x0000000c4f167223 */ /* 0x001fe20000010814 */
        /* <DEDUP_REMOVED lines=8> */
[----:B------:R-:W-:Y:S01]  /*dbc0*/  FFMA.FTZ R51, R81, R12, -R20 ;  /* 0x0000000c51337223 */ /* 0x000fe20000010814 */
        /* <DEDUP_REMOVED lines=11> */
[----:B------:R-:W-:Y:S01]  /*dc80*/  MUFU.EX2 R87, R87 ;  /* 0x0000005700577308 */ /* 0x000fe20000000800 */
[----:B------:R-:W-:Y:S02]  /*dc90*/  FMNMX.FTZ R10, R177, R10, !PT ;  /* 0x0000000ab10a7209 */ /* 0x000fe40007810000 */
[----:B------:R-:W-:Y:S02]  /*dca0*/  FSEL R79, R55, -INF , !P3 ;  /* 0xff800000374f7808 */ /* 0x000fe40005800000 */
[----:B------:R-:W-:Y:S02]  /*dcb0*/  ISETP.GT.AND P3, PT, R32, 0x71, P2 ;  /* 0x000000712000780c */ /* 0x000fe40001764270 */
[----:B------:R-:W-:Y:S01]  /*dcc0*/  FMNMX.FTZ R10, R163, R10, !PT ;  /* 0x0000000aa30a7209 */ /* 0x000fe20007810000 */
[----:B------:R0:W-:Y:S01]  /*dcd0*/  MUFU.EX2 R55, R22 ;  /* 0x0000001600377308 */ /* 0x0001e20000000800 */
[----:B------:R-:W-:-:S02]  /*dce0*/  ISETP.LT.OR P3, PT, R28, 0x72, P3 ;  /* 0x000000721c00780c */ /* 0x000fc40001f61670 */
[----:B------:R-:W-:Y:S02]  /*dcf0*/  FMNMX.FTZ R10, R85, R10, !PT ;  /* 0x0000000a550a7209 */ /* 0x000fe40007810000 */
[----:B------:R-:W-:Y:S02]  /*dd00*/  FSEL R77, R54, -INF , !P3 ;  /* 0xff800000364d7808 */ /* 0x000fe40005800000 */
[C---:B------:R-:W-:Y:S01]  /*dd10*/  ISETP.GT.AND P3, PT, R32.reuse, 0x78, P2 ;  /* 0x000000782000780c */ /* 0x040fe20001764270 */
[----:B------:R-:W-:Y:S01]  /*dd20*/  MUFU.EX2 R168, R168 ;  /* 0x000000a800a87308 */ /* 0x000fe20000000800 */
[----:B------:R-:W-:Y:S02]  /*dd30*/  FMNMX.FTZ R10, R81, R10, !PT ;  /* 0x0000000a510a7209 */ /* 0x000fe40007810000 */
[----:B------:R-:W-:Y:S02]  /*dd40*/  ISETP.GT.AND P2, PT, R32, 0x79, P2 ;  /* 0x000000792000780c */ /* 0x000fe40001744270 */
[----:B------:R-:W-:-:S02]  /*dd50*/  ISETP.LT.OR P3, PT, R28, 0x79, P3 ;  /* 0x000000791c00780c */ /* 0x000fc40001f61670 */
[----:B------:R-:W-:Y:S01]  /*dd60*/  FMNMX.FTZ R10, R79, R10, !PT ;  /* 0x0000000a4f0a7209 */ /* 0x000fe20007810000 */
[----:B------:R-:W-:Y:S01]  /*dd70*/  MUFU.EX2 R51, R51 ;  /* 0x0000003300337308 */ /* 0x000fe20000000800 */
[----:B------:R-:W-:Y:S02]  /*dd80*/  ISETP.LT.OR P2, PT, R28, 0x7a, P2 ;  /* 0x0000007a1c00780c */ /* 0x000fe40001741670 */
[----:B------:R-:W-:Y:S02]  /*dd90*/  FSEL R83, R56, -INF , !P3 ;  /* 0xff80000038537808 */ /* 0x000fe40005800000 */
[----:B------:R-:W-:Y:S02]  /*dda0*/  FMNMX.FTZ R10, R77, R10, !PT ;  /* 0x0000000a4d0a7209 */ /* 0x000fe40007810000 */
[----:B------:R-:W-:Y:S01]  /*ddb0*/  FSEL R73, R57, -INF , !P2 ;  /* 0xff80000039497808 */ /* 0x000fe20005000000 */
[----:B------:R-:W-:Y:S01]  /*ddc0*/  FFMA.FTZ R57, R69, R12, -R20 ;  /* 0x0000000c45397223 */ /* 0x000fe20000010814 */
[----:B------:R-:W-:Y:S01]  /*ddd0*/  FMNMX.FTZ R10, R83, R10, !PT ;  /* 0x0000000a530a7209 */ /* 0x000fe20007810000 */
[----:B------:R-:W-:Y:S01]  /*dde0*/  MUFU.EX2 R170, R170 ;  /* 0x000000aa00aa7308 */ /* 0x000fe20000000800 */
[----:B0-----:R-:W-:-:S02]  /*ddf0*/  FSEL R22, R9, RZ, P4 ;  /* 0x000000ff09167208 */ /* 0x001fc40002000000 */
[----:B------:R-:W-:-:S03]  /*de00*/  FMNMX.FTZ R10, R73, R10, !PT ;  /* 0x0000000a490a7209 */ /* 0x000fc60007810000 */
[----:B------:R-:W-:Y:S01]  /*de10*/  FADD.FTZ R37, -R22, R13 ;  /* 0x0000000d16257221 */ /* 0x000fe20000010100 */
[-C--:B------:R-:W-:Y:S01]  /*de20*/  FFMA.FTZ R13, R29, R12.reuse, -R20 ;  /* 0x0000000c1d0d7223 */ /* 0x080fe20000010814 */
[----:B------:R-:W0:Y:S01]  /*de30*/  SHFL.BFLY PT, R69, R10, 0x2, 0x1f ;  /* 0x0c401f000a457f89 */ /* 0x000e2200000e0000 */
[----:B------:R-:W-:Y:S01]  /*de40*/  MUFU.EX2 R164, R164 ;  /* 0x000000a400a47308 */ /* 0x000fe20000000800 */
[----:B------:R-:W-:-:S07]  /*de50*/  FMUL.FTZ R20, R37, R12 ;  /* 0x0000000c25147220 */ /* 0x000fce0000410000 */
[----:B------:R-:W1:Y:S08]  /*de60*/  MUFU.EX2 R20, R20 ;  /* 0x0000001400147308 */ /* 0x000e700000000800 */
[----:B------:R-:W3:Y:S01]  /*de70*/  MUFU.EX2 R75, R75 ;  /* 0x0000004b004b7308 */ /* 0x000ee20000000800 */
[----:B0-----:R-:W-:-:S07]  /*de80*/  FMNMX.FTZ R69, R10, R69, !PT ;  /* 0x000000450a457209 */ /* 0x001fce0007810000 */
[----:B------:R-:W2:Y:S01]  /*de90*/  MUFU.EX2 R166, R166 ;  /* 0x000000a600a67308 */ /* 0x000ea20000000800 */
[----:B-1----:R-:W-:Y:S01]  /*dea0*/  FFMA.FTZ R53, R20, R4, R39 ;  /* 0x0000000414357223 */ /* 0x002fe20000010027 */
[-C--:B------:R-:W-:Y:S01]  /*deb0*/  FMUL.FTZ R88, R88, R20.reuse ;  /* 0x0000001458587220 */ /* 0x080fe20000410000 */
[-C--:B------:R-:W-:Y:S01]  /*dec0*/  FMUL.FTZ R89, R89, R20.reuse ;  /* 0x0000001459597220 */ /* 0x080fe20000410000 */
[----:B------:R-:W0:Y:S01]  /*ded0*/  SHFL.BFLY PT, R10, R69, 0x1, 0x1f ;  /* 0x0c201f00450a7f89 */ /* 0x000e2200000e0000 */
[C---:B------:R-:W-:Y:S01]  /*dee0*/  FADD.FTZ R53, R180.reuse, R53 ;  /* 0x00000035b4357221 */ /* 0x040fe20000010000 */
[----:B------:R-:W-:Y:S01]  /*def0*/  F2FP.F16.F32.PACK_AB R180, R180, R39 ;  /* 0x00000027b4b4723e */ /* 0x000fe200000000ff */
[----:B------:R-:W-:Y:S01]  /*df00*/  FMUL.FTZ R92, R92, R20 ;  /* 0x000000145c5c7220 */ /* 0x000fe20000410000 */
[----:B------:R-:W1:Y:S01]  /*df10*/  MUFU.EX2 R57, R57 ;  /* 0x0000003900397308 */ /* 0x000e620000000800 */
[----:B------:R-:W-:Y:S01]  /*df20*/  FADD.FTZ R4, R182, R53 ;  /* 0x00000035b6047221 */ /* 0x000fe20000010000 */
[----:B------:R-:W-:Y:S01]  /*df30*/  F2FP.F16.F32.PACK_AB R182, R179, R182 ;  /* 0x000000b6b3b6723e */ /* 0x000fe200000000ff */
[-C--:B------:R-:W-:Y:S01]  /*df40*/  FMUL.FTZ R93, R93, R20.reuse ;  /* 0x000000145d5d7220 */ /* 0x080fe20000410000 */
[-C--:B------:R-:W-:Y:S01]  /*df50*/  FMUL.FTZ R96, R96, R20.reuse ;  /* 0x0000001460607220 */ /* 0x080fe20000410000 */
[----:B------:R-:W-:Y:S01]  /*df60*/  FADD.FTZ R53, R179, R4 ;  /* 0x00000004b3357221 */ /* 0x000fe20000010000 */
[-C--:B------:R-:W-:Y:S01]  /*df70*/  FMUL.FTZ R97, R97, R20.reuse ;  /* 0x0000001461617220 */ /* 0x080fe20000410000 */
[----:B------:R-:W-:Y:S01]  /*df80*/  FMUL.FTZ R100, R100, R20 ;  /* 0x0000001464647220 */ /* 0x000fe20000410000 */
[----:B------:R-:W-:Y:S01]  /*df90*/  MUFU.EX2 R160, R160 ;  /* 0x000000a000a07308 */ /* 0x000fe20000000800 */
        /* <DEDUP_REMOVED lines=10> */
[----:B------:R-:W-:Y:S01]  /*e040*/  FMUL.FTZ R109, R109, R20 ;  /* 0x000000146d6d7220 */ /* 0x000fe20000410000 */
[----:B0-----:R-:W-:Y:S01]  /*e050*/  FMNMX.FTZ R10, R69, R10, !PT ;  /* 0x0000000a450a7209 */ /* 0x001fe20007810000 */
[-C--:B------:R-:W-:Y:S01]  /*e060*/  FMUL.FTZ R112, R112, R20.reuse ;  /* 0x0000001470707220 */ /* 0x080fe20000410000 */
[-C--:B------:R-:W-:Y:S01]  /*e070*/  FMUL.FTZ R113, R113, R20.reuse ;  /* 0x0000001471717220 */ /* 0x080fe20000410000 */
[----:B------:R-:W-:Y:S01]  /*e080*/  FMUL.FTZ R116, R116, R20 ;  /* 0x0000001474747220 */ /* 0x000fe20000410000 */
[C---:B------:R-:W-:Y:S01]  /*e090*/  FSETP.NEU.FTZ.AND P2, PT, R10.reuse, -INF , PT ;  /* 0xff8000000a00780b */ /* 0x040fe20003f5d000 */
[----:B------:R-:W-:Y:S01]  /*e0a0*/  FMUL.FTZ R22, R10, R12 ;  /* 0x0000000c0a167220 */ /* 0x000fe20000410000 */
[----:B------:R-:W-:Y:S01]  /*e0b0*/  MUFU.EX2 R162, R162 ;  /* 0x000000a200a27308 */ /* 0x000fe20000000800 */
[-C--:B------:R-:W-:Y:S01]  /*e0c0*/  FMUL.FTZ R117, R117, R20.reuse ;  /* 0x0000001475757220 */ /* 0x080fe20000410000 */
[-C--:B------:R-:W-:Y:S01]  /*e0d0*/  FMUL.FTZ R120, R120, R20.reuse ;  /* 0x0000001478787220 */ /* 0x080fe20000410000 */
[-C--:B------:R-:W-:Y:S01]  /*e0e0*/  FMUL.FTZ R121, R121, R20.reuse ;  /* 0x0000001479797220 */ /* 0x080fe20000410000 */
[----:B------:R-:W-:Y:S01]  /*e0f0*/  FSEL R36, R22, RZ, P2 ;  /* 0x000000ff16247208 */ /* 0x000fe20001000000 */
[-C--:B------:R-:W-:Y:S01]  /*e100*/  FMUL.FTZ R124, R124, R20.reuse ;  /* 0x000000147c7c7220 */ /* 0x080fe20000410000 */
[-C--:B------:R-:W-:Y:S01]  /*e110*/  FMUL.FTZ R125, R125, R20.reuse ;  /* 0x000000147d7d7220 */ /* 0x080fe20000410000 */
[----:B------:R-:W-:Y:S01]  /*e120*/  FMUL.FTZ R128, R128, R20 ;  /* 0x0000001480807220 */ /* 0x000fe20000410000 */
[----:B------:R-:W-:Y:S01]  /*e130*/  MUFU.EX2 R63, R63 ;  /* 0x0000003f003f7308 */ /* 0x000fe20000000800 */
[-C--:B------:R-:W-:Y:S01]  /*e140*/  FFMA.FTZ R34, R31, R12.reuse, -R36 ;  /* 0x0000000c1f227223 */ /* 0x080fe20000010824 */
[----:B------:R-:W-:Y:S01]  /*e150*/  FADD.FTZ R31, R181, R4 ;  /* 0x00000004b51f7221 */ /* 0x000fe20000010000 */
[-CC-:B------:R-:W-:Y:S01]  /*e160*/  FFMA.FTZ R29, R171, R12.reuse, -R36.reuse ;  /* 0x0000000cab1d7223 */ /* 0x180fe20000010824 */
[-CC-:B------:R-:W-:Y:S01]  /*e170*/  FFMA.FTZ R171, R25, R12.reuse, -R36.reuse ;  /* 0x0000000c19ab7223 */ /* 0x180fe20000010824 */
[-CC-:B------:R-:W-:Y:S01]  /*e180*/  FFMA.FTZ R22, R191, R12.reuse, -R36.reuse ;  /* 0x0000000cbf167223 */ /* 0x180fe20000010824 */
[----:B------:R-:W-:Y:S01]  /*e190*/  FADD.FTZ R4, R172, R31 ;  /* 0x0000001fac047221 */ /* 0x000fe20000010000 */
[-CC-:B------:R-:W-:Y:S01]  /*e1a0*/  FFMA.FTZ R24, R155, R12.reuse, -R36.reuse ;  /* 0x0000000c9b187223 */ /* 0x180fe20000010824 */
[-CC-:B------:R-:W-:Y:S01]  /*e1b0*/  FFMA.FTZ R28, R165, R12.reuse, -R36.reuse ;  /* 0x0000000ca51c7223 */ /* 0x180fe20000010824 */
[-C--:B------:R-:W-:Y:S01]  /*e1c0*/  FFMA.FTZ R165, R15, R12.reuse, -R36 ;  /* 0x0000000c0fa57223 */ /* 0x080fe20000010824 */
[----:B------:R-:W-:Y:S01]  /*e1d0*/  FADD.FTZ R25, R45, R4 ;  /* 0x000000042d197221 */ /* 0x000fe20000010000 */
[----:B------:R-:W-:Y:S01]  /*e1e0*/  MUFU.EX2 R22, R22 ;  /* 0x0000001600167308 */ /* 0x000fe20000000800 */
[-CC-:B------:R-:W-:Y:S01]  /*e1f0*/  FFMA.FTZ R37, R169, R12.reuse, -R36.reuse ;  /* 0x0000000ca9257223 */ /* 0x180fe20000010824 */
[-CC-:B------:R-:W-:Y:S01]  /*e200*/  FFMA.FTZ R26, R153, R12.reuse, -R36.reuse ;  /* 0x0000000c991a7223 */ /* 0x180fe20000010824 */
[----:B------:R-:W-:Y:S01]  /*e210*/  FADD.FTZ R4, R174, R25 ;  /* 0x00000019ae047221 */ /* 0x000fe20000010000 */
[----:B------:R-:W-:Y:S01]  /*e220*/  FSEL R25, R10, RZ, P2 ;  /* 0x000000ff0a197208 */ /* 0x000fe20001000000 */
[-CC-:B------:R-:W-:Y:S01]  /*e230*/  FFMA.FTZ R47, R167, R12.reuse, -R36.reuse ;  /* 0x0000000ca72f7223 */ /* 0x180fe20000010824 */
[-C--:B------:R-:W-:Y:S01]  /*e240*/  FFMA.FTZ R21, R21, R12.reuse, -R36 ;  /* 0x0000000c15157223 */ /* 0x080fe20000010824 */
[----:B------:R-:W-:Y:S01]  /*e250*/  FADD.FTZ R31, R87, R4 ;  /* 0x00000004571f7221 */ /* 0x000fe20000010000 */
[----:B------:R-:W-:Y:S01]  /*e260*/  MUFU.EX2 R29, R29 ;  /* 0x0000001d001d7308 */ /* 0x000fe20000000800 */
[----:B------:R-:W-:Y:S01]  /*e270*/  FADD.FTZ R25, -R25, R14 ;  /* 0x0000000e19197221 */ /* 0x000fe20000010100 */
[-CC-:B------:R-:W-:Y:S01]  /*e280*/  FFMA.FTZ R23, R23, R12.reuse, -R36.reuse ;  /* 0x0000000c17177223 */ /* 0x180fe20000010824 */
[----:B------:R-:W-:Y:S01]  /*e290*/  FADD.FTZ R4, R168, R31 ;  /* 0x0000001fa8047221 */ /* 0x000fe20000010000 */
[-CC-:B------:R-:W-:Y:S01]  /*e2a0*/  FFMA.FTZ R30, R161, R12.reuse, -R36.reuse ;  /* 0x0000000ca11e7223 */ /* 0x180fe20000010824 */
[-C--:B------:R-:W-:Y:S01]  /*e2b0*/  FMUL.FTZ R25, R25, R12.reuse ;  /* 0x0000000c19197220 */ /* 0x080fe20000410000 */
[-C--:B------:R-:W-:Y:S01]  /*e2c0*/  FFMA.FTZ R32, R159, R12.reuse, -R36 ;  /* 0x0000000c9f207223 */ /* 0x080fe20000010824 */
[----:B------:R-:W-:Y:S01]  /*e2d0*/  FADD.FTZ R31, R51, R4 ;  /* 0x00000004331f7221 */ /* 0x000fe20000010000 */
[----:B------:R-:W-:Y:S01]  /*e2e0*/  MUFU.EX2 R24, R24 ;  /* 0x0000001800187308 */ /* 0x000fe20000000800 */
[-CC-:B------:R-:W-:Y:S01]  /*e2f0*/  FFMA.FTZ R27, R27, R12.reuse, -R36.reuse ;  /* 0x0000000c1b1b7223 */ /* 0x180fe20000010824 */
[-CC-:B------:R-:W-:Y:S01]  /*e300*/  FFMA.FTZ R169, R157, R12.reuse, -R36.reuse ;  /* 0x0000000c9da97223 */ /* 0x180fe20000010824 */
[----:B------:R-:W-:Y:S01]  /*e310*/  FADD.FTZ R4, R170, R31 ;  /* 0x0000001faa047221 */ /* 0x000fe20000010000 */
[-CC-:B------:R-:W-:Y:S01]  /*e320*/  FFMA.FTZ R35, R35, R12.reuse, -R36.reuse ;  /* 0x0000000c23237223 */ /* 0x180fe20000010824 */
[-CC-:B------:R-:W-:Y:S01]  /*e330*/  FFMA.FTZ R175, R175, R12.reuse, -R36.reuse ;  /* 0x0000000cafaf7223 */ /* 0x180fe20000010824 */
[-C--:B------:R-:W-:Y:S01]  /*e340*/  FFMA.FTZ R41, R41, R12.reuse, -R36 ;  /* 0x0000000c29297223 */ /* 0x080fe20000010824 */
[----:B------:R-:W-:Y:S01]  /*e350*/  FADD.FTZ R15, R55, R4 ;  /* 0x00000004370f7221 */ /* 0x000fe20000010000 */
[----:B------:R-:W0:Y:S01]  /*e360*/  MUFU.EX2 R25, R25 ;  /* 0x0000001900197308 */ /* 0x000e220000000800 */
[-CC-:B------:R-:W-:Y:S01]  /*e370*/  FFMA.FTZ R185, R185, R12.reuse, -R36.reuse ;  /* 0x0000000cb9b97223 */ /* 0x180fe20000010824 */
[-CC-:B------:R-:W-:Y:S01]  /*e380*/  FFMA.FTZ R187, R187, R12.reuse, -R36.reuse ;  /* 0x0000000cbbbb7223 */ /* 0x180fe20000010824 */
[----:B------:R-:W-:Y:S01]  /*e390*/  FADD.FTZ R4, R164, R15 ;  /* 0x0000000fa4047221 */ /* 0x000fe20000010000 */
[-CC-:B------:R-:W-:Y:S01]  /*e3a0*/  FFMA.FTZ R183, R183, R12.reuse, -R36.reuse ;  /* 0x0000000cb7b77223 */ /* 0x180fe20000010824 */
[-CC-:B------:R-:W-:Y:S01]  /*e3b0*/  FFMA.FTZ R189, R189, R12.reuse, -R36.reuse ;  /* 0x0000000cbdbd7223 */ /* 0x180fe20000010824 */
[-C--:B------:R-:W-:Y:S01]  /*e3c0*/  FFMA.FTZ R173, R173, R12.reuse, -R36 ;  /* 0x0000000cadad7223 */ /* 0x080fe20000010824 */
[----:B---3--:R-:W-:Y:S01]  /*e3d0*/  FADD.FTZ R15, R75, R4 ;  /* 0x000000044b0f7221 */ /* 0x008fe20000010000 */
[----:B------:R-:W3:Y:S01]  /*e3e0*/  MUFU.EX2 R37, R37 ;  /* 0x0000002500257308 */ /* 0x000ee20000000800 */
[-CC-:B------:R-:W-:Y:S01]  /*e3f0*/  FFMA.FTZ R177, R177, R12.reuse, -R36.reuse ;  /* 0x0000000cb1b17223 */ /* 0x180fe20000010824 */
[-CC-:B------:R-:W-:Y:S01]  /*e400*/  FFMA.FTZ R163, R163, R12.reuse, -R36.reuse ;  /* 0x0000000ca3a37223 */ /* 0x180fe20000010824 */
[----:B--2---:R-:W-:Y:S01]  /*e410*/  FADD.FTZ R38, R166, R15 ;  /* 0x0000000fa6267221 */ /* 0x004fe20000010000 */
[-CC-:B------:R-:W-:Y:S01]  /*e420*/  FFMA.FTZ R85, R85, R12.reuse, -R36.reuse ;  /* 0x0000000c55557223 */ /* 0x180fe20000010824 */
[-CC-:B------:R-:W-:Y:S01]  /*e430*/  FFMA.FTZ R81, R81, R12.reuse, -R36.reuse ;  /* 0x0000000c51517223 */ /* 0x180fe20000010824 */
[-C--:B------:R-:W-:Y:S01]  /*e440*/  FFMA.FTZ R79, R79, R12.reuse, -R36 ;  /* 0x0000000c4f4f7223 */ /* 0x080fe20000010824 */
[----:B-1----:R-:W-:Y:S01]  /*e450*/  FADD.FTZ R15, R57, R38 ;  /* 0x00000026390f7221 */ /* 0x002fe20000010000 */
[----:B------:R-:W1:Y:S01]  /*e460*/  MUFU.EX2 R26, R26 ;  /* 0x0000001a001a7308 */ /* 0x000e620000000800 */
[----:B0-----:R-:W-:Y:S01]  /*e470*/  FFMA.FTZ R4, R25, R3, R22 ;  /* 0x0000000319047223 */ /* 0x001fe20000010016 */
[-CC-:B------:R-:W-:Y:S01]  /*e480*/  FFMA.FTZ R77, R77, R12.reuse, -R36.reuse ;  /* 0x0000000c4d4d7223 */ /* 0x180fe20000010824 */
[----:B------:R-:W-:Y:S01]  /*e490*/  FADD.FTZ R38, R160, R15 ;  /* 0x0000000fa0267221 */ /* 0x000fe20000010000 */
[-C--:B------:R-:W-:Y:S01]  /*e4a0*/  FFMA.FTZ R83, R83, R12.reuse, -R36 ;  /* 0x0000000c53537223 */ /* 0x080fe20000010824 */
[----:B------:R-:W-:Y:S01]  /*e4b0*/  FADD.FTZ R3, R29, R4 ;  /* 0x000000041d037221 */ /* 0x000fe20000010000 */
[----:B------:R-:W-:Y:S01]  /*e4c0*/  FFMA.FTZ R36, R73, R12, -R36 ;  /* 0x0000000c49247223 */ /* 0x000fe20000010824 */
[----:B------:R-:W-:Y:S01]  /*e4d0*/  FADD.FTZ R15, R67, R38 ;  /* 0x00000026430f7221 */ /* 0x000fe20000010000 */
[----:B------:R-:W0:Y:S01]  /*e4e0*/  MUFU.EX2 R47, R47 ;  /* 0x0000002f002f7308 */ /* 0x000e220000000800 */
[----:B------:R-:W-:Y:S01]  /*e4f0*/  FADD.FTZ R4, R24, R3 ;  /* 0x0000000318047221 */ /* 0x000fe20000010000 */
[----:B------:R-:W-:Y:S01]  /*e500*/  ISETP.GT.AND P2, PT, R8, R17, PT ;  /* 0x000000110800720c */ /* 0x000fe20003f44270 */
[----:B------:R-:W-:Y:S01]  /*e510*/  FADD.FTZ R38, R162, R15 ;  /* 0x0000000fa2267221 */ /* 0x000fe20000010000 */
[----:B------:R-:W-:Y:S01]  /*e520*/  F2FP.F16.F32.PACK_AB R172, R45, R172 ;  /* 0x000000ac2dac723e */ /* 0x000fe200000000ff */
[----:B---3--:R-:W-:Y:S01]  /*e530*/  FADD.FTZ R3, R37, R4 ;  /* 0x0000000425037221 */ /* 0x008fe20000010000 */
[----:B------:R-:W-:Y:S01]  /*e540*/  F2FP.F16.F32.PACK_AB R174, R87, R174 ;  /* 0x000000ae57ae723e */ /* 0x000fe200000000ff */
[----:B------:R-:W-:Y:S01]  /*e550*/  FMUL.FTZ R129, R129, R20 ;  /* 0x0000001481817220 */ /* 0x000fe20000410000 */
[----:B------:R-:W2:Y:S01]  /*e560*/  MUFU.EX2 R156, R156 ;  /* 0x0000009c009c7308 */ /* 0x000ea20000000800 */
[----:B-1----:R-:W-:Y:S01]  /*e570*/  FADD.FTZ R4, R26, R3 ;  /* 0x000000031a047221 */ /* 0x002fe20000010000 */
[----:B------:R-:W-:Y:S01]  /*e580*/  FADD.FTZ R3, R63, R38 ;  /* 0x000000263f037221 */ /* 0x000fe20000010000 */
[----:B------:R-:W-:Y:S01]  /*e590*/  F2FP.F16.F32.PACK_AB R168, R51, R168 ;  /* 0x000000a833a8723e */ /* 0x000fe200000000ff */
[----:B------:R-:W-:Y:S01]  /*e5a0*/  FMUL.FTZ R132, R132, R20 ;  /* 0x0000001484847220 */ /* 0x000fe20000410000 */
[----:B------:R-:W-:Y:S01]  /*e5b0*/  F2FP.F16.F32.PACK_AB R170, R55, R170 ;  /* 0x000000aa37aa723e */ /* 0x000fe200000000ff */
[----:B------:R-:W-:Y:S01]  /*e5c0*/  FMUL.FTZ R133, R133, R20 ;  /* 0x0000001485857220 */ /* 0x000fe20000410000 */
[----:B------:R-:W-:Y:S01]  /*e5d0*/  F2FP.F16.F32.PACK_AB R164, R75, R164 ;  /* 0x000000a44ba4723e */ /* 0x000fe200000000ff */
[----:B------:R-:W1:Y:S01]  /*e5e0*/  MUFU.EX2 R21, R21 ;  /* 0x0000001500157308 */ /* 0x000e620000000800 */
[----:B0-----:R-:W-:Y:S01]  /*e5f0*/  FADD.FTZ R4, R47, R4 ;  /* 0x000000042f047221 */ /* 0x001fe20000010000 */
[----:B------:R-:W-:Y:S01]  /*e600*/  F2FP.F16.F32.PACK_AB R166, R57, R166 ;  /* 0x000000a639a6723e */ /* 0x000fe200000000ff */
[----:B------:R-:W-:Y:S01]  /*e610*/  FMUL.FTZ R136, R136, R20 ;  /* 0x0000001488887220 */ /* 0x000fe20000410000 */
[----:B------:R-:W-:Y:S01]  /*e620*/  F2FP.F16.F32.PACK_AB R160, R67, R160 ;  /* 0x000000a043a0723e */ /* 0x000fe200000000ff */
[----:B------:R-:W-:Y:S01]  /*e630*/  FMUL.FTZ R137, R137, R20 ;  /* 0x0000001489897220 */ /* 0x000fe20000410000 */
[----:B------:R-:W-:Y:S01]  /*e640*/  F2FP.F16.F32.PACK_AB R162, R63, R162 ;  /* 0x000000a23fa2723e */ /* 0x000fe200000000ff */
[-C--:B------:R-:W-:Y:S01]  /*e650*/  FMUL.FTZ R140, R140, R20.reuse ;  /* 0x000000148c8c7220 */ /* 0x080fe20000410000 */
[----:B------:R-:W0:Y:S01]  /*e660*/  MUFU.EX2 R59, R59 ;  /* 0x0000003b003b7308 */ /* 0x000e220000000800 */
[----:B--2---:R-:W-:Y:S01]  /*e670*/  FADD.FTZ R38, R156, R3 ;  /* 0x000000039c267221 */ /* 0x004fe20000010000 */
[-C--:B------:R-:W-:Y:S01]  /*e680*/  FMUL.FTZ R141, R141, R20.reuse ;  /* 0x000000148d8d7220 */ /* 0x080fe20000410000 */
[-C--:B------:R-:W-:Y:S01]  /*e690*/  FMUL.FTZ R144, R144, R20.reuse ;  /* 0x0000001490907220 */ /* 0x080fe20000410000 */
[-C--:B------:R-:W-:Y:S01]  /*e6a0*/  FMUL.FTZ R145, R145, R20.reuse ;  /* 0x0000001491917220 */ /* 0x080fe20000410000 */
[-C--:B------:R-:W-:Y:S01]  /*e6b0*/  FMUL.FTZ R148, R148, R20.reuse ;  /* 0x0000001494947220 */ /* 0x080fe20000410000 */
[----:B------:R-:W-:Y:S01]  /*e6c0*/  FMUL.FTZ R149, R149, R20 ;  /* 0x0000001495957220 */ /* 0x000fe20000410000 */
[----:B------:R-:W-:Y:S01]  /*e6d0*/  F2FP.F16.F32.PACK_AB R181, R29, R22 ;  /* 0x000000161db5723e */ /* 0x000fe200000000ff */
[----:B------:R-:W2:Y:S01]  /*e6e0*/  MUFU.EX2 R28, R28 ;  /* 0x0000001c001c7308 */ /* 0x000ea20000000800 */
[----:B-1----:R-:W-:Y:S01]  /*e6f0*/  FADD.FTZ R3, R21, R4 ;  /* 0x0000000415037221 */ /* 0x002fe20000010000 */
[----:B------:R-:W-:-:S02]  /*e700*/  VIADD R8, R8, 0xffffffff ;  /* 0xffffffff08087836 */ /* 0x000fc40000000000 */
[-C--:B------:R-:W-:Y:S01]  /*e710*/  FMUL.FTZ R90, R90, R25.reuse ;  /* 0x000000195a5a7220 */ /* 0x080fe20000410000 */
[-C--:B------:R-:W-:Y:S01]  /*e720*/  FMUL.FTZ R91, R91, R25.reuse ;  /* 0x000000195b5b7220 */ /* 0x080fe20000410000 */
[-C--:B------:R-:W-:Y:S01]  /*e730*/  FMUL.FTZ R94, R94, R25.reuse ;  /* 0x000000195e5e7220 */ /* 0x080fe20000410000 */
[-C--:B------:R-:W-:Y:S01]  /*e740*/  FMUL.FTZ R95, R95, R25.reuse ;  /* 0x000000195f5f7220 */ /* 0x080fe20000410000 */
[-C--:B------:R-:W-:Y:S01]  /*e750*/  FMUL.FTZ R98, R98, R25.reuse ;  /* 0x0000001962627220 */ /* 0x080fe20000410000 */
[----:B------:R-:W1:Y:S01]  /*e760*/  MUFU.EX2 R158, R158 ;  /* 0x0000009e009e7308 */ /* 0x000e620000000800 */
[C---:B0-----:R-:W-:Y:S01]  /*e770*/  FADD.FTZ R15, R59.reuse, R38 ;  /* 0x000000263b0f7221 */ /* 0x041fe20000010000 */
[----:B------:R-:W-:Y:S01]  /*e780*/  F2FP.F16.F32.PACK_AB R156, R59, R156 ;  /* 0x0000009c3b9c723e */ /* 0x000fe200000000ff */
[-C--:B------:R-:W-:Y:S01]  /*e790*/  FMUL.FTZ R99, R99, R25.reuse ;  /* 0x0000001963637220 */ /* 0x080fe20000410000 */
[-C--:B------:R-:W-:Y:S01]  /*e7a0*/  FMUL.FTZ R102, R102, R25.reuse ;  /* 0x0000001966667220 */ /* 0x080fe20000410000 */
[-C--:B------:R-:W-:Y:S01]  /*e7b0*/  FMUL.FTZ R103, R103, R25.reuse ;  /* 0x0000001967677220 */ /* 0x080fe20000410000 */
[-C--:B------:R-:W-:Y:S01]  /*e7c0*/  FMUL.FTZ R106, R106, R25.reuse ;  /* 0x000000196a6a7220 */ /* 0x080fe20000410000 */
[----:B------:R-:W-:Y:S01]  /*e7d0*/  FMUL.FTZ R107, R107, R25 ;  /* 0x000000196b6b7220 */ /* 0x000fe20000410000 */
[----:B------:R-:W0:Y:S01]  /*e7e0*/  MUFU.EX2 R23, R23 ;  /* 0x0000001700177308 */ /* 0x000e220000000800 */
[C---:B--2---:R-:W-:Y:S01]  /*e7f0*/  FADD.FTZ R4, R28.reuse, R3 ;  /* 0x000000031c047221 */ /* 0x044fe20000010000 */
[----:B------:R-:W-:Y:S01]  /*e800*/  F2FP.F16.F32.PACK_AB R179, R28, R21 ;  /* 0x000000151cb3723e */ /* 0x000fe200000000ff */
[-C--:B------:R-:W-:Y:S01]  /*e810*/  FMUL.FTZ R110, R110, R25.reuse ;  /* 0x000000196e6e7220 */ /* 0x080fe20000410000 */
[-C--:B------:R-:W-:Y:S01]  /*e820*/  FMUL.FTZ R111, R111, R25.reuse ;  /* 0x000000196f6f7220 */ /* 0x080fe20000410000 */
[-C--:B------:R-:W-:Y:S01]  /*e830*/  FMUL.FTZ R114, R114, R25.reuse ;  /* 0x0000001972727220 */ /* 0x080fe20000410000 */
[-C--:B------:R-:W-:Y:S01]  /*e840*/  FMUL.FTZ R115, R115, R25.reuse ;  /* 0x0000001973737220 */ /* 0x080fe20000410000 */
[-C--:B------:R-:W-:Y:S01]  /*e850*/  FMUL.FTZ R118, R118, R25.reuse ;  /* 0x0000001976767220 */ /* 0x080fe20000410000 */
[----:B------:R-:W2:Y:S01]  /*e860*/  MUFU.EX2 R49, R49 ;  /* 0x0000003100317308 */ /* 0x000ea20000000800 */
        /* <DEDUP_REMOVED lines=8> */
[----:B0-----:R-:W-:Y:S01]  /*e8f0*/  FADD.FTZ R3, R23, R4 ;  /* 0x0000000417037221 */ /* 0x001fe20000010000 */
[-C--:B------:R-:W-:Y:S01]  /*e900*/  FMUL.FTZ R131, R131, R25.reuse ;  /* 0x0000001983837220 */ /* 0x080fe20000410000 */
[-C--:B------:R-:W-:Y:S01]  /*e910*/  FMUL.FTZ R134, R134, R25.reuse ;  /* 0x0000001986867220 */ /* 0x080fe20000410000 */
[-C--:B------:R-:W-:Y:S01]  /*e920*/  FMUL.FTZ R135, R135, R25.reuse ;  /* 0x0000001987877220 */ /* 0x080fe20000410000 */
[-C--:B------:R-:W-:Y:S01]  /*e930*/  FMUL.FTZ R138, R138, R25.reuse ;  /* 0x000000198a8a7220 */ /* 0x080fe20000410000 */
[-C--:B------:R-:W-:Y:S01]  /*e940*/  FMUL.FTZ R139, R139, R25.reuse ;  /* 0x000000198b8b7220 */ /* 0x080fe20000410000 */
[-C--:B------:R-:W-:Y:S01]  /*e950*/  FMUL.FTZ R142, R142, R25.reuse ;  /* 0x000000198e8e7220 */ /* 0x080fe20000410000 */
[----:B------:R-:W0:Y:S01]  /*e960*/  MUFU.EX2 R152, R152 ;  /* 0x0000009800987308 */ /* 0x000e220000000800 */
        /* <DEDUP_REMOVED lines=8> */
[----:B-1----:R-:W-:-:S07]  /*e9f0*/  FADD.FTZ R3, R30, R3 ;  /* 0x000000031e037221 */ /* 0x002fce0000010000 */
        /* <DEDUP_REMOVED lines=21> */
[----:B------:R1:W3:Y:S01]  /*eb50*/  MUFU.EX2 R31, R175 ;  /* 0x000000af001f7308 */ /* 0x0002e20000000800 */
[C---:B0-----:R-:W-:Y:S01]  /*eb60*/  FADD.FTZ R38, R14.reuse, R3 ;  /* 0x000000030e267221 */ /* 0x041fe20000010000 */
[----:B------:R-:W-:Y:S01]  /*eb70*/  F2FP.F16.F32.PACK_AB R171, R14, R171 ;  /* 0x000000ab0eab723e */ /* 0x000fe200000000ff */
[----:B------:R-:W-:-:S05]  /*eb80*/  IMAD.MOV.U32 R14, RZ, RZ, R10 ;  /* 0x000000ffff0e7224 */ /* 0x000fca00078e000a */
[----:B------:R-:W0:Y:S01]  /*eb90*/  MUFU.EX2 R41, R41 ;  /* 0x0000002900297308 */ /* 0x000e220000000800 */
[----:B--2---:R-:W-:Y:S01]  /*eba0*/  FADD.FTZ R38, R165, R38 ;  /* 0x00000026a5267221 */ /* 0x004fe20000010000 */
[----:B-1----:R-:W-:-:S06]  /*ebb0*/  F2FP.F16.F32.PACK_AB R175, R27, R32 ;  /* 0x000000201baf723e */ /* 0x002fcc00000000ff */
[----:B------:R-:W1:Y:S01]  /*ebc0*/  MUFU.EX2 R167, R185 ;  /* 0x000000b900a77308 */ /* 0x000e620000000800 */
[C---:B---3--:R-:W-:Y:S01]  /*ebd0*/  FADD.FTZ R38, R31.reuse, R38 ;  /* 0x000000261f267221 */ /* 0x048fe20000010000 */
[----:B------:R-:W-:-:S06]  /*ebe0*/  F2FP.F16.F32.PACK_AB R165, R31, R165 ;  /* 0x000000a51fa5723e */ /* 0x000fcc00000000ff */
[----:B------:R-:W2:Y:S01]  /*ebf0*/  MUFU.EX2 R161, R187 ;  /* 0x000000bb00a17308 */ /* 0x000ea20000000800 */
[----:B0-----:R-:W-:-:S07]  /*ec00*/  FADD.FTZ R38, R41, R38 ;  /* 0x0000002629267221 */ /* 0x001fce0000010000 */
[----:B------:R0:W3:Y:S01]  /*ec10*/  MUFU.EX2 R35, R183 ;  /* 0x000000b700237308 */ /* 0x0000e20000000800 */
[C---:B-1----:R-:W-:Y:S01]  /*ec20*/  FADD.FTZ R38, R167.reuse, R38 ;  /* 0x00000026a7267221 */ /* 0x042fe20000010000 */
[----:B------:R-:W-:-:S06]  /*ec30*/  F2FP.F16.F32.PACK_AB R167, R167, R41 ;  /* 0x00000029a7a7723e */ /* 0x000fcc00000000ff */
[----:B------:R-:W1:Y:S01]  /*ec40*/  MUFU.EX2 R189, R189 ;  /* 0x000000bd00bd7308 */ /* 0x000e620000000800 */
[----:B--2---:R-:W-:Y:S01]  /*ec50*/  FADD.FTZ R38, R161, R38 ;  /* 0x00000026a1267221 */ /* 0x004fe20000010000 */
[----:B0-----:R-:W-:-:S06]  /*ec60*/  F2FP.F16.F32.PACK_AB R183, R37, R24 ;  /* 0x0000001825b7723e */ /* 0x001fcc00000000ff */
[----:B------:R0:W2:Y:S01]  /*ec70*/  MUFU.EX2 R15, R173 ;  /* 0x000000ad000f7308 */ /* 0x0000a20000000800 */
[C---:B---3--:R-:W-:Y:S01]  /*ec80*/  FADD.FTZ R38, R35.reuse, R38 ;  /* 0x0000002623267221 */ /* 0x048fe20000010000 */
[----:B------:R-:W-:-:S06]  /*ec90*/  F2FP.F16.F32.PACK_AB R161, R35, R161 ;  /* 0x000000a123a1723e */ /* 0x000fcc00000000ff */
[----:B------:R3:W4:Y:S01]  /*eca0*/  MUFU.EX2 R157, R177 ;  /* 0x000000b1009d7308 */ /* 0x0007220000000800 */
[----:B-1----:R-:W-:Y:S01]  /*ecb0*/  FADD.FTZ R38, R189, R38 ;  /* 0x00000026bd267221 */ /* 0x002fe20000010000 */
[----:B0-----:R-:W-:-:S06]  /*ecc0*/  F2FP.F16.F32.PACK_AB R173, R30, R23 ;  /* 0x000000171ead723e */ /* 0x001fcc00000000ff */
[----:B------:R0:W1:Y:S01]  /*ecd0*/  MUFU.EX2 R13, R163 ;  /* 0x000000a3000d7308 */ /* 0x0000620000000800 */
[----:B--2---:R-:W-:Y:S01]  /*ece0*/  FADD.FTZ R38, R15, R38 ;  /* 0x000000260f267221 */ /* 0x004fe20000010000 */
[----:B---3--:R-:W-:-:S06]  /*ecf0*/  F2FP.F16.F32.PACK_AB R177, R47, R26 ;  /* 0x0000001a2fb1723e */ /* 0x008fcc00000000ff */
[----:B------:R-:W2:Y:S01]  /*ed00*/  MUFU.EX2 R85, R85 ;  /* 0x0000005500557308 */ /* 0x000ea20000000800 */
[----:B----4-:R-:W-:Y:S01]  /*ed10*/  FADD.FTZ R38, R157, R38 ;  /* 0x000000269d267221 */ /* 0x010fe20000010000 */
[----:B0-----:R-:W-:Y:S01]  /*ed20*/  F2FP.F16.F32.PACK_AB R163, R15, R189 ;  /* 0x000000bd0fa3723e */ /* 0x001fe200000000ff */
[----:B------:R-:W-:-:S05]  /*ed30*/  IMAD.MOV.U32 R15, RZ, RZ, R0 ;  /* 0x000000ffff0f7224 */ /* 0x000fca00078e0000 */
[----:B------:R-:W0:Y:S01]  /*ed40*/  MUFU.EX2 R81, R81 ;  /* 0x0000005100517308 */ /* 0x000e220000000800 */
[C---:B-1----:R-:W-:Y:S01]  /*ed50*/  FADD.FTZ R38, R13.reuse, R38 ;  /* 0x000000260d267221 */ /* 0x042fe20000010000 */
[----:B------:R-:W-:Y:S01]  /*ed60*/  F2FP.F16.F32.PACK_AB R157, R13, R157 ;  /* 0x0000009d0d9d723e */ /* 0x000fe200000000ff */
[----:B------:R-:W-:-:S05]  /*ed70*/  IMAD.MOV.U32 R13, RZ, RZ, R9 ;  /* 0x000000ffff0d7224 */ /* 0x000fca00078e0009 */
[----:B------:R-:W1:Y:S01]  /*ed80*/  MUFU.EX2 R79, R79 ;  /* 0x0000004f004f7308 */ /* 0x000e620000000800 */
[----:B--2---:R-:W-:-:S07]  /*ed90*/  FADD.FTZ R38, R85, R38 ;  /* 0x0000002655267221 */ /* 0x004fce0000010000 */
[----:B------:R-:W2:Y:S01]  /*eda0*/  MUFU.EX2 R77, R77 ;  /* 0x0000004d004d7308 */ /* 0x000ea20000000800 */
[C---:B0-----:R-:W-:Y:S01]  /*edb0*/  FADD.FTZ R38, R81.reuse, R38 ;  /* 0x0000002651267221 */ /* 0x041fe20000010000 */
[----:B------:R-:W-:-:S06]  /*edc0*/  F2FP.F16.F32.PACK_AB R159, R81, R85 ;  /* 0x00000055519f723e */ /* 0x000fcc00000000ff */
[----:B------:R-:W0:Y:S01]  /*edd0*/  MUFU.EX2 R83, R83 ;  /* 0x0000005300537308 */ /* 0x000e220000000800 */
[----:B-1----:R-:W-:-:S07]  /*ede0*/  FADD.FTZ R38, R79, R38 ;  /* 0x000000264f267221 */ /* 0x002fce0000010000 */
[----:B------:R-:W1:Y:S01]  /*edf0*/  MUFU.EX2 R36, R36 ;  /* 0x0000002400247308 */ /* 0x000e620000000800 */
[C---:B--2---:R-:W-:Y:S01]  /*ee00*/  FADD.FTZ R38, R77.reuse, R38 ;  /* 0x000000264d267221 */ /* 0x044fe20000010000 */
[----:B------:R-:W-:-:S03]  /*ee10*/  F2FP.F16.F32.PACK_AB R153, R77, R79 ;  /* 0x0000004f4d99723e */ /* 0x000fc600000000ff */
[----:B0-----:R-:W-:-:S04]  /*ee20*/  FADD.FTZ R38, R83, R38 ;  /* 0x0000002653267221 */ /* 0x001fc80000010000 */
[C---:B-1----:R-:W-:Y:S01]  /*ee30*/  FADD.FTZ R3, R36.reuse, R38 ;  /* 0x0000002624037221 */ /* 0x042fe20000010000 */
[----:B------:R-:W-:Y:S01]  /*ee40*/  F2FP.F16.F32.PACK_AB R155, R36, R83 ;  /* 0x00000053249b723e */ /* 0x000fe200000000ff */
[----:B------:R-:W-:Y:S06]  /*ee50*/  @P2 BRA `(.L_x_1024) ;  /* 0xffffffc800042947 */ /* 0x000fec000383ffff */
.L_x_1007:
[----:B------:R-:W-:Y:S06]  /*ee60*/  BAR.ARV 0x8, 0x180 ;  /* 0x0206000000007b1d */ /* 0x000fec0000002000 */
[----:B------:R-:W-:Y:S05]  /*ee70*/  @!P0 BRA `(.L_x_1025) ;  /* 0x0000000000048947 */ /* 0x000fea0003800000 */
[----:B------:R-:W-:Y:S01]  /*ee80*/  BPT.TRAP 0x1 ;  /* 0x000000040000795c */ /* 0x000fe20000300000 */
.L_x_1025:
[----:B------:R-:W-:Y:S01]  /*ee90*/  ULEA UR5, UR4, UR36, 0x3 ;  /* 0x0000002404057291 */ /* 0x000fe2000f8e183f */
[----:B------:R-:W-:-:S08]  /*eea0*/  SHF.L.U32 R0, R0, 0x1f, RZ ;  /* 0x0000001f00007819 */ /* 0x000fd000000006ff */
[----:B------:R0:W1:Y:S01]  /*eeb0*/  SYNCS.PHASECHK.TRANS64.TRYWAIT P2, [UR5+0x28850], R0 ;  /* 0x02885000ff0075a7 */ /* 0x0000620008040145 */
[----:B------:R-:W-:Y:S05]  /*eec0*/  @!P0 BRA `(.L_x_1026) ;  /* 0x0000000000048947 */ /* 0x000fea0003800000 */
[----:B------:R-:W-:Y:S01]  /*eed0*/  BPT.TRAP 0x1 ;  /* 0x000000040000795c */ /* 0x000fe20000300000 */
.L_x_1026:
[----:B-1----:R-:W-:Y:S05]  /*eee0*/  @P2 BRA `(.L_x_1027) ;  /* 0x0000000000082947 */ /* 0x002fea0003800000 */
[----:B------:R-:W1:Y:S02]  /*eef0*/  SYNCS.PHASECHK.TRANS64.TRYWAIT P0, [UR5+0x28850], R0 ;  /* 0x02885000ff0075a7 */ /* 0x000e640008000145 */
[----:B-1----:R-:W-:Y:S05]  /*ef00*/  @!P0 BRA `(.L_x_1028) ;  /* 0x0000006000b08947 */ /* 0x002fea0003800000 */
.L_x_1027:
[----:B------:R-:W-:Y:S01]  /*ef10*/  UIADD3 UR36, UR36, 0x400, URZ ;  /* 0x0000040024247890 */ /* 0x000fe2000fffe03f */
[----:B------:R-:W-:Y:S01]  /*ef20*/  WARPGROUP.ARRIVE ;  /* 0x00000000000079c5 */ /* 0x000fe20000000000 */
[----:B------:R-:W-:Y:S01]  /*ef30*/  UMOV UR7, 0x40000040 ;  /* 0x4000004000077882 */ /* 0x000fe20000000000 */
[----:B-1----:R-:W1:Y:S01]  /*ef40*/  SHFL.BFLY PT, R5, R4, 0x2, 0x1f ;  /* 0x0c401f0004057f89 */ /* 0x002e6200000e0000 */
[----:B------:R-:W-:Y:S01]  /*ef50*/  USHF.R.U32.HI UR36, URZ, 0x4, UR36 ;  /* 0x000000043f247899 */ /* 0x000fe20008011624 */
[----:B------:R-:W-:Y:S02]  /*ef60*/  IMAD.U32 R11, RZ, RZ, UR5 ;  /* 0x00000005ff0b7e24 */ /* 0x000fe4000f8e00ff */
[----:B0-----:R-:W0:Y:S01]  /*ef70*/  SHFL.BFLY PT, R0, R3, 0x2, 0x1f ;  /* 0x0c401f0003007f89 */ /* 0x001e2200000e0000 */
[----:B------:R-:W-:Y:S01]  /*ef80*/  ULOP3.LUT UR36, UR36, 0x3fff, URZ, 0xc0, !UPT ;  /* 0x00003fff24247892 */ /* 0x000fe2000f8ec03f */
[----:B------:R-:W-:Y:S02]  /*ef90*/  @!P1 VIADD R11, R11, 0x28860 ;  /* 0x000288600b0b9836 */ /* 0x000fe40000000000 */
[----:B------:R-:W-:Y:S01]  /*efa0*/  IMAD.MOV.U32 R6, RZ, RZ, RZ ;  /* 0x000000ffff067224 */ /* 0x000fe200078e00ff */
[----:B------:R-:W-:-:S02]  /*efb0*/  ULOP3.LUT UR36, UR36, 0x4000000, URZ, 0xfc, !UPT ;  /* 0x0400000024247892 */ /* 0x000fc4000f8efc3f */
[----:B------:R-:W-:Y:S02]  /*efc0*/  @!P1 PRMT R11, RZ, 0x654, R11 ;  /* 0x00000654ff0b9816 */ /* 0x000fe4000000000b */
[----:B------:R-:W-:-:S07]  /*efd0*/  ULEA UR4, UR4, UR36, 0xb ;  /* 0x0000002404047291 */ /* 0x000fce000f8e583f */
[----:B------:R-:W-:Y:S02]  /*efe0*/  UMOV UR6, UR4 ;  /* 0x0000000400067c82 */ /* 0x000fe40008000000 */
[----:B------:R-:W-:Y:S01]  /*eff0*/  HGMMA.64x128x16.F32 R88, R180, gdesc[UR4].tnspB, R88, gsb0 ;  /* 0x41e00004b4587df0 */ /* 0x000fe20008000858 */
[----:B------:R-:W-:Y:S01]  /*f000*/  UIADD3 UR6, UR4, 0x80, URZ ;  /* 0x0000008004067890 */ /* 0x000fe2000fffe03f */
[----:B-1----:R-:W-:Y:S01]  /*f010*/  FADD.FTZ R5, R5, R4 ;  /* 0x0000000405057221 */ /* 0x002fe20000010000 */
[----:B------:R-:W-:Y:S01]  /*f020*/  UMOV UR7, 0x40000040 ;  /* 0x4000004000077882 */ /* 0x000fe20000000000 */
[----:B------:R-:W-:Y:S02]  /*f030*/  IMAD.MOV.U32 R4, RZ, RZ, -0x800000 ;  /* 0xff800000ff047424 */ /* 0x000fe400078e00ff */
[----:B0-----:R-:W-:Y:S02]  /*f040*/  FADD.FTZ R2, R0, R3 ;  /* 0x0000000300027221 */ /* 0x001fe40000010000 */
[----:B------:R-:W0:Y:S04]  /*f050*/  SHFL.BFLY PT, R0, R5, 0x1, 0x1f ;  /* 0x0c201f0005007f89 */ /* 0x000e2800000e0000 */
[----:B------:R-:W1:Y:S01]  /*f060*/  SHFL.BFLY PT, R7, R2, 0x1, 0x1f ;  /* 0x0c201f0002077f89 */ /* 0x000e6200000e0000 */
[----:B0-----:R-:W-:Y:S01]  /*f070*/  FADD.FTZ R13, R5, R0 ;  /* 0x00000000050d7221 */ /* 0x001fe20000010000 */
[----:B------:R-:W-:-:S02]  /*f080*/  IMAD.MOV.U32 R5, RZ, RZ, RZ ;  /* 0x000000ffff057224 */ /* 0x000fc400078e00ff */
[----:B------:R-:W-:Y:S02]  /*f090*/  IMAD.MOV.U32 R0, RZ, RZ, -0x800000 ;  /* 0xff800000ff007424 */ /* 0x000fe400078e00ff */
[----:B-1----:R-:W-:Y:S01]  /*f0a0*/  FADD.FTZ R14, R2, R7 ;  /* 0x00000007020e7221 */ /* 0x002fe20000010000 */
[----:B------:R-:W-:-:S04]  /*f0b0*/  FSETP.NE.FTZ.AND P0, PT, R13, RZ, PT ;  /* 0x000000ff0d00720b */ /* 0x000fc80003f15000 */
[----:B------:R-:W-:-:S09]  /*f0c0*/  FSETP.NE.FTZ.AND P2, PT, R14, RZ, PT ;  /* 0x000000ff0e00720b */ /* 0x000fd20003f55000 */
        /* <DEDUP_REMOVED lines=110> */
[----:B-1----:R-:W-:-:S07]  /*f7b0*/  FMUL.FTZ R151, R151, R5 ;  /* 0x0000000597977220 */ /* 0x002fce0000410000 */
.L_x_958:
[----:B------:R-:W-:Y:S05]  /*f7c0*/  @P0 BRA `(.L_x_1029) ;  /* 0x0000001400340947 */ /* 0x000fea0003800000 */
[----:B------:R-:W0:Y:S01]  /*f7d0*/  S2R R5, SR_TID.X ;  /* 0x0000000000057919 */ /* 0x000e220000002100 */
[----:B------:R-:W1:Y:S01]  /*f7e0*/  LDC R19, c[0x0][0xbe8] ;  /* 0x0002fa00ff137b82 */ /* 0x000e620000000800 */
[----:B------:R-:W-:Y:S01]  /*f7f0*/  SHF.R.S32.HI R13, RZ, 0x1f, R18 ;  /* 0x0000001fff0d7819 */ /* 0x000fe20000011412 */
[----:B------:R-:W-:Y:S01]  /*f800*/  ULDC.64 UR4, c[0x0][0xbd0] ;  /* 0x0002f40000047ab9 */ /* 0x000fe20000000a00 */
[----:B------:R-:W2:Y:S01]  /*f810*/  S2R R24, SR_CTAID.X ;  /* 0x0000000000187919 */ /* 0x000ea20000002500 */
[----:B------:R-:W-:Y:S01]  /*f820*/  ULDC.64 UR6, c[0x0][0xb38] ;  /* 0x0002ce0000067ab9 */ /* 0x000fe20000000a00 */
[----:B------:R-:W-:Y:S03]  /*f830*/  BSSY B0, `(.L_x_1030) ;  /* 0x00000e2000007945 */ /* 0x000fe60003800000 */
[----:B------:R-:W3:Y:S08]  /*f840*/  S2UR UR9, SR_CTAID.Z ;  /* 0x00000000000979c3 */ /* 0x000ef00000002700 */
[----:B------:R-:W4:Y:S08]  /*f850*/  LDC.64 R20, c[0x0][0xbd8] ;  /* 0x0002f600ff147b82 */ /* 0x000f300000000a00 */
[----:B------:R-:W-:Y:S01]  /*f860*/  BAR.SYNC.DEFER_BLOCKING 0x1, 0x100 ;  /* 0x0044000000007b1d */ /* 0x000fe20000010000 */
[----:B-1----:R-:W-:-:S07]  /*f870*/  ISETP.NE.AND P0, PT, R19, 0x1, PT ;  /* 0x000000011300780c */ /* 0x002fce0003f05270 */
[----:B------:R-:W1:Y:S01]  /*f880*/  S2UR UR8, SR_CTAID.Y ;  /* 0x00000000000879c3 */ /* 0x000e620000002600 */
[----:B0-----:R-:W-:-:S07]  /*f890*/  VIADD R5, R5, 0xffffff80 ;  /* 0xffffff8005057836 */ /* 0x001fce0000000000 */
[----:B------:R-:W1:Y:S01]  /*f8a0*/  LDC R25, c[0x0][0xc50] ;  /* 0x00031400ff197b82 */ /* 0x000e620000000800 */
[----:B------:R-:W-:-:S04]  /*f8b0*/  SHF.R.S32.HI R6, RZ, 0x1f, R5 ;  /* 0x0000001fff067819 */ /* 0x000fc80000011405 */
[----:B------:R-:W-:-:S03]  /*f8c0*/  LEA.HI R7, R6, R5, RZ, 0x7 ;  /* 0x0000000506077211 */ /* 0x000fc600078f38ff */
[----:B------:R-:W0:Y:S01]  /*f8d0*/  LDC.64 R22, c[0x0][0xb40] ;  /* 0x0002d000ff167b82 */ /* 0x000e220000000a00 */
[----:B------:R-:W-:Y:S02]  /*f8e0*/  LEA.HI R6, R6, R5, RZ, 0x2 ;  /* 0x0000000506067211 */ /* 0x000fe400078f10ff */
[----:B------:R-:W-:Y:S02]  /*f8f0*/  LOP3.LUT R8, R7, 0xffffff80, RZ, 0xc0, !PT ;  /* 0xffffff8007087812 */ /* 0x000fe400078ec0ff */
[----:B------:R-:W-:-:S03]  /*f900*/  LOP3.LUT R6, R6, 0xfffffffc, RZ, 0xc0, !PT ;  /* 0xfffffffc06067812 */ /* 0x000fc600078ec0ff */
[C---:B------:R-:W-:Y:S01]  /*f910*/  IMAD.IADD R26, R5.reuse, 0x1, -R8 ;  /* 0x00000001051a7824 */ /* 0x040fe200078e0a08 */
[----:B------:R-:W-:Y:S01]  /*f920*/  SHF.R.S32.HI R8, RZ, 0x7, R7 ;  /* 0x00000007ff087819 */ /* 0x000fe20000011407 */
[----:B------:R-:W-:Y:S01]  /*f930*/  IMAD.IADD R12, R5, 0x1, -R6 ;  /* 0x00000001050c7824 */ /* 0x000fe200078e0a06 */
[----:B------:R-:W5:Y:S02]  /*f940*/  @P0 LDC R15, c[0x0][0xbec] ;  /* 0x0002fb00ff0f0b82 */ /* 0x000f640000000800 */
[----:B------:R-:W-:Y:S02]  /*f950*/  SHF.R.S32.HI R9, RZ, 0x1f, R26 ;  /* 0x0000001fff097819 */ /* 0x000fe4000001141a */
[----:B------:R-:W-:Y:S02]  /*f960*/  LEA.HI R5, R7, R8, RZ, 0x1 ;  /* 0x0000000807057211 */ /* 0x000fe400078f08ff */
[CC--:B------:R-:W-:Y:S02]  /*f970*/  LEA.HI R27, R9.reuse, R26.reuse, RZ, 0x2 ;  /* 0x0000001a091b7211 */ /* 0x0c0fe400078f10ff */
[----:B------:R-:W-:Y:S01]  /*f980*/  LEA.HI R9, R9, R26, RZ, 0x5 ;  /* 0x0000001a09097211 */ /* 0x000fe200078f28ff */
[----:B------:R-:W5:Y:S01]  /*f990*/  @P0 LDC R29, c[0x0][0xbec] ;  /* 0x0002fb00ff1d0b82 */ /* 0x000f620000000800 */
[----:B------:R-:W-:-:S02]  /*f9a0*/  SHF.R.S32.HI R10, RZ, 0x2, R27 ;  /* 0x00000002ff0a7819 */ /* 0x000fc4000001141b */
[----:B------:R-:W-:Y:S02]  /*f9b0*/  SHF.R.S32.HI R11, RZ, 0x1f, R27 ;  /* 0x0000001fff0b7819 */ /* 0x000fe4000001141b */
[----:B------:R-:W-:Y:S02]  /*f9c0*/  LOP3.LUT R5, R5, 0x3fffffe, RZ, 0xc0, !PT ;  /* 0x03fffffe05057812 */ /* 0x000fe400078ec0ff */
[----:B------:R-:W-:Y:S01]  /*f9d0*/  LEA.HI R11, R11, R10, RZ, 0x3 ;  /* 0x0000000a0b0b7211 */ /* 0x000fe200078f18ff */
[----:B------:R-:W5:Y:S01]  /*f9e0*/  @P0 LDC R17, c[0x0][0xbf0] ;  /* 0x0002fc00ff110b82 */ /* 0x000f620000000800 */
[----:B------:R-:W-:Y:S01]  /*f9f0*/  LEA.HI R7, R12, R12, RZ, 0x1 ;  /* 0x0000000c0c077211 */ /* 0x000fe200078f08ff */
[----:B------:R-:W-:Y:S01]  /*fa00*/  IMAD.IADD R5, R8, 0x1, -R5 ;  /* 0x0000000108057824 */ /* 0x000fe200078e0a05 */
[----:B------:R-:W-:Y:S02]  /*fa10*/  LOP3.LUT R11, R11, 0xfffffff8, RZ, 0xc0, !PT ;  /* 0xfffffff80b0b7812 */ /* 0x000fe400078ec0ff */
[----:B------:R-:W-:-:S02]  /*fa20*/  SHF.R.S32.HI R9, RZ, 0x5, R9 ;  /* 0x00000005ff097819 */ /* 0x000fc40000011409 */
[----:B------:R-:W-:Y:S01]  /*fa30*/  LOP3.LUT R7, R7, 0x1ffffffe, RZ, 0xc0, !PT ;  /* 0x1ffffffe07077812 */ /* 0x000fe200078ec0ff */
[----:B------:R-:W-:Y:S01]  /*fa40*/  IMAD.IADD R6, R10, 0x1, -R11 ;  /* 0x000000010a067824 */ /* 0x000fe200078e0a0b */
[----:B------:R-:W5:Y:S01]  /*fa50*/  @P0 LDC R16, c[0x0][0xbf0] ;  /* 0x0002fc00ff100b82 */ /* 0x000f620000000800 */
[----:B------:R-:W-:Y:S02]  /*fa60*/  LOP3.LUT R27, R27, 0x7ffffffc, RZ, 0xc0, !PT ;  /* 0x7ffffffc1b1b7812 */ /* 0x000fe400078ec0ff */
[----:B------:R-:W-:Y:S02]  /*fa70*/  IMAD R6, R9, 0x10, R6 ;  /* 0x0000001009067824 */ /* 0x000fe400078e0206 */
[----:B------:R-:W-:Y:S02]  /*fa80*/  IMAD R9, R13, UR4, RZ ;  /* 0x000000040d097c24 */ /* 0x000fe4000f8e02ff */
[----:B------:R-:W-:Y:S02]  /*fa90*/  IMAD.IADD R10, R12, 0x1, -R7 ;  /* 0x000000010c0a7824 */ /* 0x000fe400078e0a07 */
[----:B------:R-:W-:-:S02]  /*faa0*/  IMAD R5, R5, 0x40, R6 ;  /* 0x0000004005057824 */ /* 0x000fc400078e0206 */
[----:B------:R-:W-:Y:S01]  /*fab0*/  IMAD.WIDE.U32 R6, R18, UR4, RZ ;  /* 0x0000000412067c25 */ /* 0x000fe2000f8e00ff */
[----:B---3--:R-:W-:-:S03]  /*fac0*/  USHF.R.S32.HI UR4, URZ, 0x1f, UR9 ;  /* 0x0000001f3f047899 */ /* 0x008fc60008011409 */
[C---:B------:R-:W-:Y:S02]  /*fad0*/  IMAD R11, R18.reuse, UR5, R9 ;  /* 0x00000005120b7c24 */ /* 0x040fe4000f8e0209 */
[----:B------:R-:W-:Y:S02]  /*fae0*/  IMAD R13, R13, UR6, RZ ;  /* 0x000000060d0d7c24 */ /* 0x000fe4000f8e02ff */
[----:B------:R-:W-:Y:S02]  /*faf0*/  IMAD.IADD R7, R7, 0x1, R11 ;  /* 0x0000000107077824 */ /* 0x000fe400078e020b */
[----:B------:R-:W-:-:S04]  /*fb00*/  IMAD.WIDE.U32 R8, R18, UR6, RZ ;  /* 0x0000000612087c25 */ /* 0x000fc8000f8e00ff */
[----:B------:R-:W-:Y:S01]  /*fb10*/  IMAD R11, R18, UR7, R13 ;  /* 0x00000007120b7c24 */ /* 0x000fe2000f8e020d */
[----:B------:R-:W-:Y:S01]  /*fb20*/  ULDC.64 UR6, c[0x0][0xb48] ;  /* 0x0002d20000067ab9 */ /* 0x000fe20000000a00 */
[----:B------:R-:W-:Y:S02]  /*fb30*/  IMAD R10, R10, 0x8, R5 ;  /* 0x000000080a0a7824 */ /* 0x000fe400078e0205 */
[----:B------:R-:W-:Y:S02]  /*fb40*/  IMAD.MOV R18, RZ, RZ, -R18 ;  /* 0x000000ffff127224 */ /* 0x000fe400078e0a12 */
[----:B----4-:R-:W-:Y:S02]  /*fb50*/  IMAD R12, R20, UR4, RZ ;  /* 0x00000004140c7c24 */ /* 0x010fe4000f8e02ff */
[----:B--2---:R-:W-:Y:S02]  /*fb60*/  IMAD R10, R24, 0x80, R10 ;  /* 0x00000080180a7824 */ /* 0x004fe400078e020a */
[----:B0-----:R-:W-:Y:S01]  /*fb70*/  IMAD R14, R22, UR4, RZ ;  /* 0x00000004160e7c24 */ /* 0x001fe2000f8e02ff */
[----:B------:R-:W-:Y:S01]  /*fb80*/  ULDC.64 UR4, c[0x0][0xbe0] ;  /* 0x0002f80000047ab9 */ /* 0x000fe20000000a00 */
[----:B-1----:R-:W-:-:S02]  /*fb90*/  IMAD R25, R25, R18, UR8 ;  /* 0x0000000819197e24 */ /* 0x002fc4000f8e0212 */
[----:B------:R-:W-:Y:S02]  /*fba0*/  IMAD.IADD R9, R9, 0x1, R11 ;  /* 0x0000000109097824 */ /* 0x000fe400078e020b */
[----:B------:R-:W-:Y:S02]  /*fbb0*/  IMAD R13, R21, UR9, R12 ;  /* 0x00000009150d7c24 */ /* 0x000fe4000f8e020c */
[----:B------:R-:W-:-:S04]  /*fbc0*/  IMAD.WIDE.U32 R6, R20, UR9, R6 ;  /* 0x0000000914067c25 */ /* 0x000fc8000f8e0006 */
[----:B-----5:R-:W-:-:S04]  /*fbd0*/  @P0 IMAD.HI.U32 R12, R10, R15, RZ ;  /* 0x0000000f0a0c0227 */ /* 0x020fc800078e00ff */
[----:B------:R-:W-:Y:S01]  /*fbe0*/  IMAD R15, R23, UR9, R14 ;  /* 0x00000009170f7c24 */ /* 0x000fe2000f8e020e */
[----:B------:R-:W-:Y:S01]  /*fbf0*/  SHF.R.S32.HI R14, RZ, 0x1f, R25 ;  /* 0x0000001fff0e7819 */ /* 0x000fe20000011419 */
[----:B------:R-:W-:Y:S01]  /*fc00*/  IMAD.WIDE.U32 R8, R22, UR9, R8 ;  /* 0x0000000916087c25 */ /* 0x000fe2000f8e0008 */
[----:B------:R-:W-:-:S03]  /*fc10*/  ULDC.64 UR8, c[0x0][0xb28] ;  /* 0x0002ca0000087ab9 */ /* 0x000fc60000000a00 */
[----:B------:R-:W-:Y:S02]  /*fc20*/  IMAD.IADD R7, R7, 0x1, R13 ;  /* 0x0000000107077824 */ /* 0x000fe400078e020d */
[----:B------:R-:W-:-:S04]  /*fc30*/  @P0 IMAD.HI.U32 R29, R10, R29, RZ ;  /* 0x0000001d0a1d0227 */ /* 0x000fc800078e00ff */
[----:B------:R-:W-:Y:S02]  /*fc40*/  IMAD.IADD R9, R9, 0x1, R15 ;  /* 0x0000000109097824 */ /* 0x000fe400078e020f */
[----:B------:R-:W-:Y:S01]  /*fc50*/  IMAD.MOV.U32 R11, RZ, RZ, R10 ;  /* 0x000000ffff0b7224 */ /* 0x000fe200078e000a */
[----:B------:R-:W-:Y:S01]  /*fc60*/  @P0 SHF.R.U32.HI R11, RZ, R17, R12 ;  /* 0x00000011ff0b0219 */ /* 0x000fe2000001160c */
[----:B------:R-:W-:Y:S02]  /*fc70*/  IMAD R15, R14, UR6, RZ ;  /* 0x000000060e0f7c24 */ /* 0x000fe4000f8e02ff */
[----:B------:R-:W-:-:S04]  /*fc80*/  IMAD.WIDE.U32 R6, R25, UR4, R6 ;  /* 0x0000000419067c25 */ /* 0x000fc8000f8e0006 */
[----:B------:R-:W-:Y:S01]  /*fc90*/  IMAD.MOV.U32 R13, RZ, RZ, R10 ;  /* 0x000000ffff0d7224 */ /* 0x000fe200078e000a */
[----:B------:R-:W-:Y:S01]  /*fca0*/  @P0 SHF.R.U32.HI R13, RZ, R16, R29 ;  /* 0x00000010ff0d0219 */ /* 0x000fe2000001161d */
[----:B------:R-:W-:Y:S01]  /*fcb0*/  IMAD R12, R14, UR4, RZ ;  /* 0x000000040e0c7c24 */ /* 0x000fe2000f8e02ff */
[----:B------:R-:W-:Y:S01]  /*fcc0*/  IADD3 R6, P0, R11, R6, RZ ;  /* 0x000000060b067210 */ /* 0x000fe20007f1e0ff */
[C---:B------:R-:W-:Y:S01]  /*fcd0*/  IMAD R17, R25.reuse, UR7, R15 ;  /* 0x0000000719117c24 */ /* 0x040fe2000f8e020f */
[--C-:B------:R-:W-:Y:S01]  /*fce0*/  SHF.R.S32.HI R15, RZ, 0x1f, R11.reuse ;  /* 0x0000001fff0f7819 */ /* 0x100fe2000001140b */
[----:B------:R-:W-:Y:S02]  /*fcf0*/  IMAD.MOV R11, RZ, RZ, -R11 ;  /* 0x000000ffff0b7224 */ /* 0x000fe400078e0a0b */
[----:B------:R-:W-:Y:S01]  /*fd00*/  IMAD R14, R25, UR5, R12 ;  /* 0x00000005190e7c24 */ /* 0x000fe2000f8e020c */
[--C-:B------:R-:W-:Y:S01]  /*fd10*/  SHF.R.S32.HI R12, RZ, 0x1f, R13.reuse ;  /* 0x0000001fff0c7819 */ /* 0x100fe2000001140d */
[----:B------:R-:W-:Y:S01]  /*fd20*/  IMAD.MOV R16, RZ, RZ, -R13 ;  /* 0x000000ffff107224 */ /* 0x000fe200078e0a0d */
[----:B------:R-:W-:Y:S01]  /*fd30*/  ULDC.64 UR4, c[0x0][0xb30] ;  /* 0x0002cc0000047ab9 */ /* 0x000fe20000000a00 */
[----:B------:R-:W-:Y:S01]  /*fd40*/  IMAD R11, R19, R11, R10 ;  /* 0x0000000b130b7224 */ /* 0x000fe200078e020a */
[----:B------:R-:W-:Y:S01]  /*fd50*/  IADD3.X R7, R15, R7, R14, P0, !PT ;  /* 0x000000070f077210 */ /* 0x000fe200007fe40e */
[----:B------:R-:W-:Y:S01]  /*fd60*/  IMAD.WIDE.U32 R8, R25, UR6, R8 ;  /* 0x0000000619087c25 */ /* 0x000fe2000f8e0008 */
[----:B------:R-:W-:-:S03]  /*fd70*/  ULDC.64 UR6, c[0x0][0xbc8] ;  /* 0x0002f20000067ab9 */ /* 0x000fc60000000a00 */
[----:B------:R-:W-:Y:S02]  /*fd80*/  IMAD R12, R12, UR4, RZ ;  /* 0x000000040c0c7c24 */ /* 0x000fe4000f8e02ff */
[----:B------:R-:W-:Y:S01]  /*fd90*/  IMAD R15, R19, R16, R10 ;  /* 0x00000010130f7224 */ /* 0x000fe200078e020a */
[----:B------:R-:W-:Y:S01]  /*fda0*/  SHF.R.S32.HI R10, RZ, 0x1f, R11 ;  /* 0x0000001fff0a7819 */ /* 0x000fe2000001140b */
[----:B------:R-:W-:Y:S02]  /*fdb0*/  IMAD.IADD R9, R9, 0x1, R17 ;  /* 0x0000000109097824 */ /* 0x000fe400078e0211 */
[C---:B------:R-:W-:Y:S01]  /*fdc0*/  IMAD R17, R13.reuse, UR5, R12 ;  /* 0x000000050d117c24 */ /* 0x040fe2000f8e020c */
[----:B------:R-:W-:Y:S01]  /*fdd0*/  SHF.R.S32.HI R12, RZ, 0x1f, R15 ;  /* 0x0000001fff0c7819 */ /* 0x000fe2000001140f */
[----:B------:R-:W-:Y:S01]  /*fde0*/  IMAD.WIDE.U32 R8, R13, UR4, R8 ;  /* 0x000000040d087c25 */ /* 0x000fe2000f8e0008 */
[----:B------:R-:W0:Y:S01]  /*fdf0*/  S2UR UR5, SR_CgaCtaId ;  /* 0x00000000000579c3 */ /* 0x000e220000008800 */
[----:B------:R-:W-:-:S02]  /*fe00*/  UMOV UR4, 0x400 ;  /* 0x0000040000047882 */ /* 0x000fc40000000000 */
[----:B------:R-:W-:Y:S02]  /*fe10*/  IMAD R10, R10, UR6, RZ ;  /* 0x000000060a0a7c24 */ /* 0x000fe4000f8e02ff */
        /* <DEDUP_REMOVED lines=20> */
[C---:B------:R-:W-:Y:S01]  /*ff60*/  VIADD R17, R5.reuse, 0x8 ;  /* 0x0000000805117836 */ /* 0x040fe20000000000 */
[----:B------:R-:W-:Y:S01]  /*ff70*/  UIADD3 UR4, UR4, 0x28820, URZ ;  /* 0x0002882004047890 */ /* 0x000fe2000fffe03f */
[----:B------:R-:W0:Y:S01]  /*ff80*/  SHFL.IDX PT, R7, R11, RZ, 0x1c1f ;  /* 0x001c1fff0b077589 */ /* 0x000e2200000e0000 */
[-C--:B------:R-:W-:Y:S01]  /*ff90*/  ISETP.GE.OR P1, PT, R5, R16.reuse, P0 ;  /* 0x000000100500720c */ /* 0x080fe20000726670 */
[----:B------:R-:W-:Y:S01]  /*ffa0*/  IMAD.IADD R19, R26, 0x1, -R27 ;  /* 0x000000011a137824 */ /* 0x000fe200078e0a1b */
[-C--:B------:R-:W-:Y:S01]  /*ffb0*/  ISETP.GE.OR P0, PT, R17, R16.reuse, P0 ;  /* 0x000000101100720c */ /* 0x080fe20000706670 */
[----:B------:R-:W-:Y:S01]  /*ffc0*/  SHFL.IDX PT, R8, R10, 0x1, 0x1c1f ;  /* 0x003c1f000a087f89 */ /* 0x000fe200000e0000 */
[----:B------:R-:W-:Y:S01]  /*ffd0*/  UPRMT UR4, URZ, 0x654, UR4 ;  /* 0x000006543f047896 */ /* 0x000fe20008000004 */
[----:B------:R-:W-:Y:S01]  /*ffe0*/  ISETP.GE.AND P2, PT, R5, R16, PT ;  /* 0x000000100500720c */ /* 0x000fe20003f46270 */
[----:B------:R-:W-:Y:S01]  /*fff0*/  IMAD.SHL.U32 R19, R19, 0x2, RZ ;  /* 0x0000000213137824 */ /* 0x000fe200078e00ff */
[----:B------:R-:W1:Y:S04]  /*10000*/  SHFL.IDX PT, R9, R11, 0x1, 0x1c1f ;  /* 0x003c1f000b097f89 */ /* 0x000e6800000e0000 */
[----:B------:R2:W3:Y:S02]  /*10010*/  SHFL.IDX PT, R14, R20, RZ, 0x1c1f ;  /* 0x001c1fff140e7589 */ /* 0x0004e400000e0000 */
[----:B------:R-:W-:Y:S02]  /*10020*/  SYNCS.ARRIVE.TRANS64.RED.A1T0 RZ, [UR4], RZ ;  /* 0x000000ffffff79a7 */ /* 0x000fe40008100404 */
        /* <DEDUP_REMOVED lines=10> */
[C---:B------:R-:W-:Y:S01]  /*100d0*/  VIADD R10, R19.reuse, 0x28 ;  /* 0x00000028130a7836 */ /* 0x040fe20000000000 */
[----:B------:R-:W-:Y:S01]  /*100e0*/  ISETP.GE.AND P0, PT, R8, UR4, PT ;  /* 0x0000000408007c0c */ /* 0x000fe2000bf06270 */
[----:B------:R-:W-:Y:S01]  /*100f0*/  VIADD R11, R19, 0x30 ;  /* 0x00000030130b7836 */ /* 0x000fe20000000000 */
[----:B------:R-:W-:Y:S01]  /*10100*/  ISETP.GE.AND P1, PT, R9, UR4, PT ;  /* 0x0000000409007c0c */ /* 0x000fe2000bf26270 */
[----:B------:R-:W-:-:S02]  /*10110*/  VIADD R12, R19, 0x38 ;  /* 0x00000038130c7836 */ /* 0x000fc40000000000 */
[----:B------:R-:W-:Y:S01]  /*10120*/  VIADD R13, R19, 0x40 ;  /* 0x00000040130d7836 */ /* 0x000fe20000000000 */
[----:B------:R-:W-:Y:S01]  /*10130*/  ISETP.GE.AND P4, PT, R11, UR4, PT ;  /* 0x000000040b007c0c */ /* 0x000fe2000bf86270 */
[C---:B------:R-:W-:Y:S01]  /*10140*/  VIADD R18, R19.reuse, 0x60 ;  /* 0x0000006013127836 */ /* 0x040fe20000000000 */
[----:B------:R-:W-:Y:S01]  /*10150*/  ISETP.GE.AND P5, PT, R12, UR4, PT ;  /* 0x000000040c007c0c */ /* 0x000fe2000bfa6270 */
[----:B---34-:R-:W-:Y:S01]  /*10160*/  @!P2 IMAD.WIDE R4, R19, 0x4, R14 ;  /* 0x000000041304a825 */ /* 0x018fe200078e020e */
[----:B------:R-:W-:Y:S02]  /*10170*/  ISETP.GE.AND P6, PT, R13, UR4, PT ;  /* 0x000000040d007c0c */ /* 0x000fe4000bfc6270 */
[----:B------:R-:W-:Y:S02]  /*10180*/  @!P3 LEA.HI R0, R0, R0, RZ, 0x1 ;  /* 0x000000000000b211 */ /* 0x000fe400078f08ff */
[----:B------:R0:W-:Y:S01]  /*10190*/  @!P2 ST.E.64 desc[UR44][R4.64], R2 ;  /* 0x000000020400a985 */ /* 0x0001e2000c101b2c */
[----:B------:R-:W-:-:S02]  /*101a0*/  @!P0 LEA.HI R8, R8, R8, RZ, 0x1 ;  /* 0x0000000808088211 */ /* 0x000fc400078f08ff */
[----:B------:R-:W-:Y:S01]  /*101b0*/  @!P3 LOP3.LUT R7, R0, 0xfffffffe, RZ, 0xc0, !PT ;  /* 0xfffffffe0007b812 */ /* 0x000fe200078ec0ff */
[----:B------:R-:W-:Y:S01]  /*101c0*/  VIADD R0, R19, 0x20 ;  /* 0x0000002013007836 */ /* 0x000fe20000000000 */
[----:B------:R-:W-:Y:S02]  /*101d0*/  @!P1 LEA.HI R9, R9, R9, RZ, 0x1 ;  /* 0x0000000909099211 */ /* 0x000fe400078f08ff */
[----:B------:R-:W-:Y:S01]  /*101e0*/  @!P4 LEA.HI R11, R11, R11, RZ, 0x1 ;  /* 0x0000000b0b0bc211 */ /* 0x000fe200078f08ff */
[----:B------:R-:W-:Y:S01]  /*101f0*/  @!P3 IMAD.WIDE R6, R7, 0x4, R14 ;  /* 0x000000040706b825 */ /* 0x000fe200078e020e */
[----:B------:R-:W-:Y:S02]  /*10200*/  ISETP.GE.AND P2, PT, R0, UR4, PT ;  /* 0x0000000400007c0c */ /* 0x000fe4000bf46270 */
[----:B------:R-:W-:Y:S02]  /*10210*/  @!P5 LEA.HI R12, R12, R12, RZ, 0x1 ;  /* 0x0000000c0c0cd211 */ /* 0x000fe400078f08ff */
[----:B------:R1:W-:Y:S01]  /*10220*/  @!P3 ST.E.64 desc[UR44][R6.64], R92 ;  /* 0x0000005c0600b985 */ /* 0x0003e2000c101b2c */
[----:B------:R-:W-:-:S02]  /*10230*/  ISETP.GE.AND P3, PT, R10, UR4, PT ;  /* 0x000000040a007c0c */ /* 0x000fc4000bf66270 */
[----:B0-----:R-:W-:Y:S02]  /*10240*/  @!P0 LOP3.LUT R3, R8, 0xfffffffe, RZ, 0xc0, !PT ;  /* 0xfffffffe08038812 */ /* 0x001fe400078ec0ff */
[----:B------:R-:W-:Y:S02]  /*10250*/  @!P1 LOP3.LUT R5, R9, 0xfffffffe, RZ, 0xc0, !PT ;  /* 0xfffffffe09059812 */ /* 0x000fe400078ec0ff */
[----:B------:R-:W-:Y:S01]  /*10260*/  @!P4 LOP3.LUT R11, R11, 0xfffffffe, RZ, 0xc0, !PT ;  /* 0xfffffffe0b0bc812 */ /* 0x000fe200078ec0ff */
[----:B------:R-:W-:Y:S01]  /*10270*/  @!P0 IMAD.WIDE R2, R3, 0x4, R14 ;  /* 0x0000000403028825 */ /* 0x000fe200078e020e */
[----:B------:R-:W-:-:S03]  /*10280*/  @!P2 LEA.HI R0, R0, R0, RZ, 0x1 ;  /* 0x000000000000a211 */ /* 0x000fc600078f08ff */
[--C-:B------:R-:W-:Y:S01]  /*10290*/  @!P1 IMAD.WIDE R4, R5, 0x4, R14.reuse ;  /* 0x0000000405049825 */ /* 0x100fe200078e020e */
[----:B------:R0:W-:Y:S01]  /*102a0*/  @!P0 ST.E.64 desc[UR44][R2.64], R96 ;  /* 0x0000006002008985 */ /* 0x0001e2000c101b2c */
[----:B------:R-:W-:Y:S02]  /*102b0*/  @!P3 LEA.HI R10, R10, R10, RZ, 0x1 ;  /* 0x0000000a0a0ab211 */ /* 0x000fe400078f08ff */
[----:B-1----:R-:W-:Y:S01]  /*102c0*/  @!P2 LOP3.LUT R7, R0, 0xfffffffe, RZ, 0xc0, !PT ;  /* 0xfffffffe0007a812 */ /* 0x002fe200078ec0ff */
[----:B------:R1:W-:Y:S01]  /*102d0*/  @!P1 ST.E.64 desc[UR44][R4.64], R100 ;  /* 0x0000006404009985 */ /* 0x0003e2000c101b2c */
[----:B------:R-:W-:Y:S02]  /*102e0*/  @!P3 LOP3.LUT R9, R10, 0xfffffffe, RZ, 0xc0, !PT ;  /* 0xfffffffe0a09b812 */ /* 0x000fe400078ec0ff */
[----:B------:R-:W-:Y:S01]  /*102f0*/  @!P6 LEA.HI R0, R13, R13, RZ, 0x1 ;  /* 0x0000000d0d00e211 */ /* 0x000fe200078f08ff */
[----:B------:R-:W-:Y:S01]  /*10300*/  @!P2 IMAD.WIDE R6, R7, 0x4, R14 ;  /* 0x000000040706a825 */ /* 0x000fe200078e020e */
[----:B------:R-:W-:-:S02]  /*10310*/  @!P5 LOP3.LUT R13, R12, 0xfffffffe, RZ, 0xc0, !PT ;  /* 0xfffffffe0c0dd812 */ /* 0x000fc400078ec0ff */
[----:B------:R-:W-:Y:S01]  /*10320*/  @!P6 LOP3.LUT R21, R0, 0xfffffffe, RZ, 0xc0, !PT ;  /* 0xfffffffe0015e812 */ /* 0x000fe200078ec0ff */
[----:B------:R-:W-:Y:S01]  /*10330*/  VIADD R0, R19, 0x48 ;  /* 0x0000004813007836 */ /* 0x000fe20000000000 */
[----:B------:R-:W-:Y:S01]  /*10340*/  @!P2 ST.E.64 desc[UR44][R6.64], R104 ;  /* 0x000000680600a985 */ /* 0x000fe2000c101b2c */
[----:B0-----:R-:W-:-:S03]  /*10350*/  @!P3 IMAD.WIDE R2, R9, 0x4, R14 ;  /* 0x000000040902b825 */ /* 0x001fc600078e020e */
[----:B------:R-:W-:Y:S01]  /*10360*/  ISETP.GE.AND P0, PT, R0, UR4, PT ;  /* 0x0000000400007c0c */ /* 0x000fe2000bf06270 */
[--C-:B-1----:R-:W-:Y:S01]  /*10370*/  @!P4 IMAD.WIDE R4, R11, 0x4, R14.reuse ;  /* 0x000000040b04c825 */ /* 0x102fe200078e020e */
[----:B------:R0:W-:Y:S01]  /*10380*/  @!P3 ST.E.64 desc[UR44][R2.64], R108 ;  /* 0x0000006c0200b985 */ /* 0x0001e2000c101b2c */
[----:B------:R-:W-:Y:S02]  /*10390*/  ISETP.GE.AND P3, PT, R18, UR4, PT ;  /* 0x0000000412007c0c */ /* 0x000fe4000bf66270 */
[--C-:B------:R-:W-:Y:S01]  /*103a0*/  @!P5 IMAD.WIDE R8, R13, 0x4, R14.reuse ;  /* 0x000000040d08d825 */ /* 0x100fe200078e020e */
[----:B------:R-:W-:Y:S03]  /*103b0*/  @!P4 ST.E.64 desc[UR44][R4.64], R112 ;  /* 0x000000700400c985 */ /* 0x000fe6000c101b2c */
[----:B------:R-:W-:Y:S01]  /*103c0*/  VIADD R12, R19, 0x50 ;  /* 0x00000050130c7836 */ /* 0x000fe20000000000 */
[----:B------:R1:W-:Y:S01]  /*103d0*/  @!P5 ST.E.64 desc[UR44][R8.64], R116 ;  /* 0x000000740800d985 */ /* 0x0003e2000c101b2c */
[----:B------:R-:W-:-:S02]  /*103e0*/  @!P6 IMAD.WIDE R10, R21, 0x4, R14 ;  /* 0x00000004150ae825 */ /* 0x000fc400078e020e */
[----:B------:R-:W-:Y:S02]  /*103f0*/  @!P0 LEA.HI R0, R0, R0, RZ, 0x1 ;  /* 0x0000000000008211 */ /* 0x000fe400078f08ff */
[C---:B------:R-:W-:Y:S01]  /*10400*/  VIADD R13, R19.reuse, 0x58 ;  /* 0x00000058130d7836 */ /* 0x040fe20000000000 */
[----:B------:R-:W-:Y:S01]  /*10410*/  ISETP.GE.AND P1, PT, R12, UR4, PT ;  /* 0x000000040c007c0c */ /* 0x000fe2000bf26270 */
[C---:B0-----:R-:W-:Y:S01]  /*10420*/  VIADD R3, R19.reuse, 0x78 ;  /* 0x0000007813037836 */ /* 0x041fe20000000000 */
[----:B------:R0:W-:Y:S01]  /*10430*/  @!P6 ST.E.64 desc[UR44][R10.64], R120 ;  /* 0x000000780a00e985 */ /* 0x0001e2000c101b2c */
[----:B------:R-:W-:Y:S01]  /*10440*/  VIADD R6, R19, 0x68 ;  /* 0x0000006813067836 */ /* 0x000fe20000000000 */
[----:B------:R-:W-:Y:S01]  /*10450*/  ISETP.GE.AND P2, PT, R13, UR4, PT ;  /* 0x000000040d007c0c */ /* 0x000fe2000bf46270 */
[----:B------:R-:W-:Y:S01]  /*10460*/  VIADD R7, R19, 0x70 ;  /* 0x0000007013077836 */ /* 0x000fe20000000000 */
[----:B------:R-:W-:Y:S02]  /*10470*/  ISETP.GE.AND P6, PT, R3, UR4, PT ;  /* 0x0000000403007c0c */ /* 0x000fe4000bfc6270 */
[----:B------:R-:W-:-:S02]  /*10480*/  ISETP.GE.AND P4, PT, R6, UR4, PT ;  /* 0x0000000406007c0c */ /* 0x000fc4000bf86270 */
[----:B------:R-:W-:Y:S02]  /*10490*/  ISETP.GE.AND P5, PT, R7, UR4, PT ;  /* 0x0000000407007c0c */ /* 0x000fe4000bfa6270 */
[----:B------:R-:W-:Y:S02]  /*104a0*/  @!P3 LEA.HI R18, R18, R18, RZ, 0x1 ;  /* 0x000000121212b211 */ /* 0x000fe400078f08ff */
[----:B------:R-:W-:Y:S02]  /*104b0*/  @!P1 LEA.HI R12, R12, R12, RZ, 0x1 ;  /* 0x0000000c0c0c9211 */ /* 0x000fe400078f08ff */
[----:B-1----:R-:W-:Y:S02]  /*104c0*/  @!P3 LOP3.LUT R9, R18, 0xfffffffe, RZ, 0xc0, !PT ;  /* 0xfffffffe1209b812 */ /* 0x002fe400078ec0ff */
[----:B------:R-:W-:Y:S02]  /*104d0*/  @!P2 LEA.HI R13, R13, R13, RZ, 0x1 ;  /* 0x0000000d0d0da211 */ /* 0x000fe400078f08ff */
[----:B------:R-:W-:Y:S01]  /*104e0*/  @!P6 LEA.HI R4, R3, R3, RZ, 0x1 ;  /* 0x000000030304e211 */ /* 0x000fe200078f08ff */
[----:B------:R-:W-:Y:S01]  /*104f0*/  @!P3 IMAD.WIDE R8, R9, 0x4, R14 ;  /* 0x000000040908b825 */ /* 0x000fe200078e020e */
[----:B------:R-:W-:-:S02]  /*10500*/  @!P4 LEA.HI R6, R6, R6, RZ, 0x1 ;  /* 0x000000060606c211 */ /* 0x000fc400078f08ff */
[----:B------:R-:W-:Y:S02]  /*10510*/  @!P5 LEA.HI R2, R7, R7, RZ, 0x1 ;  /* 0x000000070702d211 */ /* 0x000fe400078f08ff */
[----:B------:R-:W-:Y:S02]  /*10520*/  @!P0 LOP3.LUT R3, R0, 0xfffffffe, RZ, 0xc0, !PT ;  /* 0xfffffffe00038812 */ /* 0x000fe400078ec0ff */
[----:B------:R-:W-:Y:S02]  /*10530*/  @!P1 LOP3.LUT R5, R12, 0xfffffffe, RZ, 0xc0, !PT ;  /* 0xfffffffe0c059812 */ /* 0x000fe400078ec0ff */
[----:B------:R-:W-:Y:S02]  /*10540*/  @!P2 LOP3.LUT R7, R13, 0xfffffffe, RZ, 0xc0, !PT ;  /* 0xfffffffe0d07a812 */ /* 0x000fe400078ec0ff */
[----:B0-----:R-:W-:Y:S02]  /*10550*/  @!P4 LOP3.LUT R11, R6, 0xfffffffe, RZ, 0xc0, !PT ;  /* 0xfffffffe060bc812 */ /* 0x001fe400078ec0ff */
[----:B------:R-:W-:Y:S01]  /*10560*/  @!P5 LOP3.LUT R13, R2, 0xfffffffe, RZ, 0xc0, !PT ;  /* 0xfffffffe020dd812 */ /* 0x000fe200078ec0ff */
[----:B------:R-:W-:Y:S01]  /*10570*/  @!P0 IMAD.WIDE R2, R3, 0x4, R14 ;  /* 0x0000000403028825 */ /* 0x000fe200078e020e */
[----:B------:R-:W-:-:S03]  /*10580*/  @!P6 LOP3.LUT R21, R4, 0xfffffffe, RZ, 0xc0, !PT ;  /* 0xfffffffe0415e812 */ /* 0x000fc600078ec0ff */
        /* <DEDUP_REMOVED lines=12> */
.L_x_1031:
[----:B------:R-:W-:Y:S05]  /*10650*/  BSYNC B0 ;  /* 0x0000000000007941 */ /* 0x000fea0003800000 */
.L_x_1030:
[----:B------:R-:W-:Y:S01]  /*10660*/  ISETP.GE.AND P0, PT, R17, R16, PT ;  /* 0x000000101100720c */ /* 0x000fe20003f06270 */
[----:B0-----:R0:W1:Y:S04]  /*10670*/  SHFL.IDX PT, R13, R22, 0x1, 0x1c1f ;  /* 0x003c1f00160d7f89 */ /* 0x00106800000e0000 */
[----:B------:R0:W0:Y:S08]  /*10680*/  SHFL.IDX PT, R12, R20, 0x1, 0x1c1f ;  /* 0x003c1f00140c7f89 */ /* 0x00003000000e0000 */
[----:B------:R-:W-:Y:S05]  /*10690*/  @P0 BRA `(.L_x_950) ;  /* 0x0000004800040947 */ /* 0x000fea0003800000 */
[----:B------:R-:W-:Y:S01]  /*106a0*/  ULDC UR4, c[0x0][0xac8] ;  /* 0x0002b20000047ab9 */ /* 0x000fe20000000800 */
[C---:B--2---:R-:W-:Y:S01]  /*106b0*/  VIADD R0, R19.reuse, 0x8 ;  /* 0x0000000813007836 */ /* 0x044fe20000000000 */
[C---:B------:R-:W-:Y:S01]  /*106c0*/  ISETP.GE.AND P0, PT, R19.reuse, UR4, PT ;  /* 0x0000000413007c0c */ /* 0x040fe2000bf06270 */
[C---:B------:R-:W-:Y:S02]  /*106d0*/  VIADD R4, R19.reuse, 0x10 ;  /* 0x0000001013047836 */ /* 0x040fe40000000000 */
[C---:B------:R-:W-:Y:S01]  /*106e0*/  VIADD R6, R19.reuse, 0x18 ;  /* 0x0000001813067836 */ /* 0x040fe20000000000 */
[----:B------:R-:W-:Y:S01]  /*106f0*/  ISETP.GE.AND P5, PT, R0, UR4, PT ;  /* 0x0000000400007c0c */ /* 0x000fe2000bfa6270 */
[C---:B------:R-:W-:Y:S01]  /*10700*/  VIADD R8, R19.reuse, 0x20 ;  /* 0x0000002013087836 */ /* 0x040fe20000000000 */
[----:B------:R-:W-:Y:S01]  /*10710*/  ISETP.GE.AND P6, PT, R4, UR4, PT ;  /* 0x0000000404007c0c */ /* 0x000fe2000bfc6270 */
[C---:B------:R-:W-:Y:S02]  /*10720*/  VIADD R9, R19.reuse, 0x28 ;  /* 0x0000002813097836 */ /* 0x040fe40000000000 */
[C---:B------:R-:W-:Y:S01]  /*10730*/  VIADD R10, R19.reuse, 0x30 ;  /* 0x00000030130a7836 */ /* 0x040fe20000000000 */
[----:B------:R-:W-:Y:S01]  /*10740*/  ISETP.GE.AND P4, PT, R8, UR4, PT ;  /* 0x0000000408007c0c */ /* 0x000fe2000bf86270 */
[----:B------:R-:W-:Y:S01]  /*10750*/  VIADD R11, R19, 0x38 ;  /* 0x00000038130b7836 */ /* 0x000fe20000000000 */
[----:B------:R-:W-:Y:S01]  /*10760*/  ISETP.GE.AND P3, PT, R9, UR4, PT ;  /* 0x0000000409007c0c */ /* 0x000fe2000bf66270 */
[----:B01----:R-:W-:Y:S01]  /*10770*/  @!P0 IMAD.WIDE R2, R19, 0x4, R12 ;  /* 0x0000000413028825 */ /* 0x003fe200078e020c */
[----:B------:R-:W-:-:S02]  /*10780*/  ISETP.GE.AND P2, PT, R10, UR4, PT ;  /* 0x000000040a007c0c */ /* 0x000fc4000bf46270 */
[----:B------:R-:W-:Y:S01]  /*10790*/  ISETP.GE.AND P1, PT, R11, UR4, PT ;  /* 0x000000040b007c0c */ /* 0x000fe2000bf26270 */
[C---:B------:R-:W-:Y:S01]  /*107a0*/  VIADD R16, R19.reuse, 0x40 ;  /* 0x0000004013107836 */ /* 0x040fe20000000000 */
[----:B------:R0:W-:Y:S01]  /*107b0*/  @!P0 ST.E.64 desc[UR44][R2.64], R90 ;  /* 0x0000005a02008985 */ /* 0x0001e2000c101b2c */
[----:B------:R-:W-:Y:S01]  /*107c0*/  ISETP.GE.AND P0, PT, R6, UR4, PT ;  /* 0x0000000406007c0c */ /* 0x000fe2000bf06270 */
[C---:B------:R-:W-:Y:S01]  /*107d0*/  VIADD R18, R19.reuse, 0x48 ;  /* 0x0000004813127836 */ /* 0x040fe20000000000 */
[----:B------:R-:W-:Y:S01]  /*107e0*/  @!P5 LEA.HI R0, R0, R0, RZ, 0x1 ;  /* 0x000000000000d211 */ /* 0x000fe200078f08ff */
[----:B------:R-:W-:Y:S01]  /*107f0*/  VIADD R20, R19, 0x70 ;  /* 0x0000007013147836 */ /* 0x000fe20000000000 */
        /* <DEDUP_REMOVED lines=9> */
[----:B---3--:R-:W-:Y:S01]  /*10890*/  @!P1 LEA.HI R14, R11, R11, RZ, 0x1 ;  /* 0x0000000b0b0e9211 */ /* 0x008fe200078f08ff */
[----:B------:R0:W-:Y:S01]  /*108a0*/  @!P5 ST.E.64 desc[UR44][R2.64], R94 ;  /* 0x0000005e0200d985 */ /* 0x0001e2000c101b2c */
[----:B------:R-:W-:-:S02]  /*108b0*/  @!P0 LOP3.LUT R7, R6, 0xfffffffe, RZ, 0xc0, !PT ;  /* 0xfffffffe06078812 */ /* 0x000fc400078ec0ff */
[----:B------:R-:W-:Y:S01]  /*108c0*/  @!P4 LOP3.LUT R9, R8, 0xfffffffe, RZ, 0xc0, !PT ;  /* 0xfffffffe0809c812 */ /* 0x000fe200078ec0ff */
[----:B------:R1:W-:Y:S01]  /*108d0*/  @!P6 ST.E.64 desc[UR44][R4.64], R98 ;  /* 0x000000620400e985 */ /* 0x0003e2000c101b2c */
[----:B------:R-:W-:Y:S01]  /*108e0*/  @!P3 LOP3.LUT R11, R0, 0xfffffffe, RZ, 0xc0, !PT ;  /* 0xfffffffe000bb812 */ /* 0x000fe200078ec0ff */
[C---:B------:R-:W-:Y:S01]  /*108f0*/  VIADD R0, R19.reuse, 0x50 ;  /* 0x0000005013007836 */ /* 0x040fe20000000000 */
[----:B----4-:R-:W-:Y:S02]  /*10900*/  @!P2 LOP3.LUT R15, R10, 0xfffffffe, RZ, 0xc0, !PT ;  /* 0xfffffffe0a0fa812 */ /* 0x010fe400078ec0ff */
[----:B------:R-:W-:Y:S01]  /*10910*/  @!P1 LOP3.LUT R17, R14, 0xfffffffe, RZ, 0xc0, !PT ;  /* 0xfffffffe0e119812 */ /* 0x000fe200078ec0ff */
[----:B------:R-:W-:Y:S01]  /*10920*/  VIADD R14, R19, 0x58 ;  /* 0x00000058130e7836 */ /* 0x000fe20000000000 */
[----:B------:R-:W-:Y:S02]  /*10930*/  ISETP.GE.AND P5, PT, R16, UR4, PT ;  /* 0x0000000410007c0c */ /* 0x000fe4000bfa6270 */
[----:B------:R-:W-:Y:S01]  /*10940*/  ISETP.GE.AND P6, PT, R18, UR4, PT ;  /* 0x0000000412007c0c */ /* 0x000fe2000bfc6270 */
[----:B0-----:R-:W-:-:S04]  /*10950*/  @!P0 IMAD.WIDE R2, R7, 0x4, R12 ;  /* 0x0000000407028825 */ /* 0x001fc800078e020c */
[--C-:B-1----:R-:W-:Y:S01]  /*10960*/  @!P4 IMAD.WIDE R4, R9, 0x4, R12.reuse ;  /* 0x000000040904c825 */ /* 0x102fe200078e020c */
[----:B------:R0:W-:Y:S01]  /*10970*/  @!P0 ST.E.64 desc[UR44][R2.64], R102 ;  /* 0x0000006602008985 */ /* 0x0001e2000c101b2c */
[----:B------:R-:W-:Y:S02]  /*10980*/  ISETP.GE.AND P0, PT, R0, UR4, PT ;  /* 0x0000000400007c0c */ /* 0x000fe4000bf06270 */
[--C-:B------:R-:W-:Y:S01]  /*10990*/  @!P3 IMAD.WIDE R6, R11, 0x4, R12.reuse ;  /* 0x000000040b06b825 */ /* 0x100fe200078e020c */
[----:B------:R1:W-:Y:S01]  /*109a0*/  @!P4 ST.E.64 desc[UR44][R4.64], R106 ;  /* 0x0000006a0400c985 */ /* 0x0003e2000c101b2c */
[----:B------:R-:W-:Y:S02]  /*109b0*/  ISETP.GE.AND P4, PT, R20, UR4, PT ;  /* 0x0000000414007c0c */ /* 0x000fe4000bf86270 */
[----:B------:R-:W-:Y:S01]  /*109c0*/  @!P2 IMAD.WIDE R8, R15, 0x4, R12 ;  /* 0x000000040f08a825 */ /* 0x000fe200078e020c */
[----:B------:R2:W-:Y:S01]  /*109d0*/  @!P3 ST.E.64 desc[UR44][R6.64], R110 ;  /* 0x0000006e0600b985 */ /* 0x0005e2000c101b2c */
[----:B------:R-:W-:-:S02]  /*109e0*/  @!P5 LEA.HI R16, R16, R16, RZ, 0x1 ;  /* 0x000000101010d211 */ /* 0x000fc400078f08ff */
[----:B------:R-:W-:Y:S01]  /*109f0*/  @!P1 IMAD.WIDE R10, R17, 0x4, R12 ;  /* 0x00000004110a9825 */ /* 0x000fe200078e020c */
[----:B------:R3:W-:Y:S01]  /*10a00*/  @!P2 ST.E.64 desc[UR44][R8.64], R114 ;  /* 0x000000720800a985 */ /* 0x0007e2000c101b2c */
[----:B------:R-:W-:Y:S02]  /*10a10*/  @!P6 LEA.HI R18, R18, R18, RZ, 0x1 ;  /* 0x000000121212e211 */ /* 0x000fe400078f08ff */
[C---:B------:R-:W-:Y:S01]  /*10a20*/  VIADD R15, R19.reuse, 0x60 ;  /* 0x00000060130f7836 */ /* 0x040fe20000000000 */
[----:B------:R4:W-:Y:S01]  /*10a30*/  @!P1 ST.E.64 desc[UR44][R10.64], R118 ;  /* 0x000000760a009985 */ /* 0x0009e2000c101b2c */
[C---:B------:R-:W-:Y:S01]  /*10a40*/  VIADD R17, R19.reuse, 0x68 ;  /* 0x0000006813117836 */ /* 0x040fe20000000000 */
[----:B------:R-:W-:Y:S01]  /*10a50*/  ISETP.GE.AND P1, PT, R14, UR4, PT ;  /* 0x000000040e007c0c */ /* 0x000fe2000bf26270 */
[----:B------:R-:W-:Y:S01]  /*10a60*/  VIADD R19, R19, 0x78 ;  /* 0x0000007813137836 */ /* 0x000fe20000000000 */
[----:B------:R-:W-:Y:S02]  /*10a70*/  ISETP.GE.AND P2, PT, R15, UR4, PT ;  /* 0x000000040f007c0c */ /* 0x000fe4000bf46270 */
[----:B------:R-:W-:-:S02]  /*10a80*/  ISETP.GE.AND P3, PT, R17, UR4, PT ;  /* 0x0000000411007c0c */ /* 0x000fc4000bf66270 */
[----:B0-----:R-:W-:Y:S02]  /*10a90*/  @!P5 LOP3.LUT R3, R16, 0xfffffffe, RZ, 0xc0, !PT ;  /* 0xfffffffe1003d812 */ /* 0x001fe400078ec0ff */
[----:B-1----:R-:W-:Y:S02]  /*10aa0*/  @!P6 LOP3.LUT R5, R18, 0xfffffffe, RZ, 0xc0, !PT ;  /* 0xfffffffe1205e812 */ /* 0x002fe400078ec0ff */
[----:B------:R-:W-:Y:S01]  /*10ab0*/  @!P0 LEA.HI R0, R0, R0, RZ, 0x1 ;  /* 0x0000000000008211 */ /* 0x000fe200078f08ff */
[--C-:B------:R-:W-:Y:S01]  /*10ac0*/  @!P5 IMAD.WIDE R2, R3, 0x4, R12.reuse ;  /* 0x000000040302d825 */ /* 0x100fe200078e020c */
[----:B------:R-:W-:Y:S02]  /*10ad0*/  @!P4 LEA.HI R20, R20, R20, RZ, 0x1 ;  /* 0x000000141414c211 */ /* 0x000fe400078f08ff */
[----:B------:R-:W-:Y:S01]  /*10ae0*/  @!P1 LEA.HI R14, R14, R14, RZ, 0x1 ;  /* 0x0000000e0e0e9211 */ /* 0x000fe200078f08ff */
[----:B------:R-:W-:Y:S01]  /*10af0*/  @!P6 IMAD.WIDE R4, R5, 0x4, R12 ;  /* 0x000000040504e825 */ /* 0x000fe200078e020c */
[----:B------:R-:W-:Y:S01]  /*10b00*/  @!P2 LEA.HI R15, R15, R15, RZ, 0x1 ;  /* 0x0000000f0f0fa211 */ /* 0x000fe200078f08ff */
[----:B------:R0:W-:Y:S01]  /*10b10*/  @!P5 ST.E.64 desc[UR44][R2.64], R122 ;  /* 0x0000007a0200d985 */ /* 0x0001e2000c101b2c */
[----:B------:R-:W-:-:S02]  /*10b20*/  @!P3 LEA.HI R17, R17, R17, RZ, 0x1 ;  /* 0x000000111111b211 */ /* 0x000fc400078f08ff */
[----:B--2---:R-:W-:Y:S01]  /*10b30*/  @!P0 LOP3.LUT R7, R0, 0xfffffffe, RZ, 0xc0, !PT ;  /* 0xfffffffe00078812 */ /* 0x004fe200078ec0ff */
[----:B------:R1:W-:Y:S01]  /*10b40*/  @!P6 ST.E.64 desc[UR44][R4.64], R126 ;  /* 0x0000007e0400e985 */ /* 0x0003e2000c101b2c */
[----:B---3--:R-:W-:Y:S02]  /*10b50*/  @!P1 LOP3.LUT R9, R14, 0xfffffffe, RZ, 0xc0, !PT ;  /* 0xfffffffe0e099812 */ /* 0x008fe400078ec0ff */
[----:B------:R-:W-:Y:S02]  /*10b60*/  @!P2 LOP3.LUT R15, R15, 0xfffffffe, RZ, 0xc0, !PT ;  /* 0xfffffffe0f0fa812 */ /* 0x000fe400078ec0ff */
[----:B------:R-:W-:Y:S02]  /*10b70*/  @!P3 LOP3.LUT R17, R17, 0xfffffffe, RZ, 0xc0, !PT ;  /* 0xfffffffe1111b812 */ /* 0x000fe400078ec0ff */
[----:B----4-:R-:W-:Y:S01]  /*10b80*/  @!P4 LOP3.LUT R11, R20, 0xfffffffe, RZ, 0xc0, !PT ;  /* 0xfffffffe140bc812 */ /* 0x010fe200078ec0ff */
[----:B0-----:R-:W-:-:S04]  /*10b90*/  @!P0 IMAD.WIDE R2, R7, 0x4, R12 ;  /* 0x0000000407028825 */ /* 0x001fc800078e020c */
[--C-:B-1----:R-:W-:Y:S01]  /*10ba0*/  @!P1 IMAD.WIDE R4, R9, 0x4, R12.reuse ;  /* 0x0000000409049825 */ /* 0x102fe200078e020c */
[----:B------:R0:W-:Y:S01]  /*10bb0*/  @!P0 ST.E.64 desc[UR44][R2.64], R130 ;  /* 0x0000008202008985 */ /* 0x0001e2000c101b2c */
[----:B------:R-:W-:Y:S02]  /*10bc0*/  ISETP.GE.AND P0, PT, R19, UR4, PT ;  /* 0x0000000413007c0c */ /* 0x000fe4000bf06270 */
[--C-:B------:R-:W-:Y:S01]  /*10bd0*/  @!P2 IMAD.WIDE R6, R15, 0x4, R12.reuse ;  /* 0x000000040f06a825 */ /* 0x100fe200078e020c */
[----:B------:R0:W-:Y:S03]  /*10be0*/  @!P1 ST.E.64 desc[UR44][R4.64], R134 ;  /* 0x0000008604009985 */ /* 0x0001e6000c101b2c */
[--C-:B------:R-:W-:Y:S01]  /*10bf0*/  @!P3 IMAD.WIDE R8, R17, 0x4, R12.reuse ;  /* 0x000000041108b825 */ /* 0x100fe200078e020c */
[----:B------:R0:W-:Y:S03]  /*10c00*/  @!P2 ST.E.64 desc[UR44][R6.64], R138 ;  /* 0x0000008a0600a985 */ /* 0x0001e6000c101b2c */
[----:B------:R-:W-:Y:S01]  /*10c10*/  @!P4 IMAD.WIDE R10, R11, 0x4, R12 ;  /* 0x000000040b0ac825 */ /* 0x000fe200078e020c */
[----:B------:R0:W-:Y:S04]  /*10c20*/  @!P3 ST.E.64 desc[UR44][R8.64], R142 ;  /* 0x0000008e0800b985 */ /* 0x0001e8000c101b2c */
[----:B------:R0:W-:Y:S01]  /*10c30*/  @!P4 ST.E.64 desc[UR44][R10.64], R146 ;  /* 0x000000920a00c985 */ /* 0x0001e2000c101b2c */
[----:B------:R-:W-:Y:S05]  /*10c40*/  @P0 BRA `(.L_x_950) ;  /* 0x0000004000980947 */ /* 0x000fea0003800000 */
[----:B------:R-:W-:-:S04]  /*10c50*/  LEA.HI R19, R19, R19, RZ, 0x1 ;  /* 0x0000001313137211 */ /* 0x000fc800078f08ff */
[----:B0-----:R-:W-:-:S05]  /*10c60*/  LOP3.LUT R3, R19, 0xfffffffe, RZ, 0xc0, !PT ;  /* 0xfffffffe13037812 */ /* 0x001fca00078ec0ff */
[----:B------:R-:W-:-:S05]  /*10c70*/  IMAD.WIDE R2, R3, 0x4, R12 ;  /* 0x0000000403027825 */ /* 0x000fca00078e020c */
[----:B------:R0:W-:Y:S01]  /*10c80*/  ST.E.64 desc[UR44][R2.64], R150 ;  /* 0x0000009602007985 */ /* 0x0001e2000c101b2c */
[----:B------:R-:W-:Y:S05]  /*10c90*/  BRA `(.L_x_950) ;  /* 0x0000004000847947 */ /* 0x000fea0003800000 */
.L_x_1029:
        /* <DEDUP_REMOVED lines=8> */
[----:B-1----:R-:W-:Y:S02]  /*10d20*/  IMAD R3, R6, UR4, RZ ;  /* 0x0000000406037c24 */ /* 0x002fe4000f8e02ff */
[----:B------:R-:W-:-:S05]  /*10d30*/  VIADD R0, R0, 0xffffff80 ;  /* 0xffffff8000007836 */ /* 0x000fca0000000000 */
[----:B------:R-:W-:-:S13]  /*10d40*/  ISETP.GE.AND P0, PT, R0, R3, PT ;  /* 0x000000030000720c */ /* 0x000fda0003f06270 */
[----:B------:R-:W-:Y:S05]  /*10d50*/  @P0 BRA `(.L_x_950) ;  /* 0x0000004000540947 */ /* 0x000fea0003800000 */
[----:B------:R-:W-:Y:S01]  /*10d60*/  ISETP.NE.AND P0, PT, R6, 0x1, PT ;  /* 0x000000010600780c */ /* 0x000fe20003f05270 */
[----:B------:R-:W0:Y:S01]  /*10d70*/  S2UR UR4, SR_CTAID.Z ;  /* 0x00000000000479c3 */ /* 0x000e220000002700 */
[----:B------:R-:W-:Y:S01]  /*10d80*/  SHF.R.S32.HI R5, RZ, 0x1f, R18 ;  /* 0x0000001fff057819 */ /* 0x000fe20000011412 */
[----:B------:R-:W-:Y:S02]  /*10d90*/  ULDC.64 UR6, c[0x0][0xbd0] ;  /* 0x0002f40000067ab9 */ /* 0x000fe40000000a00 */
[----:B------:R-:W-:-:S04]  /*10da0*/  IMAD.WIDE.U32 R2, R18, UR6, RZ ;  /* 0x0000000612027c25 */ /* 0x000fc8000f8e00ff */
[----:B------:R-:W1:Y:S01]  /*10db0*/  LDC.64 R12, c[0x0][0xbd8] ;  /* 0x0002f600ff0c7b82 */ /* 0x000e620000000a00 */
[----:B------:R-:W-:-:S04]  /*10dc0*/  IMAD R5, R5, UR6, RZ ;  /* 0x0000000605057c24 */ /* 0x000fc8000f8e02ff */
[----:B------:R-:W-:Y:S02]  /*10dd0*/  IMAD R5, R18, UR7, R5 ;  /* 0x0000000712057c24 */ /* 0x000fe4000f8e0205 */
[----:B------:R-:W-:Y:S01]  /*10de0*/  IMAD.MOV R18, RZ, RZ, -R18 ;  /* 0x000000ffff127224 */ /* 0x000fe200078e0a12 */
[----:B------:R-:W2:Y:S01]  /*10df0*/  @P0 LDC R9, c[0x0][0xbec] ;  /* 0x0002fb00ff090b82 */ /* 0x000ea20000000800 */
[----:B------:R-:W-:Y:S02]  /*10e00*/  IMAD.IADD R3, R3, 0x1, R5 ;  /* 0x0000000103037824 */ /* 0x000fe400078e0205 */
[----:B------:R-:W-:-:S05]  /*10e10*/  IMAD.MOV.U32 R5, RZ, RZ, R0 ;  /* 0x000000ffff057224 */ /* 0x000fca00078e0000 */
[----:B------:R-:W3:Y:S01]  /*10e20*/  S2UR UR8, SR_CTAID.Y ;  /* 0x00000000000879c3 */ /* 0x000ee20000002600 */
[----:B0-----:R-:W-:-:S07]  /*10e30*/  USHF.R.S32.HI UR5, URZ, 0x1f, UR4 ;  /* 0x0000001f3f057899 */ /* 0x001fce0008011404 */
[----:B------:R-:W3:Y:S01]  /*10e40*/  LDC R7, c[0x0][0xc50] ;  /* 0x00031400ff077b82 */ /* 0x000ee20000000800 */
[C---:B-1----:R-:W-:Y:S02]  /*10e50*/  IMAD R8, R12.reuse, UR5, RZ ;  /* 0x000000050c087c24 */ /* 0x042fe4000f8e02ff */
[----:B------:R-:W-:-:S04]  /*10e60*/  IMAD.WIDE.U32 R2, R12, UR4, R2 ;  /* 0x000000040c027c25 */ /* 0x000fc8000f8e0002 */
[----:B------:R-:W-:Y:S01]  /*10e70*/  IMAD R13, R13, UR4, R8 ;  /* 0x000000040d0d7c24 */ /* 0x000fe2000f8e0208 */
[----:B------:R-:W0:Y:S01]  /*10e80*/  @P0 LDC R11, c[0x0][0xbf0] ;  /* 0x0002fc00ff0b0b82 */ /* 0x000e220000000800 */
[----:B--2---:R-:W-:Y:S01]  /*10e90*/  @P0 IMAD.HI.U32 R4, R0, R9, RZ ;  /* 0x0000000900040227 */ /* 0x004fe200078e00ff */
[----:B------:R-:W-:-:S03]  /*10ea0*/  ULDC.64 UR4, c[0x0][0xbe0] ;  /* 0x0002f80000047ab9 */ /* 0x000fc60000000a00 */
[----:B------:R-:W-:Y:S02]  /*10eb0*/  IMAD.IADD R3, R13, 0x1, R3 ;  /* 0x000000010d037824 */ /* 0x000fe400078e0203 */
[----:B---3--:R-:W-:-:S04]  /*10ec0*/  IMAD R9, R7, R18, UR8 ;  /* 0x0000000807097e24 */ /* 0x008fc8000f8e0212 */
[----:B------:R-:W-:Y:S01]  /*10ed0*/  IMAD.WIDE.U32 R2, R9, UR4, R2 ;  /* 0x0000000409027c25 */ /* 0x000fe2000f8e0002 */
[----:B0-----:R-:W-:Y:S02]  /*10ee0*/  @P0 SHF.R.U32.HI R5, RZ, R11, R4 ;  /* 0x0000000bff050219 */ /* 0x001fe40000011604 */
[----:B------:R-:W-:Y:S02]  /*10ef0*/  SHF.R.S32.HI R4, RZ, 0x1f, R9 ;  /* 0x0000001fff047819 */ /* 0x000fe40000011409 */
[----:B------:R-:W-:Y:S01]  /*10f00*/  IADD3 R2, P0, R5, R2, RZ ;  /* 0x0000000205027210 */ /* 0x000fe20007f1e0ff */
[----:B------:R-:W-:Y:S02]  /*10f10*/  IMAD.MOV R7, RZ, RZ, -R5 ;  /* 0x000000ffff077224 */ /* 0x000fe400078e0a05 */
[----:B------:R-:W-:Y:S02]  /*10f20*/  IMAD R4, R4, UR4, RZ ;  /* 0x0000000404047c24 */ /* 0x000fe4000f8e02ff */
[----:B------:R-:W-:-:S02]  /*10f30*/  IMAD R7, R6, R7, R0 ;  /* 0x0000000706077224 */ /* 0x000fc400078e0200 */
[----:B------:R-:W-:Y:S01]  /*10f40*/  IMAD R4, R9, UR5, R4 ;  /* 0x0000000509047c24 */ /* 0x000fe2000f8e0204 */
[----:B------:R-:W-:Y:S01]  /*10f50*/  SHF.R.S32.HI R9, RZ, 0x1f, R5 ;  /* 0x0000001fff097819 */ /* 0x000fe20000011405 */
[----:B------:R-:W-:Y:S01]  /*10f60*/  ULDC.64 UR4, c[0x0][0xbc8] ;  /* 0x0002f20000047ab9 */ /* 0x000fe20000000a00 */
[----:B------:R-:W-:Y:S02]  /*10f70*/  SHF.R.S32.HI R0, RZ, 0x1f, R7 ;  /* 0x0000001fff007819 */ /* 0x000fe40000011407 */
[----:B------:R-:W-:-:S03]  /*10f80*/  IADD3.X R3, R9, R3, R4, P0, !PT ;  /* 0x0000000309037210 */ /* 0x000fc600007fe404 */
[----:B------:R-:W-:Y:S02]  /*10f90*/  IMAD R0, R0, UR4, RZ ;  /* 0x0000000400007c24 */ /* 0x000fe4000f8e02ff */
[----:B------:R-:W-:-:S04]  /*10fa0*/  IMAD.WIDE.U32 R2, R7, UR4, R2 ;  /* 0x0000000407027c25 */ /* 0x000fc8000f8e0002 */
[----:B------:R-:W-:Y:S01]  /*10fb0*/  IMAD R5, R7, UR5, R0 ;  /* 0x0000000507057c24 */ /* 0x000fe2000f8e0200 */
[----:B------:R-:W-:Y:S02]  /*10fc0*/  ULDC.64 UR4, c[0x0][0xba8] ;  /* 0x0002ea0000047ab9 */ /* 0x000fe40000000a00 */
[----:B------:R-:W-:Y:S01]  /*10fd0*/  LEA R4, P0, R2, UR4, 0x2 ;  /* 0x0000000402047c11 */ /* 0x000fe2000f8010ff */
[----:B------:R-:W-:-:S05]  /*10fe0*/  IMAD.IADD R3, R3, 0x1, R5 ;  /* 0x0000000103037824 */ /* 0x000fca00078e0205 */
[----:B------:R-:W-:Y:S01]  /*10ff0*/  LEA.HI.X R5, R2, UR5, R3, 0x2, P0 ;  /* 0x0000000502057c11 */ /* 0x000fe200080f1403 */
[----:B------:R-:W-:-:S05]  /*11000*/  IMAD.MOV.U32 R3, RZ, RZ, -0x800000 ;  /* 0xff800000ff037424 */ /* 0x000fca00078e00ff */
[----:B------:R0:W-:Y:S01]  /*11010*/  STG.E desc[UR44][R4.64], R3 ;  /* 0x0000000304007986 */ /* 0x0001e2000c10192c */
[----:B------:R-:W-:Y:S05]  /*11020*/  BRA `(.L_x_950) ;  /* 0x0000003c00a07947 */ /* 0x000fea0003800000 */
.L_x_948:
[----:B------:R-:W-:-:S08]  /*11030*/  NOP ;  /* 0x0000000000007918 */ /* 0x000fd00000000000 */
[----:B--2---:R-:W0:-:S00]  /*11040*/  USETMAXREG.DEALLOC.CTAPOOL 0x18 ;  /* 0x00000018000079c8 */ /* 0x004e0000080e0500 */
        /* <DEDUP_REMOVED lines=16> */
.L_x_1032:
[----:B------:R-:W-:Y:S01]  /*11150*/  ULDC UR7, c[0x0][0xc50] ;  /* 0x0003140000077ab9 */ /* 0x000fe20000000800 */
[----:B------:R-:W-:Y:S01]  /*11160*/  UMOV UR36, UR6 ;  /* 0x0000000600247c82 */ /* 0x000fe20008000000 */
[----:B------:R-:W-:-:S11]  /*11170*/  UISETP.NE.AND UP0, UPT, UR7, 0x1, UPT ;  /* 0x000000010700788c */ /* 0x000fd6000bf05270 */
[----:B------:R-:W-:Y:S01]  /*11180*/  @UP0 ULDC UR4, c[0x0][0xc54] ;  /* 0x0003150000040ab9 */ /* 0x000fe20000000800 */
[----:B------:R-:W-:Y:S01]  /*11190*/  @UP0 ULDC UR8, c[0x0][0xc58] ;  /* 0x0003160000080ab9 */ /* 0x000fe20000000800 */
[----:B------:R-:W-:-:S04]  /*111a0*/  UIMAD.WIDE.U32 UR4, UR6, UR4, URZ ;  /* 0x00000004060472a5 */ /* 0x000fc8000f8e003f */
[----:B------:R-:W-:-:S12]  /*111b0*/  @UP0 USHF.R.U32.HI UR36, URZ, UR8, UR5 ;  /* 0x000000083f240299 */ /* 0x000fd80008011605 */
.L_x_1033:
[----:B------:R-:W-:Y:S01]  /*111c0*/  ISETP.GE.AND P0, PT, R19, RZ, PT ;  /* 0x000000ff1300720c */ /* 0x000fe20003f06270 */
[----:B------:R-:W-:Y:S01]  /*111d0*/  UIADD3 UR41, -UR36, URZ, URZ ;  /* 0x0000003f24297290 */ /* 0x000fe2000fffe13f */
[----:B------:R-:W-:Y:S02]  /*111e0*/  IMAD.MOV.U32 R9, RZ, RZ, 0x1 ;  /* 0x00000001ff097424 */ /* 0x000fe400078e00ff */
[----:B------:R-:W-:Y:S01]  /*111f0*/  IMAD.MOV.U32 R0, RZ, RZ, RZ ;  /* 0x000000ffff007224 */ /* 0x000fe200078e00ff */
[----:B------:R-:W-:Y:S01]  /*11200*/  UIMAD UR41, UR7, UR41, UR6 ;  /* 0x00000029072972a4 */ /* 0x000fe2000f8e0206 */
[----:B------:R-:W-:-:S07]  /*11210*/  IMAD.MOV.U32 R3, RZ, RZ, 0x1 ;  /* 0x00000001ff037424 */ /* 0x000fce00078e00ff */
[----:B------:R-:W-:Y:S05]  /*11220*/  @!P0 BRA `(.L_x_1034) ;  /* 0x0000003800608947 */ /* 0x000fea0003800000 */
[----:B------:R-:W0:Y:S01]  /*11230*/  S2UR UR40, SR_CTAID.X ;  /* 0x00000000002879c3 */ /* 0x000e220000002500 */
[----:B------:R-:W-:Y:S01]  /*11240*/  ULDC.64 UR4, c[0x0][0x418] ;  /* 0x0001060000047ab9 */ /* 0x000fe20000000a00 */
[----:B------:R-:W-:Y:S01]  /*11250*/  ULDC UR6, c[0x0][0x448] ;  /* 0x0001120000067ab9 */ /* 0x000fe20000000800 */
[----:B------:R-:W-:Y:S02]  /*11260*/  UISETP.NE.U32.AND UP0, UPT, UR4, URZ, UPT ;  /* 0x0000003f0400728c */ /* 0x000fe4000bf05070 */
[----:B------:R-:W-:Y:S02]  /*11270*/  UISETP.NE.AND UP1, UPT, UR6, 0x1, UPT ;  /* 0x000000010600788c */ /* 0x000fe4000bf25270 */
[----:B------:R-:W-:Y:S01]  /*11280*/  UISETP.NE.AND.EX UP0, UPT, UR5, URZ, UPT, UP0 ;  /* 0x0000003f0500728c */ /* 0x000fe2000bf05300 */
[----:B------:R-:W-:Y:S02]  /*11290*/  ULDC UR6, c[0x0][0x424] ;  /* 0x0001090000067ab9 */ /* 0x000fe40000000800 */
[----:B------:R-:W-:Y:S01]  /*112a0*/  ULDC.64 UR4, c[0x0][0x9e0] ;  /* 0x0002780000047ab9 */ /* 0x000fe20000000a00 */
[----:B------:R-:W-:-:S02]  /*112b0*/  USEL UR9, UR6, 0x1, UP0 ;  /* 0x0000000106097887 */ /* 0x000fc40008000000 */
[----:B------:R-:W-:Y:S01]  /*112c0*/  UISETP.GE.AND UP0, UPT, UR5, 0x1, UPT ;  /* 0x000000010500788c */ /* 0x000fe2000bf06270 */
[----:B------:R-:W-:Y:S02]  /*112d0*/  ULDC UR10, c[0x0][0x288] ;  /* 0x0000a200000a7ab9 */ /* 0x000fe40000000800 */
[----:B------:R-:W-:Y:S01]  /*112e0*/  @UP1 ULDC UR7, c[0x0][0x44c] ;  /* 0x0001130000071ab9 */ /* 0x000fe20000000800 */
[----:B------:R-:W-:Y:S01]  /*112f0*/  ULDC UR12, c[0x0][0x2f0] ;  /* 0x0000bc00000c7ab9 */ /* 0x000fe20000000800 */
[----:B------:R-:W-:Y:S01]  /*11300*/  UIADD3 UR11, -UR10, 0x1, URZ ;  /* 0x000000010a0b7890 */ /* 0x000fe2000fffe13f */
[----:B------:R-:W-:Y:S01]  /*11310*/  PLOP3.LUT P1, PT, PT, PT, UP0, 0x80, 0x0 ;  /* 0x000000000000781c */ /* 0x000fe20003f2f008 */
[----:B------:R-:W-:Y:S01]  /*11320*/  UIMAD UR13, UR9, UR12, 0x7f ;  /* 0x0000007f090d74a4 */ /* 0x000fe2000f8e020c */
[----:B------:R-:W-:Y:S01]  /*11330*/  @UP1 ULDC UR14, c[0x0][0x450] ;  /* 0x00011400000e1ab9 */ /* 0x000fe20000000800 */
[----:B------:R-:W-:Y:S02]  /*11340*/  UIMAD UR11, UR9, UR12, UR11 ;  /* 0x0000000c090b72a4 */ /* 0x000fe4000f8e020b */
[----:B0-----:R-:W-:-:S04]  /*11350*/  USHF.L.U32 UR40, UR40, 0x7, URZ ;  /* 0x0000000728287899 */ /* 0x001fc8000800063f */
[----:B------:R-:W-:-:S04]  /*11360*/  UIADD3 UR8, UR40, 0x7f, URZ ;  /* 0x0000007f28087890 */ /* 0x000fc8000fffe03f */
[----:B------:R-:W-:-:S04]  /*11370*/  UIMAD.WIDE.U32 UR6, UR8, UR7, URZ ;  /* 0x00000007080672a5 */ /* 0x000fc8000f8e003f */
[----:B------:R-:W-:Y:S02]  /*11380*/  @UP1 USHF.R.U32.HI UR8, URZ, UR14, UR7 ;  /* 0x0000000e3f081299 */ /* 0x000fe40008011607 */
[----:B------:R-:W-:Y:S02]  /*11390*/  USHF.R.S32.HI UR7, URZ, 0x1f, UR13 ;  /* 0x0000001f3f077899 */ /* 0x000fe4000801140d */
[----:B------:R-:W-:Y:S02]  /*113a0*/  UIADD3 UR6, UR11, UR8, URZ ;  /* 0x000000080b067290 */ /* 0x000fe4000fffe03f */
[----:B------:R-:W-:Y:S02]  /*113b0*/  ULEA.HI UR7, UR7, UR13, URZ, 0x7 ;  /* 0x0000000d07077291 */ /* 0x000fe4000f8f383f */
[----:B------:R-:W-:Y:S02]  /*113c0*/  UIADD3 UR4, UR6, UR4, URZ ;  /* 0x0000000406047290 */ /* 0x000fe4000fffe03f */
[----:B------:R-:W-:Y:S01]  /*113d0*/  USHF.R.S32.HI UR39, URZ, 0x7, UR7 ;  /* 0x000000073f277899 */ /* 0x000fe20008011407 */
[----:B------:R-:W-:Y:S11]  /*113e0*/  @!P1 BRA `(.L_x_1035) ;  /* 0x0000000000449947 */ /* 0x000ff60003800000 */
[----:B------:R-:W-:Y:S01]  /*113f0*/  ISETP.LT.AND P0, PT, RZ, UR6, PT ;  /* 0x00000006ff007c0c */ /* 0x000fe2000bf01270 */
[----:B------:R-:W-:-:S12]  /*11400*/  UIADD3 UR8, UR6, -0x1, URZ ;  /* 0xffffffff06087890 */ /* 0x000fd8000fffe03f */
[----:B------:R-:W-:Y:S05]  /*11410*/  @P0 BRA `(.L_x_1036) ;  /* 0x00000000001c0947 */ /* 0x000fea0003800000 */
[----:B------:R-:W-:Y:S02]  /*11420*/  UISETP.NE.AND UP0, UPT, UR5, 0x1, UPT ;  /* 0x000000010500788c */ /* 0x000fe4000bf05270 */
[----:B------:R-:W-:-:S09]  /*11430*/  UIADD3 UR8, -UR6, URZ, URZ ;  /* 0x0000003f06087290 */ /* 0x000fd2000fffe13f */
[----:B------:R-:W-:Y:S02]  /*11440*/  @UP0 ULDC.64 UR14, c[0x0][0x9e8] ;  /* 0x00027a00000e0ab9 */ /* 0x000fe40000000a00 */
[----:B------:R-:W-:-:S04]  /*11450*/  UIMAD.WIDE.U32 UR6, UR8, UR14, URZ ;  /* 0x0000000e080672a5 */ /* 0x000fc8000f8e003f */
[----:B------:R-:W-:-:S04]  /*11460*/  @UP0 USHF.R.U32.HI UR8, URZ, UR15, UR7 ;  /* 0x0000000f3f080299 */ /* 0x000fc80008011607 */
[----:B------:R-:W-:Y:S01]  /*11470*/  ULOP3.LUT UR8, URZ, UR8, URZ, 0x33, !UPT ;  /* 0x000000083f087292 */ /* 0x000fe2000f8e333f */
[----:B------:R-:W-:Y:S11]  /*11480*/  BRA `(.L_x_1037) ;  /* 0x0000000000107947 */ /* 0x000ff60003800000 */
.L_x_1036:
[----:B------:R-:W-:-:S11]  /*11490*/  UISETP.NE.AND UP0, UPT, UR5, 0x1, UPT ;  /* 0x000000010500788c */ /* 0x000fd6000bf05270 */
[----:B------:R-:W-:Y:S02]  /*114a0*/  @UP0 ULDC.64 UR14, c[0x0][0x9e8] ;  /* 0x00027a00000e0ab9 */ /* 0x000fe40000000a00 */
[----:B------:R-:W-:-:S04]  /*114b0*/  UIMAD.WIDE.U32 UR6, UR8, UR14, URZ ;  /* 0x0000000e080672a5 */ /* 0x000fc8000f8e003f */
[----:B------:R-:W-:-:S12]  /*114c0*/  @UP0 USHF.R.U32.HI UR8, URZ, UR15, UR7 ;  /* 0x0000000f3f080299 */ /* 0x000fd80008011607 */
.L_x_1037:
[----:B------:R-:W-:-:S04]  /*114d0*/  UIMAD UR8, UR8, UR5, UR5 ;  /* 0x00000005080872a4 */ /* 0x000fc8000f8e0205 */
[----:B------:R-:W-:-:S04]  /*114e0*/  UISETP.LT.AND UP0, UPT, UR4, UR8, UPT ;  /* 0x000000080400728c */ /* 0x000fc8000bf01270 */
[----:B------:R-:W-:-:S12]  /*114f0*/  USEL UR4, UR4, UR8, UP0 ;  /* 0x0000000804047287 */ /* 0x000fd80008000000 */
.L_x_1035:
[----:B------:R-:W-:Y:S01]  /*11500*/  UIADD3 UR4, UR4, 0x7f, URZ ;  /* 0x0000007f04047890 */ /* 0x000fe2000fffe03f */
[----:B------:R-:W-:Y:S01]  /*11510*/  @UP1 ULDC UR6, c[0x0][0x44c] ;  /* 0x0001130000061ab9 */ /* 0x000fe20000000800 */
[----:B------:R-:W-:Y:S02]  /*11520*/  @UP1 ULDC UR11, c[0x0][0x450] ;  /* 0x00011400000b1ab9 */ /* 0x000fe40000000800 */
[----:B------:R-:W-:Y:S02]  /*11530*/  USHF.R.S32.HI UR8, URZ, 0x1f, UR4 ;  /* 0x0000001f3f087899 */ /* 0x000fe40008011404 */
[----:B------:R-:W-:Y:S02]  /*11540*/  UIMAD.WIDE.U32 UR6, UR40, UR6, URZ ;  /* 0x00000006280672a5 */ /* 0x000fe4000f8e003f */
[----:B------:R-:W-:Y:S02]  /*11550*/  ULEA.HI UR8, UR8, UR4, URZ, 0x7 ;  /* 0x0000000408087291 */ /* 0x000fe4000f8f383f */
[----:B------:R-:W-:Y:S01]  /*11560*/  UIMAD UR9, UR9, UR12, -UR10 ;  /* 0x0000000c090972a4 */ /* 0x000fe2000f8e0a0a */
[----:B------:R-:W-:Y:S01]  /*11570*/  UMOV UR4, UR40 ;  /* 0x0000002800047c82 */ /* 0x000fe20008000000 */
[----:B------:R-:W-:-:S02]  /*11580*/  USHF.R.S32.HI UR42, URZ, 0x7, UR8 ;  /* 0x000000073f2a7899 */ /* 0x000fc40008011408 */
[----:B------:R-:W-:Y:S02]  /*11590*/  @UP1 USHF.R.U32.HI UR4, URZ, UR11, UR7 ;  /* 0x0000000b3f041299 */ /* 0x000fe40008011607 */
[----:B------:R-:W-:Y:S02]  /*115a0*/  UISETP.LT.AND UP0, UPT, UR39, UR42, UPT ;  /* 0x0000002a2700728c */ /* 0x000fe4000bf01270 */
[----:B------:R-:W-:Y:S01]  /*115b0*/  UIADD3 UR4, UR9, UR4, URZ ;  /* 0x0000000409047290 */ /* 0x000fe2000fffe03f */
[----:B------:R-:W-:Y:S01]  /*115c0*/  ULDC UR8, c[0x0][0x9dc] ;  /* 0x0002770000087ab9 */ /* 0x000fe20000000800 */
[----:B------:R-:W-:Y:S02]  /*115d0*/  USEL UR9, UR39, UR42, UP0 ;  /* 0x0000002a27097287 */ /* 0x000fe40008000000 */
[----:B------:R-:W-:Y:S01]  /*115e0*/  UIADD3 UR8, UR4, -UR8, URZ ;  /* 0x8000000804087290 */ /* 0x000fe2000fffe03f */
[----:B------:R-:W-:Y:S11]  /*115f0*/  @!P1 BRA `(.L_x_1038) ;  /* 0x0000000000449947 */ /* 0x000ff60003800000 */
[----:B------:R-:W-:-:S06]  /*11600*/  UISETP.GT.AND UP0, UPT, UR4, -0x1, UPT ;  /* 0xffffffff0400788c */ /* 0x000fcc000bf04270 */
[----:B------:R-:W-:-:S13]  /*11610*/  PLOP3.LUT P0, PT, PT, PT, UP0, 0x80, 0x0 ;  /* 0x000000000000781c */ /* 0x000fda0003f0f008 */
[----:B------:R-:W-:Y:S05]  /*11620*/  @P0 BRA `(.L_x_1039) ;  /* 0x00000000001c0947 */ /* 0x000fea0003800000 */
[----:B------:R-:W-:Y:S02]  /*11630*/  UISETP.NE.AND UP0, UPT, UR5, 0x1, UPT ;  /* 0x000000010500788c */ /* 0x000fe4000bf05270 */
[----:B------:R-:W-:-:S09]  /*11640*/  ULOP3.LUT UR4, URZ, UR4, URZ, 0x33, !UPT ;  /* 0x000000043f047292 */ /* 0x000fd2000f8e333f */
[----:B------:R-:W-:Y:S02]  /*11650*/  @UP0 ULDC.64 UR10, c[0x0][0x9e8] ;  /* 0x00027a00000a0ab9 */ /* 0x000fe40000000a00 */
[----:B------:R-:W-:-:S04]  /*11660*/  UIMAD.WIDE.U32 UR6, UR4, UR10, URZ ;  /* 0x0000000a040672a5 */ /* 0x000fc8000f8e003f */
[----:B------:R-:W-:-:S04]  /*11670*/  @UP0 USHF.R.U32.HI UR4, URZ, UR11, UR7 ;  /* 0x0000000b3f040299 */ /* 0x000fc80008011607 */
[----:B------:R-:W-:Y:S01]  /*11680*/  ULOP3.LUT UR4, URZ, UR4, URZ, 0x33, !UPT ;  /* 0x000000043f047292 */ /* 0x000fe2000f8e333f */
[----:B------:R-:W-:Y:S11]  /*11690*/  BRA `(.L_x_1040) ;  /* 0x0000000000107947 */ /* 0x000ff60003800000 */
.L_x_1039:
[----:B------:R-:W-:-:S11]  /*116a0*/  UISETP.NE.AND UP0, UPT, UR5, 0x1, UPT ;  /* 0x000000010500788c */ /* 0x000fd6000bf05270 */
[----:B------:R-:W-:Y:S02]  /*116b0*/  @UP0 ULDC.64 UR10, c[0x0][0x9e8] ;  /* 0x00027a00000a0ab9 */ /* 0x000fe40000000a00 */
[----:B------:R-:W-:-:S04]  /*116c0*/  UIMAD.WIDE.U32 UR6, UR4, UR10, URZ ;  /* 0x0000000a040672a5 */ /* 0x000fc8000f8e003f */
[----:B------:R-:W-:-:S12]  /*116d0*/  @UP0 USHF.R.U32.HI UR4, URZ, UR11, UR7 ;  /* 0x0000000b3f040299 */ /* 0x000fd80008011607 */
.L_x_1040:
[----:B------:R-:W-:-:S04]  /*116e0*/  UIMAD UR4, UR4, UR5, URZ ;  /* 0x00000005040472a4 */ /* 0x000fc8000f8e023f */
[----:B------:R-:W-:-:S04]  /*116f0*/  UISETP.LT.AND UP0, UPT, UR8, UR4, UPT ;  /* 0x000000040800728c */ /* 0x000fc8000bf01270 */
[----:B------:R-:W-:-:S12]  /*11700*/  USEL UR8, UR8, UR4, !UP0 ;  /* 0x0000000408087287 */ /* 0x000fd8000c000000 */
.L_x_1038:
[----:B------:R-:W-:Y:S02]  /*11710*/  USHF.R.S32.HI UR4, URZ, 0x1f, UR8 ;  /* 0x0000001f3f047899 */ /* 0x000fe40008011408 */
[----:B------:R-:W-:Y:S02]  /*11720*/  USHF.R.U32.HI UR5, URZ, 0x10, UR41 ;  /* 0x000000103f057899 */ /* 0x000fe40008011629 */
[----:B------:R-:W-:Y:S02]  /*11730*/  ULEA.HI UR4, UR4, UR8, URZ, 0x7 ;  /* 0x0000000804047291 */ /* 0x000fe4000f8f383f */
[----:B------:R-:W-:Y:S02]  /*11740*/  UISETP.NE.AND UP0, UPT, UR5, URZ, UPT ;  /* 0x0000003f0500728c */ /* 0x000fe4000bf05270 */
[----:B------:R-:W-:Y:S02]  /*11750*/  USHF.R.S32.HI UR4, URZ, 0x7, UR4 ;  /* 0x000000073f047899 */ /* 0x000fe40008011404 */
[----:B------:R-:W-:-:S04]  /*11760*/  ULOP3.LUT UR41, UR41, 0xffff, URZ, 0xc0, !UPT ;  /* 0x0000ffff29297892 */ /* 0x000fc8000f8ec03f */
[----:B------:R-:W-:-:S03]  /*11770*/  VIMNMX R7, RZ, UR4, !PT ;  /* 0x00000004ff077c48 */ /* 0x000fc6000ffe0100 */
[----:B------:R-:W-:Y:S01]  /*11780*/  @!UP0 ULDC UR5, c[0x0][0x9f0] ;  /* 0x00027c0000058ab9 */ /* 0x000fe20000000800 */
[----:B------:R-:W-:Y:S01]  /*11790*/  ISETP.LT.AND P0, PT, R7, UR9, PT ;  /* 0x0000000907007c0c */ /* 0x000fe2000bf01270 */
[----:B------:R0:W-:Y:S04]  /*117a0*/  STL [R1+0x8], R7 ;  /* 0x0000080701007387 */ /* 0x0001e80000100800 */
[----:B------:R0:W-:Y:S08]  /*117b0*/  STL [R1+0xc], RZ ;  /* 0x00000cff01007387 */ /* 0x0001f00000100800 */
[----:B0-----:R-:W-:Y:S05]  /*117c0*/  @!P0 BRA `(.L_x_1041) ;  /* 0x0000000000708947 */ /* 0x001fea0003800000 */
[----:B------:R-:W-:Y:S01]  /*117d0*/  IMAD.U32 R6, RZ, RZ, UR5 ;  /* 0x00000005ff067e24 */ /* 0x000fe2000f8e00ff */
[----:B------:R-:W-:Y:S01]  /*117e0*/  UIADD3 UR4, UR5, -0x1, UR9 ;  /* 0xffffffff05047890 */ /* 0x000fe2000fffe009 */
[----:B------:R-:W-:-:S03]  /*117f0*/  IMAD.MOV.U32 R2, RZ, RZ, RZ ;  /* 0x000000ffff027224 */ /* 0x000fc600078e00ff */
[-C--:B------:R-:W-:Y:S02]  /*11800*/  IABS R0, R6.reuse ;  /* 0x0000000600007213 */ /* 0x080fe40000000000 */
[----:B------:R-:W-:Y:S02]  /*11810*/  IABS R6, R6 ;  /* 0x0000000600067213 */ /* 0x000fe40000000000 */
[----:B------:R-:W0:Y:S08]  /*11820*/  I2F.RP R4, R0 ;  /* 0x0000000000047306 */ /* 0x000e300000209400 */
[----:B0-----:R-:W0:Y:S02]  /*11830*/  MUFU.RCP R4, R4 ;  /* 0x0000000400047308 */ /* 0x001e240000001000 */
[----:B0-----:R-:W-:-:S06]  /*11840*/  VIADD R3, R4, 0xffffffe ;  /* 0x0ffffffe04037836 */ /* 0x001fcc0000000000 */
[----:B------:R-:W0:Y:S02]  /*11850*/  F2I.FTZ.U32.TRUNC.NTZ R3, R3 ;  /* 0x0000000300037305 */ /* 0x000e24000021f000 */
[----:B0-----:R-:W-:-:S04]  /*11860*/  IMAD.MOV R5, RZ, RZ, -R3 ;  /* 0x000000ffff057224 */ /* 0x001fc800078e0a03 */
[----:B------:R-:W-:-:S04]  /*11870*/  IMAD R5, R5, R0, RZ ;  /* 0x0000000005057224 */ /* 0x000fc800078e02ff */
[----:B------:R-:W-:Y:S01]  /*11880*/  IMAD.HI.U32 R5, R3, R5, R2 ;  /* 0x0000000503057227 */ /* 0x000fe200078e0002 */
[----:B------:R-:W-:-:S03]  /*11890*/  IADD3 R2, -R7, UR4, RZ ;  /* 0x0000000407027c10 */ /* 0x000fc6000fffe1ff */
[----:B------:R-:W-:Y:S01]  /*118a0*/  IMAD.MOV R3, RZ, RZ, -R6 ;  /* 0x000000ffff037224 */ /* 0x000fe200078e0a06 */
[----:B------:R-:W-:Y:S02]  /*118b0*/  IABS R4, R2 ;  /* 0x0000000200047213 */ /* 0x000fe40000000000 */
[----:B------:R-:W-:-:S03]  /*118c0*/  LOP3.LUT R2, R2, UR5, RZ, 0x3c, !PT ;  /* 0x0000000502027c12 */ /* 0x000fc6000f8e3cff */
[----:B------:R-:W-:Y:S01]  /*118d0*/  IMAD.HI.U32 R5, R5, R4, RZ ;  /* 0x0000000405057227 */ /* 0x000fe200078e00ff */
[----:B------:R-:W-:-:S03]  /*118e0*/  ISETP.GE.AND P2, PT, R2, RZ, PT ;  /* 0x000000ff0200720c */ /* 0x000fc60003f46270 */
[----:B------:R-:W-:-:S05]  /*118f0*/  IMAD R3, R5, R3, R4 ;  /* 0x0000000305037224 */ /* 0x000fca00078e0204 */
[----:B------:R-:W-:-:S13]  /*11900*/  ISETP.GT.U32.AND P1, PT, R0, R3, PT ;  /* 0x000000030000720c */ /* 0x000fda0003f24070 */
[----:B------:R-:W-:Y:S02]  /*11910*/  @!P1 IMAD.IADD R3, R3, 0x1, -R0 ;  /* 0x0000000103039824 */ /* 0x000fe400078e0a00 */
[----:B------:R-:W-:Y:S01]  /*11920*/  @!P1 VIADD R5, R5, 0x1 ;  /* 0x0000000105059836 */ /* 0x000fe20000000000 */
[----:B------:R-:W-:Y:S02]  /*11930*/  ISETP.NE.AND P1, PT, RZ, UR5, PT ;  /* 0x00000005ff007c0c */ /* 0x000fe4000bf25270 */
[----:B------:R-:W-:-:S13]  /*11940*/  ISETP.GE.U32.AND P0, PT, R3, R0, PT ;  /* 0x000000000300720c */ /* 0x000fda0003f06070 */
[----:B------:R-:W-:-:S04]  /*11950*/  @P0 VIADD R5, R5, 0x1 ;  /* 0x0000000105050836 */ /* 0x000fc80000000000 */
[----:B------:R-:W-:Y:S01]  /*11960*/  @!P2 IMAD.MOV R5, RZ, RZ, -R5 ;  /* 0x000000ffff05a224 */ /* 0x000fe200078e0a05 */
[----:B------:R-:W-:-:S05]  /*11970*/  @!P1 LOP3.LUT R5, RZ, UR5, RZ, 0x33, !PT ;  /* 0x00000005ff059c12 */ /* 0x000fca000f8e33ff */
[----:B------:R0:W-:Y:S02]  /*11980*/  STL [R1+0xc], R5 ;  /* 0x00000c0501007387 */ /* 0x0001e40000100800 */
.L_x_1041:
[----:B------:R-:W2:Y:S01]  /*11990*/  LDL R2, [R1+0xc] ;  /* 0x00000c0001027983 */ /* 0x000ea20000100800 */
[----:B------:R-:W-:Y:S02]  /*119a0*/  IMAD.MOV.U32 R9, RZ, RZ, 0x1 ;  /* 0x00000001ff097424 */ /* 0x000fe400078e00ff */
[----:B------:R-:W-:Y:S02]  /*119b0*/  IMAD.MOV.U32 R3, RZ, RZ, 0x1 ;  /* 0x00000001ff037424 */ /* 0x000fe400078e00ff */
[----:B--2---:R-:W-:-:S05]  /*119c0*/  IMAD R0, R2, UR41, R7 ;  /* 0x0000002902007c24 */ /* 0x004fca000f8e0207 */
[----:B------:R-:W-:Y:S01]  /*119d0*/  VIADDMNMX R18, R0, R2, UR9, PT ;  /* 0x0000000900127e46 */ /* 0x000fe2000b800102 */
[----:B------:R1:W-:Y:S03]  /*119e0*/  STL [R1+0x4], R0 ;  /* 0x0000040001007387 */ /* 0x0003e60000100800 */
[----:B------:R-:W-:Y:S01]  /*119f0*/  ISETP.GT.AND P0, PT, R18, R0, PT ;  /* 0x000000001200720c */ /* 0x000fe20003f04270 */
[----:B------:R2:W-:Y:S01]  /*11a00*/  STL [R1+0x10], R18 ;  /* 0x0000101201007387 */ /* 0x0005e20000100800 */
[----:B-1----:R-:W-:-:S11]  /*11a10*/  IMAD.MOV.U32 R0, RZ, RZ, RZ ;  /* 0x000000ffff007224 */ /* 0x002fd600078e00ff */
[----:B--2---:R-:W-:Y:S05]  /*11a20*/  @!P0 BRA `(.L_x_1034) ;  /* 0x0000003000608947 */ /* 0x004fea0003800000 */
[----:B------:R-:W1:Y:S01]  /*11a30*/  S2UR UR4, SR_CgaCtaId ;  /* 0x00000000000479c3 */ /* 0x000e620000008800 */
[----:B------:R-:W-:Y:S02]  /*11a40*/  UMOV UR38, 0x400 ;  /* 0x0000040000267882 */ /* 0x000fe40000000000 */
[----:B-1----:R-:W-:-:S04]  /*11a50*/  ULEA UR38, UR4, UR38, 0x18 ;  /* 0x0000002604267291 */ /* 0x002fc8000f8ec03f */
        /* <DEDUP_REMOVED lines=8> */
[----:B------:R-:W-:Y:S02]  /*11ae0*/  IMAD.U32 R4, RZ, RZ, UR6 ;  /* 0x00000006ff047e24 */ /* 0x000fe4000f8e00ff */
[----:B------:R-:W1:Y:S01]  /*11af0*/  LDC.64 R2, c[0x4][R2] ;  /* 0x0100000002027b82 */ /* 0x000e620000000a00 */
[----:B0-----:R-:W-:Y:S02]  /*11b00*/  IMAD.U32 R5, RZ, RZ, UR7 ;  /* 0x00000007ff057e24 */ /* 0x001fe4000f8e00ff */
        /* <DEDUP_REMOVED lines=8> */
[----:B-1----:R-:W-:Y:S05]  /*11b90*/  CALL.ABS.NOINC R2 ;  /* 0x0000000002007343 */ /* 0x002fea0003c00000 */
.L_x_1042:
        /* <DEDUP_REMOVED lines=8> */
[----:B------:R1:W2:Y:S01]  /*11c20*/  LDC.64 R2, c[0x4][R16] ;  /* 0x0100000010027b82 */ /* 0x0002a20000000a00 */
[----:B------:R-:W-:Y:S02]  /*11c30*/  IMAD.U32 R4, RZ, RZ, UR6 ;  /* 0x00000006ff047e24 */ /* 0x000fe4000f8e00ff */
[----:B0-----:R-:W-:Y:S02]  /*11c40*/  IMAD.U32 R5, RZ, RZ, UR7 ;  /* 0x00000007ff057e24 */ /* 0x001fe4000f8e00ff */
[----:B------:R-:W-:Y:S02]  /*11c50*/  IMAD.U32 R6, RZ, RZ, UR8 ;  /* 0x00000008ff067e24 */ /* 0x000fe4000f8e00ff */
[----:B------:R-:W-:-:S02]  /*11c60*/  IMAD.U32 R7, RZ, RZ, UR9 ;  /* 0x00000009ff077e24 */ /* 0x000fc4000f8e00ff */
[----:B------:R-:W-:Y:S02]  /*11c70*/  IMAD.U32 R10, RZ, RZ, UR4 ;  /* 0x00000004ff0a7e24 */ /* 0x000fe4000f8e00ff */
[----:B------:R-:W-:Y:S02]  /*11c80*/  IMAD.U32 R11, RZ, RZ, UR5 ;  /* 0x00000005ff0b7e24 */ /* 0x000fe4000f8e00ff */
[----:B------:R-:W-:Y:S02]  /*11c90*/  IMAD.MOV.U32 R8, RZ, RZ, 0x70 ;  /* 0x00000070ff087424 */ /* 0x000fe400078e00ff */
[----:B------:R-:W-:Y:S02]  /*11ca0*/  IMAD.MOV.U32 R12, RZ, RZ, 0x1 ;  /* 0x00000001ff0c7424 */ /* 0x000fe400078e00ff */
[----:B-1----:R-:W-:-:S07]  /*11cb0*/  IMAD.MOV.U32 R13, RZ, RZ, RZ ;  /* 0x000000ffff0d7224 */ /* 0x002fce00078e00ff */
[----:B------:R-:W-:-:S07]  /*11cc0*/  LEPC R20, `(.L_x_1044) ;  /* 0x000000001014794e */ /* 0x000fce0000000000 */
[----:B--2---:R-:W-:Y:S05]  /*11cd0*/  CALL.ABS.NOINC R2 ;  /* 0x0000000002007343 */ /* 0x004fea0003c00000 */
.L_x_1044:
[----:B------:R0:W1:Y:S01]  /*11ce0*/  LDC.64 R2, c[0x4][R16] ;  /* 0x0100000010027b82 */ /* 0x0000620000000a00 */
[----:B------:R-:W-:Y:S01]  /*11cf0*/  ULDC.64 UR6, c[0x4][0xa0] ;  /* 0x0100280000067ab9 */ /* 0x000fe20000000a00 */
[----:B------:R-:W-:Y:S01]  /*11d00*/  ULDC.64 UR8, c[0x4][0xa8] ;  /* 0x01002a0000087ab9 */ /* 0x000fe20000000a00 */
[----:B------:R-:W-:Y:S01]  /*11d10*/  ULDC.64 UR4, c[0x4][0x18] ;  /* 0x0100060000047ab9 */ /* 0x000fe20000000a00 */
[----:B------:R-:W-:Y:S02]  /*11d20*/  IMAD.U32 R4, RZ, RZ, UR6 ;  /* 0x00000006ff047e24 */ /* 0x000fe4000f8e00ff */
[----:B------:R-:W-:Y:S02]  /*11d30*/  IMAD.U32 R5, RZ, RZ, UR7 ;  /* 0x00000007ff057e24 */ /* 0x000fe4000f8e00ff */
[----:B------:R-:W-:Y:S02]  /*11d40*/  IMAD.U32 R6, RZ, RZ, UR8 ;  /* 0x00000008ff067e24 */ /* 0x000fe4000f8e00ff */
[----:B------:R-:W-:-:S02]  /*11d50*/  IMAD.U32 R7, RZ, RZ, UR9 ;  /* 0x00000009ff077e24 */ /* 0x000fc4000f8e00ff */
[----:B------:R-:W-:Y:S02]  /*11d60*/  IMAD.U32 R10, RZ, RZ, UR4 ;  /* 0x00000004ff0a7e24 */ /* 0x000fe4000f8e00ff */
[----:B------:R-:W-:Y:S02]  /*11d70*/  IMAD.U32 R11, RZ, RZ, UR5 ;  /* 0x00000005ff0b7e24 */ /* 0x000fe4000f8e00ff */
[----:B------:R-:W-:Y:S02]  /*11d80*/  IMAD.MOV.U32 R8, RZ, RZ, 0x70 ;  /* 0x00000070ff087424 */ /* 0x000fe400078e00ff */
[----:B------:R-:W-:Y:S02]  /*11d90*/  IMAD.MOV.U32 R12, RZ, RZ, 0x1 ;  /* 0x00000001ff0c7424 */ /* 0x000fe400078e00ff */
[----:B0-----:R-:W-:-:S07]  /*11da0*/  IMAD.MOV.U32 R13, RZ, RZ, RZ ;  /* 0x000000ffff0d7224 */ /* 0x001fce00078e00ff */
[----:B------:R-:W-:-:S07]  /*11db0*/  LEPC R20, `(.L_x_1043) ;  /* 0x000000001014794e */ /* 0x000fce0000000000 */
[----:B-1----:R-:W-:Y:S05]  /*11dc0*/  CALL.ABS.NOINC R2 ;  /* 0x0000000002007343 */ /* 0x002fea0003c00000 */
.L_x_1043:
[----:B------:R-:W1:Y:S02]  /*11dd0*/  LDC.64 R2, c[0x0][0x9f8] ;  /* 0x00027e00ff027b82 */ /* 0x000e640000000a00 */
[----:B-1----:R-:W-:-:S04]  /*11de0*/  ISETP.NE.U32.AND P0, PT, R2, RZ, PT ;  /* 0x000000ff0200720c */ /* 0x002fc80003f05070 */
[----:B------:R-:W-:-:S13]  /*11df0*/  ISETP.NE.AND.EX P0, PT, R3, RZ, PT, P0 ;  /* 0x000000ff0300720c */ /* 0x000fda0003f05300 */
[----:B------:R-:W1:Y:S02]  /*11e00*/  @P0 LDC.64 R2, c[0x0][0x9f8] ;  /* 0x00027e00ff020b82 */ /* 0x000e640000000a00 */
[----:B-1----:R-:W-:-:S05]  /*11e10*/  @P0 IMAD.WIDE R2, R19, 0x4, R2 ;  /* 0x0000000413020825 */ /* 0x002fca00078e0202 */
[----:B------:R1:W2:Y:S01]  /*11e20*/  @P0 LDG.E R19, desc[UR44][R2.64] ;  /* 0x0000002c02130981 */ /* 0x0002a2000c1e1900 */
[----:B------:R-:W-:Y:S01]  /*11e30*/  UMOV UR4, 0xffffffff ;  /* 0xffffffff00047882 */ /* 0x000fe20000000000 */
[----:B------:R-:W-:Y:S01]  /*11e40*/  LOP3.LUT R17, R17, 0xfffffffe, RZ, 0xc0, !PT ;  /* 0xfffffffe11117812 */ /* 0x000fe200078ec0ff */
[----:B------:R-:W-:Y:S01]  /*11e50*/  VIADD R18, R18, 0xffffffff ;  /* 0xffffffff12127836 */ /* 0x000fe20000000000 */
[----:B------:R-:W3:Y:S01]  /*11e60*/  S2R R0, SR_TID.X ;  /* 0x0000000000007919 */ /* 0x000ee20000002100 */
[----:B-1----:R-:W1:Y:S02]  /*11e70*/  LDC.64 R2, c[0x0][0x418] ;  /* 0x00010600ff027b82 */ /* 0x002e640000000a00 */
[----:B-1----:R-:W-:Y:S02]  /*11e80*/  ISETP.NE.U32.AND P0, PT, R2, RZ, PT ;  /* 0x000000ff0200720c */ /* 0x002fe40003f05070 */
[----:B---3--:R-:W-:Y:S02]  /*11e90*/  SHF.R.U32.HI R0, RZ, 0x5, R0 ;  /* 0x00000005ff007819 */ /* 0x008fe40000011600 */
[----:B------:R-:W-:-:S02]  /*11ea0*/  ISETP.NE.AND.EX P1, PT, R3, RZ, PT, P0 ;  /* 0x000000ff0300720c */ /* 0x000fc40003f25300 */
[----:B------:R-:W-:-:S11]  /*11eb0*/  LOP3.LUT R0, R0, 0x3, RZ, 0xc0, !PT ;  /* 0x0000000300007812 */ /* 0x000fd600078ec0ff */
[----:B------:R-:W-:Y:S02]  /*11ec0*/  @P1 LOP3.LUT R17, R17, 0x1, RZ, 0xfc, !PT ;  /* 0x0000000111111812 */ /* 0x000fe400078efcff */
[----:B--2---:R-:W-:Y:S02]  /*11ed0*/  SHF.R.S32.HI R6, RZ, 0x1f, R19 ;  /* 0x0000001fff067819 */ /* 0x004fe40000011413 */
[----:B------:R-:W-:-:S03]  /*11ee0*/  SEL R16, R19, RZ, !P1 ;  /* 0x000000ff13107207 */ /* 0x000fc60004800000 */
[----:B------:R1:W-:Y:S01]  /*11ef0*/  STL [R1], R6 ;  /* 0x0000000601007387 */ /* 0x0003e20000100800 */
[----:B------:R-:W-:Y:S05]  /*11f00*/  BRA.DIV UR4, `(.L_x_1045) ;  /* 0x0000003204c87947 */ /* 0x000fea000b800000 */
[----:B------:R2:W3:Y:S02]  /*11f10*/  SHFL.IDX PT, R14, R0, RZ, 0x1f ;  /* 0x00001fff000e7589 */ /* 0x0004e400000e0000 */
.L_x_1122:
[----:B---3--:R-:W-:Y:S02]  /*11f20*/  ISETP.NE.AND P0, PT, R14, RZ, PT ;  /* 0x000000ff0e00720c */ /* 0x008fe40003f05270 */
[----:B------:R-:W-:Y:S02]  /*11f30*/  PLOP3.LUT P2, PT, PT, PT, PT, 0x8, 0x0 ;  /* 0x000000000000781c */ /* 0x000fe40003f4e170 */
[----:B------:R-:W-:-:S11]  /*11f40*/  LOP3.LUT R17, R17, 0xfffffffd, RZ, 0xc0, !PT ;  /* 0xfffffffd11117812 */ /* 0x000fd600078ec0ff */
[----:B------:R-:W-:Y:S01]  /*11f50*/  @P2 LOP3.LUT R17, R17, 0x2, RZ, 0xfc, !PT ;  /* 0x0000000211112812 */ /* 0x000fe200078efcff */
[----:B------:R-:W-:Y:S06]  /*11f60*/  @P0 BRA `(.L_x_1046) ;  /* 0x0000000000f00947 */ /* 0x000fec0003800000 */
[----:B------:R-:W-:-:S03]  /*11f70*/  UMOV UR4, 0xffffffff ;  /* 0xffffffff00047882 */ /* 0x000fc60000000000 */
[----:B------:R-:W-:Y:S05]  /*11f80*/  BRA.DIV UR4, `(.L_x_1047) ;  /* 0x0000003204c87947 */ /* 0x000fea000b800000 */
[----:B------:R-:W-:-:S13]  /*11f90*/  ELECT P6, URZ, PT ;  /* 0x00000000003f782f */ /* 0x000fda00038c0000 */
.L_x_1125:
[----:B------:R-:W-:Y:S05]  /*11fa0*/  @!P6 BRA `(.L_x_1046) ;  /* 0x0000000000e0e947 */ /* 0x000fea0003800000 */
[----:B------:R-:W-:Y:S01]  /*11fb0*/  IMAD.MOV.U32 R16, RZ, RZ, R19 ;  /* 0x000000ffff107224 */ /* 0x000fe200078e0013 */
[----:B------:R-:W-:Y:S06]  /*11fc0*/  @!P1 BRA `(.L_x_1048) ;  /* 0x0000000000449947 */ /* 0x000fec0003800000 */
[----:B------:R-:W3:Y:S01]  /*11fd0*/  LDC R7, c[0x0][0x43c] ;  /* 0x00010f00ff077b82 */ /* 0x000ee20000000800 */
[----:B------:R-:W-:Y:S01]  /*11fe0*/  ULDC.64 UR4, c[0x0][0x428] ;  /* 0x00010a0000047ab9 */ /* 0x000fe20000000a00 */
[----:B---3--:R-:W-:-:S13]  /*11ff0*/  ISETP.NE.AND P0, PT, R7, 0x1, PT ;  /* 0x000000010700780c */ /* 0x008fda0003f05270 */
[----:B0-----:R-:W2:Y:S02]  /*12000*/  @P0 LDC.64 R4, c[0x0][0x440] ;  /* 0x00011000ff040b82 */ /* 0x001ea40000000a00 */
[----:B--2---:R-:W-:-:S04]  /*12010*/  @P0 IMAD.HI.U32 R0, R18, R4, RZ ;  /* 0x0000000412000227 */ /* 0x004fc800078e00ff */
[----:B------:R-:W-:Y:S01]  /*12020*/  IMAD.MOV.U32 R4, RZ, RZ, R18 ;  /* 0x000000ffff047224 */ /* 0x000fe200078e0012 */
[----:B------:R-:W-:-:S04]  /*12030*/  @P0 SHF.R.U32.HI R4, RZ, R5, R0 ;  /* 0x00000005ff040219 */ /* 0x000fc80000011600 */
[--C-:B------:R-:W-:Y:S01]  /*12040*/  SHF.R.S32.HI R5, RZ, 0x1f, R4.reuse ;  /* 0x0000001fff057819 */ /* 0x100fe20000011404 */
[----:B------:R-:W-:-:S04]  /*12050*/  IMAD.MOV R0, RZ, RZ, -R4 ;  /* 0x000000ffff007224 */ /* 0x000fc800078e0a04 */
[----:B------:R-:W-:Y:S02]  /*12060*/  IMAD R18, R7, R0, R18 ;  /* 0x0000000007127224 */ /* 0x000fe400078e0212 */
[----:B------:R-:W-:Y:S02]  /*12070*/  IMAD R0, R6, UR4, RZ ;  /* 0x0000000406007c24 */ /* 0x000fe4000f8e02ff */
[----:B------:R-:W-:-:S04]  /*12080*/  IMAD.WIDE.U32 R4, R19, UR4, R4 ;  /* 0x0000000413047c25 */ /* 0x000fc8000f8e0004 */
[----:B------:R-:W-:Y:S01]  /*12090*/  IMAD R7, R19, UR5, R0 ;  /* 0x0000000513077c24 */ /* 0x000fe2000f8e0200 */
[----:B------:R-:W-:-:S03]  /*120a0*/  LEA R2, P0, R4, R2, 0x2 ;  /* 0x0000000204027211 */ /* 0x000fc600078010ff */
[----:B------:R-:W-:-:S05]  /*120b0*/  IMAD.IADD R0, R5, 0x1, R7 ;  /* 0x0000000105007824 */ /* 0x000fca00078e0207 */
[----:B------:R-:W-:-:S05]  /*120c0*/  LEA.HI.X R3, R4, R3, R0, 0x2, P0 ;  /* 0x0000000304037211 */ /* 0x000fca00000f1400 */
[----:B------:R3:W5:Y:S02]  /*120d0*/  LDG.E R16, desc[UR44][R2.64] ;  /* 0x0000002c02107981 */ /* 0x000764000c1e1900 */
.L_x_1048:
[----:B--2---:R-:W-:Y:S01]  /*120e0*/  IMAD.MOV.U32 R0, RZ, RZ, 0x1 ;  /* 0x00000001ff007424 */ /* 0x004fe200078e00ff */
[----:B-1----:R-:W3:Y:S04]  /*120f0*/  S2R R6, SR_TID.X ;  /* 0x0000000000067919 */ /* 0x002ee80000002100 */
[----:B------:R-:W-:-:S04]  /*12100*/  SHF.L.U32 R0, R0, 0x1f, RZ ;  /* 0x0000001f00007819 */ /* 0x000fc800000006ff */
[----:B------:R-:W1:Y:S01]  /*12110*/  SYNCS.PHASECHK.TRANS64.TRYWAIT P0, [UR38+0x28840], R0 ;  /* 0x02884000ff0075a7 */ /* 0x000e620008000166 */
[----:B---3--:R-:W-:-:S04]  /*12120*/  LOP3.LUT R2, R6, 0x7f, RZ, 0xc0, !PT ;  /* 0x0000007f06027812 */ /* 0x008fc800078ec0ff */
[----:B------:R-:W-:Y:S01]  /*12130*/  ISETP.NE.AND P1, PT, R2, RZ, PT ;  /* 0x000000ff0200720c */ /* 0x000fe20003f25270 */
[----:B-1----:R-:W-:-:S12]  /*12140*/  @!P0 BRA `(.L_x_1049) ;  /* 0x0000003000788947 */ /* 0x002fd80003800000 */
.L_x_1126:
[----:B------:R-:W-:Y:S05]  /*12150*/  @P1 BRA `(.L_x_1050) ;  /* 0x0000000000181947 */ /* 0x000fea0003800000 */
[----:B------:R-:W2:Y:S01]  /*12160*/  S2R R2, SR_TID.X ;  /* 0x0000000000027919 */ /* 0x000ea20000002100 */
[----:B-1----:R-:W-:-:S04]  /*12170*/  IMAD.MOV.U32 R0, RZ, RZ, 0x8000 ;  /* 0x00008000ff007424 */ /* 0x002fc800078e00ff */
[----:B------:R3:W-:Y:S01]  /*12180*/  SYNCS.ARRIVE.TRANS64 RZ, [UR38+0x28830], R0 ;  /* 0x02883000ffff79a7 */ /* 0x0007e20008000026 */
[----:B--2---:R-:W-:-:S13]  /*12190*/  LOP3.LUT P0, RZ, R2, 0x1f, RZ, 0xc0, !PT ;  /* 0x0000001f02ff7812 */ /* 0x004fda000780c0ff */
[----:B---3--:R-:W-:Y:S05]  /*121a0*/  @!P0 BRA `(.L_x_1050) ;  /* 0x0000000000048947 */ /* 0x008fea0003800000 */
[----:B------:R-:W-:Y:S01]  /*121b0*/  BPT.TRAP 0x1 ;  /* 0x000000040000795c */ /* 0x000fe20000300000 */
.L_x_1050:
[----:B------:R-:W-:Y:S01]  /*121c0*/  R2UR UR11, R18 ;  /* 0x00000000120b72ca */ /* 0x000fe200000e0000 */
[----:B------:R-:W-:Y:S01]  /*121d0*/  ULDC.64 UR4, c[0x0][0x198] ;  /* 0x0000660000047ab9 */ /* 0x000fe20000000a00 */
[----:B-----5:R-:W-:Y:S01]  /*121e0*/  R2UR UR13, R16 ;  /* 0x00000000100d72ca */ /* 0x020fe200000e0000 */
[----:B------:R-:W-:Y:S01]  /*121f0*/  UIADD3 UR4, UP0, UR4, 0x370, URZ ;  /* 0x0000037004047890 */ /* 0x000fe2000ff1e03f */
[----:B------:R-:W-:Y:S01]  /*12200*/  PLOP3.LUT P0, PT, PT, PT, PT, 0x80, 0x0 ;  /* 0x000000000000781c */ /* 0x000fe20003f0f070 */
[----:B------:R-:W-:Y:S01]  /*12210*/  UIADD3 UR8, UR38, 0x18400, URZ ;  /* 0x0001840026087890 */ /* 0x000fe2000fffe03f */
[----:B------:R-:W-:Y:S01]  /*12220*/  LOP3.LUT R17, R17, 0xfffffffd, RZ, 0xc0, !PT ;  /* 0xfffffffd11117812 */ /* 0x000fe200078ec0ff */
[----:B------:R-:W-:Y:S02]  /*12230*/  UIADD3 UR9, UR38, 0x28830, URZ ;  /* 0x0002883026097890 */ /* 0x000fe4000fffe03f */
[----:B------:R-:W-:Y:S02]  /*12240*/  UIADD3.X UR5, URZ, UR5, URZ, UP0, !UPT ;  /* 0x000000053f057290 */ /* 0x000fe400087fe43f */
[----:B------:R-:W-:-:S02]  /*12250*/  UIADD3 UR32, UR38, 0x1c400, URZ ;  /* 0x0001c40026207890 */ /* 0x000fc4000fffe03f */
[----:B------:R-:W-:Y:S01]  /*12260*/  USHF.L.U32 UR11, UR11, 0x7, URZ ;  /* 0x000000070b0b7899 */ /* 0x000fe2000800063f */
        /* <DEDUP_REMOVED lines=8> */
[----:B------:R3:W-:Y:S01]  /*122f0*/  UTMALDG.4D [UR8], [UR4], desc[UR6] ;  /* 0x00000608040075b4 */ /* 0x0007e20008019000 */
[----:B------:R-:W-:Y:S01]  /*12300*/  @P0 LOP3.LUT R17, R17, 0x2, RZ, 0xfc, !PT ;  /* 0x0000000211110812 */ /* 0x000fe200078efcff */
[----:B------:R3:W-:Y:S02]  /*12310*/  UTMALDG.4D [UR32], [UR4], desc[UR6] ;  /* 0x00000620040075b4 */ /* 0x0007e40008019000 */
[----:B---3--:R-:W-:-:S04]  /*12320*/  NOP ;  /* 0x0000000000007918 */ /* 0x008fc80000000000 */
.L_x_1046:
        /* <DEDUP_REMOVED lines=11> */
[----:B-1----:R-:W1:Y:S01]  /*123e0*/  LDC.64 R2, c[0x4][R2] ;  /* 0x0100000002027b82 */ /* 0x002e620000000a00 */
        /* <DEDUP_REMOVED lines=9> */
[----:B-12---:R-:W-:Y:S05]  /*12480*/  CALL.ABS.NOINC R2 ;  /* 0x0000000002007343 */ /* 0x006fea0003c00000 */
.L_x_1051:
[----:B------:R-:W0:Y:S01]  /*12490*/  S2R R4, SR_CTAID.Z ;  /* 0x0000000000047919 */ /* 0x000e220000002700 */
[----:B------:R-:W3:Y:S01]  /*124a0*/  LDC R8, c[0x0][0x448] ;  /* 0x00011200ff087b82 */ /* 0x000ee20000000800 */
[----:B------:R-:W-:Y:S01]  /*124b0*/  USHF.R.S32.HI UR4, URZ, 0x1f, UR36 ;  /* 0x0000001f3f047899 */ /* 0x000fe20008011424 */
[----:B------:R-:W4:Y:S01]  /*124c0*/  S2R R11, SR_TID.X ;  /* 0x00000000000b7919 */ /* 0x000f220000002100 */
[----:B------:R-:W-:Y:S02]  /*124d0*/  ULDC.64 UR8, c[0x0][0x2d8] ;  /* 0x0000b60000087ab9 */ /* 0x000fe40000000a00 */
[----:B------:R-:W-:-:S03]  /*124e0*/  UIMAD UR6, UR4, UR8, URZ ;  /* 0x00000008040672a4 */ /* 0x000fc6000f8e023f */
[----:B-1----:R-:W2:Y:S01]  /*124f0*/  LDC.64 R2, c[0x0][0x2e0] ;  /* 0x0000b800ff027b82 */ /* 0x002ea20000000a00 */
[----:B------:R-:W-:Y:S02]  /*12500*/  UIMAD.WIDE.U32 UR4, UR36, UR8, URZ ;  /* 0x00000008240472a5 */ /* 0x000fe4000f8e003f */
[----:B------:R-:W-:-:S04]  /*12510*/  UIMAD UR6, UR36, UR9, UR6 ;  /* 0x00000009240672a4 */ /* 0x000fc8000f8e0206 */
[----:B------:R-:W-:Y:S01]  /*12520*/  UIADD3 UR5, UR5, UR6, URZ ;  /* 0x0000000605057290 */ /* 0x000fe2000fffe03f */
[----:B---3--:R-:W-:Y:S02]  /*12530*/  ISETP.NE.AND P0, PT, R8, 0x1, PT ;  /* 0x000000010800780c */ /* 0x008fe40003f05270 */
[----:B0-----:R-:W-:Y:S02]  /*12540*/  SHF.R.S32.HI R5, RZ, 0x1f, R4 ;  /* 0x0000001fff057819 */ /* 0x001fe40000011404 */
[----:B----4-:R-:W-:-:S03]  /*12550*/  LOP3.LUT R9, R11, 0x7f, RZ, 0xc0, !PT ;  /* 0x0000007f0b097812 */ /* 0x010fc600078ec0ff */
[-C--:B--2---:R-:W-:Y:S02]  /*12560*/  IMAD R0, R5, R2.reuse, RZ ;  /* 0x0000000205007224 */ /* 0x084fe400078e02ff */
[----:B------:R-:W-:Y:S02]  /*12570*/  IMAD.SHL.U32 R7, R11, 0x10, RZ ;  /* 0x000000100b077824 */ /* 0x000fe400078e00ff */
[C---:B------:R-:W-:Y:S02]  /*12580*/  IMAD R5, R4.reuse, R3, R0 ;  /* 0x0000000304057224 */ /* 0x040fe400078e0200 */
[----:B------:R-:W-:Y:S01]  /*12590*/  IMAD.WIDE.U32 R2, R4, R2, UR4 ;  /* 0x0000000404027e25 */ /* 0x000fe2000f8e0002 */
[----:B------:R-:W0:Y:S01]  /*125a0*/  @P0 LDC R0, c[0x0][0x450] ;  /* 0x00011400ff000b82 */ /* 0x000e220000000800 */
[----:B------:R-:W-:Y:S01]  /*125b0*/  SHF.R.U32.HI R4, RZ, 0x3, R9 ;  /* 0x00000003ff047819 */ /* 0x000fe20000011609 */
[----:B------:R-:W-:Y:S01]  /*125c0*/  ULDC.64 UR4, c[0x0][0x2d0] ;  /* 0x0000b40000047ab9 */ /* 0x000fe20000000a00 */
[----:B------:R-:W-:-:S02]  /*125d0*/  IMAD.IADD R3, R3, 0x1, R5 ;  /* 0x0000000103037824 */ /* 0x000fc400078e0205 */
[----:B------:R-:W-:-:S03]  /*125e0*/  LOP3.LUT R6, R4, 0x70, R7, 0xf8, !PT ;  /* 0x0000007004067812 */ /* 0x000fc600078ef807 */
[----:B------:R-:W1:Y:S02]  /*125f0*/  @P0 LDC R5, c[0x0][0x44c] ;  /* 0x00011300ff050b82 */ /* 0x000e640000000800 */
[----:B------:R-:W-:-:S04]  /*12600*/  VIADD R6, R6, UR40 ;  /* 0x0000002806067c36 */ /* 0x000fc80008000000 */
[----:B-1----:R-:W-:-:S04]  /*12610*/  @P0 IMAD.HI.U32 R7, R6, R5, RZ ;  /* 0x0000000506070227 */ /* 0x002fc800078e00ff */
[----:B------:R-:W-:Y:S01]  /*12620*/  IMAD.MOV.U32 R5, RZ, RZ, R6 ;  /* 0x000000ffff057224 */ /* 0x000fe200078e0006 */
        /* <DEDUP_REMOVED lines=11> */
[----:B------:R-:W-:-:S04]  /*126e0*/  IMAD R5, R5, UR4, RZ ;  /* 0x0000000405057c24 */ /* 0x000fc8000f8e02ff */
[----:B------:R-:W-:Y:S01]  /*126f0*/  IMAD R5, R0, UR5, R5 ;  /* 0x0000000500057c24 */ /* 0x000fe2000f8e0205 */
[----:B------:R-:W-:Y:S02]  /*12700*/  ULDC.64 UR4, c[0x0][0x280] ;  /* 0x0000a00000047ab9 */ /* 0x000fe40000000a00 */
[----:B------:R-:W-:Y:S01]  /*12710*/  LEA R0, P0, R2, UR4, 0x1 ;  /* 0x0000000402007c11 */ /* 0x000fe2000f8008ff */
[----:B------:R-:W-:Y:S01]  /*12720*/  IMAD.IADD R3, R3, 0x1, R5 ;  /* 0x0000000103037824 */ /* 0x000fe200078e0205 */
[----:B------:R-:W-:-:S04]  /*12730*/  ULDC UR4, c[0x0][0x2b8] ;  /* 0x0000ae0000047ab9 */ /* 0x000fc80000000800 */
[----:B------:R-:W-:Y:S01]  /*12740*/  LEA.HI.X R6, R2, UR5, R3, 0x1, P0 ;  /* 0x0000000502067c11 */ /* 0x000fe200080f0c03 */
[----:B------:R-:W-:-:S05]  /*12750*/  IMAD.SHL.U32 R2, R11, 0x8, RZ ;  /* 0x000000080b027824 */ /* 0x000fca00078e00ff */
[----:B------:R-:W-:-:S04]  /*12760*/  LOP3.LUT R10, R2, 0x38, RZ, 0xc0, !PT ;  /* 0x00000038020a7812 */ /* 0x000fc800078ec0ff */
[C---:B------:R-:W-:Y:S02]  /*12770*/  LOP3.LUT R3, R10.reuse, 0x40, RZ, 0xfc, !PT ;  /* 0x000000400a037812 */ /* 0x040fe400078efcff */
[----:B------:R-:W-:Y:S02]  /*12780*/  ISETP.GE.AND P1, PT, R10, UR4, PT ;  /* 0x000000040a007c0c */ /* 0x000fe4000bf26270 */
[----:B------:R-:W-:Y:S01]  /*12790*/  ISETP.GE.AND P0, PT, R3, UR4, PT ;  /* 0x0000000403007c0c */ /* 0x000fe2000bf06270 */
[----:B------:R-:W-:Y:S01]  /*127a0*/  UMOV UR4, 0xffffffff ;  /* 0xffffffff00047882 */ /* 0x000fe20000000000 */
[----:B------:R-:W-:-:S04]  /*127b0*/  LOP3.LUT R3, R2, 0x1c0, RZ, 0xc0, !PT ;  /* 0x000001c002037812 */ /* 0x000fc800078ec0ff */
[----:B------:R-:W-:Y:S01]  /*127c0*/  LOP3.LUT R3, R3, 0x38, R2, 0xf8, !PT ;  /* 0x0000003803037812 */ /* 0x000fe200078ef802 */
[----:B------:R-:W-:-:S03]  /*127d0*/  IMAD.SHL.U32 R2, R9, 0x8, RZ ;  /* 0x0000000809027824 */ /* 0x000fc600078e00ff */
[----:B------:R-:W-:-:S04]  /*127e0*/  LOP3.LUT R3, R3, 0x38, R11, 0x78, !PT ;  /* 0x0000003803037812 */ /* 0x000fc800078e780b */
[----:B------:R-:W-:Y:S01]  /*127f0*/  LOP3.LUT R7, R3, 0x200, R2, 0xf8, !PT ;  /* 0x0000020003077812 */ /* 0x000fe200078ef802 */
[----:B------:R-:W-:Y:S06]  /*12800*/  BRA.DIV UR4, `(.L_x_1052) ;  /* 0x0000002a04e07947 */ /* 0x000fec000b800000 */
[----:B------:R-:W-:Y:S01]  /*12810*/  SHFL.IDX PT, R2, R6, RZ, 0x181f ;  /* 0x00181fff06027589 */ /* 0x000fe200000e0000 */
[----:B------:R-:W-:Y:S01]  /*12820*/  ULDC UR4, c[0x0][0x288] ;  /* 0x0000a20000047ab9 */ /* 0x000fe20000000800 */
[----:B------:R-:W-:Y:S02]  /*12830*/  VIADD R4, R4, UR40 ;  /* 0x0000002804047c36 */ /* 0x000fe40008000000 */
[----:B------:R-:W0:Y:S01]  /*12840*/  SHFL.IDX PT, R3, R0, RZ, 0x181f ;  /* 0x00181fff00037589 */ /* 0x000e2200000e0000 */
[----:B------:R-:W-:Y:S02]  /*12850*/  IMAD R5, R8, UR4, RZ ;  /* 0x0000000408057c24 */ /* 0x000fe4000f8e02ff */
[C---:B------:R-:W-:Y:S01]  /*12860*/  VIADD R12, R4.reuse, 0x10 ;  /* 0x00000010040c7836 */ /* 0x040fe20000000000 */
[----:B------:R-:W-:Y:S02]  /*12870*/  SHFL.IDX PT, R14, R0, 0x1, 0x181f ;  /* 0x00381f00000e7f89 */ /* 0x000fe400000e0000 */
[----:B------:R-:W-:-:S13]  /*12880*/  ISETP.GE.AND P2, PT, R4, R5, PT ;  /* 0x000000050400720c */ /* 0x000fda0003f46270 */
[----:B------:R-:W-:Y:S02]  /*12890*/  @!P2 LEA R8, R7, UR38, 0x1 ;  /* 0x000000260708ac11 */ /* 0x000fe4000f8e08ff */
[----:B0-----:R-:W-:-:S04]  /*128a0*/  LOP3.LUT R3, R3, R2, RZ, 0x3c, !PT ;  /* 0x0000000203037212 */ /* 0x001fc800078e3cff */
[----:B------:R-:W-:-:S04]  /*128b0*/  LOP3.LUT R2, R3, R2, RZ, 0x3c, !PT ;  /* 0x0000000203027212 */ /* 0x000fc800078e3cff */
[----:B------:R-:W-:-:S03]  /*128c0*/  LOP3.LUT R3, R3, R2, RZ, 0x3c, !PT ;  /* 0x0000000203037212 */ /* 0x000fc600078e3cff */
[----:B------:R-:W-:-:S05]  /*128d0*/  @!P2 IMAD.WIDE.U32 R2, R10, 0x2, R2 ;  /* 0x000000020a02a825 */ /* 0x000fca00078e0002 */
[----:B------:R-:W-:Y:S04]  /*128e0*/  @!P2 LDGSTS.E.BYPASS.LTC128B.128 [R8+0x10400], desc[UR44][R2.64], !P1 ;  /* 0x104000000208afae */ /* 0x000fe8000c901d6c */
[----:B------:R0:W-:Y:S01]  /*128f0*/  @!P2 LDGSTS.E.BYPASS.LTC128B.128 [R8+0x14400], desc[UR44][R2.64+0x80], !P0 ;  /* 0x144000800208afae */ /* 0x0001e2000c101d6c */
[----:B------:R-:W-:Y:S01]  /*12900*/  ISETP.GE.AND P2, PT, R12, R5, PT ;  /* 0x000000050c00720c */ /* 0x000fe20003f46270 */
[----:B------:R-:W-:Y:S02]  /*12910*/  VIADD R12, R4, 0x20 ;  /* 0x00000020040c7836 */ /* 0x000fe40000000000 */
[----:B0-----:R-:W0:Y:S10]  /*12920*/  SHFL.IDX PT, R8, R6, 0x1, 0x181f ;  /* 0x00381f0006087f89 */ /* 0x001e3400000e0000 */
[----:B------:R-:W-:Y:S01]  /*12930*/  @!P2 LEA R21, R7, UR38, 0x1 ;  /* 0x000000260715ac11 */ /* 0x000fe2000f8e08ff */
[----:B------:R-:W1:Y:S01]  /*12940*/  SHFL.IDX PT, R2, R6, 0x2, 0x181f ;  /* 0x00581f0006027f89 */ /* 0x000e6200000e0000 */
[----:B0-----:R-:W-:-:S02]  /*12950*/  IMAD.MOV.U32 R9, RZ, RZ, R8 ;  /* 0x000000ffff097224 */ /* 0x001fc400078e0008 */
[----:B------:R-:W-:Y:S02]  /*12960*/  IMAD.MOV.U32 R8, RZ, RZ, R14 ;  /* 0x000000ffff087224 */ /* 0x000fe400078e000e */
[----:B------:R-:W0:Y:S01]  /*12970*/  SHFL.IDX PT, R14, R0, 0x2, 0x181f ;  /* 0x00581f00000e7f89 */ /* 0x000e2200000e0000 */
[----:B-1----:R-:W-:Y:S02]  /*12980*/  IMAD.MOV.U32 R3, RZ, RZ, R2 ;  /* 0x000000ffff037224 */ /* 0x002fe400078e0002 */
[----:B------:R-:W-:-:S05]  /*12990*/  @!P2 IMAD.WIDE.U32 R8, R10, 0x2, R8 ;  /* 0x000000020a08a825 */ /* 0x000fca00078e0008 */
[----:B------:R-:W-:Y:S04]  /*129a0*/  @!P2 LDGSTS.E.BYPASS.LTC128B.128 [R21+0x10c00], desc[UR44][R8.64], !P1 ;  /* 0x10c000000815afae */ /* 0x000fe8000c901d6c */
[----:B------:R1:W-:Y:S01]  /*129b0*/  @!P2 LDGSTS.E.BYPASS.LTC128B.128 [R21+0x14c00], desc[UR44][R8.64+0x80], !P0 ;  /* 0x14c000800815afae */ /* 0x0003e2000c101d6c */
[-C--:B------:R-:W-:Y:S01]  /*129c0*/  ISETP.GE.AND P2, PT, R12, R5.reuse, PT ;  /* 0x000000050c00720c */ /* 0x080fe20003f46270 */
[----:B------:R-:W-:Y:S02]  /*129d0*/  VIADD R12, R4, 0x30 ;  /* 0x00000030040c7836 */ /* 0x000fe40000000000 */
[----:B0-----:R-:W-:Y:S01]  /*129e0*/  IMAD.MOV.U32 R2, RZ, RZ, R14 ;  /* 0x000000ffff027224 */ /* 0x001fe200078e000e */
[----:B-1----:R-:W0:Y:S09]  /*129f0*/  SHFL.IDX PT, R8, R6, 0x3, 0x181f ;  /* 0x00781f0006087f89 */ /* 0x002e3200000e0000 */
[----:B------:R-:W-:Y:S01]  /*12a00*/  @!P2 LEA R20, R7, UR38, 0x1 ;  /* 0x000000260714ac11 */ /* 0x000fe2000f8e08ff */
[----:B------:R-:W-:Y:S01]  /*12a10*/  @!P2 IMAD.WIDE.U32 R2, R10, 0x2, R2 ;  /* 0x000000020a02a825 */ /* 0x000fe200078e0002 */
[----:B------:R-:W1:Y:S04]  /*12a20*/  SHFL.IDX PT, R14, R0, 0x3, 0x181f ;  /* 0x00781f00000e7f89 */ /* 0x000e6800000e0000 */
[----:B------:R-:W-:Y:S04]  /*12a30*/  @!P2 LDGSTS.E.BYPASS.LTC128B.128 [R20+0x11400], desc[UR44][R2.64], !P1 ;  /* 0x114000000214afae */ /* 0x000fe8000c901d6c */
[----:B------:R2:W-:Y:S01]  /*12a40*/  @!P2 LDGSTS.E.BYPASS.LTC128B.128 [R20+0x15400], desc[UR44][R2.64+0x80], !P0 ;  /* 0x154000800214afae */ /* 0x0005e2000c101d6c */
[----:B------:R-:W-:Y:S01]  /*12a50*/  ISETP.GE.AND P2, PT, R12, R5, PT ;  /* 0x000000050c00720c */ /* 0x000fe20003f46270 */
[----:B------:R-:W-:-:S02]  /*12a60*/  VIADD R12, R4, 0x40 ;  /* 0x00000040040c7836 */ /* 0x000fc40000000000 */
[----:B0-----:R-:W-:Y:S01]  /*12a70*/  IMAD.MOV.U32 R9, RZ, RZ, R8 ;  /* 0x000000ffff097224 */ /* 0x001fe200078e0008 */
[----:B--2---:R-:W0:Y:S09]  /*12a80*/  SHFL.IDX PT, R2, R6, 0x4, 0x181f ;  /* 0x00981f0006027f89 */ /* 0x004e3200000e0000 */
[----:B------:R-:W-:Y:S01]  /*12a90*/  @!P2 LEA R21, R7, UR38, 0x1 ;  /* 0x000000260715ac11 */ /* 0x000fe2000f8e08ff */
[----:B-1----:R-:W-:-:S02]  /*12aa0*/  IMAD.MOV.U32 R8, RZ, RZ, R14 ;  /* 0x000000ffff087224 */ /* 0x002fc400078e000e */
[----:B------:R-:W1:Y:S02]  /*12ab0*/  SHFL.IDX PT, R14, R0, 0x4, 0x181f ;  /* 0x00981f00000e7f89 */ /* 0x000e6400000e0000 */
[----:B------:R-:W-:-:S05]  /*12ac0*/  @!P2 IMAD.WIDE.U32 R8, R10, 0x2, R8 ;  /* 0x000000020a08a825 */ /* 0x000fca00078e0008 */
[----:B------:R-:W-:Y:S04]  /*12ad0*/  @!P2 LDGSTS.E.BYPASS.LTC128B.128 [R21+0x11c00], desc[UR44][R8.64], !P1 ;  /* 0x11c000000815afae */ /* 0x000fe8000c901d6c */
[----:B------:R2:W-:Y:S01]  /*12ae0*/  @!P2 LDGSTS.E.BYPASS.LTC128B.128 [R21+0x15c00], desc[UR44][R8.64+0x80], !P0 ;  /* 0x15c000800815afae */ /* 0x0005e2000c101d6c */
[----:B------:R-:W-:Y:S01]  /*12af0*/  ISETP.GE.AND P2, PT, R12, R5, PT ;  /* 0x000000050c00720c */ /* 0x000fe20003f46270 */
[----:B------:R-:W-:Y:S02]  /*12b00*/  VIADD R12, R4, 0x50 ;  /* 0x00000050040c7836 */ /* 0x000fe40000000000 */
[----:B0-----:R-:W-:Y:S01]  /*12b10*/  IMAD.MOV.U32 R3, RZ, RZ, R2 ;  /* 0x000000ffff037224 */ /* 0x001fe200078e0002 */
[----:B--2---:R-:W0:Y:S01]  /*12b20*/  SHFL.IDX PT, R8, R6, 0x5, 0x181f ;  /* 0x00b81f0006087f89 */ /* 0x004e2200000e0000 */
[----:B-1----:R-:W-:-:S08]  /*12b30*/  IMAD.MOV.U32 R2, RZ, RZ, R14 ;  /* 0x000000ffff027224 */ /* 0x002fd000078e000e */
[----:B------:R-:W-:Y:S01]  /*12b40*/  @!P2 LEA R20, R7, UR38, 0x1 ;  /* 0x000000260714ac11 */ /* 0x000fe2000f8e08ff */
[----:B------:R-:W1:Y:S01]  /*12b50*/  SHFL.IDX PT, R14, R0, 0x5, 0x181f ;  /* 0x00b81f00000e7f89 */ /* 0x000e6200000e0000 */
        /* <DEDUP_REMOVED lines=14> */
[----:B0-----:R-:W-:Y:S02]  /*12c40*/  IMAD.MOV.U32 R3, RZ, RZ, R2 ;  /* 0x000000ffff037224 */ /* 0x001fe400078e0002 */
[----:B-1----:R-:W-:-:S10]  /*12c50*/  IMAD.MOV.U32 R2, RZ, RZ, R14 ;  /* 0x000000ffff027224 */ /* 0x002fd400078e000e */
[----:B--2---:R-:W-:Y:S01]  /*12c60*/  @!P2 LEA R8, R7, UR38, 0x1 ;  /* 0x000000260708ac11 */ /* 0x004fe2000f8e08ff */
[----:B------:R0:W1:Y:S01]  /*12c70*/  SHFL.IDX PT, R14, R0, 0x7, 0x181f ;  /* 0x00f81f00000e7f89 */ /* 0x00006200000e0000 */
[----:B------:R-:W-:-:S05]  /*12c80*/  @!P2 IMAD.WIDE.U32 R2, R10, 0x2, R2 ;  /* 0x000000020a02a825 */ /* 0x000fca00078e0002 */
[----:B------:R-:W-:Y:S04]  /*12c90*/  @!P2 LDGSTS.E.BYPASS.LTC128B.128 [R8+0x13400], desc[UR44][R2.64], !P1 ;  /* 0x134000000208afae */ /* 0x000fe8000c901d6c */
[----:B------:R2:W-:Y:S04]  /*12ca0*/  @!P2 LDGSTS.E.BYPASS.LTC128B.128 [R8+0x17400], desc[UR44][R2.64+0x80], !P0 ;  /* 0x174000800208afae */ /* 0x0005e8000c101d6c */
[----:B--2---:R0:W2:Y:S02]  /*12cb0*/  SHFL.IDX PT, R2, R6, 0x7, 0x181f ;  /* 0x00f81f0006027f89 */ /* 0x0040a400000e0000 */
.L_x_1143:
[----:B------:R-:W-:Y:S01]  /*12cc0*/  VIADD R4, R4, 0x70 ;  /* 0x0000007004047836 */ /* 0x000fe20000000000 */
[----:B------:R-:W-:Y:S01]  /*12cd0*/  BSSY B0, `(.L_x_1053) ;  /* 0x000000c000007945 */ /* 0x000fe20003800000 */
[----:B--2---:R-:W-:Y:S02]  /*12ce0*/  IMAD.MOV.U32 R3, RZ, RZ, R2 ;  /* 0x000000ffff037224 */ /* 0x004fe400078e0002 */
[----:B-1----:R-:W-:Y:S01]  /*12cf0*/  IMAD.MOV.U32 R2, RZ, RZ, R14 ;  /* 0x000000ffff027224 */ /* 0x002fe200078e000e */
[----:B------:R-:W-:-:S13]  /*12d00*/  ISETP.GE.AND P2, PT, R4, R5, PT ;  /* 0x000000050400720c */ /* 0x000fda0003f46270 */
[----:B------:R-:W-:Y:S05]  /*12d10*/  @P2 BRA `(.L_x_1054) ;  /* 0x00000000001c2947 */ /* 0x000fea0003800000 */
[----:B------:R-:W-:Y:S01]  /*12d20*/  IMAD.WIDE.U32 R2, R10, 0x2, R2 ;  /* 0x000000020a027825 */ /* 0x000fe200078e0002 */
[----:B------:R-:W-:-:S05]  /*12d30*/  LEA R7, R7, UR38, 0x1 ;  /* 0x0000002607077c11 */ /* 0x000fca000f8e08ff */
[----:B------:R-:W-:Y:S01]  /*12d40*/  @!PT LDS RZ, [RZ] ;  /* 0x00000000fffff984 */ /* 0x000fe20000000800 */
[----:B------:R-:W-:Y:S01]  /*12d50*/  @!PT LDS RZ, [RZ] ;  /* 0x00000000fffff984 */ /* 0x000fe20000000800 */
[----:B------:R-:W-:Y:S01]  /*12d60*/  @!PT LDS RZ, [RZ] ;  /* 0x00000000fffff984 */ /* 0x000fe20000000800 */
[----:B------:R1:W-:Y:S04]  /*12d70*/  LDGSTS.E.BYPASS.LTC128B.128 [R7+0x13c00], desc[UR44][R2.64], !P1 ;  /* 0x13c0000002077fae */ /* 0x0003e8000c901d6c */
[----:B------:R1:W-:Y:S02]  /*12d80*/  LDGSTS.E.BYPASS.LTC128B.128 [R7+0x17c00], desc[UR44][R2.64+0x80], !P0 ;  /* 0x17c0008002077fae */ /* 0x0003e4000c101d6c */
.L_x_1054:
[----:B------:R-:W-:Y:S05]  /*12d90*/  BSYNC B0 ;  /* 0x0000000000007941 */ /* 0x000fea0003800000 */
.L_x_1053:
[----:B------:R-:W-:Y:S01]  /*12da0*/  NOP ;  /* 0x0000000000007918 */ /* 0x000fe20000000000 */
[----:B------:R-:W-:Y:S01]  /*12db0*/  SYNCS.ARRIVE.TRANS64.RED.A0T1 RZ, [UR38+0x28800], RZ ;  /* 0x028800ffffff79a7 */ /* 0x000fe20008200426 */
[----:B0-----:R-:W-:Y:S01]  /*12dc0*/  IMAD.MOV.U32 R0, RZ, RZ, 0x1 ;  /* 0x00000001ff007424 */ /* 0x001fe200078e00ff */
[----:B------:R-:W-:Y:S04]  /*12dd0*/  ARRIVES.LDGSTSBAR.64.TRANSCNT [UR38+0x28800] ;  /* 0x02880000ff0079b0 */ /* 0x000fe80008000aa6 */
[----:B------:R-:W-:Y:S01]  /*12de0*/  SHF.L.U32 R0, R0, 0x1f, RZ ;  /* 0x0000001f00007819 */ /* 0x000fe200000006ff */
[----:B------:R-:W-:Y:S01]  /*12df0*/  NOP ;  /* 0x0000000000007918 */ /* 0x000fe20000000000 */
[----:B------:R-:W2:Y:S01]  /*12e00*/  LDL.LU R4, [R1+0x10] ;  /* 0x0000100001047983 */ /* 0x000ea20000300800 */
[----:B------:R-:W-:Y:S03]  /*12e10*/  SYNCS.ARRIVE.TRANS64.A1T0 RZ, [UR38+0x28800], RZ ;  /* 0x028800ffffff79a7 */ /* 0x000fe60008100026 */
[----:B-1----:R-:W3:Y:S01]  /*12e20*/  LDL R3, [R1+0x4] ;  /* 0x0000040001037983 */ /* 0x002ee20000100800 */
[----:B------:R-:W0:Y:S01]  /*12e30*/  SYNCS.PHASECHK.TRANS64.TRYWAIT P0, [UR38+0x28820], R0 ;  /* 0x02882000ff0075a7 */ /* 0x000e220008000166 */
[----:B--2---:R-:W-:-:S05]  /*12e40*/  VIADD R6, R4, 0xfffffffe ;  /* 0xfffffffe04067836 */ /* 0x004fca0000000000 */
[----:B---3--:R-:W-:Y:S01]  /*12e50*/  ISETP.GE.AND P1, PT, R6, R3, PT ;  /* 0x000000030600720c */ /* 0x008fe20003f26270 */
[----:B0-----:R-:W-:-:S12]  /*12e60*/  @!P0 BRA `(.L_x_1055) ;  /* 0x0000002c00d88947 */ /* 0x001fd80003800000 */
.L_x_1144:
[----:B------:R-:W-:Y:S02]  /*12e70*/  IMAD.MOV.U32 R9, RZ, RZ, 0x1 ;  /* 0x00000001ff097424 */ /* 0x000fe400078e00ff */
[----:B0-----:R-:W-:Y:S01]  /*12e80*/  IMAD.MOV.U32 R0, RZ, RZ, RZ ;  /* 0x000000ffff007224 */ /* 0x001fe200078e00ff */
[----:B------:R-:W-:Y:S06]  /*12e90*/  @!P1 BRA `(.L_x_1056) ;  /* 0x00000018004c9947 */ /* 0x000fec0003800000 */
[----:B------:R-:W2:Y:S04]  /*12ea0*/  LDL.LU R2, [R1+0xc] ;  /* 0x00000c0001027983 */ /* 0x000ea80000300800 */
[----:B------:R-:W3:Y:S04]  /*12eb0*/  LDL.LU R4, [R1+0x8] ;  /* 0x0000080001047983 */ /* 0x000ee80000300800 */
[----:B------:R-:W4:Y:S01]  /*12ec0*/  LDL.LU R3, [R1+0x4] ;  /* 0x0000040001037983 */ /* 0x000f220000300800 */
[----:B------:R-:W-:Y:S01]  /*12ed0*/  UIADD3 UR4, UR41, 0x1, URZ ;  /* 0x0000000129047890 */ /* 0x000fe2000fffe03f */
[----:B------:R-:W-:-:S05]  /*12ee0*/  IMAD.MOV.U32 R9, RZ, RZ, 0x1 ;  /* 0x00000001ff097424 */ /* 0x000fca00078e00ff */
[----:B--2---:R-:W-:Y:S01]  /*12ef0*/  IMAD R2, R2, UR4, RZ ;  /* 0x0000000402027c24 */ /* 0x004fe2000f8e02ff */
[----:B------:R-:W-:-:S04]  /*12f00*/  ULOP3.LUT UR4, URZ, UR42, URZ, 0x33, !UPT ;  /* 0x0000002a3f047292 */ /* 0x000fc8000f8e333f */
[----:B------:R-:W-:Y:S02]  /*12f10*/  LOP3.LUT R2, RZ, R2, RZ, 0x33, !PT ;  /* 0x00000002ff027212 */ /* 0x000fe400078e33ff */
[----:B----4-:R-:W-:Y:S02]  /*12f20*/  LOP3.LUT R3, RZ, R3, RZ, 0x33, !PT ;  /* 0x00000003ff037212 */ /* 0x010fe400078e33ff */
[----:B---3--:R-:W-:Y:S01]  /*12f30*/  VIADDMNMX R2, R2, -R4, UR4, !PT ;  /* 0x0000000402027e46 */ /* 0x008fe2000f800904 */
[----:B------:R-:W-:Y:S01]  /*12f40*/  ULOP3.LUT UR4, URZ, UR39, URZ, 0x33, !UPT ;  /* 0x000000273f047292 */ /* 0x000fe2000f8e333f */
[----:B------:R-:W0:Y:S05]  /*12f50*/  S2R R4, SR_TID.X ;  /* 0x0000000000047919 */ /* 0x000e2a0000002100 */
[----:B------:R-:W-:-:S04]  /*12f60*/  VIMNMX R2, R2, UR4, !PT ;  /* 0x0000000402027c48 */ /* 0x000fc8000ffe0100 */
[----:B------:R-:W-:-:S05]  /*12f70*/  VIADDMNMX R3, R2, 0x2, R3, !PT ;  /* 0x0000000202037846 */ /* 0x000fca0007800103 */
[----:B------:R-:W-:-:S05]  /*12f80*/  VIADD R5, R3, 0xfffffffe ;  /* 0xfffffffe03057836 */ /* 0x000fca0000000000 */
[-C--:B------:R-:W-:Y:S02]  /*12f90*/  ISETP.NE.AND P0, PT, R5, R2.reuse, PT ;  /* 0x000000020500720c */ /* 0x080fe40003f05270 */
[----:B------:R-:W-:-:S05]  /*12fa0*/  LOP3.LUT R2, RZ, R2, RZ, 0x33, !PT ;  /* 0x00000002ff027212 */ /* 0x000fca00078e33ff */
[----:B------:R-:W-:-:S05]  /*12fb0*/  IMAD.IADD R2, R3, 0x1, R2 ;  /* 0x0000000103027824 */ /* 0x000fca00078e0202 */
[----:B------:R-:W-:Y:S02]  /*12fc0*/  LOP3.LUT R11, R2, 0x1, RZ, 0xc0, !PT ;  /* 0x00000001020b7812 */ /* 0x000fe400078ec0ff */
[----:B0-----:R-:W-:Y:S01]  /*12fd0*/  LOP3.LUT R10, R4, 0x1f, RZ, 0xc0, !PT ;  /* 0x0000001f040a7812 */ /* 0x001fe200078ec0ff */
[----:B------:R-:W-:Y:S01]  /*12fe0*/  IMAD.MOV.U32 R4, RZ, RZ, R16 ;  /* 0x000000ffff047224 */ /* 0x000fe200078e0010 */
[----:B------:R-:W-:Y:S06]  /*12ff0*/  @!P0 BRA `(.L_x_1057) ;  /* 0x0000001000008947 */ /* 0x000fec0003800000 */
[----:B------:R-:W-:Y:S01]  /*13000*/  BSSY B0, `(.L_x_1057) ;  /* 0x00000ff000007945 */ /* 0x000fe20003800000 */
[----:B------:R-:W-:Y:S02]  /*13010*/  IMAD.IADD R7, R2, 0x1, -R11 ;  /* 0x0000000102077824 */ /* 0x000fe400078e0a0b */
[----:B------:R-:W-:Y:S02]  /*13020*/  IMAD.MOV.U32 R8, RZ, RZ, 0x1 ;  /* 0x00000001ff087424 */ /* 0x000fe400078e00ff */
[----:B------:R-:W-:-:S07]  /*13030*/  IMAD.MOV.U32 R4, RZ, RZ, R16 ;  /* 0x000000ffff047224 */ /* 0x000fce00078e0010 */
.L_x_1088:
[----:B------:R-:W-:Y:S01]  /*13040*/  LOP3.LUT P0, RZ, R17, 0x2, RZ, 0xc0, !PT ;  /* 0x0000000211ff7812 */ /* 0x000fe2000780c0ff */
[----:B------:R-:W-:Y:S01]  /*13050*/  VIADD R7, R7, 0xfffffffe ;  /* 0xfffffffe07077836 */ /* 0x000fe20000000000 */
[----:B------:R-:W-:Y:S04]  /*13060*/  BSSY B1, `(.L_x_1058) ;  /* 0x0000079000017945 */ /* 0x000fe80003800000 */
[----:B------:R-:W-:-:S07]  /*13070*/  ISETP.NE.AND P1, PT, R7, RZ, PT ;  /* 0x000000ff0700720c */ /* 0x000fce0003f25270 */
[----:B------:R-:W-:Y:S06]  /*13080*/  @!P0 BRA `(.L_x_1059) ;  /* 0x0000000400d88947 */ /* 0x000fec0003800000 */
[----:B------:R-:W-:Y:S01]  /*13090*/  LOP3.LUT P0, RZ, R17, 0x1, RZ, 0xc0, !PT ;  /* 0x0000000111ff7812 */ /* 0x000fe2000780c0ff */
[----:B------:R-:W-:-:S12]  /*130a0*/  IMAD.MOV.U32 R9, RZ, RZ, R6 ;  /* 0x000000ffff097224 */ /* 0x000fd800078e0006 */
[----:B------:R-:W-:Y:S05]  /*130b0*/  @!P0 BRA `(.L_x_1060) ;  /* 0x00000000004c8947 */ /* 0x000fea0003800000 */
[----:B------:R-:W2:Y:S01]  /*130c0*/  LDL R12, [R1] ;  /* 0x00000000010c7983 */ /* 0x000ea20000100800 */
[----:B------:R-:W0:Y:S01]  /*130d0*/  LDC R5, c[0x0][0x43c] ;  /* 0x00010f00ff057b82 */ /* 0x000e220000000800 */
        /* <DEDUP_REMOVED lines=9> */
[----:B------:R-:W-:-:S04]  /*13170*/  IMAD.WIDE.U32 R2, R19, UR4, R2 ;  /* 0x0000000413027c25 */ /* 0x000fc8000f8e0002 */
[----:B--2---:R-:W-:-:S04]  /*13180*/  IMAD R4, R12, UR4, RZ ;  /* 0x000000040c047c24 */ /* 0x004fc8000f8e02ff */
[----:B------:R-:W-:Y:S01]  /*13190*/  IMAD R5, R19, UR5, R4 ;  /* 0x0000000513057c24 */ /* 0x000fe2000f8e0204 */
[----:B------:R-:W-:Y:S02]  /*131a0*/  ULDC.64 UR4, c[0x0][0x418] ;  /* 0x0001060000047ab9 */ /* 0x000fe40000000a00 */
[----:B------:R-:W-:Y:S01]  /*131b0*/  LEA R4, P0, R2, UR4, 0x2 ;  /* 0x0000000402047c11 */ /* 0x000fe2000f8010ff */
[----:B------:R-:W-:-:S05]  /*131c0*/  IMAD.IADD R5, R5, 0x1, R3 ;  /* 0x0000000105057824 */ /* 0x000fca00078e0203 */
[----:B------:R-:W-:-:S05]  /*131d0*/  LEA.HI.X R5, R2, UR5, R5, 0x2, P0 ;  /* 0x0000000502057c11 */ /* 0x000fca00080f1405 */
[----:B------:R0:W5:Y:S02]  /*131e0*/  LDG.E R4, desc[UR44][R4.64] ;  /* 0x0000002c04047981 */ /* 0x000164000c1e1900 */
.L_x_1060:
[----:B------:R-:W1:Y:S01]  /*131f0*/  S2R R2, SR_TID.X ;  /* 0x0000000000027919 */ /* 0x000e620000002100 */
[----:B------:R-:W-:Y:S01]  /*13200*/  BSSY B2, `(.L_x_1061) ;  /* 0x0000006000027945 */ /* 0x000fe20003800000 */
[----:B-1----:R-:W-:Y:S02]  /*13210*/  LOP3.LUT R3, R2, 0x7f, RZ, 0xc0, !PT ;  /* 0x0000007f02037812 */ /* 0x002fe400078ec0ff */
[----:B------:R-:W-:Y:S02]  /*13220*/  SHF.L.U32 R2, R8, 0x1f, RZ ;  /* 0x0000001f08027819 */ /* 0x000fe400000006ff */
[----:B------:R-:W-:Y:S02]  /*13230*/  ISETP.NE.AND P2, PT, R3, RZ, PT ;  /* 0x000000ff0300720c */ /* 0x000fe40003f45270 */
[----:B------:R-:W1:Y:S02]  /*13240*/  SYNCS.PHASECHK.TRANS64.TRYWAIT P0, [UR38+0x28848], R2 ;  /* 0x02884802ff0075a7 */ /* 0x000e640008000166 */
[----:B-1----:R-:W-:Y:S09]  /*13250*/  @!P0 BRA `(.L_x_1062) ;  /* 0x0000002800f48947 */ /* 0x002ff20003800000 */
.L_x_1145:
[----:B------:R-:W-:Y:S05]  /*13260*/  BSYNC B2 ;  /* 0x0000000000027941 */ /* 0x000fea0003800000 */
.L_x_1061:
[----:B------:R-:W-:Y:S04]  /*13270*/  BSSY B2, `(.L_x_1063) ;  /* 0x0000007000027945 */ /* 0x000fe80003800000 */
[----:B------:R-:W-:Y:S05]  /*13280*/  @P2 BRA `(.L_x_1064) ;  /* 0x0000000000142947 */ /* 0x000fea0003800000 */
[----:B------:R-:W-:Y:S01]  /*13290*/  ISETP.NE.AND P0, PT, R10, RZ, PT ;  /* 0x000000ff0a00720c */ /* 0x000fe20003f05270 */
[----:B-1----:R-:W-:-:S04]  /*132a0*/  IMAD.MOV.U32 R3, RZ, RZ, 0x8000 ;  /* 0x00008000ff037424 */ /* 0x002fc800078e00ff */
[----:B------:R2:W-:Y:S08]  /*132b0*/  SYNCS.ARRIVE.TRANS64 RZ, [UR38+0x28838], R3 ;  /* 0x02883803ffff79a7 */ /* 0x0005f00008000026 */
[----:B--2---:R-:W-:Y:S05]  /*132c0*/  @!P0 BRA `(.L_x_1064) ;  /* 0x0000000000048947 */ /* 0x004fea0003800000 */
[----:B------:R-:W-:Y:S01]  /*132d0*/  BPT.TRAP 0x1 ;  /* 0x000000040000795c */ /* 0x000fe20000300000 */
.L_x_1064:
[----:B------:R-:W-:Y:S05]  /*132e0*/  BSYNC B2 ;  /* 0x0000000000027941 */ /* 0x000fea0003800000 */
.L_x_1063:
[----:B0-----:R-:W-:Y:S01]  /*132f0*/  IMAD.MOV.U32 R5, RZ, RZ, RZ ;  /* 0x000000ffff057224 */ /* 0x001fe200078e00ff */
[----:B------:R-:W-:Y:S01]  /*13300*/  ULDC.64 UR4, c[0x0][0x198] ;  /* 0x0000660000047ab9 */ /* 0x000fe20000000a00 */
[----:B------:R-:W-:Y:S01]  /*13310*/  PLOP3.LUT P0, PT, PT, PT, PT, 0x80, 0x0 ;  /* 0x000000000000781c */ /* 0x000fe20003f0f070 */
[----:B------:R-:W-:Y:S01]  /*13320*/  UIADD3 UR4, UP0, UR4, 0x370, URZ ;  /* 0x0000037004047890 */ /* 0x000fe2000ff1e03f */
[----:B-1----:R-:W-:Y:S01]  /*13330*/  IMAD.SHL.U32 R3, R9, 0x80, RZ ;  /* 0x0000008009037824 */ /* 0x002fe200078e00ff */
[----:B------:R-:W-:Y:S01]  /*13340*/  R2UR UR34, R5 ;  /* 0x00000000052272ca */ /* 0x000fe200000e0000 */
[----:B------:R-:W-:Y:S02]  /*13350*/  UIADD3 UR32, UR38, 0x20400, URZ ;  /* 0x0002040026207890 */ /* 0x000fe4000fffe03f */
[----:B------:R-:W-:Y:S02]  /*13360*/  UIADD3 UR33, UR38, 0x28838, URZ ;  /* 0x0002883826217890 */ /* 0x000fe4000fffe03f */
[----:B------:R-:W-:Y:S01]  /*13370*/  UIADD3.X UR5, URZ, UR5, URZ, UP0, !UPT ;  /* 0x000000053f057290 */ /* 0x000fe200087fe43f */
[----:B------:R-:W-:Y:S01]  /*13380*/  UMOV UR6, 0x0 ;  /* 0x0000000000067882 */ /* 0x000fe20000000000 */
[----:B------:R-:W-:-:S10]  /*13390*/  UMOV UR7, 0x14f00000 ;  /* 0x14f0000000077882 */ /* 0x000fd40000000000 */
.L_x_1065:
        /* <DEDUP_REMOVED lines=13> */
.L_x_1066:
        /* <DEDUP_REMOVED lines=12> */
.L_x_1146:
[----:B------:R-:W-:Y:S05]  /*13530*/  BSYNC B2 ;  /* 0x0000000000027941 */ /* 0x000fea0003800000 */
.L_x_1067:
[----:B------:R-:W-:Y:S01]  /*13540*/  BSSY B2, `(.L_x_1069) ;  /* 0x0000009000027945 */ /* 0x000fe20003800000 */
[----:B0-----:R-:W-:Y:S02]  /*13550*/  IMAD.MOV.U32 R2, RZ, RZ, 0x0 ;  /* 0x00000000ff027424 */ /* 0x001fe400078e00ff */
[----:B------:R-:W-:Y:S01]  /*13560*/  IMAD.MOV.U32 R3, RZ, RZ, 0x14f00000 ;  /* 0x14f00000ff037424 */ /* 0x000fe200078e00ff */
[----:B------:R-:W-:Y:S06]  /*13570*/  @P2 BRA `(.L_x_1070) ;  /* 0x0000000000142947 */ /* 0x000fec0003800000 */
[----:B------:R-:W-:Y:S01]  /*13580*/  ISETP.NE.AND P0, PT, R10, RZ, PT ;  /* 0x000000ff0a00720c */ /* 0x000fe20003f05270 */
[----:B------:R-:W-:-:S04]  /*13590*/  IMAD.MOV.U32 R13, RZ, RZ, 0x8000 ;  /* 0x00008000ff0d7424 */ /* 0x000fc800078e00ff */
[----:B------:R0:W-:Y:S08]  /*135a0*/  SYNCS.ARRIVE.TRANS64 RZ, [UR38+0x28850], R13 ;  /* 0x0288500dffff79a7 */ /* 0x0001f00008000026 */
[----:B0-----:R-:W-:Y:S05]  /*135b0*/  @!P0 BRA `(.L_x_1070) ;  /* 0x0000000000048947 */ /* 0x001fea0003800000 */
[----:B------:R-:W-:Y:S01]  /*135c0*/  BPT.TRAP 0x1 ;  /* 0x000000040000795c */ /* 0x000fe20000300000 */
.L_x_1070:
[----:B------:R-:W-:Y:S05]  /*135d0*/  BSYNC B2 ;  /* 0x0000000000027941 */ /* 0x000fea0003800000 */
.L_x_1069:
[----:B------:R-:W-:Y:S01]  /*135e0*/  R2UR UR6, R2 ;  /* 0x00000000020672ca */ /* 0x000fe200000e0000 */
[----:B------:R-:W-:Y:S01]  /*135f0*/  ULDC.64 UR4, c[0x0][0x198] ;  /* 0x0000660000047ab9 */ /* 0x000fe20000000a00 */
[----:B------:R-:W-:Y:S01]  /*13600*/  R2UR UR7, R3 ;  /* 0x00000000030772ca */ /* 0x000fe200000e0000 */
[----:B------:R-:W-:Y:S01]  /*13610*/  UIADD3 UR4, UP0, UR4, 0x470, URZ ;  /* 0x0000047004047890 */ /* 0x000fe2000ff1e03f */
[----:B------:R-:W-:Y:S01]  /*13620*/  R2UR UR10, R5 ;  /* 0x00000000050a72ca */ /* 0x000fe200000e0000 */
[----:B------:R-:W-:Y:S01]  /*13630*/  IMAD.SHL.U32 R5, R18, 0x80, RZ ;  /* 0x0000008012057824 */ /* 0x000fe200078e00ff */
[----:B------:R-:W-:Y:S01]  /*13640*/  PLOP3.LUT P0, PT, PT, PT, PT, 0x80, 0x0 ;  /* 0x000000000000781c */ /* 0x000fe20003f0f070 */
[----:B------:R-:W-:Y:S02]  /*13650*/  UIADD3 UR8, UR38, 0x400, URZ ;  /* 0x0000040026087890 */ /* 0x000fe4000fffe03f */
[----:B------:R-:W-:Y:S02]  /*13660*/  UIADD3 UR9, UR38, 0x28850, URZ ;  /* 0x0002885026097890 */ /* 0x000fe4000fffe03f */
[----:B------:R-:W-:-:S12]  /*13670*/  UIADD3.X UR5, URZ, UR5, URZ, UP0, !UPT ;  /* 0x000000053f057290 */ /* 0x000fd800087fe43f */
.L_x_1071:
        /* <DEDUP_REMOVED lines=13> */
.L_x_1072:
        /* <DEDUP_REMOVED lines=10> */
.L_x_1059:
[----:B------:R-:W-:Y:S05]  /*137f0*/  BSYNC B1 ;  /* 0x0000000000017941 */ /* 0x000fea0003800000 */
.L_x_1058:
[----:B------:R-:W-:Y:S01]  /*13800*/  LOP3.LUT P0, RZ, R17, 0x2, RZ, 0xc0, !PT ;  /* 0x0000000211ff7812 */ /* 0x000fe2000780c0ff */
[----:B------:R-:W-:Y:S01]  /*13810*/  BSSY B1, `(.L_x_1073) ;  /* 0x000007a000017945 */ /* 0x000fe20003800000 */
[----:B------:R-:W-:-:S11]  /*13820*/  LOP3.LUT R9, R8, 0x1, RZ, 0x3c, !PT ;  /* 0x0000000108097812 */ /* 0x000fd600078e3cff */
[----:B------:R-:W-:Y:S05]  /*13830*/  @!P0 BRA `(.L_x_1074) ;  /* 0x0000000400dc8947 */ /* 0x000fea0003800000 */
[----:B------:R-:W-:Y:S01]  /*13840*/  LOP3.LUT P0, RZ, R17, 0x1, RZ, 0xc0, !PT ;  /* 0x0000000111ff7812 */ /* 0x000fe2000780c0ff */
[----:B------:R-:W-:-:S12]  /*13850*/  VIADD R12, R6, 0xffffffff ;  /* 0xffffffff060c7836 */ /* 0x000fd80000000000 */
        /* <DEDUP_REMOVED lines=11> */
[----:B------:R-:W-:-:S03]  /*13910*/  SHF.R.S32.HI R3, RZ, 0x1f, R2 ;  /* 0x0000001fff037819 */ /* 0x000fc60000011402 */
[----:B------:R-:W-:-:S04]  /*13920*/  IMAD.WIDE.U32 R2, R19, UR4, R2 ;  /* 0x0000000413027c25 */ /* 0x000fc8000f8e0002 */
[----:B--2---:R-:W-:-:S04]  /*13930*/  IMAD R4, R13, UR4, RZ ;  /* 0x000000040d047c24 */ /* 0x004fc8000f8e02ff */
[----:B------:R-:W-:Y:S01]  /*13940*/  IMAD R4, R19, UR5, R4 ;  /* 0x0000000513047c24 */ /* 0x000fe2000f8e0204 */
[----:B------:R-:W-:-:S03]  /*13950*/  ULDC.64 UR4, c[0x0][0x418] ;  /* 0x0001060000047ab9 */ /* 0x000fc60000000a00 */
[----:B------:R-:W-:Y:S01]  /*13960*/  IMAD.IADD R3, R4, 0x1, R3 ;  /* 0x0000000104037824 */ /* 0x000fe200078e0203 */
[----:B------:R-:W-:-:S04]  /*13970*/  LEA R4, P0, R2, UR4, 0x2 ;  /* 0x0000000402047c11 */ /* 0x000fc8000f8010ff */
[----:B------:R-:W-:-:S05]  /*13980*/  LEA.HI.X R5, R2, UR5, R3, 0x2, P0 ;  /* 0x0000000502057c11 */ /* 0x000fca00080f1403 */
[----:B------:R0:W5:Y:S04]  /*13990*/  LDG.E R4, desc[UR44][R4.64] ;  /* 0x0000002c04047981 */ /* 0x000168000c1e1900 */
.L_x_1075:
[----:B------:R-:W1:Y:S01]  /*139a0*/  S2R R2, SR_TID.X ;  /* 0x0000000000027919 */ /* 0x000e620000002100 */
[----:B------:R-:W-:Y:S01]  /*139b0*/  BSSY B2, `(.L_x_1076) ;  /* 0x0000006000027945 */ /* 0x000fe20003800000 */
[----:B-1----:R-:W-:Y:S02]  /*139c0*/  LOP3.LUT R3, R2, 0x7f, RZ, 0xc0, !PT ;  /* 0x0000007f02037812 */ /* 0x002fe400078ec0ff */
[----:B------:R-:W-:Y:S02]  /*139d0*/  SHF.L.U32 R2, R9, 0x1f, RZ ;  /* 0x0000001f09027819 */ /* 0x000fe400000006ff */
[----:B------:R-:W-:Y:S02]  /*139e0*/  ISETP.NE.AND P2, PT, R3, RZ, PT ;  /* 0x000000ff0300720c */ /* 0x000fe40003f45270 */
[----:B------:R-:W1:Y:S02]  /*139f0*/  SYNCS.PHASECHK.TRANS64.TRYWAIT P0, [UR38+0x28840], R2 ;  /* 0x02884002ff0075a7 */ /* 0x000e640008000166 */
[----:B-1----:R-:W-:Y:S09]  /*13a00*/  @!P0 BRA `(.L_x_1077) ;  /* 0x0000002400388947 */ /* 0x002ff20003800000 */
.L_x_1147:
[----:B------:R-:W-:Y:S05]  /*13a10*/  BSYNC B2 ;  /* 0x0000000000027941 */ /* 0x000fea0003800000 */
.L_x_1076:
[----:B------:R-:W-:Y:S04]  /*13a20*/  BSSY B2, `(.L_x_1078) ;  /* 0x0000007000027945 */ /* 0x000fe80003800000 */
[----:B------:R-:W-:Y:S05]  /*13a30*/  @P2 BRA `(.L_x_1079) ;  /* 0x0000000000142947 */ /* 0x000fea0003800000 */
[----:B------:R-:W-:Y:S01]  /*13a40*/  ISETP.NE.AND P0, PT, R10, RZ, PT ;  /* 0x000000ff0a00720c */ /* 0x000fe20003f05270 */
[----:B-1----:R-:W-:-:S04]  /*13a50*/  IMAD.MOV.U32 R2, RZ, RZ, 0x8000 ;  /* 0x00008000ff027424 */ /* 0x002fc800078e00ff */
[----:B------:R2:W-:Y:S08]  /*13a60*/  SYNCS.ARRIVE.TRANS64 RZ, [UR38+0x28830], R2 ;  /* 0x02883002ffff79a7 */ /* 0x0005f00008000026 */
[----:B--2---:R-:W-:Y:S05]  /*13a70*/  @!P0 BRA `(.L_x_1079) ;  /* 0x0000000000048947 */ /* 0x004fea0003800000 */
[----:B------:R-:W-:Y:S01]  /*13a80*/  BPT.TRAP 0x1 ;  /* 0x000000040000795c */ /* 0x000fe20000300000 */
.L_x_1079:
[----:B------:R-:W-:Y:S05]  /*13a90*/  BSYNC B2 ;  /* 0x0000000000027941 */ /* 0x000fea0003800000 */
.L_x_1078:
        /* <DEDUP_REMOVED lines=11> */
.L_x_1080:
        /* <DEDUP_REMOVED lines=14> */
.L_x_1081:
        /* <DEDUP_REMOVED lines=12> */
.L_x_1148:
[----:B------:R-:W-:Y:S05]  /*13cf0*/  BSYNC B2 ;  /* 0x0000000000027941 */ /* 0x000fea0003800000 */
.L_x_1082:
        /* <DEDUP_REMOVED lines=9> */
.L_x_1085:
[----:B------:R-:W-:Y:S05]  /*13d90*/  BSYNC B2 ;  /* 0x0000000000027941 */ /* 0x000fea0003800000 */
.L_x_1084:
        /* <DEDUP_REMOVED lines=10> */
.L_x_1086:
        /* <DEDUP_REMOVED lines=13> */
.L_x_1087:
        /* <DEDUP_REMOVED lines=10> */
.L_x_1074:
[----:B------:R-:W-:Y:S05]  /*13fb0*/  BSYNC B1 ;  /* 0x0000000000017941 */ /* 0x000fea0003800000 */
.L_x_1073:
[----:B------:R-:W-:Y:S02]  /*13fc0*/  VIADD R6, R6, 0xfffffffe ;  /* 0xfffffffe06067836 */ /* 0x000fe40000000000 */
[----:B------:R-:W-:Y:S01]  /*13fd0*/  IMAD.MOV.U32 R8, RZ, RZ, R9 ;  /* 0x000000ffff087224 */ /* 0x000fe200078e0009 */
[----:B------:R-:W-:Y:S06]  /*13fe0*/  @P1 BRA `(.L_x_1088) ;  /* 0xfffffff000141947 */ /* 0x000fec000383ffff */
[----:B------:R-:W-:Y:S05]  /*13ff0*/  BSYNC B0 ;  /* 0x0000000000007941 */ /* 0x000fea0003800000 */
.L_x_1057:
[----:B------:R-:W-:Y:S01]  /*14000*/  ISETP.NE.AND P0, PT, R11, RZ, PT ;  /* 0x000000ff0b00720c */ /* 0x000fe20003f05270 */
[----:B------:R-:W-:-:S12]  /*14010*/  BSSY B0, `(.L_x_1056) ;  /* 0x000007b000007945 */ /* 0x000fd80003800000 */
[----:B------:R-:W-:Y:S05]  /*14020*/  @!P0 BRA `(.L_x_1089) ;  /* 0x0000000400e48947 */ /* 0x000fea0003800000 */
[----:B------:R-:W-:Y:S01]  /*14030*/  LOP3.LUT P1, RZ, R17, 0x2, RZ, 0xc0, !PT ;  /* 0x0000000211ff7812 */ /* 0x000fe2000782c0ff */
[----:B------:R-:W-:-:S12]  /*14040*/  IMAD.MOV.U32 R0, RZ, RZ, 0x1 ;  /* 0x00000001ff007424 */ /* 0x000fd800078e00ff */
[----:B------:R-:W-:Y:S05]  /*14050*/  @!P1 BRA `(.L_x_1089) ;  /* 0x0000000400d89947 */ /* 0x000fea0003800000 */
[----:B------:R-:W-:-:S13]  /*14060*/  LOP3.LUT P1, RZ, R17, 0x1, RZ, 0xc0, !PT ;  /* 0x0000000111ff7812 */ /* 0x000fda000782c0ff */
[----:B------:R-:W-:Y:S05]  /*14070*/  @!P1 BRA `(.L_x_1090) ;  /* 0x0000000000509947 */ /* 0x000fea0003800000 */
[----:B------:R-:W2:Y:S01]  /*14080*/  LDL.LU R5, [R1] ;  /* 0x0000000001057983 */ /* 0x000ea20000300800 */
[----:B------:R-:W0:Y:S01]  /*14090*/  LDC R8, c[0x0][0x43c] ;  /* 0x00010f00ff087b82 */ /* 0x000e220000000800 */
[----:B------:R-:W-:Y:S01]  /*140a0*/  IMAD.MOV.U32 R7, RZ, RZ, R6 ;  /* 0x000000ffff077224 */ /* 0x000fe200078e0006 */
[----:B------:R-:W-:Y:S01]  /*140b0*/  ULDC.64 UR4, c[0x0][0x428] ;  /* 0x00010a0000047ab9 */ /* 0x000fe20000000a00 */
[----:B0-----:R-:W-:-:S13]  /*140c0*/  ISETP.NE.AND P0, PT, R8, 0x1, PT ;  /* 0x000000010800780c */ /* 0x001fda0003f05270 */
[----:B------:R-:W0:Y:S02]  /*140d0*/  @P0 LDC.64 R2, c[0x0][0x440] ;  /* 0x00011000ff020b82 */ /* 0x000e240000000a00 */
[----:B0-----:R-:W-:-:S05]  /*140e0*/  @P0 IMAD.HI.U32 R2, R6, R2, RZ ;  /* 0x0000000206020227 */ /* 0x001fca00078e00ff */
[----:B------:R-:W-:-:S04]  /*140f0*/  @P0 SHF.R.U32.HI R7, RZ, R3, R2 ;  /* 0x00000003ff070219 */ /* 0x000fc80000011602 */
[----:B------:R-:W-:Y:S01]  /*14100*/  SHF.R.S32.HI R3, RZ, 0x1f, R7 ;  /* 0x0000001fff037819 */ /* 0x000fe20000011407 */
[----:B--2---:R-:W-:-:S04]  /*14110*/  IMAD R2, R5, UR4, RZ ;  /* 0x0000000405027c24 */ /* 0x004fc8000f8e02ff */
[----:B------:R-:W-:Y:S02]  /*14120*/  IMAD R5, R19, UR5, R2 ;  /* 0x0000000513057c24 */ /* 0x000fe4000f8e0202 */
        /* <DEDUP_REMOVED lines=9> */
.L_x_1090:
[----:B------:R-:W1:Y:S01]  /*141c0*/  S2R R2, SR_TID.X ;  /* 0x0000000000027919 */ /* 0x000e620000002100 */
[----:B------:R-:W-:Y:S01]  /*141d0*/  BSSY B1, `(.L_x_1091) ;  /* 0x0000006000017945 */ /* 0x000fe20003800000 */
[----:B-1----:R-:W-:Y:S02]  /*141e0*/  LOP3.LUT R3, R2, 0x7f, RZ, 0xc0, !PT ;  /* 0x0000007f02037812 */ /* 0x002fe400078ec0ff */
[----:B------:R-:W-:Y:S02]  /*141f0*/  SHF.L.U32 R2, R9, 0x1f, RZ ;  /* 0x0000001f09027819 */ /* 0x000fe400000006ff */
[----:B------:R-:W-:Y:S02]  /*14200*/  ISETP.NE.AND P1, PT, R3, RZ, PT ;  /* 0x000000ff0300720c */ /* 0x000fe40003f25270 */
[----:B------:R-:W1:Y:S02]  /*14210*/  SYNCS.PHASECHK.TRANS64.TRYWAIT P0, [UR38+0x28848], R2 ;  /* 0x02884802ff0075a7 */ /* 0x000e640008000166 */
[----:B-1----:R-:W-:Y:S09]  /*14220*/  @!P0 BRA `(.L_x_1092) ;  /* 0x0000001c00608947 */ /* 0x002ff20003800000 */
.L_x_1149:
[----:B------:R-:W-:Y:S05]  /*14230*/  BSYNC B1 ;  /* 0x0000000000017941 */ /* 0x000fea0003800000 */
.L_x_1091:
[----:B------:R-:W-:Y:S04]  /*14240*/  BSSY B1, `(.L_x_1093) ;  /* 0x0000007000017945 */ /* 0x000fe80003800000 */
[----:B------:R-:W-:Y:S05]  /*14250*/  @P1 BRA `(.L_x_1094) ;  /* 0x0000000000141947 */ /* 0x000fea0003800000 */
[----:B------:R-:W-:Y:S01]  /*14260*/  ISETP.NE.AND P0, PT, R10, RZ, PT ;  /* 0x000000ff0a00720c */ /* 0x000fe20003f05270 */
[----:B-1----:R-:W-:-:S04]  /*14270*/  IMAD.MOV.U32 R3, RZ, RZ, 0x8000 ;  /* 0x00008000ff037424 */ /* 0x002fc800078e00ff */
[----:B------:R2:W-:Y:S08]  /*14280*/  SYNCS.ARRIVE.TRANS64 RZ, [UR38+0x28838], R3 ;  /* 0x02883803ffff79a7 */ /* 0x0005f00008000026 */
[----:B--2---:R-:W-:Y:S05]  /*14290*/  @!P0 BRA `(.L_x_1094) ;  /* 0x0000000000048947 */ /* 0x004fea0003800000 */
[----:B------:R-:W-:Y:S01]  /*142a0*/  BPT.TRAP 0x1 ;  /* 0x000000040000795c */ /* 0x000fe20000300000 */
.L_x_1094:
[----:B------:R-:W-:Y:S05]  /*142b0*/  BSYNC B1 ;  /* 0x0000000000017941 */ /* 0x000fea0003800000 */
.L_x_1093:
        /* <DEDUP_REMOVED lines=11> */
.L_x_1095:
        /* <DEDUP_REMOVED lines=14> */
.L_x_1096:
        /* <DEDUP_REMOVED lines=11> */
.L_x_1150:
[----:B------:R-:W-:Y:S05]  /*14500*/  BSYNC B1 ;  /* 0x0000000000017941 */ /* 0x000fea0003800000 */
.L_x_1097:
        /* <DEDUP_REMOVED lines=9> */
.L_x_1100:
[----:B------:R-:W-:Y:S05]  /*145a0*/  BSYNC B1 ;  /* 0x0000000000017941 */ /* 0x000fea0003800000 */
.L_x_1099:
        /* <DEDUP_REMOVED lines=10> */
.L_x_1101:
        /* <DEDUP_REMOVED lines=13> */
.L_x_1102:
        /* <DEDUP_REMOVED lines=10> */
.L_x_1089:
[----:B------:R-:W-:Y:S05]  /*147c0*/  BSYNC B0 ;  /* 0x0000000000007941 */ /* 0x000fea0003800000 */
.L_x_1056:
[----:B------:R-:W-:Y:S01]  /*147d0*/  LOP3.LUT P0, RZ, R17, 0x2, RZ, 0xc0, !PT ;  /* 0x0000000211ff7812 */ /* 0x000fe2000780c0ff */
[----:B------:R-:W-:-:S12]  /*147e0*/  BSSY B0, `(.L_x_1103) ;  /* 0x0000036000007945 */ /* 0x000fd80003800000 */
[----:B------:R-:W-:Y:S05]  /*147f0*/  @!P0 BRA `(.L_x_1104) ;  /* 0x0000000000d08947 */ /* 0x000fea0003800000 */
[----:B------:R-:W0:Y:S01]  /*14800*/  S2R R2, SR_TID.X ;  /* 0x0000000000027919 */ /* 0x000e220000002100 */
[----:B------:R-:W-:Y:S01]  /*14810*/  LEA R3, R0, UR38, 0x3 ;  /* 0x0000002600037c11 */ /* 0x000fe2000f8e18ff */
[----:B------:R-:W-:Y:S01]  /*14820*/  BSSY B1, `(.L_x_1105) ;  /* 0x0000006000017945 */ /* 0x000fe20003800000 */
[----:B0-----:R-:W-:Y:S02]  /*14830*/  LOP3.LUT R4, R2, 0x7f, RZ, 0xc0, !PT ;  /* 0x0000007f02047812 */ /* 0x001fe400078ec0ff */
[----:B------:R-:W-:Y:S02]  /*14840*/  SHF.L.U32 R2, R9, 0x1f, RZ ;  /* 0x0000001f09027819 */ /* 0x000fe400000006ff */
[----:B------:R-:W-:Y:S02]  /*14850*/  ISETP.NE.AND P1, PT, R4, RZ, PT ;  /* 0x000000ff0400720c */ /* 0x000fe40003f25270 */
[----:B------:R-:W0:Y:S02]  /*14860*/  SYNCS.PHASECHK.TRANS64.TRYWAIT P0, [R3+URZ+0x28860], R2 ;  /* 0x02886002030075a7 */ /* 0x000e24000800017f */
[----:B0-----:R-:W-:Y:S09]  /*14870*/  @!P0 BRA `(.L_x_1106) ;  /* 0x0000001400fc8947 */ /* 0x001ff20003800000 */
.L_x_1151:
[----:B------:R-:W-:Y:S05]  /*14880*/  BSYNC B1 ;  /* 0x0000000000017941 */ /* 0x000fea0003800000 */
.L_x_1105:
[----:B------:R-:W-:Y:S04]  /*14890*/  BSSY B1, `(.L_x_1107) ;  /* 0x0000008000017945 */ /* 0x000fe80003800000 */
[----:B------:R-:W-:Y:S05]  /*148a0*/  @P1 BRA `(.L_x_1108) ;  /* 0x0000000000181947 */ /* 0x000fea0003800000 */
[----:B------:R-:W1:Y:S01]  /*148b0*/  S2R R4, SR_TID.X ;  /* 0x0000000000047919 */ /* 0x000e620000002100 */
[----:B0-----:R-:W-:-:S04]  /*148c0*/  IMAD.MOV.U32 R2, RZ, RZ, 0x8000 ;  /* 0x00008000ff027424 */ /* 0x001fc800078e00ff */
[----:B------:R2:W-:Y:S01]  /*148d0*/  SYNCS.ARRIVE.TRANS64 RZ, [R3+URZ+0x28850], R2 ;  /* 0x0288500203ff79a7 */ /* 0x0005e2000800003f */
[----:B-1----:R-:W-:-:S13]  /*148e0*/  LOP3.LUT P0, RZ, R4, 0x1f, RZ, 0xc0, !PT ;  /* 0x0000001f04ff7812 */ /* 0x002fda000780c0ff */
[----:B--2---:R-:W-:Y:S05]  /*148f0*/  @!P0 BRA `(.L_x_1108) ;  /* 0x0000000000048947 */ /* 0x004fea0003800000 */
[----:B------:R-:W-:Y:S01]  /*14900*/  BPT.TRAP 0x1 ;  /* 0x000000040000795c */ /* 0x000fe20000300000 */
.L_x_1108:
[----:B------:R-:W-:Y:S05]  /*14910*/  BSYNC B1 ;  /* 0x0000000000017941 */ /* 0x000fea0003800000 */
.L_x_1107:
[----:B------:R-:W-:Y:S01]  /*14920*/  R2UR UR4, R0 ;  /* 0x00000000000472ca */ /* 0x000fe200000e0000 */
[----:B------:R-:W-:Y:S01]  /*14930*/  ULDC.64 UR6, c[0x0][0x198] ;  /* 0x0000660000067ab9 */ /* 0x000fe20000000a00 */
[----:B------:R-:W-:Y:S01]  /*14940*/  R2UR UR9, R3 ;  /* 0x00000000030972ca */ /* 0x000fe200000e0000 */
[----:B------:R-:W-:Y:S01]  /*14950*/  UIADD3 UR6, UP0, UR6, 0x470, URZ ;  /* 0x0000047006067890 */ /* 0x000fe2000ff1e03f */
[----:B------:R-:W-:Y:S01]  /*14960*/  PLOP3.LUT P0, PT, PT, PT, PT, 0x80, 0x0 ;  /* 0x000000000000781c */ /* 0x000fe20003f0f070 */
[----:B------:R-:W-:Y:S01]  /*14970*/  IMAD.SHL.U32 R18, R18, 0x80, RZ ;  /* 0x0000008012127824 */ /* 0x000fe200078e00ff */
[----:B------:R-:W-:Y:S01]  /*14980*/  UMOV UR14, 0x0 ;  /* 0x00000000000e7882 */ /* 0x000fe20000000000 */
[----:B------:R-:W-:Y:S01]  /*14990*/  UIADD3.X UR7, URZ, UR7, URZ, UP0, !UPT ;  /* 0x000000073f077290 */ /* 0x000fe200087fe43f */
[----:B------:R-:W-:Y:S01]  /*149a0*/  UMOV UR15, 0x14f00000 ;  /* 0x14f00000000f7882 */ /* 0x000fe20000000000 */
[----:B------:R-:W-:-:S04]  /*149b0*/  UMOV UR10, URZ ;  /* 0x0000003f000a7c82 */ /* 0x000fc80008000000 */
[----:B------:R-:W-:Y:S02]  /*149c0*/  ULEA UR4, UR4, UR38, 0xf ;  /* 0x0000002604047291 */ /* 0x000fe4000f8e783f */
[----:B------:R-:W-:Y:S02]  /*149d0*/  UIADD3 UR9, UR9, 0x28850, URZ ;  /* 0x0002885009097890 */ /* 0x000fe4000fffe03f */
[----:B------:R-:W-:-:S12]  /*149e0*/  UIADD3 UR8, UR4, 0x400, URZ ;  /* 0x0000040004087890 */ /* 0x000fd8000fffe03f */
.L_x_1109:
        /* <DEDUP_REMOVED lines=13> */
.L_x_1110:
        /* <DEDUP_REMOVED lines=8> */
.L_x_1104:
[----:B------:R-:W-:Y:S05]  /*14b40*/  BSYNC B0 ;  /* 0x0000000000007941 */ /* 0x000fea0003800000 */
.L_x_1103:
[----:B------:R-:W-:Y:S02]  /*14b50*/  VIADD R0, R0, 0x1 ;  /* 0x0000000100007836 */ /* 0x000fe40000000000 */
[----:B0-----:R-:W-:-:S03]  /*14b60*/  IMAD.MOV.U32 R3, RZ, RZ, RZ ;  /* 0x000000ffff037224 */ /* 0x001fc600078e00ff */
[----:B------:R-:W-:-:S04]  /*14b70*/  ISETP.NE.AND P0, PT, R0, 0x2, PT ;  /* 0x000000020000780c */ /* 0x000fc80003f05270 */
[----:B------:R-:W-:Y:S02]  /*14b80*/  SEL R2, RZ, 0x1, P0 ;  /* 0x00000001ff027807 */ /* 0x000fe40000000000 */
[----:B------:R-:W-:Y:S02]  /*14b90*/  SEL R0, R0, RZ, P0 ;  /* 0x000000ff00007207 */ /* 0x000fe40000000000 */
[----:B------:R-:W-:-:S07]  /*14ba0*/  LOP3.LUT R9, R9, R2, RZ, 0x3c, !PT ;  /* 0x0000000209097212 */ /* 0x000fce00078e3cff */
.L_x_1034:
[----:B0-----:R-:W0:Y:S01]  /*14bb0*/  S2R R5, SR_CgaCtaId ;  /* 0x0000000000057919 */ /* 0x001e220000008800 */
[----:B------:R-:W-:Y:S02]  /*14bc0*/  MOV R2, 0x400 ;  /* 0x0000040000027802 */ /* 0x000fe40000000f00 */
[----:B------:R-:W-:Y:S02]  /*14bd0*/  SHF.L.U32 R3, R3, 0x1f, RZ ;  /* 0x0000001f03037819 */ /* 0x000fe400000006ff */
[----:B0-----:R-:W-:-:S04]  /*14be0*/  LEA R2, R5, R2, 0x18 ;  /* 0x0000000205027211 */ /* 0x001fc800078ec0ff */
[----:B------:R-:W0:Y:S02]  /*14bf0*/  SYNCS.PHASECHK.TRANS64.TRYWAIT P0, [R2+URZ+0x28820], R3 ;  /* 0x02882003020075a7 */ /* 0x000e24000800017f */
[----:B0-----:R-:W-:Y:S05]  /*14c00*/  @!P0 BRA `(.L_x_1111) ;  /* 0x00000014002c8947 */ /* 0x001fea0003800000 */
.L_x_1152:
[----:B------:R-:W-:-:S03]  /*14c10*/  UMOV UR4, 0xffffffff ;  /* 0xffffffff00047882 */ /* 0x000fc60000000000 */
[----:B------:R-:W-:Y:S05]  /*14c20*/  BRA.DIV UR4, `(.L_x_1112) ;  /* 0x0000001604387947 */ /* 0x000fea000b800000 */
[----:B0-----:R-:W0:Y:S02]  /*14c30*/  S2R R3, SR_TID.X ;  /* 0x0000000000037919 */ /* 0x001e240000002100 */
[----:B0-----:R-:W-:-:S04]  /*14c40*/  SHF.R.U32.HI R3, RZ, 0x5, R3 ;  /* 0x00000005ff037819 */ /* 0x001fc80000011603 */
[----:B------:R-:W-:-:S05]  /*14c50*/  LOP3.LUT R3, R3, 0x3, RZ, 0xc0, !PT ;  /* 0x0000000303037812 */ /* 0x000fca00078ec0ff */
[----:B------:R0:W1:Y:S02]  /*14c60*/  SHFL.IDX PT, R14, R3, RZ, 0x1f ;  /* 0x00001fff030e7589 */ /* 0x00006400000e0000 */
.L_x_1155:
[----:B-1----:R-:W-:-:S13]  /*14c70*/  ISETP.NE.AND P0, PT, R14, RZ, PT ;  /* 0x000000ff0e00720c */ /* 0x002fda0003f05270 */
[----:B------:R-:W-:Y:S05]  /*14c80*/  @P0 BRA `(.L_x_950) ;  /* 0x0000000000880947 */ /* 0x000fea0003800000 */
[----:B------:R-:W-:-:S03]  /*14c90*/  UMOV UR4, 0xffffffff ;  /* 0xffffffff00047882 */ /* 0x000fc60000000000 */
[----:B------:R-:W-:Y:S05]  /*14ca0*/  BRA.DIV UR4, `(.L_x_1113) ;  /* 0x00000016044c7947 */ /* 0x000fea000b800000 */
[----:B------:R-:W-:-:S13]  /*14cb0*/  ELECT P6, URZ, PT ;  /* 0x00000000003f782f */ /* 0x000fda00038c0000 */
.L_x_1158:
[----:B------:R-:W-:Y:S05]  /*14cc0*/  @!P6 BRA `(.L_x_950) ;  /* 0x000000000078e947 */ /* 0x000fea0003800000 */
[----:B0-----:R-:W2:Y:S02]  /*14cd0*/  LDL.LU R3, [R1+0x14] ;  /* 0x0000140001037983 */ /* 0x001ea40000300800 */
[----:B--2---:R-:W-:-:S04]  /*14ce0*/  LOP3.LUT R3, R3, 0x2, RZ, 0xfc, !PT ;  /* 0x0000000203037812 */ /* 0x004fc800078efcff */
[----:B------:R-:W-:-:S13]  /*14cf0*/  ISETP.NE.AND P2, PT, R3, 0x3, PT ;  /* 0x000000030300780c */ /* 0x000fda0003f45270 */
[----:B------:R-:W-:Y:S05]  /*14d00*/  @!P2 BRA `(.L_x_1114) ;  /* 0x000000000004a947 */ /* 0x000fea0003800000 */
[----:B------:R-:W-:Y:S01]  /*14d10*/  BPT.TRAP 0x1 ;  /* 0x000000040000795c */ /* 0x000fe20000300000 */
.L_x_1114:
[----:B------:R-:W-:Y:S01]  /*14d20*/  VIADD R7, R2, 0x28840 ;  /* 0x0002884002077836 */ /* 0x000fe20000000000 */
[----:B------:R-:W-:Y:S01]  /*14d30*/  SHF.L.U32 R5, R9, 0x1f, RZ ;  /* 0x0000001f09057819 */ /* 0x000fe200000006ff */
[C---:B------:R-:W-:Y:S02]  /*14d40*/  VIADD R3, R0.reuse, 0x1 ;  /* 0x0000000100037836 */ /* 0x040fe40000000000 */
[----:B------:R-:W-:-:S03]  /*14d50*/  IMAD R6, R0, 0x8, R7 ;  /* 0x0000000800067824 */ /* 0x000fc600078e0207 */
[C---:B------:R-:W-:Y:S01]  /*14d60*/  ISETP.NE.AND P1, PT, R3.reuse, 0x2, PT ;  /* 0x000000020300780c */ /* 0x040fe20003f25270 */
[----:B------:R-:W0:Y:S03]  /*14d70*/  SYNCS.PHASECHK.TRANS64.TRYWAIT P0, [R6+URZ], R5 ;  /* 0x00000005060075a7 */ /* 0x000e26000800017f */
[----:B------:R-:W-:Y:S02]  /*14d80*/  SEL R4, RZ, 0x1, P1 ;  /* 0x00000001ff047807 */ /* 0x000fe40000800000 */
[----:B------:R-:W-:Y:S02]  /*14d90*/  SEL R8, R3, RZ, P1 ;  /* 0x000000ff03087207 */ /* 0x000fe40000800000 */
[----:B------:R-:W-:-:S03]  /*14da0*/  LOP3.LUT R4, R9, R4, RZ, 0x3c, !PT ;  /* 0x0000000409047212 */ /* 0x000fc600078e3cff */
[----:B------:R-:W-:Y:S01]  /*14db0*/  IMAD R3, R8, 0x8, R7 ;  /* 0x0000000808037824 */ /* 0x000fe200078e0207 */
[----:B------:R-:W-:Y:S01]  /*14dc0*/  SHF.L.U32 R4, R4, 0x1f, RZ ;  /* 0x0000001f04047819 */ /* 0x000fe200000006ff */
[----:B0-----:R-:W-:Y:S06]  /*14dd0*/  @!P0 BRA `(.L_x_1115) ;  /* 0x0000001400208947 */ /* 0x001fec0003800000 */
.L_x_1159:
[----:B------:R-:W1:Y:S02]  /*14de0*/  SYNCS.PHASECHK.TRANS64.TRYWAIT P0, [R3+URZ], R4 ;  /* 0x00000004030075a7 */ /* 0x000e64000800017f */
[----:B-1----:R-:W-:Y:S05]  /*14df0*/  @!P0 BRA `(.L_x_1116) ;  /* 0x00000014002c8947 */ /* 0x002fea0003800000 */
.L_x_1160:
[----:B------:R-:W-:Y:S05]  /*14e00*/  @!P2 BRA `(.L_x_1117) ;  /* 0x000000000004a947 */ /* 0x000fea0003800000 */
[----:B------:R-:W-:Y:S01]  /*14e10*/  BPT.TRAP 0x1 ;  /* 0x000000040000795c */ /* 0x000fe20000300000 */
.L_x_1117:
[----:B-1----:R-:W-:-:S04]  /*14e20*/  VIADD R3, R2, 0x28860 ;  /* 0x0002886002037836 */ /* 0x002fc80000000000 */
[----:B------:R-:W-:-:S04]  /*14e30*/  IMAD R0, R0, 0x8, R3 ;  /* 0x0000000800007824 */ /* 0x000fc800078e0203 */
[----:B------:R-:W1:Y:S02]  /*14e40*/  SYNCS.PHASECHK.TRANS64.TRYWAIT P0, [R0+URZ], R5 ;  /* 0x00000005000075a7 */ /* 0x000e64000800017f */
[----:B-1----:R-:W-:Y:S05]  /*14e50*/  @!P0 BRA `(.L_x_1118) ;  /* 0x0000001400288947 */ /* 0x002fea0003800000 */
.L_x_1161:
[----:B------:R-:W-:-:S07]  /*14e60*/  IMAD R3, R8, 0x8, R3 ;  /* 0x0000000808037824 */ /* 0x000fce00078e0203 */
.L_x_1119:
[----:B--2---:R2:W3:Y:S02]  /*14e70*/  SYNCS.PHASECHK.TRANS64.TRYWAIT P0, [R3+URZ], R4 ;  /* 0x00000004030075a7 */ /* 0x0044e4000800017f */
[----:B---3--:R-:W-:Y:S05]  /*14e80*/  @!P0 NANOSLEEP.SYNCS 0x989680 ;  /* 0x009896800000895d */ /* 0x008fea0003900000 */
[----:B------:R-:W3:Y:S02]  /*14e90*/  @!P0 SYNCS.PHASECHK.TRANS64 P0, [R3+URZ], R4 ;  /* 0x00000004030085a7 */ /* 0x000ee4000800007f */
[----:B---3--:R-:W-:Y:S05]  /*14ea0*/  @!P0 BRA `(.L_x_1119) ;  /* 0xfffffffc00f08947 */ /* 0x008fea000383ffff */
.L_x_950:
[----:B------:R-:W-:Y:S05]  /*14eb0*/  BSYNC B6 ;  /* 0x0000000000067941 */ /* 0x000fea0003800000 */
.L_x_947:
[----:B------:R-:W-:Y:S05]  /*14ec0*/  EXIT ;  /* 0x000000000000794d */ /* 0x000fea0003800000 */
.L_x_960:
[----:B0-----:R-:W-:-:S04]  /*14ed0*/  IMAD.U32 R3, RZ, RZ, UR36 ;  /* 0x00000024ff037e24 */ /* 0x001fc8000f8e00ff */
[----:B------:R0:W1:Y:S03]  /*14ee0*/  SYNCS.PHASECHK.TRANS64.TRYWAIT P1, [R3+URZ+0x28800], R2 ;  /* 0x02880002030075a7 */ /* 0x000066000802017f */
[----:B-1----:R-:W-:Y:S05]  /*14ef0*/  @!P1 NANOSLEEP.SYNCS 0x989680 ;  /* 0x009896800000995d */ /* 0x002fea0003900000 */
[----:B------:R-:W1:Y:S02]  /*14f00*/  @!P1 SYNCS.PHASECHK.TRANS64 P1, [R3+URZ+0x28800], R2 ;  /* 0x02880002030095a7 */ /* 0x000e64000802007f */
[----:B-1----:R-:W-:Y:S05]  /*14f10*/  @!P1 BRA `(.L_x_960) ;  /* 0xfffffffc00ec9947 */ /* 0x002fea000383ffff */
[----:B------:R-:W-:Y:S05]  /*14f20*/  BRA `(.L_x_1120) ;  /* 0xfffffec400ec7947 */ /* 0x000fea000383ffff */
.L_x_964:
[----:B0-----:R-:W-:-:S04]  /*14f30*/  IMAD.U32 R3, RZ, RZ, UR36 ;  /* 0x00000024ff037e24 */ /* 0x001fc8000f8e00ff */
[----:B------:R0:W2:Y:S03]  /*14f40*/  SYNCS.PHASECHK.TRANS64.TRYWAIT P2, [R3+URZ+0x28830], R2 ;  /* 0x02883002030075a7 */ /* 0x0000a6000804017f */
[----:B--2---:R-:W-:Y:S05]  /*14f50*/  @!P2 NANOSLEEP.SYNCS 0x989680 ;  /* 0x009896800000a95d */ /* 0x004fea0003900000 */
[----:B------:R-:W2:Y:S02]  /*14f60*/  @!P2 SYNCS.PHASECHK.TRANS64 P2, [R3+URZ+0x28830], R2 ;  /* 0x028830020300a5a7 */ /* 0x000ea4000804007f */
[----:B--2---:R-:W-:Y:S05]  /*14f70*/  @!P2 BRA `(.L_x_964) ;  /* 0xfffffffc00eca947 */ /* 0x004fea000383ffff */
[----:B------:R-:W-:Y:S05]  /*14f80*/  BRA `(.L_x_963) ;  /* 0xfffffec800087947 */ /* 0x000fea000383ffff */
.L_x_980:
[----:B-1----:R-:W-:-:S04]  /*14f90*/  IMAD.U32 R12, RZ, RZ, UR10 ;  /* 0x0000000aff0c7e24 */ /* 0x002fc8000f8e00ff */
[----:B------:R1:W2:Y:S03]  /*14fa0*/  SYNCS.PHASECHK.TRANS64.TRYWAIT P5, [R12+URZ+0x28830], R11 ;  /* 0x0288300b0c0075a7 */ /* 0x0002a600080a017f */
[----:B--2---:R-:W-:Y:S05]  /*14fb0*/  @!P5 NANOSLEEP.SYNCS 0x989680 ;  /* 0x009896800000d95d */ /* 0x004fea0003900000 */
[----:B------:R-:W2:Y:S02]  /*14fc0*/  @!P5 SYNCS.PHASECHK.TRANS64 P5, [R12+URZ+0x28830], R11 ;  /* 0x0288300b0c00d5a7 */ /* 0x000ea400080a007f */
[----:B--2---:R-:W-:Y:S05]  /*14fd0*/  @!P5 BRA `(.L_x_980) ;  /* 0xfffffffc00ecd947 */ /* 0x004fea000383ffff */
[----:B------:R-:W-:Y:S05]  /*14fe0*/  BRA `(.L_x_977) ;  /* 0xffffff0400107947 */ /* 0x000fea000383ffff */
.L_x_984:
[----:B-1----:R-:W-:-:S04]  /*14ff0*/  IMAD.U32 R12, RZ, RZ, UR10 ;  /* 0x0000000aff0c7e24 */ /* 0x002fc8000f8e00ff */
[----:B------:R1:W2:Y:S03]  /*15000*/  SYNCS.PHASECHK.TRANS64.TRYWAIT P4, [R12+URZ+0x28850], R11 ;  /* 0x0288500b0c0075a7 */ /* 0x0002a6000808017f */
[----:B--2---:R-:W-:Y:S05]  /*15010*/  @!P4 NANOSLEEP.SYNCS 0x989680 ;  /* 0x009896800000c95d */ /* 0x004fea0003900000 */
[----:B------:R-:W2:Y:S02]  /*15020*/  @!P4 SYNCS.PHASECHK.TRANS64 P4, [R12+URZ+0x28850], R11 ;  /* 0x0288500b0c00c5a7 */ /* 0x000ea4000808007f */
[----:B--2---:R-:W-:Y:S05]  /*15030*/  @!P4 BRA `(.L_x_984) ;  /* 0xfffffffc00ecc947 */ /* 0x004fea000383ffff */
[----:B------:R-:W-:Y:S05]  /*15040*/  BRA `(.L_x_981) ;  /* 0xffffff0400d47947 */ /* 0x000fea000383ffff */
.L_x_1001:
[----:B-1----:R-:W-:-:S04]  /*15050*/  IMAD.U32 R10, RZ, RZ, UR10 ;  /* 0x0000000aff0a7e24 */ /* 0x002fc8000f8e00ff */
[----:B------:R1:W2:Y:S03]  /*15060*/  SYNCS.PHASECHK.TRANS64.TRYWAIT P3, [R10+URZ+0x28830], R9 ;  /* 0x028830090a0075a7 */ /* 0x0002a6000806017f */
[----:B--2---:R-:W-:Y:S05]  /*15070*/  @!P3 NANOSLEEP.SYNCS 0x989680 ;  /* 0x009896800000b95d */ /* 0x004fea0003900000 */
[----:B------:R-:W2:Y:S02]  /*15080*/  @!P3 SYNCS.PHASECHK.TRANS64 P3, [R10+URZ+0x28830], R9 ;  /* 0x028830090a00b5a7 */ /* 0x000ea4000806007f */
[----:B--2---:R-:W-:Y:S05]  /*15090*/  @!P3 BRA `(.L_x_1001) ;  /* 0xfffffffc00ecb947 */ /* 0x004fea000383ffff */
[----:B------:R-:W-:Y:S05]  /*150a0*/  BRA `(.L_x_998) ;  /* 0xffffff3c00a07947 */ /* 0x000fea000383ffff */
.L_x_1005:
[----:B-1----:R-:W-:-:S04]  /*150b0*/  IMAD.U32 R10, RZ, RZ, UR10 ;  /* 0x0000000aff0a7e24 */ /* 0x002fc8000f8e00ff */
[----:B------:R1:W2:Y:S03]  /*150c0*/  SYNCS.PHASECHK.TRANS64.TRYWAIT P2, [R10+URZ+0x28850], R9 ;  /* 0x028850090a0075a7 */ /* 0x0002a6000804017f */
[----:B--2---:R-:W-:Y:S05]  /*150d0*/  @!P2 NANOSLEEP.SYNCS 0x989680 ;  /* 0x009896800000a95d */ /* 0x004fea0003900000 */
[----:B------:R-:W2:Y:S02]  /*150e0*/  @!P2 SYNCS.PHASECHK.TRANS64 P2, [R10+URZ+0x28850], R9 ;  /* 0x028850090a00a5a7 */ /* 0x000ea4000804007f */
[----:B--2---:R-:W-:Y:S05]  /*150f0*/  @!P2 BRA `(.L_x_1005) ;  /* 0xfffffffc00eca947 */ /* 0x004fea000383ffff */
[----:B------:R-:W-:Y:S05]  /*15100*/  BRA `(.L_x_1002) ;  /* 0xffffff4000647947 */ /* 0x000fea000383ffff */
.L_x_1011:
[----:B-1----:R-:W-:-:S04]  /*15110*/  IMAD.U32 R10, RZ, RZ, UR10 ;  /* 0x0000000aff0a7e24 */ /* 0x002fc8000f8e00ff */
[----:B------:R1:W2:Y:S03]  /*15120*/  SYNCS.PHASECHK.TRANS64.TRYWAIT P3, [R10+URZ+0x28830], R9 ;  /* 0x028830090a0075a7 */ /* 0x0002a6000806017f */
[----:B--2---:R-:W-:Y:S05]  /*15130*/  @!P3 NANOSLEEP.SYNCS 0x989680 ;  /* 0x009896800000b95d */ /* 0x004fea0003900000 */
[----:B------:R-:W2:Y:S02]  /*15140*/  @!P3 SYNCS.PHASECHK.TRANS64 P3, [R10+URZ+0x28830], R9 ;  /* 0x028830090a00b5a7 */ /* 0x000ea4000806007f */
[----:B--2---:R-:W-:Y:S05]  /*15150*/  @!P3 BRA `(.L_x_1011) ;  /* 0xfffffffc00ecb947 */ /* 0x004fea000383ffff */
[----:B------:R-:W-:Y:S05]  /*15160*/  BRA `(.L_x_1008) ;  /* 0xffffff6400847947 */ /* 0x000fea000383ffff */
.L_x_1015:
[----:B-1----:R-:W-:-:S04]  /*15170*/  IMAD.U32 R10, RZ, RZ, UR10 ;  /* 0x0000000aff0a7e24 */ /* 0x002fc8000f8e00ff */
[----:B------:R1:W2:Y:S03]  /*15180*/  SYNCS.PHASECHK.TRANS64.TRYWAIT P2, [R10+URZ+0x28850], R9 ;  /* 0x028850090a0075a7 */ /* 0x0002a6000804017f */
[----:B--2---:R-:W-:Y:S05]  /*15190*/  @!P2 NANOSLEEP.SYNCS 0x989680 ;  /* 0x009896800000a95d */ /* 0x004fea0003900000 */
[----:B------:R-:W2:Y:S02]  /*151a0*/  @!P2 SYNCS.PHASECHK.TRANS64 P2, [R10+URZ+0x28850], R9 ;  /* 0x028850090a00a5a7 */ /* 0x000ea4000804007f */
[----:B--2---:R-:W-:Y:S05]  /*151b0*/  @!P2 BRA `(.L_x_1015) ;  /* 0xfffffffc00eca947 */ /* 0x004fea000383ffff */
[----:B------:R-:W-:Y:S05]  /*151c0*/  BRA `(.L_x_1012) ;  /* 0xffffff6800447947 */ /* 0x000fea000383ffff */
.L_x_1028:
[----:B-1----:R-:W-:-:S04]  /*151d0*/  IMAD.U32 R5, RZ, RZ, UR5 ;  /* 0x00000005ff057e24 */ /* 0x002fc8000f8e00ff */
[----:B------:R1:W2:Y:S03]  /*151e0*/  SYNCS.PHASECHK.TRANS64.TRYWAIT P0, [R5+URZ+0x28850], R0 ;  /* 0x02885000050075a7 */ /* 0x0002a6000800017f */
[----:B--2---:R-:W-:Y:S05]  /*151f0*/  @!P0 NANOSLEEP.SYNCS 0x989680 ;  /* 0x009896800000895d */ /* 0x004fea0003900000 */
[----:B------:R-:W2:Y:S02]  /*15200*/  @!P0 SYNCS.PHASECHK.TRANS64 P0, [R5+URZ+0x28850], R0 ;  /* 0x02885000050085a7 */ /* 0x000ea4000800007f */
[----:B--2---:R-:W-:Y:S05]  /*15210*/  @!P0 BRA `(.L_x_1028) ;  /* 0xfffffffc00ec8947 */ /* 0x004fea000383ffff */
[----:B------:R-:W-:Y:S05]  /*15220*/  BRA `(.L_x_1027) ;  /* 0xffffff9c00387947 */ /* 0x000fea000383ffff */
.L_x_1045:
[----:B------:R-:W-:Y:S02]  /*15230*/  IMAD.MOV.U32 R13, RZ, RZ, R0 ;  /* 0x000000ffff0d7224 */ /* 0x000fe400078e0000 */
[----:B------:R-:W-:Y:S02]  /*15240*/  IMAD.MOV.U32 R12, RZ, RZ, RZ ;  /* 0x000000ffff0c7224 */ /* 0x000fe400078e00ff */
[----:B------:R-:W-:Y:S02]  /*15250*/  IMAD.MOV.U32 R11, RZ, RZ, 0x1f ;  /* 0x0000001fff0b7424 */ /* 0x000fe400078e00ff */
[----:B------:R-:W-:-:S07]  /*15260*/  IMAD.MOV.U32 R15, RZ, RZ, -0x1 ;  /* 0xffffffffff0f7424 */ /* 0x000fce00078e00ff */
[----:B01----:R-:W-:Y:S05]  /*15270*/  WARPSYNC.COLLECTIVE R15, `(.L_x_1121) ;  /* 0x000000000f087348 */ /* 0x003fea0003c00000 */
[----:B------:R2:W3:Y:S02]  /*15280*/  SHFL.IDX P6, R14, R13, R12, R11 ;  /* 0x0000000c0d0e7389 */ /* 0x0004e400000c000b */
[----:B0123--:R-:W-:Y:S01]  /*15290*/  ENDCOLLECTIVE ;  /* 0x000000000000791b */ /* 0x00ffe20003800000 */
.L_x_1121:
[----:B------:R-:W-:Y:S05]  /*152a0*/  BRA `(.L_x_1122) ;  /* 0xffffffcc001c7947 */ /* 0x000fea000383ffff */
.L_x_1047:
[----:B------:R-:W-:Y:S01]  /*152b0*/  BSSY B0, `(.L_x_1123) ;  /* 0x0000006000007945 */ /* 0x000fe20003800000 */
[----:B------:R-:W-:-:S07]  /*152c0*/  IMAD.MOV.U32 R15, RZ, RZ, -0x1 ;  /* 0xffffffffff0f7424 */ /* 0x000fce00078e00ff */
[----:B012---:R-:W-:Y:S05]  /*152d0*/  WARPSYNC.COLLECTIVE R15, `(.L_x_1124) ;  /* 0x000000000f0c7348 */ /* 0x007fea0003c00000 */
[----:B------:R-:W-:Y:S02]  /*152e0*/  ELECT P6, UR62, PT ;  /* 0x00000000003e782f */ /* 0x000fe400038c0000 */
[----:B------:R-:W-:Y:S01]  /*152f0*/  MOV R14, UR62 ;  /* 0x0000003e000e7c02 */ /* 0x000fe20008000f00 */
[----:B012---:R-:W-:Y:S10]  /*15300*/  ENDCOLLECTIVE ;  /* 0x000000000000791b */ /* 0x007ff40003800000 */
.L_x_1124:
[----:B------:R-:W-:Y:S05]  /*15310*/  BSYNC B0 ;  /* 0x0000000000007941 */ /* 0x000fea0003800000 */
.L_x_1123:
[----:B------:R-:W-:Y:S05]  /*15320*/  BRA `(.L_x_1125) ;  /* 0xffffffcc001c7947 */ /* 0x000fea000383ffff */
.L_x_1049:
[----:B-1----:R-:W-:-:S04]  /*15330*/  IMAD.U32 R3, RZ, RZ, UR38 ;  /* 0x00000026ff037e24 */ /* 0x002fc8000f8e00ff */
[----:B------:R1:W2:Y:S03]  /*15340*/  SYNCS.PHASECHK.TRANS64.TRYWAIT P0, [R3+URZ+0x28840], R0 ;  /* 0x02884000030075a7 */ /* 0x0002a6000800017f */
[----:B--2---:R-:W-:Y:S05]  /*15350*/  @!P0 NANOSLEEP.SYNCS 0x989680 ;  /* 0x009896800000895d */ /* 0x004fea0003900000 */
[----:B------:R-:W2:Y:S02]  /*15360*/  @!P0 SYNCS.PHASECHK.TRANS64 P0, [R3+URZ+0x28840], R0 ;  /* 0x02884000030085a7 */ /* 0x000ea4000800007f */
[----:B--2---:R-:W-:Y:S05]  /*15370*/  @!P0 BRA `(.L_x_1049) ;  /* 0xfffffffc00ec8947 */ /* 0x004fea000383ffff */
[----:B------:R-:W-:Y:S05]  /*15380*/  BRA `(.L_x_1126) ;  /* 0xffffffcc00707947 */ /* 0x000fea000383ffff */
.L_x_1052:
[----:B------:R-:W-:Y:S02]  /*15390*/  IMAD.MOV.U32 R13, RZ, RZ, R6 ;  /* 0x000000ffff0d7224 */ /* 0x000fe400078e0006 */
[----:B------:R-:W-:Y:S02]  /*153a0*/  IMAD.MOV.U32 R12, RZ, RZ, RZ ;  /* 0x000000ffff0c7224 */ /* 0x000fe400078e00ff */
[----:B------:R-:W-:Y:S02]  /*153b0*/  IMAD.MOV.U32 R11, RZ, RZ, 0x181f ;  /* 0x0000181fff0b7424 */ /* 0x000fe400078e00ff */
[----:B------:R-:W-:Y:S02]  /*153c0*/  IMAD.MOV.U32 R15, RZ, RZ, -0x1 ;  /* 0xffffffffff0f7424 */ /* 0x000fe400078e00ff */
[----:B------:R-:W-:-:S07]  /*153d0*/  VIADD R4, R4, UR40 ;  /* 0x0000002804047c36 */ /* 0x000fce0008000000 */
[----:B------:R-:W-:Y:S05]  /*153e0*/  WARPSYNC.COLLECTIVE R15, `(.L_x_1127) ;  /* 0x000000000f087348 */ /* 0x000fea0003c00000 */
[----:B------:R0:W1:Y:S02]  /*153f0*/  SHFL.IDX P6, R14, R13, R12, R11 ;  /* 0x0000000c0d0e7389 */ /* 0x00006400000c000b */
[----:B01----:R-:W-:Y:S01]  /*15400*/  ENDCOLLECTIVE ;  /* 0x000000000000791b */ /* 0x003fe20003800000 */
.L_x_1127:
[----:B------:R-:W-:Y:S02]  /*15410*/  IMAD.MOV.U32 R13, RZ, RZ, R0 ;  /* 0x000000ffff0d7224 */ /* 0x000fe400078e0000 */
[----:B------:R-:W-:-:S07]  /*15420*/  IMAD.MOV.U32 R2, RZ, RZ, R14 ;  /* 0x000000ffff027224 */ /* 0x000fce00078e000e */
[----:B------:R-:W-:Y:S05]  /*15430*/  WARPSYNC.COLLECTIVE R15, `(.L_x_1128) ;  /* 0x000000000f087348 */ /* 0x000fea0003c00000 */
[----:B------:R0:W1:Y:S02]  /*15440*/  SHFL.IDX P6, R14, R13, R12, R11 ;  /* 0x0000000c0d0e7389 */ /* 0x00006400000c000b */
[----:B01----:R-:W-:Y:S01]  /*15450*/  ENDCOLLECTIVE ;  /* 0x000000000000791b */ /* 0x003fe20003800000 */
.L_x_1128:
[----:B------:R-:W-:Y:S02]  /*15460*/  ULDC UR4, c[0x0][0x288] ;  /* 0x0000a20000047ab9 */ /* 0x000fe40000000800 */
[----:B------:R-:W-:-:S05]  /*15470*/  IMAD R5, R8, UR4, RZ ;  /* 0x0000000408057c24 */ /* 0x000fca000f8e02ff */
[C---:B------:R-:W-:Y:S01]  /*15480*/  ISETP.GE.AND P2, PT, R4.reuse, R5, PT ;  /* 0x000000050400720c */ /* 0x040fe20003f46270 */
[----:B------:R-:W-:Y:S02]  /*15490*/  VIADD R12, R4, 0x10 ;  /* 0x00000010040c7836 */ /* 0x000fe40000000000 */
[----:B------:R-:W-:-:S10]  /*154a0*/  IMAD.MOV.U32 R13, RZ, RZ, R6 ;  /* 0x000000ffff0d7224 */ /* 0x000fd400078e0006 */
[----:B------:R-:W-:Y:S01]  /*154b0*/  @!P2 LEA R8, R7, UR38, 0x1 ;  /* 0x000000260708ac11 */ /* 0x000fe2000f8e08ff */
[----:B------:R-:W-:-:S05]  /*154c0*/  IMAD.MOV.U32 R3, RZ, RZ, R14 ;  /* 0x000000ffff037224 */ /* 0x000fca00078e000e */
[----:B------:R-:W-:-:S04]  /*154d0*/  LOP3.LUT R3, R3, R2, RZ, 0x3c, !PT ;  /* 0x0000000203037212 */ /* 0x000fc800078e3cff */
[----:B------:R-:W-:-:S04]  /*154e0*/  LOP3.LUT R2, R3, R2, RZ, 0x3c, !PT ;  /* 0x0000000203027212 */ /* 0x000fc800078e3cff */
[----:B------:R-:W-:-:S03]  /*154f0*/  LOP3.LUT R3, R3, R2, RZ, 0x3c, !PT ;  /* 0x0000000203037212 */ /* 0x000fc600078e3cff */
[----:B------:R-:W-:-:S05]  /*15500*/  @!P2 IMAD.WIDE.U32 R2, R10, 0x2, R2 ;  /* 0x000000020a02a825 */ /* 0x000fca00078e0002 */
[----:B------:R-:W-:Y:S01]  /*15510*/  @!PT LDS RZ, [RZ] ;  /* 0x00000000fffff984 */ /* 0x000fe20000000800 */
[----:B------:R-:W-:Y:S01]  /*15520*/  @!PT LDS RZ, [RZ] ;  /* 0x00000000fffff984 */ /* 0x000fe20000000800 */
[----:B------:R-:W-:Y:S01]  /*15530*/  @!PT LDS RZ, [RZ] ;  /* 0x00000000fffff984 */ /* 0x000fe20000000800 */
[----:B------:R0:W-:Y:S04]  /*15540*/  @!P2 LDGSTS.E.BYPASS.LTC128B.128 [R8+0x10400], desc[UR44][R2.64], !P1 ;  /* 0x104000000208afae */ /* 0x0001e8000c901d6c */
[----:B------:R0:W-:Y:S01]  /*15550*/  @!P2 LDGSTS.E.BYPASS.LTC128B.128 [R8+0x14400], desc[UR44][R2.64+0x80], !P0 ;  /* 0x144000800208afae */ /* 0x0001e2000c101d6c */
[----:B------:R-:W-:Y:S01]  /*15560*/  ISETP.GE.AND P2, PT, R12, R5, PT ;  /* 0x000000050c00720c */ /* 0x000fe20003f46270 */
[----:B------:R-:W-:-:S12]  /*15570*/  IMAD.MOV.U32 R12, RZ, RZ, 0x1 ;  /* 0x00000001ff0c7424 */ /* 0x000fd800078e00ff */
[----:B0-----:R-:W-:Y:S05]  /*15580*/  WARPSYNC.COLLECTIVE R15, `(.L_x_1129) ;  /* 0x000000000f087348 */ /* 0x001fea0003c00000 */
[----:B------:R1:W2:Y:S02]  /*15590*/  SHFL.IDX P6, R14, R13, R12, R11 ;  /* 0x0000000c0d0e7389 */ /* 0x0002a400000c000b */
[----:B012---:R-:W-:Y:S01]  /*155a0*/  ENDCOLLECTIVE ;  /* 0x000000000000791b */ /* 0x007fe20003800000 */
.L_x_1129:
[----:B------:R-:W-:Y:S01]  /*155b0*/  VIADD R2, R4, 0x20 ;  /* 0x0000002004027836 */ /* 0x000fe20000000000 */
[----:B------:R-:W-:Y:S01]  /*155c0*/  @!P2 LEA R21, R7, UR38, 0x1 ;  /* 0x000000260715ac11 */ /* 0x000fe2000f8e08ff */
[----:B------:R-:W-:Y:S02]  /*155d0*/  IMAD.MOV.U32 R13, RZ, RZ, R0 ;  /* 0x000000ffff0d7224 */ /* 0x000fe400078e0000 */
[----:B------:R-:W-:-:S07]  /*155e0*/  IMAD.MOV.U32 R8, RZ, RZ, R14 ;  /* 0x000000ffff087224 */ /* 0x000fce00078e000e */
[----:B------:R-:W-:Y:S05]  /*155f0*/  WARPSYNC.COLLECTIVE R15, `(.L_x_1130) ;  /* 0x000000000f087348 */ /* 0x000fea0003c00000 */
[----:B------:R0:W1:Y:S02]  /*15600*/  SHFL.IDX P6, R14, R13, R12, R11 ;  /* 0x0000000c0d0e7389 */ /* 0x00006400000c000b */
[----:B01----:R-:W-:Y:S01]  /*15610*/  ENDCOLLECTIVE ;  /* 0x000000000000791b */ /* 0x003fe20003800000 */
.L_x_1130:
[----:B------:R-:W-:Y:S02]  /*15620*/  IMAD.MOV.U32 R9, RZ, RZ, R8 ;  /* 0x000000ffff097224 */ /* 0x000fe400078e0008 */
[----:B------:R-:W-:Y:S02]  /*15630*/  IMAD.MOV.U32 R13, RZ, RZ, R6 ;  /* 0x000000ffff0d7224 */ /* 0x000fe400078e0006 */
[----:B------:R-:W-:Y:S02]  /*15640*/  IMAD.MOV.U32 R12, RZ, RZ, 0x2 ;  /* 0x00000002ff0c7424 */ /* 0x000fe400078e00ff */
[----:B------:R-:W-:-:S07]  /*15650*/  IMAD.MOV.U32 R8, RZ, RZ, R14 ;  /* 0x000000ffff087224 */ /* 0x000fce00078e000e */
[----:B------:R-:W-:Y:S05]  /*15660*/  WARPSYNC.COLLECTIVE R15, `(.L_x_1131) ;  /* 0x000000000f087348 */ /* 0x000fea0003c00000 */
[----:B------:R0:W1:Y:S02]  /*15670*/  SHFL.IDX P6, R14, R13, R12, R11 ;  /* 0x0000000c0d0e7389 */ /* 0x00006400000c000b */
[----:B01----:R-:W-:Y:S01]  /*15680*/  ENDCOLLECTIVE ;  /* 0x000000000000791b */ /* 0x003fe20003800000 */
.L_x_1131:
[----:B------:R-:W-:-:S05]  /*15690*/  @!P2 IMAD.WIDE.U32 R8, R10, 0x2, R8 ;  /* 0x000000020a08a825 */ /* 0x000fca00078e0008 */
[----:B------:R-:W-:Y:S01]  /*156a0*/  @!PT LDS RZ, [RZ] ;  /* 0x00000000fffff984 */ /* 0x000fe20000000800 */
[----:B------:R-:W-:Y:S01]  /*156b0*/  @!PT LDS RZ, [RZ] ;  /* 0x00000000fffff984 */ /* 0x000fe20000000800 */
[----:B------:R-:W-:Y:S01]  /*156c0*/  @!PT LDS RZ, [RZ] ;  /* 0x00000000fffff984 */ /* 0x000fe20000000800 */
[----:B------:R-:W-:Y:S04]  /*156d0*/  @!P2 LDGSTS.E.BYPASS.LTC128B.128 [R21+0x10c00], desc[UR44][R8.64], !P1 ;  /* 0x10c000000815afae */ /* 0x000fe8000c901d6c */
[----:B------:R0:W-:Y:S01]  /*156e0*/  @!P2 LDGSTS.E.BYPASS.LTC128B.128 [R21+0x14c00], desc[UR44][R8.64+0x80], !P0 ;  /* 0x14c000800815afae */ /* 0x0001e2000c101d6c */
[----:B------:R-:W-:Y:S01]  /*156f0*/  ISETP.GE.AND P2, PT, R2, R5, PT ;  /* 0x000000050200720c */ /* 0x000fe20003f46270 */
[----:B------:R-:W-:Y:S02]  /*15700*/  IMAD.MOV.U32 R13, RZ, RZ, R0 ;  /* 0x000000ffff0d7224 */ /* 0x000fe400078e0000 */
[----:B0-----:R-:W-:Y:S02]  /*15710*/  VIADD R8, R4, 0x30 ;  /* 0x0000003004087836 */ /* 0x001fe40000000000 */
[----:B------:R-:W-:-:S08]  /*15720*/  IMAD.MOV.U32 R2, RZ, RZ, R14 ;  /* 0x000000ffff027224 */ /* 0x000fd000078e000e */
[----:B------:R-:W-:-:S07]  /*15730*/  @!P2 LEA R20, R7, UR38, 0x1 ;  /* 0x000000260714ac11 */ /* 0x000fce000f8e08ff */
[----:B------:R-:W-:Y:S05]  /*15740*/  WARPSYNC.COLLECTIVE R15, `(.L_x_1132) ;  /* 0x000000000f087348 */ /* 0x000fea0003c00000 */
[----:B------:R0:W1:Y:S02]  /*15750*/  SHFL.IDX P6, R14, R13, R12, R11 ;  /* 0x0000000c0d0e7389 */ /* 0x00006400000c000b */
[----:B01----:R-:W-:Y:S01]  /*15760*/  ENDCOLLECTIVE ;  /* 0x000000000000791b */ /* 0x003fe20003800000 */
.L_x_1132:
[----:B------:R-:W-:Y:S02]  /*15770*/  IMAD.MOV.U32 R3, RZ, RZ, R2 ;  /* 0x000000ffff037224 */ /* 0x000fe400078e0002 */
[----:B------:R-:W-:Y:S02]  /*15780*/  IMAD.MOV.U32 R13, RZ, RZ, R6 ;  /* 0x000000ffff0d7224 */ /* 0x000fe400078e0006 */
[----:B------:R-:W-:Y:S02]  /*15790*/  IMAD.MOV.U32 R12, RZ, RZ, 0x3 ;  /* 0x00000003ff0c7424 */ /* 0x000fe400078e00ff */
[----:B------:R-:W-:-:S07]  /*157a0*/  IMAD.MOV.U32 R2, RZ, RZ, R14 ;  /* 0x000000ffff027224 */ /* 0x000fce00078e000e */
[----:B------:R-:W-:Y:S05]  /*157b0*/  WARPSYNC.COLLECTIVE R15, `(.L_x_1133) ;  /* 0x000000000f087348 */ /* 0x000fea0003c00000 */
[----:B------:R0:W1:Y:S02]  /*157c0*/  SHFL.IDX P6, R14, R13, R12, R11 ;  /* 0x0000000c0d0e7389 */ /* 0x00006400000c000b */
[----:B01----:R-:W-:Y:S01]  /*157d0*/  ENDCOLLECTIVE ;  /* 0x000000000000791b */ /* 0x003fe20003800000 */
.L_x_1133:
        /* <DEDUP_REMOVED lines=14> */
.L_x_1134:
[----:B------:R-:W-:Y:S02]  /*158c0*/  IMAD.MOV.U32 R9, RZ, RZ, R8 ;  /* 0x000000ffff097224 */ /* 0x000fe400078e0008 */
[----:B------:R-:W-:Y:S02]  /*158d0*/  IMAD.MOV.U32 R13, RZ, RZ, R6 ;  /* 0x000000ffff0d7224 */ /* 0x000fe400078e0006 */
[----:B------:R-:W-:Y:S02]  /*158e0*/  IMAD.MOV.U32 R12, RZ, RZ, 0x4 ;  /* 0x00000004ff0c7424 */ /* 0x000fe400078e00ff */
[----:B------:R-:W-:-:S07]  /*158f0*/  IMAD.MOV.U32 R8, RZ, RZ, R14 ;  /* 0x000000ffff087224 */ /* 0x000fce00078e000e */
[----:B------:R-:W-:Y:S05]  /*15900*/  WARPSYNC.COLLECTIVE R15, `(.L_x_1135) ;  /* 0x000000000f087348 */ /* 0x000fea0003c00000 */
[----:B------:R0:W1:Y:S02]  /*15910*/  SHFL.IDX P6, R14, R13, R12, R11 ;  /* 0x0000000c0d0e7389 */ /* 0x00006400000c000b */
[----:B01----:R-:W-:Y:S01]  /*15920*/  ENDCOLLECTIVE ;  /* 0x000000000000791b */ /* 0x003fe20003800000 */
.L_x_1135:
        /* <DEDUP_REMOVED lines=14> */
.L_x_1136:
[----:B------:R-:W-:Y:S02]  /*15a10*/  IMAD.MOV.U32 R3, RZ, RZ, R2 ;  /* 0x000000ffff037224 */ /* 0x000fe400078e0002 */
[----:B------:R-:W-:Y:S02]  /*15a20*/  IMAD.MOV.U32 R13, RZ, RZ, R6 ;  /* 0x000000ffff0d7224 */ /* 0x000fe400078e0006 */
[----:B------:R-:W-:Y:S02]  /*15a30*/  IMAD.MOV.U32 R12, RZ, RZ, 0x5 ;  /* 0x00000005ff0c7424 */ /* 0x000fe400078e00ff */
[----:B------:R-:W-:-:S07]  /*15a40*/  IMAD.MOV.U32 R2, RZ, RZ, R14 ;  /* 0x000000ffff027224 */ /* 0x000fce00078e000e */
[----:B------:R-:W-:Y:S05]  /*15a50*/  WARPSYNC.COLLECTIVE R15, `(.L_x_1137) ;  /* 0x000000000f087348 */ /* 0x000fea0003c00000 */
[----:B------:R0:W1:Y:S02]  /*15a60*/  SHFL.IDX P6, R14, R13, R12, R11 ;  /* 0x0000000c0d0e7389 */ /* 0x00006400000c000b */
[----:B01----:R-:W-:Y:S01]  /*15a70*/  ENDCOLLECTIVE ;  /* 0x000000000000791b */ /* 0x003fe20003800000 */
.L_x_1137:
        /* <DEDUP_REMOVED lines=14> */
.L_x_1138:
[----:B------:R-:W-:Y:S02]  /*15b60*/  IMAD.MOV.U32 R9, RZ, RZ, R8 ;  /* 0x000000ffff097224 */ /* 0x000fe400078e0008 */
[----:B------:R-:W-:Y:S02]  /*15b70*/  IMAD.MOV.U32 R13, RZ, RZ, R6 ;  /* 0x000000ffff0d7224 */ /* 0x000fe400078e0006 */
[----:B------:R-:W-:Y:S02]  /*15b80*/  IMAD.MOV.U32 R12, RZ, RZ, 0x6 ;  /* 0x00000006ff0c7424 */ /* 0x000fe400078e00ff */
[----:B------:R-:W-:-:S07]  /*15b90*/  IMAD.MOV.U32 R8, RZ, RZ, R14 ;  /* 0x000000ffff087224 */ /* 0x000fce00078e000e */
[----:B------:R-:W-:Y:S05]  /*15ba0*/  WARPSYNC.COLLECTIVE R15, `(.L_x_1139) ;  /* 0x000000000f087348 */ /* 0x000fea0003c00000 */
[----:B------:R0:W1:Y:S02]  /*15bb0*/  SHFL.IDX P6, R14, R13, R12, R11 ;  /* 0x0000000c0d0e7389 */ /* 0x00006400000c000b */
[----:B01----:R-:W-:Y:S01]  /*15bc0*/  ENDCOLLECTIVE ;  /* 0x000000000000791b */ /* 0x003fe20003800000 */
.L_x_1139:
        /* <DEDUP_REMOVED lines=8> */
[----:B------:R-:W-:-:S10]  /*15c50*/  IMAD.MOV.U32 R2, RZ, RZ, R14 ;  /* 0x000000ffff027224 */ /* 0x000fd400078e000e */
[----:B0-----:R-:W-:-:S07]  /*15c60*/  @!P2 LEA R8, R7, UR38, 0x1 ;  /* 0x000000260708ac11 */ /* 0x001fce000f8e08ff */
[----:B------:R-:W-:Y:S05]  /*15c70*/  WARPSYNC.COLLECTIVE R15, `(.L_x_1140) ;  /* 0x000000000f087348 */ /* 0x000fea0003c00000 */
[----:B------:R0:W1:Y:S02]  /*15c80*/  SHFL.IDX P6, R14, R13, R12, R11 ;  /* 0x0000000c0d0e7389 */ /* 0x00006400000c000b */
[----:B01----:R-:W-:Y:S01]  /*15c90*/  ENDCOLLECTIVE ;  /* 0x000000000000791b */ /* 0x003fe20003800000 */
.L_x_1140:
[----:B------:R-:W-:Y:S02]  /*15ca0*/  IMAD.MOV.U32 R3, RZ, RZ, R2 ;  /* 0x000000ffff037224 */ /* 0x000fe400078e0002 */
[----:B------:R-:W-:Y:S02]  /*15cb0*/  IMAD.MOV.U32 R13, RZ, RZ, R6 ;  /* 0x000000ffff0d7224 */ /* 0x000fe400078e0006 */
[----:B------:R-:W-:Y:S02]  /*15cc0*/  IMAD.MOV.U32 R12, RZ, RZ, 0x7 ;  /* 0x00000007ff0c7424 */ /* 0x000fe400078e00ff */
[----:B------:R-:W-:-:S07]  /*15cd0*/  IMAD.MOV.U32 R2, RZ, RZ, R14 ;  /* 0x000000ffff027224 */ /* 0x000fce00078e000e */
[----:B------:R-:W-:Y:S05]  /*15ce0*/  WARPSYNC.COLLECTIVE R15, `(.L_x_1141) ;  /* 0x000000000f087348 */ /* 0x000fea0003c00000 */
[----:B------:R0:W1:Y:S02]  /*15cf0*/  SHFL.IDX P6, R14, R13, R12, R11 ;  /* 0x0000000c0d0e7389 */ /* 0x00006400000c000b */
[----:B01----:R-:W-:Y:S01]  /*15d00*/  ENDCOLLECTIVE ;  /* 0x000000000000791b */ /* 0x003fe20003800000 */
.L_x_1141:
[----:B------:R-:W-:-:S05]  /*15d10*/  @!P2 IMAD.WIDE.U32 R2, R10, 0x2, R2 ;  /* 0x000000020a02a825 */ /* 0x000fca00078e0002 */
[----:B------:R-:W-:Y:S01]  /*15d20*/  @!PT LDS RZ, [RZ] ;  /* 0x00000000fffff984 */ /* 0x000fe20000000800 */
[----:B------:R-:W-:Y:S01]  /*15d30*/  @!PT LDS RZ, [RZ] ;  /* 0x00000000fffff984 */ /* 0x000fe20000000800 */
[----:B------:R-:W-:Y:S01]  /*15d40*/  @!PT LDS RZ, [RZ] ;  /* 0x00000000fffff984 */ /* 0x000fe20000000800 */
[----:B------:R-:W-:Y:S04]  /*15d50*/  @!P2 LDGSTS.E.BYPASS.LTC128B.128 [R8+0x13400], desc[UR44][R2.64], !P1 ;  /* 0x134000000208afae */ /* 0x000fe8000c901d6c */
[----:B------:R0:W-:Y:S01]  /*15d60*/  @!P2 LDGSTS.E.BYPASS.LTC128B.128 [R8+0x17400], desc[UR44][R2.64+0x80], !P0 ;  /* 0x174000800208afae */ /* 0x0001e2000c101d6c */
[----:B------:R-:W-:Y:S02]  /*15d70*/  IMAD.MOV.U32 R13, RZ, RZ, R0 ;  /* 0x000000ffff0d7224 */ /* 0x000fe400078e0000 */
[----:B0-----:R-:W-:-:S07]  /*15d80*/  IMAD.MOV.U32 R2, RZ, RZ, R14 ;  /* 0x000000ffff027224 */ /* 0x001fce00078e000e */
[----:B------:R-:W-:Y:S05]  /*15d90*/  WARPSYNC.COLLECTIVE R15, `(.L_x_1142) ;  /* 0x000000000f087348 */ /* 0x000fea0003c00000 */
[----:B------:R0:W1:Y:S02]  /*15da0*/  SHFL.IDX P6, R14, R13, R12, R11 ;  /* 0x0000000c0d0e7389 */ /* 0x00006400000c000b */
[----:B01----:R-:W-:Y:S01]  /*15db0*/  ENDCOLLECTIVE ;  /* 0x000000000000791b */ /* 0x003fe20003800000 */
.L_x_1142:
[----:B------:R-:W-:Y:S05]  /*15dc0*/  BRA `(.L_x_1143) ;  /* 0xffffffcc00bc7947 */ /* 0x000fea000383ffff */
.L_x_1055:
[----:B0-----:R-:W-:-:S04]  /*15dd0*/  IMAD.U32 R3, RZ, RZ, UR38 ;  /* 0x00000026ff037e24 */ /* 0x001fc8000f8e00ff */
[----:B------:R0:W1:Y:S03]  /*15de0*/  SYNCS.PHASECHK.TRANS64.TRYWAIT P0, [R3+URZ+0x28820], R0 ;  /* 0x02882000030075a7 */ /* 0x000066000800017f */
[----:B-1----:R-:W-:Y:S05]  /*15df0*/  @!P0 NANOSLEEP.SYNCS 0x989680 ;  /* 0x009896800000895d */ /* 0x002fea0003900000 */
[----:B------:R-:W1:Y:S02]  /*15e00*/  @!P0 SYNCS.PHASECHK.TRANS64 P0, [R3+URZ+0x28820], R0 ;  /* 0x02882000030085a7 */ /* 0x000e64000800007f */
[----:B-1----:R-:W-:Y:S05]  /*15e10*/  @!P0 BRA `(.L_x_1055) ;  /* 0xfffffffc00ec8947 */ /* 0x002fea000383ffff */
[----:B------:R-:W-:Y:S05]  /*15e20*/  BRA `(.L_x_1144) ;  /* 0xffffffd000107947 */ /* 0x000fea000383ffff */
.L_x_1062:
[----:B-1----:R-:W-:-:S04]  /*15e30*/  IMAD.U32 R3, RZ, RZ, UR38 ;  /* 0x00000026ff037e24 */ /* 0x002fc8000f8e00ff */
[----:B------:R1:W2:Y:S03]  /*15e40*/  SYNCS.PHASECHK.TRANS64.TRYWAIT P0, [R3+URZ+0x28848], R2 ;  /* 0x02884802030075a7 */ /* 0x0002a6000800017f */
[----:B--2---:R-:W-:Y:S05]  /*15e50*/  @!P0 NANOSLEEP.SYNCS 0x989680 ;  /* 0x009896800000895d */ /* 0x004fea0003900000 */
[----:B------:R-:W2:Y:S02]  /*15e60*/  @!P0 SYNCS.PHASECHK.TRANS64 P0, [R3+URZ+0x28848], R2 ;  /* 0x02884802030085a7 */ /* 0x000ea4000800007f */
[----:B--2---:R-:W-:Y:S05]  /*15e70*/  @!P0 BRA `(.L_x_1062) ;  /* 0xfffffffc00ec8947 */ /* 0x004fea000383ffff */
[----:B------:R-:W-:Y:S05]  /*15e80*/  BRA `(.L_x_1145) ;  /* 0xffffffd000f47947 */ /* 0x000fea000383ffff */
.L_x_1068:
[----:B0-----:R-:W-:-:S04]  /*15e90*/  IMAD.U32 R3, RZ, RZ, UR38 ;  /* 0x00000026ff037e24 */ /* 0x001fc8000f8e00ff */
[----:B------:R0:W1:Y:S03]  /*15ea0*/  SYNCS.PHASECHK.TRANS64.TRYWAIT P0, [R3+URZ+0x28860], R2 ;  /* 0x02886002030075a7 */ /* 0x000066000800017f */
[----:B-1----:R-:W-:Y:S05]  /*15eb0*/  @!P0 NANOSLEEP.SYNCS 0x989680 ;  /* 0x009896800000895d */ /* 0x002fea0003900000 */
[----:B------:R-:W1:Y:S02]  /*15ec0*/  @!P0 SYNCS.PHASECHK.TRANS64 P0, [R3+URZ+0x28860], R2 ;  /* 0x02886002030085a7 */ /* 0x000e64000800007f */
[----:B-1----:R-:W-:Y:S05]  /*15ed0*/  @!P0 BRA `(.L_x_1068) ;  /* 0xfffffffc00ec8947 */ /* 0x002fea000383ffff */
[----:B------:R-:W-:Y:S05]  /*15ee0*/  BRA `(.L_x_1146) ;  /* 0xffffffd400907947 */ /* 0x000fea000383ffff */
.L_x_1077:
[----:B-1----:R-:W-:-:S04]  /*15ef0*/  IMAD.U32 R3, RZ, RZ, UR38 ;  /* 0x00000026ff037e24 */ /* 0x002fc8000f8e00ff */
[----:B------:R1:W2:Y:S03]  /*15f00*/  SYNCS.PHASECHK.TRANS64.TRYWAIT P0, [R3+URZ+0x28840], R2 ;  /* 0x02884002030075a7 */ /* 0x0002a6000800017f */
[----:B--2---:R-:W-:Y:S05]  /*15f10*/  @!P0 NANOSLEEP.SYNCS 0x989680 ;  /* 0x009896800000895d */ /* 0x004fea0003900000 */
[----:B------:R-:W2:Y:S02]  /*15f20*/  @!P0 SYNCS.PHASECHK.TRANS64 P0, [R3+URZ+0x28840], R2 ;  /* 0x02884002030085a7 */ /* 0x000ea4000800007f */
[----:B--2---:R-:W-:Y:S05]  /*15f30*/  @!P0 BRA `(.L_x_1077) ;  /* 0xfffffffc00ec8947 */ /* 0x004fea000383ffff */
[----:B------:R-:W-:Y:S05]  /*15f40*/  BRA `(.L_x_1147) ;  /* 0xffffffd800b07947 */ /* 0x000fea000383ffff */
.L_x_1083:
[----:B0-----:R-:W-:-:S04]  /*15f50*/  IMAD.U32 R3, RZ, RZ, UR38 ;  /* 0x00000026ff037e24 */ /* 0x001fc8000f8e00ff */
[----:B------:R0:W1:Y:S03]  /*15f60*/  SYNCS.PHASECHK.TRANS64.TRYWAIT P0, [R3+URZ+0x28868], R2 ;  /* 0x02886802030075a7 */ /* 0x000066000800017f */
[----:B-1----:R-:W-:Y:S05]  /*15f70*/  @!P0 NANOSLEEP.SYNCS 0x989680 ;  /* 0x009896800000895d */ /* 0x002fea0003900000 */
[----:B------:R-:W1:Y:S02]  /*15f80*/  @!P0 SYNCS.PHASECHK.TRANS64 P0, [R3+URZ+0x28868], R2 ;  /* 0x02886802030085a7 */ /* 0x000e64000800007f */
[----:B-1----:R-:W-:Y:S05]  /*15f90*/  @!P0 BRA `(.L_x_1083) ;  /* 0xfffffffc00ec8947 */ /* 0x002fea000383ffff */
[----:B------:R-:W-:Y:S05]  /*15fa0*/  BRA `(.L_x_1148) ;  /* 0xffffffdc00507947 */ /* 0x000fea000383ffff */
.L_x_1092:
[----:B-1----:R-:W-:-:S04]  /*15fb0*/  IMAD.U32 R3, RZ, RZ, UR38 ;  /* 0x00000026ff037e24 */ /* 0x002fc8000f8e00ff */
[----:B------:R1:W2:Y:S03]  /*15fc0*/  SYNCS.PHASECHK.TRANS64.TRYWAIT P0, [R3+URZ+0x28848], R2 ;  /* 0x02884802030075a7 */ /* 0x0002a6000800017f */
[----:B--2---:R-:W-:Y:S05]  /*15fd0*/  @!P0 NANOSLEEP.SYNCS 0x989680 ;  /* 0x009896800000895d */ /* 0x004fea0003900000 */
[----:B------:R-:W2:Y:S02]  /*15fe0*/  @!P0 SYNCS.PHASECHK.TRANS64 P0, [R3+URZ+0x28848], R2 ;  /* 0x02884802030085a7 */ /* 0x000ea4000800007f */
[----:B--2---:R-:W-:Y:S05]  /*15ff0*/  @!P0 BRA `(.L_x_1092) ;  /* 0xfffffffc00ec8947 */ /* 0x004fea000383ffff */
[----:B------:R-:W-:Y:S05]  /*16000*/  BRA `(.L_x_1149) ;  /* 0xffffffe000887947 */ /* 0x000fea000383ffff */
.L_x_1098:
[----:B0-----:R-:W-:-:S04]  /*16010*/  IMAD.U32 R3, RZ, RZ, UR38 ;  /* 0x00000026ff037e24 */ /* 0x001fc8000f8e00ff */
[----:B------:R0:W1:Y:S03]  /*16020*/  SYNCS.PHASECHK.TRANS64.TRYWAIT P0, [R3+URZ+0x28860], R2 ;  /* 0x02886002030075a7 */ /* 0x000066000800017f */
[----:B-1----:R-:W-:Y:S05]  /*16030*/  @!P0 NANOSLEEP.SYNCS 0x989680 ;  /* 0x009896800000895d */ /* 0x002fea0003900000 */
[----:B------:R-:W1:Y:S02]  /*16040*/  @!P0 SYNCS.PHASECHK.TRANS64 P0, [R3+URZ+0x28860], R2 ;  /* 0x02886002030085a7 */ /* 0x000e64000800007f */
[----:B-1----:R-:W-:Y:S05]  /*16050*/  @!P0 BRA `(.L_x_1098) ;  /* 0xfffffffc00ec8947 */ /* 0x002fea000383ffff */
[----:B------:R-:W-:Y:S05]  /*16060*/  BRA `(.L_x_1150) ;  /* 0xffffffe400247947 */ /* 0x000fea000383ffff */
.L_x_1106:
[----:B0-----:R0:W1:Y:S02]  /*16070*/  SYNCS.PHASECHK.TRANS64.TRYWAIT P0, [R3+URZ+0x28860], R2 ;  /* 0x02886002030075a7 */ /* 0x001064000800017f */
[----:B-1----:R-:W-:Y:S05]  /*16080*/  @!P0 NANOSLEEP.SYNCS 0x989680 ;  /* 0x009896800000895d */ /* 0x002fea0003900000 */
[----:B------:R-:W1:Y:S02]  /*16090*/  @!P0 SYNCS.PHASECHK.TRANS64 P0, [R3+URZ+0x28860], R2 ;  /* 0x02886002030085a7 */ /* 0x000e64000800007f */
[----:B-1----:R-:W-:Y:S05]  /*160a0*/  @!P0 BRA `(.L_x_1106) ;  /* 0xfffffffc00f08947 */ /* 0x002fea000383ffff */
[----:B------:R-:W-:Y:S05]  /*160b0*/  BRA `(.L_x_1151) ;  /* 0xffffffe400f07947 */ /* 0x000fea000383ffff */
.L_x_1111:
[----:B0-----:R0:W1:Y:S02]  /*160c0*/  SYNCS.PHASECHK.TRANS64.TRYWAIT P0, [R2+URZ+0x28820], R3 ;  /* 0x02882003020075a7 */ /* 0x001064000800017f */
[----:B-1----:R-:W-:Y:S05]  /*160d0*/  @!P0 NANOSLEEP.SYNCS 0x989680 ;  /* 0x009896800000895d */ /* 0x002fea0003900000 */
[----:B------:R-:W1:Y:S02]  /*160e0*/  @!P0 SYNCS.PHASECHK.TRANS64 P0, [R2+URZ+0x28820], R3 ;  /* 0x02882003020085a7 */ /* 0x000e64000800007f */
[----:B-1----:R-:W-:Y:S05]  /*160f0*/  @!P0 BRA `(.L_x_1111) ;  /* 0xfffffffc00f08947 */ /* 0x002fea000383ffff */
[----:B------:R-:W-:Y:S05]  /*16100*/  BRA `(.L_x_1152) ;  /* 0xffffffe800c07947 */ /* 0x000fea000383ffff */
.L_x_1112:
        /* <DEDUP_REMOVED lines=11> */
.L_x_1154:
[----:B------:R-:W-:Y:S05]  /*161c0*/  BSYNC B0 ;  /* 0x0000000000007941 */ /* 0x000fea0003800000 */
.L_x_1153:
[----:B------:R-:W-:Y:S05]  /*161d0*/  BRA `(.L_x_1155) ;  /* 0xffffffe800a47947 */ /* 0x000fea000383ffff */
.L_x_1113:
[----:B------:R-:W-:Y:S01]  /*161e0*/  BSSY B0, `(.L_x_1156) ;  /* 0x0000006000007945 */ /* 0x000fe20003800000 */
[----:B------:R-:W-:-:S07]  /*161f0*/  IMAD.MOV.U32 R15, RZ, RZ, -0x1 ;  /* 0xffffffffff0f7424 */ /* 0x000fce00078e00ff */
[----:B0-----:R-:W-:Y:S05]  /*16200*/  WARPSYNC.COLLECTIVE R15, `(.L_x_1157) ;  /* 0x000000000f0c7348 */ /* 0x001fea0003c00000 */
[----:B------:R-:W-:Y:S02]  /*16210*/  ELECT P6, UR62, PT ;  /* 0x00000000003e782f */ /* 0x000fe400038c0000 */
[----:B------:R-:W-:Y:S01]  /*16220*/  MOV R14, UR62 ;  /* 0x0000003e000e7c02 */ /* 0x000fe20008000f00 */
[----:B0-----:R-:W-:Y:S10]  /*16230*/  ENDCOLLECTIVE ;  /* 0x000000000000791b */ /* 0x001ff40003800000 */
.L_x_1157:
[----:B------:R-:W-:Y:S05]  /*16240*/  BSYNC B0 ;  /* 0x0000000000007941 */ /* 0x000fea0003800000 */
.L_x_1156:
[----:B------:R-:W-:Y:S05]  /*16250*/  BRA `(.L_x_1158) ;  /* 0xffffffe800987947 */ /* 0x000fea000383ffff */
.L_x_1115:
[----:B0-----:R0:W1:Y:S02]  /*16260*/  SYNCS.PHASECHK.TRANS64.TRYWAIT P0, [R6+URZ], R5 ;  /* 0x00000005060075a7 */ /* 0x001064000800017f */
[----:B-1----:R-:W-:Y:S05]  /*16270*/  @!P0 NANOSLEEP.SYNCS 0x989680 ;  /* 0x009896800000895d */ /* 0x002fea0003900000 */
[----:B------:R-:W1:Y:S02]  /*16280*/  @!P0 SYNCS.PHASECHK.TRANS64 P0, [R6+URZ], R5 ;  /* 0x00000005060085a7 */ /* 0x000e64000800007f */
[----:B-1----:R-:W-:Y:S05]  /*16290*/  @!P0 BRA `(.L_x_1115) ;  /* 0xfffffffc00f08947 */ /* 0x002fea000383ffff */
[----:B------:R-:W-:Y:S05]  /*162a0*/  BRA `(.L_x_1159) ;  /* 0xffffffe800cc7947 */ /* 0x000fea000383ffff */
.L_x_1116:
[----:B-1----:R1:W2:Y:S02]  /*162b0*/  SYNCS.PHASECHK.TRANS64.TRYWAIT P0, [R3+URZ], R4 ;  /* 0x00000004030075a7 */ /* 0x0022a4000800017f */
[----:B--2---:R-:W-:Y:S05]  /*162c0*/  @!P0 NANOSLEEP.SYNCS 0x989680 ;  /* 0x009896800000895d */ /* 0x004fea0003900000 */
[----:B------:R-:W2:Y:S02]  /*162d0*/  @!P0 SYNCS.PHASECHK.TRANS64 P0, [R3+URZ], R4 ;  /* 0x00000004030085a7 */ /* 0x000ea4000800007f */
[----:B--2---:R-:W-:Y:S05]  /*162e0*/  @!P0 BRA `(.L_x_1116) ;  /* 0xfffffffc00f08947 */ /* 0x004fea000383ffff */
[----:B------:R-:W-:Y:S05]  /*162f0*/  BRA `(.L_x_1160) ;  /* 0xffffffe800c07947 */ /* 0x000fea000383ffff */
.L_x_1118:
[----:B-1----:R1:W2:Y:S02]  /*16300*/  SYNCS.PHASECHK.TRANS64.TRYWAIT P0, [R0+URZ], R5 ;  /* 0x00000005000075a7 */ /* 0x0022a4000800017f */
[----:B--2---:R-:W-:Y:S05]  /*16310*/  @!P0 NANOSLEEP.SYNCS 0x989680 ;  /* 0x009896800000895d */ /* 0x004fea0003900000 */
[----:B------:R-:W2:Y:S02]  /*16320*/  @!P0 SYNCS.PHASECHK.TRANS64 P0, [R0+URZ], R5 ;  /* 0x00000005000085a7 */ /* 0x000ea4000800007f */
[----:B--2---:R-:W-:Y:S05]  /*16330*/  @!P0 BRA `(.L_x_1118) ;  /* 0xfffffffc00f08947 */ /* 0x004fea000383ffff */
[----:B------:R-:W-:Y:S05]  /*16340*/  BRA `(.L_x_1161) ;  /* 0xffffffe800c47947 */ /* 0x000fea000383ffff */
.L_x_1162:
        /* <DEDUP_REMOVED lines=11> */
.L_x_3094:


//--------------------- .text._ZN7cutlass13device_kernelIN5flash11enable_sm90INS1_16FlashAttnFwdSm90INS1_25CollectiveMainloopFwdSm90ILi2EN4cute5tupleIJNS5_1CILi1EEES8_S8_EEENS6_IJNS7_ILi128EEESA_SA_EEELi128ENS_6half_tEfNS_4arch4Sm90ELb0ELb1ELb1ELb1ELb0ELb0ELb0ELb1ELb1ELb1ELb1ELb0EEENS1_21CollectiveEpilogueFwdISB_S9_SC_SE_Li256ELb1ELb1ELb1ELb0EEENS1_36VarlenDynamicPersistentTileSchedulerILi128ELi128ELi256ELi128ELb1ELb1ELb1ELb1ELb0ELb1EEEEEEEEEvNT_6ParamsE --------------------------
	.section	.text._ZN7cutlass13device_kernelIN5flash11enable_sm90INS1_16FlashAttnFwdSm90INS1_25CollectiveMainloopFwdSm90ILi2EN4cute5tupleIJNS5_1CILi1EEES8_S8_EEENS6_IJNS7_ILi128EEESA_SA_EEELi128ENS_6half_tEfNS_4arch4Sm90ELb0ELb1ELb1ELb1ELb0ELb0ELb0ELb1ELb1ELb1ELb1ELb0EEENS1_21CollectiveEpilogueFwdISB_S9_SC_SE_Li256ELb1ELb1ELb1ELb0EEENS1_36VarlenDynamicPersistentTileSchedulerILi128ELi128ELi256ELi128ELb1ELb1ELb1ELb1ELb0ELb1EEEEEEEEEvNT_6ParamsE,"ax",@progbits
	.align	128
.text._ZN7cutlass13device_kernelIN5flash11enable_sm90INS1_16FlashAttnFwdSm90INS1_25CollectiveMainloopFwdSm90ILi2EN4cute5tupleIJNS5_1CILi1EEES8_S8_EEENS6_IJNS7_ILi128EEESA_SA_EEELi128ENS_6half_tEfNS_4arch4Sm90ELb0ELb1ELb1ELb1ELb0ELb0ELb0ELb1ELb1ELb1ELb1ELb0EEENS1_21CollectiveEpilogueFwdISB_S9_SC_SE_Li256ELb1ELb1ELb1ELb0EEENS1_36VarlenDynamicPersistentTileSchedulerILi128ELi128ELi256ELi128ELb1ELb1ELb1ELb1ELb0ELb1EEEEEEEEEvNT_6ParamsE:
        .type           _ZN7cutlass13device_kernelIN5flash11enable_sm90INS1_16FlashAttnFwdSm90INS1_25CollectiveMainloopFwdSm90ILi2EN4cute5tupleIJNS5_1CILi1EEES8_S8_EEENS6_IJNS7_ILi128EEESA_SA_EEELi128ENS_6half_tEfNS_4arch4Sm90ELb0ELb1ELb1ELb1ELb0ELb0ELb0ELb1ELb1ELb1ELb1ELb0EEENS1_21CollectiveEpilogueFwdISB_S9_SC_SE_Li256ELb1ELb1ELb1ELb0EEENS1_36VarlenDynamicPersistentTileSchedulerILi128ELi128ELi256ELi128ELb1ELb1ELb1ELb1ELb0ELb1EEEEEEEEEvNT_6ParamsE,@function
        .size           _ZN7cutlass13device_kernelIN5flash11enable_sm90INS1_16FlashAttnFwdSm90INS1_25CollectiveMainloopFwdSm90ILi2EN4cute5tupleIJNS5_1CILi1EEES8_S8_EEENS6_IJNS7_ILi128EEESA_SA_EEELi128ENS_6half_tEfNS_4arch4Sm90ELb0ELb1ELb1ELb1ELb0ELb0ELb0ELb1ELb1ELb1ELb1ELb0EEENS1_21CollectiveEpilogueFwdISB_S9_SC_SE_Li256ELb1ELb1ELb1ELb0EEENS1_36VarlenDynamicPersistentTileSchedulerILi128ELi128ELi256ELi128ELb1ELb1ELb1ELb1ELb0ELb1EEEEEEEEEvNT_6ParamsE,(.L_x_3095 - _ZN7cutlass13device_kernelIN5flash11enable_sm90INS1_16FlashAttnFwdSm90INS1_25CollectiveMainloopFwdSm90ILi2EN4cute5tupleIJNS5_1CILi1EEES8_S8_EEENS6_IJNS7_ILi128EEESA_SA_EEELi128ENS_6half_tEfNS_4arch4Sm90ELb0ELb1ELb1ELb1ELb0ELb0ELb0ELb1ELb1ELb1ELb1ELb0EEENS1_21CollectiveEpilogueFwdISB_S9_SC_SE_Li256ELb1ELb1ELb1ELb0EEENS1_36VarlenDynamicPersistentTileSchedulerILi128ELi128ELi256ELi128ELb1ELb1ELb1ELb1ELb0ELb1EEEEEEEEEvNT_6ParamsE)
        .other          _ZN7cutlass13device_kernelIN5flash11enable_sm90INS1_16FlashAttnFwdSm90INS1_25CollectiveMainloopFwdSm90ILi2EN4cute5tupleIJNS5_1CILi1EEES8_S8_EEENS6_IJNS7_ILi128EEESA_SA_EEELi128ENS_6half_tEfNS_4arch4Sm90ELb0ELb1ELb1ELb1ELb0ELb0ELb0ELb1ELb1ELb1ELb1ELb0EEENS1_21CollectiveEpilogueFwdISB_S9_SC_SE_Li256ELb1ELb1ELb1ELb0EEENS1_36VarlenDynamicPersistentTileSchedulerILi128ELi128ELi256ELi128ELb1ELb1ELb1ELb1ELb0ELb1EEEEEEEEEvNT_6ParamsE,@"STO_CUDA_ENTRY STV_DEFAULT"
_ZN7cutlass13device_kernelIN5flash11enable_sm90INS1_16FlashAttnFwdSm90INS1_25CollectiveMainloopFwdSm90ILi2EN4cute5tupleIJNS5_1CILi1EEES8_S8_EEENS6_IJNS7_ILi128EEESA_SA_EEELi128ENS_6half_tEfNS_4arch4Sm90ELb0ELb1ELb1ELb1ELb0ELb0ELb0ELb1ELb1ELb1ELb1ELb0EEENS1_21CollectiveEpilogueFwdISB_S9_SC_SE_Li256ELb1ELb1ELb1ELb0EEENS1_36VarlenDynamicPersistentTileSchedulerILi128ELi128ELi256ELi128ELb1ELb1ELb1ELb1ELb0ELb1EEEEEEEEEvNT_6ParamsE:
        /* <DEDUP_REMOVED lines=18> */
.L_x_1164:
[----:B------:R-:W-:Y:S05]  /*0120*/  BSYNC B0 ;  /* 0x0000000000007941 */ /* 0x000fea0003800000 */
.L_x_1163:
        /* <DEDUP_REMOVED lines=41> */
.L_x_1165:
        /* <DEDUP_REMOVED lines=22> */
.L_x_1166:
        /* <DEDUP_REMOVED lines=18> */
.L_x_1167:
        /* <DEDUP_REMOVED lines=22> */
.L_x_1168:
        /* <DEDUP_REMOVED lines=22> */
.L_x_1169:
[----:B------:R-:W-:Y:S01]  /*0900*/  PLOP3.LUT P0, PT, PT, PT, UP0, 0x80, 0x0 ;  /* 0x000000000000781c */ /* 0x000fe20003f0f008 */
[----:B------:R-:W-:Y:S01]  /*0910*/  UMOV UR36, 0x1 ;  /* 0x0000000100247882 */ /* 0x000fe20000000000 */
[----:B------:R-:W-:Y:S01]  /*0920*/  NOP ;  /* 0x0000000000007918 */ /* 0x000fe20000000000 */
[----:B------:R-:W-:Y:S01]  /*0930*/  USEL UR36, UR36, 0x2, !UP0 ;  /* 0x0000000224247887 */ /* 0x000fe2000c000000 */
[----:B------:R-:W-:Y:S01]  /*0940*/  ULDC.64 UR52, c[0x0][0x208] ;  /* 0x0000820000347ab9 */ /* 0x000fe20000000a00 */
[----:B012-4-:R-:W-:Y:S08]  /*0950*/  BAR.SYNC.DEFER_BLOCKING 0x0 ;  /* 0x0000000000007b1d */ /* 0x017ff00000010000 */
[----:B------:R-:W-:Y:S05]  /*0960*/  @!P0 BRA `(.L_x_1170) ;  /* 0x0000012400f08947 */ /* 0x000fea0003800000 */
.L_x_1171:
[----:B------:R-:W-:-:S08]  /*0970*/  NOP ;  /* 0x0000000000007918 */ /* 0x000fd00000000000 */
[----:B------:R-:W0:Y:S02]  /*0980*/  USETMAXREG.TRY_ALLOC.CTAPOOL UP0, 0xf0 ;  /* 0x000000f0000079c8 */ /* 0x000e240008000600 */
[----:B0-----:R-:W-:-:S13]  /*0990*/  PLOP3.LUT P0, PT, PT, PT, UP0, 0x80, 0x0 ;  /* 0x000000000000781c */ /* 0x001fda0003f0f008 */
[----:B------:R-:W-:Y:S05]  /*09a0*/  @!P0 BRA `(.L_x_1171) ;  /* 0xfffffffc00f08947 */ /* 0x000fea000383ffff */
[----:B------:R-:W-:Y:S01]  /*09b0*/  LOP3.LUT R0, R6, 0xffffff80, RZ, 0xc0, !PT ;  /* 0xffffff8006007812 */ /* 0x000fe200078ec0ff */
[----:B------:R-:W0:Y:S08]  /*09c0*/  S2UR UR5, SR_CgaCtaId ;  /* 0x00000000000579c3 */ /* 0x000e300000008800 */
[----:B------:R-:W-:Y:S06]  /*09d0*/  BAR.ARV 0x8, 0x180 ;  /* 0x0206000000007b1d */ /* 0x000fec0000002000 */
[----:B------:R-:W-:Y:S01]  /*09e0*/  ISETP.NE.AND P0, PT, R0, 0x80, PT ;  /* 0x000000800000780c */ /* 0x000fe20003f05270 */
[----:B------:R-:W-:-:S12]  /*09f0*/  UMOV UR4, 0x400 ;  /* 0x0000040000047882 */ /* 0x000fd80000000000 */
[----:B------:R-:W-:Y:S06]  /*0a00*/  @!P0 BAR.ARV 0x9, 0x100 ;  /* 0x0244000000008b1d */ /* 0x000fec0000002000 */
[----:B0-----:R-:W-:Y:S02]  /*0a10*/  ULEA UR4, UR5, UR4, 0x18 ;  /* 0x0000000405047291 */ /* 0x001fe4000f8ec03f */
[----:B------:R-:W-:Y:S07]  /*0a20*/  BAR.SYNC.DEFER_BLOCKING 0x5, 0x180 ;  /* 0x0146000000007b1d */ /* 0x000fee0000010000 */
[----:B------:R-:W0:Y:S01]  /*0a30*/  LDS.128 R12, [UR4+0x288d0] ;  /* 0x0288d004ff0c7984 */ /* 0x000e220008000c00 */
[----:B------:R-:W-:Y:S01]  /*0a40*/  ULDC UR4, c[0x0][0xc3c] ;  /* 0x00030f0000047ab9 */ /* 0x000fe20000000800 */
[----:B------:R-:W-:Y:S06]  /*0a50*/  BAR.ARV 0x4, 0x180 ;  /* 0x0106000000007b1d */ /* 0x000fec0000002000 */
[----:B0-----:R-:W-:-:S13]  /*0a60*/  ISETP.GE.AND P0, PT, R15, UR4, PT ;  /* 0x000000040f007c0c */ /* 0x001fda000bf06270 */
[----:B------:R-:W-:Y:S05]  /*0a70*/  @P0 EXIT ;  /* 0x000000000000094d */ /* 0x000fea0003800000 */
[----:B------:R-:W-:Y:S01]  /*0a80*/  VIADD R221, R6, 0xffffff80 ;  /* 0xffffff8006dd7836 */ /* 0x000fe20000000000 */
[----:B------:R-:W-:Y:S01]  /*0a90*/  R2UR UR5, R13 ;  /* 0x000000000d0572ca */ /* 0x000fe200000e0000 */
[----:B------:R-:W-:Y:S01]  /*0aa0*/  ULOP3.LUT UR49, UR36, 0x1, URZ, 0xfc, !UPT ;  /* 0x0000000124317892 */ /* 0x000fe2000f8efc3f */
[----:B------:R-:W-:Y:S01]  /*0ab0*/  R2UR UR7, R14 ;  /* 0x000000000e0772ca */ /* 0x000fe200000e0000 */
[----:B------:R-:W-:Y:S01]  /*0ac0*/  UMOV UR48, URZ ;  /* 0x0000003f00307c82 */ /* 0x000fe20008000000 */
[----:B------:R-:W-:Y:S01]  /*0ad0*/  SHF.R.S32.HI R0, RZ, 0x1f, R221 ;  /* 0x0000001fff007819 */ /* 0x000fe200000114dd */
[----:B------:R-:W-:Y:S01]  /*0ae0*/  UMOV UR50, URZ ;  /* 0x0000003f00327c82 */ /* 0x000fe20008000000 */
[----:B------:R-:W-:Y:S01]  /*0af0*/  R2UR UR6, R15 ;  /* 0x000000000f0672ca */ /* 0x000fe200000e0000 */
[----:B------:R-:W-:Y:S01]  /*0b00*/  UMOV UR47, URZ ;  /* 0x0000003f002f7c82 */ /* 0x000fe20008000000 */
[CC--:B------:R-:W-:Y:S02]  /*0b10*/  LEA.HI R3, R0.reuse, R221.reuse, RZ, 0x7 ;  /* 0x000000dd00037211 */ /* 0x0c0fe400078f38ff */
[----:B------:R-:W-:-:S02]  /*0b20*/  LEA.HI R4, R0, R221, RZ, 0x5 ;  /* 0x000000dd00047211 */ /* 0x000fc400078f28ff */
[----:B------:R-:W-:Y:S02]  /*0b30*/  LOP3.LUT R2, R3, 0xffffff80, RZ, 0xc0, !PT ;  /* 0xffffff8003027812 */ /* 0x000fe400078ec0ff */
[----:B------:R-:W-:Y:S01]  /*0b40*/  SHF.R.S32.HI R216, RZ, 0x7, R3 ;  /* 0x00000007ffd87819 */ /* 0x000fe20000011403 */
[----:B------:R-:W-:Y:S02]  /*0b50*/  IMAD.SHL.U32 R6, R4, 0x20, RZ ;  /* 0x0000002004067824 */ /* 0x000fe400078e00ff */
[----:B------:R-:W-:Y:S01]  /*0b60*/  IMAD.IADD R199, R221, 0x1, -R2 ;  /* 0x00000001ddc77824 */ /* 0x000fe200078e0a02 */
[----:B------:R-:W-:Y:S02]  /*0b70*/  LEA.HI R2, R0, R221, RZ, 0x4 ;  /* 0x000000dd00027211 */ /* 0x000fe400078f20ff */
[----:B------:R-:W-:Y:S02]  /*0b80*/  LOP3.LUT R7, R6, 0xfffffc00, RZ, 0xc0, !PT ;  /* 0xfffffc0006077812 */ /* 0x000fe400078ec0ff */
[----:B------:R-:W-:-:S02]  /*0b90*/  LOP3.LUT R4, R2, 0x3fffff0, RZ, 0xc0, !PT ;  /* 0x03fffff002047812 */ /* 0x000fc400078ec0ff */
[----:B------:R-:W-:Y:S02]  /*0ba0*/  SHF.R.S32.HI R5, RZ, 0x4, R2 ;  /* 0x00000004ff057819 */ /* 0x000fe40000011402 */
[----:B------:R-:W-:Y:S01]  /*0bb0*/  SHF.R.S32.HI R8, RZ, 0x1f, R199 ;  /* 0x0000001fff087819 */ /* 0x000fe200000114c7 */
[----:B------:R-:W-:Y:S01]  /*0bc0*/  IMAD.IADD R4, R221, 0x1, -R4 ;  /* 0x00000001dd047824 */ /* 0x000fe200078e0a04 */
[----:B------:R-:W-:Y:S02]  /*0bd0*/  LEA.HI R2, R2, R5, RZ, 0x1 ;  /* 0x0000000502027211 */ /* 0x000fe400078f08ff */
[----:B------:R-:W-:Y:S01]  /*0be0*/  LEA.HI R9, R8, R199, RZ, 0x2 ;  /* 0x000000c708097211 */ /* 0x000fe200078f10ff */
[----:B------:R-:W-:Y:S01]  /*0bf0*/  IMAD R7, R4, 0x40, R7 ;  /* 0x0000004004077824 */ /* 0x000fe200078e0207 */
[----:B------:R-:W-:Y:S02]  /*0c00*/  LEA.HI R4, R0, R221, RZ, 0x2 ;  /* 0x000000dd00047211 */ /* 0x000fe400078f10ff */
[----:B------:R-:W-:-:S02]  /*0c10*/  LOP3.LUT R2, R2, 0x1ffffffe, RZ, 0xc0, !PT ;  /* 0x1ffffffe02027812 */ /* 0x000fc400078ec0ff */
[----:B------:R-:W-:Y:S02]  /*0c20*/  LOP3.LUT R4, R4, 0xfffffffc, RZ, 0xc0, !PT ;  /* 0xfffffffc04047812 */ /* 0x000fe400078ec0ff */
[--C-:B------:R-:W-:Y:S01]  /*0c30*/  SHF.R.S32.HI R6, RZ, 0x2, R9.reuse ;  /* 0x00000002ff067819 */ /* 0x100fe20000011409 */
[----:B------:R-:W-:Y:S01]  /*0c40*/  IMAD.IADD R2, R5, 0x1, -R2 ;  /* 0x0000000105027824 */ /* 0x000fe200078e0a02 */
[----:B------:R-:W-:Y:S01]  /*0c50*/  SHF.R.S32.HI R11, RZ, 0x1f, R9 ;  /* 0x0000001fff0b7819 */ /* 0x000fe20000011409 */
[----:B------:R-:W-:Y:S01]  /*0c60*/  IMAD.IADD R4, R221, 0x1, -R4 ;  /* 0x00000001dd047824 */ /* 0x000fe200078e0a04 */
[----:B------:R-:W-:Y:S01]  /*0c70*/  LEA.HI R0, R0, R221, RZ, 0x3 ;  /* 0x000000dd00007211 */ /* 0x000fe200078f18ff */
[----:B------:R-:W-:Y:S01]  /*0c80*/  IMAD R218, R2, 0x8, R7 ;  /* 0x0000000802da7824 */ /* 0x000fe200078e0207 */
[----:B------:R-:W-:Y:S02]  /*0c90*/  LEA.HI R11, R11, R6, RZ, 0x3 ;  /* 0x000000060b0b7211 */ /* 0x000fe400078f18ff */
[----:B------:R-:W-:-:S02]  /*0ca0*/  LEA.HI R2, R4, R4, RZ, 0x1 ;  /* 0x0000000404027211 */ /* 0x000fc400078f08ff */
[----:B------:R-:W-:Y:S02]  /*0cb0*/  LOP3.LUT R22, R0, 0xfffffff8, RZ, 0xc0, !PT ;  /* 0xfffffff800167812 */ /* 0x000fe400078ec0ff */
[----:B------:R-:W-:Y:S02]  /*0cc0*/  LOP3.LUT R5, R2, 0x1ffffffe, RZ, 0xc0, !PT ;  /* 0x1ffffffe02057812 */ /* 0x000fe400078ec0ff */
[----:B------:R-:W-:Y:S01]  /*0cd0*/  LOP3.LUT R2, R9, 0x7ffffffc, RZ, 0xc0, !PT ;  /* 0x7ffffffc09027812 */ /* 0x000fe200078ec0ff */
[----:B------:R-:W-:Y:S01]  /*0ce0*/  IMAD.IADD R22, R221, 0x1, -R22 ;  /* 0x00000001dd167824 */ /* 0x000fe200078e0a16 */
[----:B------:R-:W-:Y:S01]  /*0cf0*/  LOP3.LUT R11, R11, 0xfffffff8, RZ, 0xc0, !PT ;  /* 0xfffffff80b0b7812 */ /* 0x000fe200078ec0ff */
[----:B------:R-:W-:Y:S01]  /*0d00*/  IMAD.IADD R4, R4, 0x1, -R5 ;  /* 0x0000000104047824 */ /* 0x000fe200078e0a05 */
[----:B------:R-:W-:Y:S01]  /*0d10*/  LEA.HI R8, R8, R199, RZ, 0x5 ;  /* 0x000000c708087211 */ /* 0x000fe200078f28ff */
[----:B------:R-:W-:Y:S01]  /*0d20*/  IMAD.IADD R2, R199, 0x1, -R2 ;  /* 0x00000001c7027824 */ /* 0x000fe200078e0a02 */
[----:B------:R-:W-:Y:S01]  /*0d30*/  LEA.HI R3, R3, R216, RZ, 0x1 ;  /* 0x000000d803037211 */ /* 0x000fe200078f08ff */
[----:B------:R-:W-:Y:S01]  /*0d40*/  IMAD.IADD R11, R6, 0x1, -R11 ;  /* 0x00000001060b7824 */ /* 0x000fe200078e0a0b */
[----:B------:R-:W-:Y:S01]  /*0d50*/  SHF.R.S32.HI R8, RZ, 0x5, R8 ;  /* 0x00000005ff087819 */ /* 0x000fe20000011408 */
[----:B------:R-:W-:Y:S01]  /*0d60*/  IMAD.SHL.U32 R18, R22, 0x8, RZ ;  /* 0x0000000816127824 */ /* 0x000fe200078e00ff */
[----:B------:R-:W-:Y:S01]  /*0d70*/  LOP3.LUT R3, R3, 0x3fffffe, RZ, 0xc0, !PT ;  /* 0x03fffffe03037812 */ /* 0x000fe200078ec0ff */
[----:B------:R-:W-:Y:S01]  /*0d80*/  IMAD.SHL.U32 R16, R2, 0x2, RZ ;  /* 0x0000000202107824 */ /* 0x000fe200078e00ff */
[----:B------:R-:W-:Y:S01]  /*0d90*/  SHF.R.S32.HI R198, RZ, 0x3, R0 ;  /* 0x00000003ffc67819 */ /* 0x000fe20000011400 */
[----:B------:R-:W-:Y:S01]  /*0da0*/  IMAD R8, R8, 0x10, R11 ;  /* 0x0000001008087824 */ /* 0x000fe200078e020b */
[----:B------:R-:W-:Y:S01]  /*0db0*/  SHF.R.S32.HI R220, RZ, 0x1f, R18 ;  /* 0x0000001fffdc7819 */ /* 0x000fe20000011412 */
[----:B------:R-:W-:Y:S01]  /*0dc0*/  IMAD.IADD R3, R216, 0x1, -R3 ;  /* 0x00000001d8037824 */ /* 0x000fe200078e0a03 */
[----:B------:R-:W-:Y:S01]  /*0dd0*/  SHF.R.S32.HI R215, RZ, 0x1f, R16 ;  /* 0x0000001fffd77819 */ /* 0x000fe20000011410 */
[----:B------:R-:W-:-:S02]  /*0de0*/  VIADD R19, R18, 0x40 ;  /* 0x0000004012137836 */ /* 0x000fc40000000000 */
[C---:B------:R-:W-:Y:S02]  /*0df0*/  VIADD R197, R16.reuse, 0x8 ;  /* 0x0000000810c57836 */ /* 0x040fe40000000000 */
        /* <DEDUP_REMOVED lines=26> */
[----:B------:R-:W-:Y:S01]  /*0fa0*/  VIADD R23, R16, 0x78 ;  /* 0x0000007810177836 */ /* 0x000fe20000000000 */
[----:B------:R-:W-:Y:S01]  /*0fb0*/  SHF.R.S32.HI R202, RZ, 0x1f, R185 ;  /* 0x0000001fffca7819 */ /* 0x000fe200000114b9 */
[----:B------:R-:W-:Y:S01]  /*0fc0*/  IMAD R217, R3, 0x40, R8 ;  /* 0x0000004003d97824 */ /* 0x000fe200078e0208 */
[----:B------:R-:W-:-:S02]  /*0fd0*/  SHF.R.S32.HI R201, RZ, 0x1f, R184 ;  /* 0x0000001fffc97819 */ /* 0x000fc400000114b8 */
[----:B------:R-:W-:Y:S01]  /*0fe0*/  SHF.R.S32.HI R200, RZ, 0x1f, R23 ;  /* 0x0000001fffc87819 */ /* 0x000fe20000011417 */
[----:B------:R-:W-:-:S07]  /*0ff0*/  IMAD R17, R4, 0x8, R217 ;  /* 0x0000000804117824 */ /* 0x000fce00078e02d9 */
.L_x_1275:
[----:B------:R-:W-:Y:S02]  /*1000*/  ULDC.64 UR8, c[0x0][0xa28] ;  /* 0x00028a0000087ab9 */ /* 0x000fe40000000a00 */
[----:B------:R-:W-:-:S04]  /*1010*/  UISETP.NE.U32.AND UP0, UPT, UR8, URZ, UPT ;  /* 0x0000003f0800728c */ /* 0x000fc8000bf05070 */
[----:B------:R-:W-:-:S03]  /*1020*/  UISETP.NE.AND.EX UP0, UPT, UR9, URZ, UPT, UP0 ;  /* 0x0000003f0900728c */ /* 0x000fc6000bf05300 */
[----:B------:R-:W-:Y:S02]  /*1030*/  ULDC.64 UR8, c[0x0][0xa18] ;  /* 0x0002860000087ab9 */ /* 0x000fe40000000a00 */
[----:B------:R-:W-:Y:S01]  /*1040*/  UISETP.NE.U32.AND UP1, UPT, UR8, URZ, UPT ;  /* 0x0000003f0800728c */ /* 0x000fe2000bf25070 */
[----:B------:R-:W-:-:S03]  /*1050*/  PLOP3.LUT P0, PT, PT, PT, UP0, 0x80, 0x0 ;  /* 0x000000000000781c */ /* 0x000fc60003f0f008 */
[----:B------:R-:W-:-:S03]  /*1060*/  UISETP.NE.AND.EX UP1, UPT, UR9, URZ, UPT, UP1 ;  /* 0x0000003f0900728c */ /* 0x000fc6000bf25310 */
[----:B------:R-:W-:Y:S02]  /*1070*/  @UP0 ULDC.64 UR8, c[0x0][0xa28] ;  /* 0x00028a0000080ab9 */ /* 0x000fe40000000a00 */
[----:B------:R-:W-:Y:S01]  /*1080*/  @UP0 UIMAD.WIDE UR8, UR6, 0x4, UR8 ;  /* 0x00000004060808a5 */ /* 0x000fe2000f8e0208 */
[----:B------:R-:W-:-:S05]  /*1090*/  PLOP3.LUT P2, PT, PT, PT, UP1, 0x80, 0x0 ;  /* 0x000000000000781c */ /* 0x000fca0003f4f018 */
[----:B------:R-:W-:Y:S01]  /*10a0*/  @UP1 ULDC.64 UR10, c[0x0][0xa18] ;  /* 0x00028600000a1ab9 */ /* 0x000fe20000000a00 */
[----:B0-2---:R-:W-:Y:S02]  /*10b0*/  IMAD.U32 R2, RZ, RZ, UR8 ;  /* 0x00000008ff027e24 */ /* 0x005fe4000f8e00ff */
[----:B------:R-:W-:Y:S01]  /*10c0*/  IMAD.U32 R3, RZ, RZ, UR9 ;  /* 0x00000009ff037e24 */ /* 0x000fe2000f8e00ff */
[----:B------:R-:W-:Y:S02]  /*10d0*/  @UP1 UIMAD.WIDE UR8, UR6, 0x4, UR10 ;  /* 0x00000004060818a5 */ /* 0x000fe4000f8e020a */
[----:B------:R-:W-:Y:S02]  /*10e0*/  ULOP3.LUT UR4, UR7, 0xff000000, URZ, 0xc0, !UPT ;  /* 0xff00000007047892 */ /* 0x000fe4000f8ec03f */
[----:B------:R-:W2:Y:S01]  /*10f0*/  @P0 LDG.E R2, desc[UR52][R2.64] ;  /* 0x0000003402020981 */ /* 0x000ea2000c1e1900 */
[----:B------:R-:W-:Y:S01]  /*1100*/  ULDC.64 UR10, c[0x0][0xa20] ;  /* 0x00028800000a7ab9 */ /* 0x000fe20000000a00 */
[----:B----4-:R-:W-:-:S02]  /*1110*/  IMAD.U32 R4, RZ, RZ, UR8 ;  /* 0x00000008ff047e24 */ /* 0x010fc4000f8e00ff */
[----:B------:R-:W-:Y:S01]  /*1120*/  IMAD.U32 R5, RZ, RZ, UR9 ;  /* 0x00000009ff057e24 */ /* 0x000fe2000f8e00ff */
[----:B------:R-:W-:-:S04]  /*1130*/  ULDC.64 UR8, c[0x0][0x418] ;  /* 0x0001060000087ab9 */ /* 0x000fc80000000a00 */
[----:B---3--:R-:W3:Y:S01]  /*1140*/  @P2 LDG.E R4, desc[UR52][R4.64] ;  /* 0x0000003404042981 */ /* 0x008ee2000c1e1900 */
[----:B------:R-:W-:Y:S01]  /*1150*/  UISETP.NE.U32.AND UP0, UPT, UR8, URZ, UPT ;  /* 0x0000003f0800728c */ /* 0x000fe2000bf05070 */
[----:B------:R-:W-:Y:S01]  /*1160*/  ISETP.NE.U32.AND P1, PT, RZ, UR10, PT ;  /* 0x0000000aff007c0c */ /* 0x000fe2000bf25070 */
[----:B------:R-:W-:Y:S02]  /*1170*/  ULOP3.LUT UR45, UR7, 0xff0000, URZ, 0xc0, !UPT ;  /* 0x00ff0000072d7892 */ /* 0x000fe4000f8ec03f */
[----:B------:R-:W-:Y:S01]  /*1180*/  UISETP.NE.AND.EX UP0, UPT, UR9, URZ, UPT, UP0 ;  /* 0x0000003f0900728c */ /* 0x000fe2000bf05300 */
[----:B------:R-:W-:Y:S01]  /*1190*/  ISETP.NE.AND.EX P1, PT, RZ, UR11, PT, P1 ;  /* 0x0000000bff007c0c */ /* 0x000fe2000bf25310 */
[----:B------:R-:W-:Y:S01]  /*11a0*/  ULDC UR8, c[0x0][0x424] ;  /* 0x0001090000087ab9 */ /* 0x000fe20000000800 */
[----:B------:R-:W-:Y:S02]  /*11b0*/  USHF.R.U32.HI UR4, URZ, 0x8, UR4 ;  /* 0x000000083f047899 */ /* 0x000fe40008011604 */
[----:B------:R-:W-:Y:S01]  /*11c0*/  USEL UR8, UR8, 0x1, UP0 ;  /* 0x0000000108087887 */ /* 0x000fe20008000000 */
[----:B------:R-:W-:Y:S01]  /*11d0*/  ULDC UR9, c[0x0][0x2f0] ;  /* 0x0000bc0000097ab9 */ /* 0x000fe20000000800 */
[----:B------:R-:W-:Y:S01]  /*11e0*/  UMOV UR38, URZ ;  /* 0x0000003f00267c82 */ /* 0x000fe20008000000 */
[----:B------:R-:W-:Y:S01]  /*11f0*/  ULEA.HI UR45, UR45, UR4, URZ, 0x10 ;  /* 0x000000042d2d7291 */ /* 0x000fe2000f8f803f */
[----:B------:R-:W-:Y:S01]  /*1200*/  ULDC UR46, c[0x0][0x288] ;  /* 0x0000a200002e7ab9 */ /* 0x000fe20000000800 */
[----:B------:R-:W-:-:S02]  /*1210*/  UIMAD UR4, UR8, UR9, URZ ;  /* 0x00000009080472a4 */ /* 0x000fc4000f8e023f */
[----:B------:R-:W-:Y:S01]  /*1220*/  ULOP3.LUT UR42, UR7, 0xffff, URZ, 0xc0, !UPT ;  /* 0x0000ffff072a7892 */ /* 0x000fe2000f8ec03f */
[----:B--2---:R-:W-:Y:S02]  /*1230*/  @P0 R2UR UR38, R2 ;  /* 0x00000000022602ca */ /* 0x004fe400000e0000 */
[----:B---3--:R-:W-:Y:S01]  /*1240*/  @P2 R2UR UR46, R4 ;  /* 0x00000000042e22ca */ /* 0x008fe200000e0000 */
[----:B-1---5:R-:W-:-:S14]  /*1250*/  @P2 BRA `(.L_x_1172) ;  /* 0x0000000000342947 */ /* 0x022fdc0003800000 */
[----:B------:R-:W-:Y:S02]  /*1260*/  ULDC.64 UR8, c[0x0][0xa00] ;  /* 0x0002800000087ab9 */ /* 0x000fe40000000a00 */
[----:B------:R-:W-:-:S04]  /*1270*/  ISETP.NE.U32.AND P0, PT, RZ, UR8, PT ;  /* 0x00000008ff007c0c */ /* 0x000fc8000bf05070 */
[----:B------:R-:W-:-:S13]  /*1280*/  ISETP.NE.AND.EX P0, PT, RZ, UR9, PT, P0 ;  /* 0x00000009ff007c0c */ /* 0x000fda000bf05300 */
[----:B------:R-:W-:Y:S05]  /*1290*/  @!P0 BRA `(.L_x_1172) ;  /* 0x0000000000248947 */ /* 0x000fea0003800000 */
[----:B------:R-:W-:Y:S02]  /*12a0*/  ULDC.64 UR8, c[0x0][0xa00] ;  /* 0x0002800000087ab9 */ /* 0x000fe40000000a00 */
        /* <DEDUP_REMOVED lines=8> */
.L_x_1172:
[----:B------:R-:W-:Y:S01]  /*1330*/  UMOV UR43, UR6 ;  /* 0x00000006002b7c82 */ /* 0x000fe20008000000 */
[----:B------:R-:W-:Y:S05]  /*1340*/  @!P1 BRA `(.L_x_1173) ;  /* 0x00000000001c9947 */ /* 0x000fea0003800000 */
[----:B------:R-:W-:Y:S02]  /*1350*/  ULDC.64 UR8, c[0x0][0xa20] ;  /* 0x0002880000087ab9 */ /* 0x000fe40000000a00 */
[----:B------:R-:W-:-:S06]  /*1360*/  UIMAD.WIDE UR6, UR6, 0x4, UR8 ;  /* 0x00000004060678a5 */ /* 0x000fcc000f8e0208 */
[----:B------:R-:W-:Y:S02]  /*1370*/  IMAD.U32 R2, RZ, RZ, UR6 ;  /* 0x00000006ff027e24 */ /* 0x000fe4000f8e00ff */
[----:B------:R-:W-:-:S05]  /*1380*/  IMAD.U32 R3, RZ, RZ, UR7 ;  /* 0x00000007ff037e24 */ /* 0x000fca000f8e00ff */
[----:B------:R-:W2:Y:S02]  /*1390*/  LDG.E R2, desc[UR52][R2.64] ;  /* 0x0000003402027981 */ /* 0x000ea4000c1e1900 */
[----:B--2---:R-:W-:Y:S01]  /*13a0*/  R2UR UR4, R2 ;  /* 0x00000000020472ca */ /* 0x004fe200000e0000 */
[----:B------:R-:W-:-:S14]  /*13b0*/  BRA `(.L_x_1174) ;  /* 0x0000000000347947 */ /* 0x000fdc0003800000 */
.L_x_1173:
        /* <DEDUP_REMOVED lines=13> */
.L_x_1174:
[----:B------:R-:W-:Y:S01]  /*1490*/  ULDC UR6, c[0x0][0x448] ;  /* 0x0001120000067ab9 */ /* 0x000fe20000000800 */
[----:B------:R-:W-:Y:S02]  /*14a0*/  USHF.L.U32 UR37, UR5, 0x7, URZ ;  /* 0x0000000705257899 */ /* 0x000fe4000800063f */
[----:B------:R-:W-:Y:S02]  /*14b0*/  UISETP.NE.AND UP0, UPT, UR6, 0x1, UPT ;  /* 0x000000010600788c */ /* 0x000fe4000bf05270 */
[----:B------:R-:W-:Y:S02]  /*14c0*/  UIADD3 UR38, -UR38, UR4, URZ ;  /* 0x0000000426267290 */ /* 0x000fe4000fffe13f */
[----:B------:R-:W-:Y:S01]  /*14d0*/  UIADD3 UR8, UR37, 0x7f, URZ ;  /* 0x0000007f25087890 */ /* 0x000fe2000fffe03f */
[----:B------:R-:W-:Y:S01]  /*14e0*/  ULDC.64 UR4, c[0x0][0x9e0] ;  /* 0x0002780000047ab9 */ /* 0x000fe20000000a00 */
[----:B------:R-:W-:Y:S02]  /*14f0*/  UIADD3 UR9, UR38, 0x1, -UR46 ;  /* 0x0000000126097890 */ /* 0x000fe4000fffe82e */
[----:B------:R-:W-:-:S03]  /*1500*/  UISETP.GE.AND UP1, UPT, UR5, 0x1, UPT ;  /* 0x000000010500788c */ /* 0x000fc6000bf26270 */
[----:B------:R-:W-:Y:S01]  /*1510*/  @UP0 ULDC UR6, c[0x0][0x44c] ;  /* 0x0001130000060ab9 */ /* 0x000fe20000000800 */
[----:B------:R-:W-:Y:S01]  /*1520*/  @UP0 ULDC UR10, c[0x0][0x450] ;  /* 0x00011400000a0ab9 */ /* 0x000fe20000000800 */
[----:B------:R-:W-:Y:S01]  /*1530*/  UIMAD.WIDE.U32 UR6, UR8, UR6, URZ ;  /* 0x00000006080672a5 */ /* 0x000fe2000f8e003f */
[----:B------:R-:W-:-:S03]  /*1540*/  PLOP3.LUT P1, PT, PT, PT, UP1, 0x80, 0x0 ;  /* 0x000000000000781c */ /* 0x000fc60003f2f018 */
[----:B------:R-:W-:-:S04]  /*1550*/  @UP0 USHF.R.U32.HI UR8, URZ, UR10, UR7 ;  /* 0x0000000a3f080299 */ /* 0x000fc80008011607 */
[----:B------:R-:W-:-:S04]  /*1560*/  UIADD3 UR9, UR9, UR8, URZ ;  /* 0x0000000809097290 */ /* 0x000fc8000fffe03f */
[----:B------:R-:W-:Y:S02]  /*1570*/  UIADD3 UR4, UR9, UR4, URZ ;  /* 0x0000000409047290 */ /* 0x000fe4000fffe03f */
[----:B------:R-:W-:Y:S10]  /*1580*/  @!P1 BRA `(.L_x_1175) ;  /* 0x0000000000449947 */ /* 0x000ff40003800000 */
        /* <DEDUP_REMOVED lines=10> */
.L_x_1176:
[----:B------:R-:W-:-:S11]  /*1630*/  UISETP.NE.AND UP1, UPT, UR5, 0x1, UPT ;  /* 0x000000010500788c */ /* 0x000fd6000bf25270 */
[----:B------:R-:W-:Y:S02]  /*1640*/  @UP1 ULDC.64 UR10, c[0x0][0x9e8] ;  /* 0x00027a00000a1ab9 */ /* 0x000fe40000000a00 */
[----:B------:R-:W-:-:S04]  /*1650*/  UIMAD.WIDE.U32 UR6, UR8, UR10, URZ ;  /* 0x0000000a080672a5 */ /* 0x000fc8000f8e003f */
[----:B------:R-:W-:-:S12]  /*1660*/  @UP1 USHF.R.U32.HI UR8, URZ, UR11, UR7 ;  /* 0x0000000b3f081299 */ /* 0x000fd80008011607 */
.L_x_1177:
[----:B------:R-:W-:-:S04]  /*1670*/  UIMAD UR8, UR8, UR5, UR5 ;  /* 0x00000005080872a4 */ /* 0x000fc8000f8e0205 */
[----:B------:R-:W-:-:S04]  /*1680*/  UISETP.LT.AND UP1, UPT, UR4, UR8, UPT ;  /* 0x000000080400728c */ /* 0x000fc8000bf21270 */
[----:B------:R-:W-:-:S12]  /*1690*/  USEL UR4, UR4, UR8, UP1 ;  /* 0x0000000804047287 */ /* 0x000fd80008800000 */
.L_x_1175:
[----:B------:R-:W-:Y:S02]  /*16a0*/  UIADD3 UR8, UR38, 0x7f, URZ ;  /* 0x0000007f26087890 */ /* 0x000fe4000fffe03f */
[----:B------:R-:W-:Y:S02]  /*16b0*/  UIADD3 UR9, UR4, 0x7f, URZ ;  /* 0x0000007f04097890 */ /* 0x000fe4000fffe03f */
[----:B------:R-:W-:Y:S02]  /*16c0*/  USHF.R.S32.HI UR4, URZ, 0x1f, UR8 ;  /* 0x0000001f3f047899 */ /* 0x000fe40008011408 */
[----:B------:R-:W-:Y:S01]  /*16d0*/  USHF.R.S32.HI UR10, URZ, 0x1f, UR9 ;  /* 0x0000001f3f0a7899 */ /* 0x000fe20008011409 */
[----:B------:R-:W-:Y:S01]  /*16e0*/  @UP0 ULDC UR6, c[0x0][0x44c] ;  /* 0x0001130000060ab9 */ /* 0x000fe20000000800 */
[----:B------:R-:W-:Y:S02]  /*16f0*/  ULEA.HI UR4, UR4, UR8, URZ, 0x7 ;  /* 0x0000000804047291 */ /* 0x000fe4000f8f383f */
[----:B------:R-:W-:-:S02]  /*1700*/  ULEA.HI UR10, UR10, UR9, URZ, 0x7 ;  /* 0x000000090a0a7291 */ /* 0x000fc4000f8f383f */
[----:B------:R-:W-:Y:S01]  /*1710*/  UIMAD.WIDE.U32 UR6, UR37, UR6, URZ ;  /* 0x00000006250672a5 */ /* 0x000fe2000f8e003f */
[----:B------:R-:W-:Y:S01]  /*1720*/  @UP0 ULDC UR12, c[0x0][0x450] ;  /* 0x00011400000c0ab9 */ /* 0x000fe20000000800 */
[----:B------:R-:W-:Y:S01]  /*1730*/  UMOV UR11, UR37 ;  /* 0x00000025000b7c82 */ /* 0x000fe20008000000 */
[----:B------:R-:W-:Y:S02]  /*1740*/  USHF.R.S32.HI UR4, URZ, 0x7, UR4 ;  /* 0x000000073f047899 */ /* 0x000fe40008011404 */
[----:B------:R-:W-:Y:S02]  /*1750*/  USHF.R.S32.HI UR10, URZ, 0x7, UR10 ;  /* 0x000000073f0a7899 */ /* 0x000fe4000801140a */
[----:B------:R-:W-:Y:S02]  /*1760*/  UIADD3 UR55, UR38, -UR46, URZ ;  /* 0x8000002e26377290 */ /* 0x000fe4000fffe03f */
[----:B------:R-:W-:Y:S02]  /*1770*/  @UP0 USHF.R.U32.HI UR11, URZ, UR12, UR7 ;  /* 0x0000000c3f0b0299 */ /* 0x000fe40008011607 */
[----:B------:R-:W-:-:S02]  /*1780*/  UISETP.LT.AND UP0, UPT, UR4, UR10, UPT ;  /* 0x0000000a0400728c */ /* 0x000fc4000bf01270 */
        /* <DEDUP_REMOVED lines=15> */
.L_x_1179:
[----:B------:R-:W-:-:S11]  /*1880*/  UISETP.NE.AND UP0, UPT, UR5, 0x1, UPT ;  /* 0x000000010500788c */ /* 0x000fd6000bf05270 */
[----:B------:R-:W-:Y:S02]  /*1890*/  @UP0 ULDC.64 UR10, c[0x0][0x9e8] ;  /* 0x00027a00000a0ab9 */ /* 0x000fe40000000a00 */
[----:B------:R-:W-:-:S04]  /*18a0*/  UIMAD.WIDE.U32 UR8, UR7, UR10, URZ ;  /* 0x0000000a070872a5 */ /* 0x000fc8000f8e003f */
[----:B------:R-:W-:-:S12]  /*18b0*/  @UP0 USHF.R.U32.HI UR7, URZ, UR11, UR9 ;  /* 0x0000000b3f070299 */ /* 0x000fd80008011609 */
.L_x_1180:
[----:B------:R-:W-:-:S04]  /*18c0*/  UIMAD UR5, UR7, UR5, URZ ;  /* 0x00000005070572a4 */ /* 0x000fc8000f8e023f */
[----:B------:R-:W-:-:S04]  /*18d0*/  UISETP.LT.AND UP0, UPT, UR4, UR5, UPT ;  /* 0x000000050400728c */ /* 0x000fc8000bf01270 */
[----:B------:R-:W-:-:S12]  /*18e0*/  USEL UR4, UR4, UR5, !UP0 ;  /* 0x0000000504047287 */ /* 0x000fd8000c000000 */
.L_x_1178:
[----:B------:R-:W-:Y:S02]  /*18f0*/  USHF.R.S32.HI UR5, URZ, 0x1f, UR4 ;  /* 0x0000001f3f057899 */ /* 0x000fe40008011404 */
[----:B------:R-:W-:Y:S02]  /*1900*/  ULOP3.LUT UR39, UR45, 0xff, URZ, 0xc0, !UPT ;  /* 0x000000ff2d277892 */ /* 0x000fe4000f8ec03f */
[----:B------:R-:W-:Y:S02]  /*1910*/  ULEA.HI UR5, UR5, UR4, URZ, 0x7 ;  /* 0x0000000405057291 */ /* 0x000fe4000f8f383f */
[----:B------:R-:W-:Y:S02]  /*1920*/  USHF.R.U32.HI UR45, URZ, 0x10, UR45 ;  /* 0x000000103f2d7899 */ /* 0x000fe4000801162d */
[----:B------:R-:W-:Y:S01]  /*1930*/  USHF.R.S32.HI UR5, URZ, 0x7, UR5 ;  /* 0x000000073f057899 */ /* 0x000fe20008011405 */
[----:B------:R-:W-:-:S03]  /*1940*/  UMOV UR4, URZ ;  /* 0x0000003f00047c82 */ /* 0x000fc60008000000 */
[----:B------:R-:W-:-:S04]  /*1950*/  UISETP.LT.AND UP0, UPT, URZ, UR5, UPT ;  /* 0x000000053f00728c */ /* 0x000fc8000bf01270 */
[----:B------:R-:W-:-:S04]  /*1960*/  USEL UR40, URZ, UR5, !UP0 ;  /* 0x000000053f287287 */ /* 0x000fc8000c000000 */
[----:B------:R-:W-:-:S06]  /*1970*/  UISETP.GT.AND UP0, UPT, UR6, UR40, UPT ;  /* 0x000000280600728c */ /* 0x000fcc000bf04270 */
[----:B------:R-:W-:-:S13]  /*1980*/  PLOP3.LUT P0, PT, PT, PT, UP0, 0x80, 0x0 ;  /* 0x000000000000781c */ /* 0x000fda0003f0f008 */
[----:B------:R-:W-:Y:S05]  /*1990*/  @!P0 BRA `(.L_x_1181) ;  /* 0x0000000000948947 */ /* 0x000fea0003800000 */
[----:B------:R-:W-:Y:S01]  /*19a0*/  UISETP.NE.AND UP0, UPT, UR45, URZ, UPT ;  /* 0x0000003f2d00728c */ /* 0x000fe2000bf05270 */
[----:B------:R-:W-:-:S03]  /*19b0*/  ULDC UR4, c[0x0][0x9f0] ;  /* 0x00027c0000047ab9 */ /* 0x000fc60000000800 */
[----:B------:R-:W-:-:S04]  /*19c0*/  USEL UR10, UR45, UR4, UP0 ;  /* 0x000000042d0a7287 */ /* 0x000fc80008000000 */
[----:B------:R-:W-:Y:S02]  /*19d0*/  UIADD3 UR4, UR10, -0x1, UR6 ;  /* 0xffffffff0a047890 */ /* 0x000fe4000fffe006 */
[----:B------:R-:W-:Y:S02]  /*19e0*/  IMAD.U32 R3, RZ, RZ, UR10 ;  /* 0x0000000aff037e24 */ /* 0x000fe4000f8e00ff */
[----:B------:R-:W-:-:S03]  /*19f0*/  UIADD3 UR7, -UR40, UR4, URZ ;  /* 0x0000000428077290 */ /* 0x000fc6000fffe13f */
[-C--:B------:R-:W-:Y:S01]  /*1a00*/  IABS R0, R3.reuse ;  /* 0x0000000300007213 */ /* 0x080fe20000000000 */
[----:B------:R-:W-:Y:S01]  /*1a10*/  UMOV UR4, URZ ;  /* 0x0000003f00047c82 */ /* 0x000fe20008000000 */
[----:B------:R-:W-:Y:S01]  /*1a20*/  IABS R5, R3 ;  /* 0x0000000300057213 */ /* 0x000fe20000000000 */
[----:B------:R-:W-:Y:S01]  /*1a30*/  IMAD.U32 R4, RZ, RZ, UR7 ;  /* 0x00000007ff047e24 */ /* 0x000fe2000f8e00ff */
[----:B------:R-:W-:Y:S01]  /*1a40*/  R2UR UR11, R0 ;  /* 0x00000000000b72ca */ /* 0x000fe200000e0000 */
[----:B------:R-:W-:-:S03]  /*1a50*/  ULOP3.LUT UR7, UR7, UR10, URZ, 0x3c, !UPT ;  /* 0x0000000a07077292 */ /* 0x000fc6000f8e3c3f */
[----:B------:R-:W-:-:S05]  /*1a60*/  IABS R4, R4 ;  /* 0x0000000400047213 */ /* 0x000fca0000000000 */
[----:B------:R-:W-:-:S04]  /*1a70*/  IMAD.MOV.U32 R3, RZ, RZ, R4 ;  /* 0x000000ffff037224 */ /* 0x000fc800078e0004 */
[----:B------:R-:W0:Y:S01]  /*1a80*/  I2F.RP R0, UR11 ;  /* 0x0000000b00007d06 */ /* 0x000e220008209400 */
[----:B------:R-:W-:-:S07]  /*1a90*/  R2UR UR9, R3 ;  /* 0x00000000030972ca */ /* 0x000fce00000e0000 */
[----:B0-----:R-:W0:Y:S02]  /*1aa0*/  MUFU.RCP R0, R0 ;  /* 0x0000000000007308 */ /* 0x001e240000001000 */
[----:B0-----:R-:W-:Y:S02]  /*1ab0*/  VIADD R2, R0, 0xffffffe ;  /* 0x0ffffffe00027836 */ /* 0x001fe40000000000 */
        /* <DEDUP_REMOVED lines=19> */
.L_x_1181:
[----:B------:R-:W-:Y:S01]  /*1bf0*/  UIMAD UR40, UR39, UR4, UR40 ;  /* 0x00000004272872a4 */ /* 0x000fe2000f8e0228 */
[----:B------:R-:W-:Y:S01]  /*1c00*/  IMAD.U32 R90, RZ, RZ, UR6 ;  /* 0x00000006ff5a7e24 */ /* 0x000fe2000f8e00ff */
[----:B------:R-:W-:Y:S01]  /*1c10*/  PLOP3.LUT P0, PT, PT, PT, PT, 0x80, 0x0 ;  /* 0x000000000000781c */ /* 0x000fe20003f0f070 */
[----:B------:R-:W-:Y:S01]  /*1c20*/  IMAD.U32 R3, RZ, RZ, UR4 ;  /* 0x00000004ff037e24 */ /* 0x000fe2000f8e00ff */
[----:B------:R-:W-:Y:S01]  /*1c30*/  CS2R R150, SRZ ;  /* 0x0000000000967805 */ /* 0x000fe2000001ff00 */
[----:B------:R-:W-:Y:S01]  /*1c40*/  IMAD.MOV.U32 R0, RZ, RZ, RZ ;  /* 0x000000ffff007224 */ /* 0x000fe200078e00ff */
[----:B------:R-:W-:Y:S01]  /*1c50*/  CS2R R148, SRZ ;  /* 0x0000000000947805 */ /* 0x000fe2000001ff00 */
[----:B------:R-:W-:Y:S01]  /*1c60*/  IMAD.MOV.U32 R20, RZ, RZ, RZ ;  /* 0x000000ffff147224 */ /* 0x000fe200078e00ff */
[----:B------:R-:W-:Y:S02]  /*1c70*/  VIADDMNMX R90, R3, UR40, R90, PT ;  /* 0x00000028035a7c46 */ /* 0x000fe4000b80015a */
[----:B------:R-:W-:-:S02]  /*1c80*/  CS2R R146, SRZ ;  /* 0x0000000000927805 */ /* 0x000fc4000001ff00 */
[----:B------:R-:W-:Y:S02]  /*1c90*/  CS2R R144, SRZ ;  /* 0x0000000000907805 */ /* 0x000fe4000001ff00 */
[----:B------:R-:W-:Y:S02]  /*1ca0*/  CS2R R142, SRZ ;  /* 0x00000000008e7805 */ /* 0x000fe4000001ff00 */
[----:B------:R-:W-:Y:S02]  /*1cb0*/  ISETP.GT.AND P1, PT, R90, UR40, PT ;  /* 0x000000285a007c0c */ /* 0x000fe4000bf24270 */
        /* <DEDUP_REMOVED lines=27> */
[----:B------:R-:W-:Y:S06]  /*1e70*/  @!P1 BRA `(.L_x_1182) ;  /* 0x000000e000ec9947 */ /* 0x000fec0003800000 */
[----:B------:R-:W0:Y:S01]  /*1e80*/  SHFL.IDX PT, R0, R216, RZ, 0x1f ;  /* 0x00001fffd8007589 */ /* 0x000e2200000e0000 */
[----:B------:R-:W1:Y:S01]  /*1e90*/  S2UR UR5, SR_CgaCtaId ;  /* 0x00000000000579c3 */ /* 0x000e620000008800 */
[----:B------:R-:W-:Y:S01]  /*1ea0*/  UMOV UR41, 0x400 ;  /* 0x0000040000297882 */ /* 0x000fe20000000000 */
[----:B0-----:R-:W-:Y:S01]  /*1eb0*/  R2UR UR44, R0 ;  /* 0x00000000002c72ca */ /* 0x001fe200000e0000 */
[----:B-1----:R-:W-:-:S04]  /*1ec0*/  ULEA UR41, UR5, UR41, 0x18 ;  /* 0x0000002905297291 */ /* 0x002fc8000f8ec03f */
[----:B------:R-:W-:-:S04]  /*1ed0*/  UIADD3 UR5, UR41, 0x10400, URZ ;  /* 0x0001040029057890 */ /* 0x000fc8000fffe03f */
[----:B------:R-:W-:-:S04]  /*1ee0*/  ULOP3.LUT UP0, URZ, UR5, 0x3ff, URZ, 0xc0, !UPT ;  /* 0x000003ff053f7892 */ /* 0x000fc8000f80c03f */
[----:B------:R-:W-:Y:S02]  /*1ef0*/  ULEA.HI UR4, UR44, UR44, URZ, 0x1 ;  /* 0x0000002c2c047291 */ /* 0x000fe4000f8f083f */
[----:B------:R-:W-:Y:S02]  /*1f00*/  PLOP3.LUT P0, PT, PT, PT, UP0, 0x80, 0x0 ;  /* 0x000000000000781c */ /* 0x000fe40003f0f008 */
        /* <DEDUP_REMOVED lines=22> */
.L_x_1183:
[----:B------:R-:W-:Y:S01]  /*2070*/  ULEA.HI UR4, UR48, UR48, URZ, 0x1 ;  /* 0x0000003030047291 */ /* 0x000fe2000f8f083f */
[----:B------:R-:W-:-:S03]  /*2080*/  IMAD.U32 R2, RZ, RZ, UR49 ;  /* 0x00000031ff027e24 */ /* 0x000fc6000f8e00ff */
[----:B------:R-:W-:Y:S02]  /*2090*/  ULOP3.LUT UR4, UR4, 0xfffffffe, URZ, 0xc0, !UPT ;  /* 0xfffffffe04047892 */ /* 0x000fe4000f8ec03f */
[----:B------:R-:W-:Y:S02]  /*20a0*/  ISETP.NE.AND P0, PT, R2, 0x3, PT ;  /* 0x000000030200780c */ /* 0x000fe40003f05270 */
[----:B------:R-:W-:-:S06]  /*20b0*/  UIADD3 UR4, UR48, -UR4, URZ ;  /* 0x8000000430047290 */ /* 0x000fcc000fffe03f */
[----:B------:R-:W-:-:S05]  /*20c0*/  IMAD.U32 R0, RZ, RZ, UR4 ;  /* 0x00000004ff007e24 */ /* 0x000fca000f8e00ff */
[----:B------:R-:W-:-:S04]  /*20d0*/  SHF.L.U32 R0, R0, 0x1f, RZ ;  /* 0x0000001f00007819 */ /* 0x000fc800000006ff */
[----:B------:R-:W0:Y:S02]  /*20e0*/  SYNCS.PHASECHK.TRANS64.TRYWAIT P1, [UR41+0x28800], R0 ;  /* 0x02880000ff0075a7 */ /* 0x000e240008020169 */
[----:B0-----:R-:W-:Y:S05]  /*20f0*/  @!P1 BRA `(.L_x_1184) ;  /* 0x0000018000189947 */ /* 0x001fea0003800000 */
.L_x_1407:
[----:B------:R-:W-:Y:S05]  /*2100*/  @!P0 BRA `(.L_x_1185) ;  /* 0x0000000000048947 */ /* 0x000fea0003800000 */
[----:B------:R-:W-:Y:S01]  /*2110*/  BPT.TRAP 0x1 ;  /* 0x000000040000795c */ /* 0x000fe20000300000 */
.L_x_1185:
[----:B------:R-:W-:Y:S02]  /*2120*/  IMAD.U32 R15, RZ, RZ, UR47 ;  /* 0x0000002fff0f7e24 */ /* 0x000fe4000f8e00ff */
[----:B0-----:R-:W-:-:S03]  /*2130*/  IMAD.U32 R0, RZ, RZ, UR50 ;  /* 0x00000032ff007e24 */ /* 0x001fc6000f8e00ff */
[----:B------:R-:W-:Y:S02]  /*2140*/  LEA R15, R15, UR41, 0x3 ;  /* 0x000000290f0f7c11 */ /* 0x000fe4000f8e18ff */
[----:B------:R-:W-:-:S04]  /*2150*/  SHF.L.U32 R0, R0, 0x1f, RZ ;  /* 0x0000001f00007819 */ /* 0x000fc800000006ff */
[----:B------:R0:W1:Y:S01]  /*2160*/  SYNCS.PHASECHK.TRANS64.TRYWAIT P2, [R15+URZ+0x28830], R0 ;  /* 0x028830000f0075a7 */ /* 0x000062000804017f */
[----:B------:R-:W-:Y:S05]  /*2170*/  @!P0 BRA `(.L_x_1186) ;  /* 0x0000000000048947 */ /* 0x000fea0003800000 */
[----:B------:R-:W-:Y:S01]  /*2180*/  BPT.TRAP 0x1 ;  /* 0x000000040000795c */ /* 0x000fe20000300000 */
.L_x_1186:
[----:B------:R-:W2:Y:S02]  /*2190*/  S2R R2, SR_TID.X ;  /* 0x0000000000027919 */ /* 0x000ea40000002100 */
[----:B--2---:R-:W-:-:S04]  /*21a0*/  LOP3.LUT R2, R2, 0x7f, RZ, 0xc0, !PT ;  /* 0x0000007f02027812 */ /* 0x004fc800078ec0ff */
[----:B------:R-:W-:Y:S01]  /*21b0*/  ISETP.NE.AND P1, PT, R2, RZ, PT ;  /* 0x000000ff0200720c */ /* 0x000fe20003f25270 */
[----:B-1----:R-:W-:-:S12]  /*21c0*/  @P2 BRA `(.L_x_1187) ;  /* 0x0000000000082947 */ /* 0x002fd80003800000 */
[----:B------:R-:W1:Y:S02]  /*21d0*/  SYNCS.PHASECHK.TRANS64.TRYWAIT P2, [R15+URZ+0x28830], R0 ;  /* 0x028830000f0075a7 */ /* 0x000e64000804017f */
[----:B-1----:R-:W-:Y:S05]  /*21e0*/  @!P2 BRA `(.L_x_1188) ;  /* 0x0000017c00f4a947 */ /* 0x002fea0003800000 */
.L_x_1187:
[----:B------:R-:W-:Y:S05]  /*21f0*/  WARPSYNC.ALL ;  /* 0x0000000000007948 */ /* 0x000fea0003800000 */
[----:B------:R-:W-:Y:S01]  /*2200*/  UIADD3 UR4, UR41, 0x18400, URZ ;  /* 0x0001840029047890 */ /* 0x000fe2000fffe03f */
[----:B------:R-:W-:Y:S01]  /*2210*/  WARPGROUP.ARRIVE ;  /* 0x00000000000079c5 */ /* 0x000fe20000000000 */
[----:B------:R-:W-:Y:S01]  /*2220*/  ULOP3.LUT UR32, UR54, 0x10000, URZ, 0xfc, !UPT ;  /* 0x0001000036207892 */ /* 0x000fe2000f8efc3f */
[----:B------:R-:W-:Y:S01]  /*2230*/  VIADD R20, R17, UR37 ;  /* 0x0000002511147c36 */ /* 0x000fe20008000000 */
[----:B------:R-:W-:Y:S01]  /*2240*/  USHF.R.U32.HI UR4, URZ, 0x4, UR4 ;  /* 0x000000043f047899 */ /* 0x000fe20008011604 */
[----:B01----:R-:W-:Y:S01]  /*2250*/  @!P1 VIADD R15, R15, 0x28840 ;  /* 0x000288400f0f9836 */ /* 0x003fe20000000000 */
[----:B------:R-:W-:Y:S01]  /*2260*/  UMOV UR33, 0x40000040 ;  /* 0x4000004000217882 */ /* 0x000fe20000000000 */
[----:B------:R-:W-:Y:S01]  /*2270*/  UMOV UR35, 0x40000040 ;  /* 0x4000004000237882 */ /* 0x000fe20000000000 */
[----:B------:R-:W-:Y:S01]  /*2280*/  ULOP3.LUT UR4, UR4, 0x3fff, URZ, 0xc0, !UPT ;  /* 0x00003fff04047892 */ /* 0x000fe2000f8ec03f */
[----:B------:R-:W-:Y:S01]  /*2290*/  UMOV UR5, 0x40000040 ;  /* 0x4000004000057882 */ /* 0x000fe20000000000 */
[----:B------:R-:W-:-:S02]  /*22a0*/  UMOV UR7, 0x40000040 ;  /* 0x4000004000077882 */ /* 0x000fc40000000000 */
[----:B------:R-:W-:Y:S01]  /*22b0*/  ULOP3.LUT UR51, UR4, 0x10000, URZ, 0xfc, !UPT ;  /* 0x0001000004337892 */ /* 0x000fe2000f8efc3f */
[----:B------:R-:W-:Y:S01]  /*22c0*/  @!P1 PRMT R15, RZ, 0x654, R15 ;  /* 0x00000654ff0f9816 */ /* 0x000fe2000000000f */
[----:B------:R-:W-:Y:S02]  /*22d0*/  UIADD3 UR4, UR32, 0x2, URZ ;  /* 0x0000000220047890 */ /* 0x000fe4000fffe03f */
[----:B------:R-:W-:Y:S02]  /*22e0*/  ULEA UR34, UR47, UR51, 0xb ;  /* 0x000000332f227291 */ /* 0x000fe4000f8e583f */
[----:B------:R-:W-:Y:S02]  /*22f0*/  UIADD3 UR8, UR32, 0x4, URZ ;  /* 0x0000000420087890 */ /* 0x000fe4000fffe03f */
[----:B------:R-:W-:Y:S02]  /*2300*/  UIADD3 UR6, UR34, 0x2, URZ ;  /* 0x0000000222067890 */ /* 0x000fe4000fffe03f */
[----:B------:R-:W-:Y:S01]  /*2310*/  UIADD3 UR10, UR34, 0x4, URZ ;  /* 0x00000004220a7890 */ /* 0x000fe2000fffe03f */
[----:B------:R-:W-:-:S02]  /*2320*/  UMOV UR9, 0x40000040 ;  /* 0x4000004000097882 */ /* 0x000fc40000000000 */
[----:B------:R-:W-:Y:S01]  /*2330*/  HGMMA.64x128x16.F32 R24, gdesc[UR32], RZ, !UPT, gsb0 ;  /* 0x01e00000201879f0 */ /* 0x000fe2000c0008ff */
[----:B------:R-:W-:Y:S01]  /*2340*/  UMOV UR11, 0x40000040 ;  /* 0x40000040000b7882 */ /* 0x000fe20000000000 */
[----:B------:R-:W-:Y:S02]  /*2350*/  UIADD3 UR12, UR32, 0x6, URZ ;  /* 0x00000006200c7890 */ /* 0x000fe4000fffe03f */
[----:B------:R-:W-:Y:S01]  /*2360*/  UIADD3 UR14, UR34, 0x6, URZ ;  /* 0x00000006220e7890 */ /* 0x000fe2000fffe03f */
[----:B------:R-:W-:Y:S01]  /*2370*/  UMOV UR13, 0x40000040 ;  /* 0x40000040000d7882 */ /* 0x000fe20000000000 */
[----:B------:R-:W-:Y:S01]  /*2380*/  UMOV UR15, 0x40000040 ;  /* 0x40000040000f7882 */ /* 0x000fe20000000000 */
[----:B------:R-:W-:Y:S02]  /*2390*/  UIADD3 UR16, UR32, 0x400, URZ ;  /* 0x0000040020107890 */ /* 0x000fe4000fffe03f */
[----:B------:R-:W-:Y:S01]  /*23a0*/  UIADD3 UR18, UR34, 0x400, URZ ;  /* 0x0000040022127890 */ /* 0x000fe2000fffe03f */
[----:B------:R-:W-:Y:S01]  /*23b0*/  UMOV UR17, 0x40000040 ;  /* 0x4000004000117882 */ /* 0x000fe20000000000 */
[----:B------:R-:W-:Y:S01]  /*23c0*/  UMOV UR19, 0x40000040 ;  /* 0x4000004000137882 */ /* 0x000fe20000000000 */
[----:B------:R-:W-:-:S02]  /*23d0*/  UIADD3 UR20, UR32, 0x402, URZ ;  /* 0x0000040220147890 */ /* 0x000fc4000fffe03f */
[----:B------:R-:W-:Y:S01]  /*23e0*/  UIADD3 UR22, UR34, 0x402, URZ ;  /* 0x0000040222167890 */ /* 0x000fe2000fffe03f */
[----:B------:R-:W-:Y:S01]  /*23f0*/  UMOV UR21, 0x40000040 ;  /* 0x4000004000157882 */ /* 0x000fe20000000000 */
        /* <DEDUP_REMOVED lines=9> */
[----:B------:R-:W-:-:S02]  /*2490*/  ULDC UR54, c[0x0][0x9dc] ;  /* 0x0002770000367ab9 */ /* 0x000fc40000000800 */
[----:B------:R-:W-:Y:S01]  /*24a0*/  ULOP3.LUT UR54, URZ, UR54, URZ, 0x33, !UPT ;  /* 0x000000363f367292 */ /* 0x000fe2000f8e333f */
[----:B------:R-:W-:Y:S02]  /*24b0*/  WARPGROUP.DEPBAR.LE gsb0, 0x0 ;  /* 0x00008000000079c5 */ /* 0x000fe40000010000 */
[----:B------:R-:W-:-:S06]  /*24c0*/  WARPGROUP.ARRIVE ;  /* 0x00000000000079c5 */ /* 0x000fcc0000000000 */
[----:B------:R-:W-:Y:S01]  /*24d0*/  HGMMA.64x128x16.F32 R24, gdesc[UR4], R24, gsb0 ;  /* 0x01e00000041879f0 */ /* 0x000fe20008000818 */
[----:B------:R-:W-:Y:S01]  /*24e0*/  ULDC UR7, c[0x0][0x448] ;  /* 0x0001120000077ab9 */ /* 0x000fe20000000800 */
[----:B------:R-:W-:Y:S01]  /*24f0*/  ULDC UR6, c[0x0][0x9d8] ;  /* 0x0002760000067ab9 */ /* 0x000fe20000000800 */
[----:B------:R-:W-:-:S06]  /*2500*/  UISETP.NE.AND UP0, UPT, UR7, 0x1, UPT ;  /* 0x000000010700788c */ /* 0x000fcc000bf05270 */
[----:B------:R-:W-:Y:S02]  /*2510*/  PLOP3.LUT P2, PT, PT, PT, UP0, 0x80, 0x0 ;  /* 0x000000000000781c */ /* 0x000fe40003f4f008 */
[----:B------:R-:W-:-:S03]  /*2520*/  PLOP3.LUT P3, PT, PT, PT, UP0, 0x80, 0x0 ;  /* 0x000000000000781c */ /* 0x000fc60003f6f008 */
[----:B------:R-:W-:Y:S01]  /*2530*/  @UP0 ULDC UR7, c[0x0][0x44c] ;  /* 0x0001130000070ab9 */ /* 0x000fe20000000800 */
        /* <DEDUP_REMOVED lines=21> */
[----:B------:R-:W-:-:S04]  /*2690*/  @P2 IMAD.HI.U32 R34, R20, UR7, RZ ;  /* 0x0000000714222c27 */ /* 0x000fc8000f8e00ff */
[----:B------:R-:W-:Y:S01]  /*26a0*/  FMUL.FTZ R31, R41, UR6 ;  /* 0x00000006291f7c20 */ /* 0x000fe20008410000 */
[----:B------:R-:W-:Y:S01]  /*26b0*/  FMUL.FTZ R41, R54, UR6 ;  /* 0x0000000636297c20 */ /* 0x000fe20008410000 */
[----:B------:R-:W-:Y:S01]  /*26c0*/  FMUL.FTZ R54, R74, UR6 ;  /* 0x000000064a367c20 */ /* 0x000fe20008410000 */
[----:B------:R-:W-:Y:S01]  /*26d0*/  @UP0 ULDC UR7, c[0x0][0x450] ;  /* 0x0001140000070ab9 */ /* 0x000fe20000000800 */
[----:B------:R-:W-:Y:S01]  /*26e0*/  FMUL.FTZ R57, R57, UR6 ;  /* 0x0000000639397c20 */ /* 0x000fe20008410000 */
[----:B------:R-:W-:Y:S02]  /*26f0*/  IMAD.MOV.U32 R74, RZ, RZ, R20 ;  /* 0x000000ffff4a7224 */ /* 0x000fe400078e0014 */
[----:B------:R-:W-:Y:S01]  /*2700*/  FMUL.FTZ R48, R48, UR6 ;  /* 0x0000000630307c20 */ /* 0x000fe20008410000 */
[----:B------:R-:W-:Y:S01]  /*2710*/  FMUL.FTZ R52, R52, UR6 ;  /* 0x0000000634347c20 */ /* 0x000fe20008410000 */
[----:B------:R-:W-:Y:S01]  /*2720*/  FMUL.FTZ R56, R56, UR6 ;  /* 0x0000000638387c20 */ /* 0x000fe20008410000 */
[----:B------:R-:W-:Y:S01]  /*2730*/  @P3 SHF.R.U32.HI R74, RZ, UR7, R34 ;  /* 0x00000007ff4a3c19 */ /* 0x000fe20008011622 */
        /* <DEDUP_REMOVED lines=20> */
[----:B------:R0:W1:Y:S01]  /*2880*/  MUFU.TANH R39, R48 ;  /* 0x0000003000277308 */ /* 0x0000620000002400 */
[----:B------:R-:W-:Y:S01]  /*2890*/  FMUL.FTZ R38, R50, UR6 ;  /* 0x0000000632267c20 */ /* 0x000fe20008410000 */
[----:B------:R-:W-:Y:S01]  /*28a0*/  FMUL.FTZ R40, R51, UR6 ;  /* 0x0000000633287c20 */ /* 0x000fe20008410000 */
[----:B------:R-:W-:Y:S01]  /*28b0*/  FMUL.FTZ R42, R55, UR6 ;  /* 0x00000006372a7c20 */ /* 0x000fe20008410000 */
[----:B------:R2:W-:Y:S01]  /*28c0*/  @!P1 SYNCS.ARRIVE.TRANS64.RED.A1T0 RZ, [R15+URZ], RZ ;  /* 0x000000ff0fff99a7 */ /* 0x0005e2000810043f */
[----:B------:R-:W-:Y:S01]  /*28d0*/  FMUL.FTZ R7, R35, UR6 ;  /* 0x0000000623077c20 */ /* 0x000fe20008410000 */
[----:B------:R-:W-:Y:S01]  /*28e0*/  FMUL.FTZ R49, R49, UR6 ;  /* 0x0000000631317c20 */ /* 0x000fe20008410000 */
[----:B------:R-:W-:Y:S01]  /*28f0*/  FMUL.FTZ R53, R53, UR6 ;  /* 0x0000000635357c20 */ /* 0x000fe20008410000 */
[----:B------:R3:W4:Y:S01]  /*2900*/  MUFU.TANH R43, R52 ;  /* 0x00000034002b7308 */ /* 0x0007220000002400 */
        /* <DEDUP_REMOVED lines=9> */
[----:B0-----:R-:W-:Y:S01]  /*29a0*/  FMUL.FTZ R48, R66, UR6 ;  /* 0x0000000642307c20 */ /* 0x001fe20008410000 */
[----:B------:R-:W-:Y:S01]  /*29b0*/  FMUL.FTZ R50, R67, UR6 ;  /* 0x0000000643327c20 */ /* 0x000fe20008410000 */
[----:B------:R-:W-:Y:S01]  /*29c0*/  FMUL.FTZ R68, R68, UR6 ;  /* 0x0000000644447c20 */ /* 0x000fe20008410000 */
[----:B------:R-:W-:Y:S01]  /*29d0*/  FMUL.FTZ R69, R69, UR6 ;  /* 0x0000000645457c20 */ /* 0x000fe20008410000 */
[----:B------:R-:W-:Y:S01]  /*29e0*/  FMUL.FTZ R51, R70, UR6 ;  /* 0x0000000646337c20 */ /* 0x000fe20008410000 */
[----:B---3--:R-:W-:Y:S01]  /*29f0*/  FMUL.FTZ R52, R71, UR6 ;  /* 0x0000000647347c20 */ /* 0x008fe20008410000 */
[----:B------:R0:W3:Y:S01]  /*2a00*/  MUFU.TANH R91, R57 ;  /* 0x00000039005b7308 */ /* 0x0000e20000002400 */
[----:B------:R-:W-:Y:S01]  /*2a10*/  FMUL.FTZ R72, R72, UR6 ;  /* 0x0000000648487c20 */ /* 0x000fe20008410000 */
[----:B------:R-:W-:Y:S01]  /*2a20*/  FMUL.FTZ R73, R73, UR6 ;  /* 0x0000000649497c20 */ /* 0x000fe20008410000 */
[----:B------:R-:W-:Y:S01]  /*2a30*/  FMUL.FTZ R55, R75, UR6 ;  /* 0x000000064b377c20 */ /* 0x000fe20008410000 */
[----:B------:R-:W-:Y:S01]  /*2a40*/  FMUL.FTZ R76, R76, UR6 ;  /* 0x000000064c4c7c20 */ /* 0x000fe20008410000 */
[----:B------:R-:W-:Y:S01]  /*2a50*/  FMUL.FTZ R77, R77, UR6 ;  /* 0x000000064d4d7c20 */ /* 0x000fe20008410000 */
        /* <DEDUP_REMOVED lines=8> */
[----:B0-----:R-:W0:Y:S01]  /*2ae0*/  SHFL.IDX PT, R57, R74, RZ, 0x1c1f ;  /* 0x001c1fff4a397589 */ /* 0x001e2200000e0000 */
[----:B------:R-:W-:Y:S01]  /*2af0*/  FMUL.FTZ R20, R86, UR6 ;  /* 0x0000000656147c20 */ /* 0x000fe20008410000 */
[----:B--2---:R-:W-:Y:S01]  /*2b00*/  FMUL.FTZ R15, R87, UR6 ;  /* 0x00000006570f7c20 */ /* 0x004fe20008410000 */
[----:B------:R-:W-:Y:S01]  /*2b10*/  IMAD.MOV.U32 R35, RZ, RZ, -0x80 ;  /* 0xffffff80ff237424 */ /* 0x000fe200078e00ff */
[----:B------:R-:W-:Y:S01]  /*2b20*/  ULDC.64 UR6, c[0x0][0x9e0] ;  /* 0x0002780000067ab9 */ /* 0x000fe20000000a00 */
[----:B------:R-:W2:Y:S01]  /*2b30*/  MUFU.TANH R2, R2 ;  /* 0x0000000200027308 */ /* 0x000ea20000002400 */
[----:B------:R-:W-:Y:S01]  /*2b40*/  UISETP.GE.AND UP1, UPT, UR7, 0x1, UPT ;  /* 0x000000010700788c */ /* 0x000fe2000bf26270 */
[C---:B------:R-:W-:Y:S01]  /*2b50*/  IMAD R79, R90.reuse, R35, 0x80 ;  /* 0x000000805a4f7424 */ /* 0x040fe200078e0223 */
[----:B------:R-:W-:Y:S01]  /*2b60*/  LEA R75, R90, 0xffffff80, 0x7 ;  /* 0xffffff805a4b7811 */ /* 0x000fe200078e38ff */
[----:B------:R-:W-:-:S03]  /*2b70*/  IMAD.U32 R35, RZ, RZ, UR46 ;  /* 0x0000002eff237e24 */ /* 0x000fc6000f8e00ff */
[----:B------:R-:W-:Y:S01]  /*2b80*/  PLOP3.LUT P2, PT, PT, PT, UP1, 0x40, 0x0 ;  /* 0x000000000000781c */ /* 0x000fe20003f4e818 */
[----:B------:R-:W0:Y:S01]  /*2b90*/  MUFU.TANH R21, R21 ;  /* 0x0000001500157308 */ /* 0x000e220000002400 */
[C-C-:B------:R-:W-:Y:S02]  /*2ba0*/  IADD3 R34, -R16.reuse, 0x1, R79.reuse ;  /* 0x0000000110227810 */ /* 0x140fe40007ffe14f */
[----:B------:R-:W-:Y:S02]  /*2bb0*/  IADD3 R78, -R16, UR38, R79 ;  /* 0x00000026104e7c10 */ /* 0x000fe4000fffe14f */
[----:B------:R-:W-:-:S03]  /*2bc0*/  IADD3 R34, -R35, UR38, R34 ;  /* 0x0000002623227c10 */ /* 0x000fc6000fffe122 */
[----:B------:R-:W1:Y:S02]  /*2bd0*/  MUFU.TANH R0, R0 ;  /* 0x0000000000007308 */ /* 0x000e640000002400 */
[C---:B------:R-:W-:Y:S02]  /*2be0*/  VIADD R83, R34.reuse, UR6 ;  /* 0x0000000622537c36 */ /* 0x040fe40008000000 */
[----:B------:R-:W-:-:S04]  /*2bf0*/  VIADD R82, R34, UR54 ;  /* 0x0000003622527c36 */ /* 0x000fc80008000000 */
[----:B------:R-:W1:Y:S01]  /*2c00*/  MUFU.TANH R3, R3 ;  /* 0x0000000300037308 */ /* 0x000e620000002400 */
[----:B0-----:R-:W-:-:S07]  /*2c10*/  IMAD.IADD R70, R82, 0x1, R57 ;  /* 0x0000000152467824 */ /* 0x001fce00078e0239 */
        /* <DEDUP_REMOVED lines=55> */
[----:B------:R5:W0:Y:S02]  /*2f90*/  MUFU.TANH R88, R53 ;  /* 0x0000003500587308 */ /* 0x000a240000002400 */
[----:B-----5:R-:W-:Y:S01]  /*2fa0*/  VIADDMNMX R53, R57, R83, R78, PT ;  /* 0x0000005339357246 */ /* 0x020fe2000380014e */
[----:B-1234-:R-:W-:Y:S06]  /*2fb0*/  @P2 BRA `(.L_x_1189) ;  /* 0x00000000005c2947 */ /* 0x01efec0003800000 */
[----:B------:R-:W-:Y:S01]  /*2fc0*/  IMAD.U32 R34, RZ, RZ, UR46 ;  /* 0x0000002eff227e24 */ /* 0x000fe2000f8e00ff */
[----:B------:R-:W-:Y:S04]  /*2fd0*/  BSSY B0, `(.L_x_1190) ;  /* 0x0000011000007945 */ /* 0x000fe80003800000 */
[----:B------:R-:W-:-:S04]  /*2fe0*/  IADD3 R34, -R34, UR38, R57 ;  /* 0x0000002622227c10 */ /* 0x000fc8000fffe139 */
[----:B------:R-:W-:-:S13]  /*2ff0*/  ISETP.GT.AND P2, PT, R34, -0x1, PT ;  /* 0xffffffff2200780c */ /* 0x000fda0003f44270 */
[----:B------:R-:W-:Y:S05]  /*3000*/  @P2 BRA `(.L_x_1191) ;  /* 0x0000000000202947 */ /* 0x000fea0003800000 */
[----:B------:R-:W-:Y:S01]  /*3010*/  UISETP.NE.AND UP2, UPT, UR7, 0x1, UPT ;  /* 0x000000010700788c */ /* 0x000fe2000bf45270 */
[----:B------:R-:W-:-:S05]  /*3020*/  LOP3.LUT R34, RZ, R34, RZ, 0x33, !PT ;  /* 0x00000022ff227212 */ /* 0x000fca00078e33ff */
[----:B------:R-:W-:-:S05]  /*3030*/  PLOP3.LUT P2, PT, PT, PT, UP2, 0x80, 0x0 ;  /* 0x000000000000781c */ /* 0x000fca0003f4f028 */
[----:B------:R-:W-:-:S08]  /*3040*/  @UP2 ULDC.64 UR10, c[0x0][0x9e8] ;  /* 0x00027a00000a2ab9 */ /* 0x000fd00000000a00 */
[----:B------:R-:W-:-:S05]  /*3050*/  @P2 IMAD.HI.U32 R35, R34, UR10, RZ ;  /* 0x0000000a22232c27 */ /* 0x000fca000f8e00ff */
[----:B------:R-:W-:-:S04]  /*3060*/  @P2 SHF.R.U32.HI R34, RZ, UR11, R35 ;  /* 0x0000000bff222c19 */ /* 0x000fc80008011623 */
[----:B------:R-:W-:Y:S01]  /*3070*/  LOP3.LUT R34, RZ, R34, RZ, 0x33, !PT ;  /* 0x00000022ff227212 */ /* 0x000fe200078e33ff */
[----:B------:R-:W-:Y:S06]  /*3080*/  BRA `(.L_x_1192) ;  /* 0x0000000000147947 */ /* 0x000fec0003800000 */
.L_x_1191:
[----:B------:R-:W-:-:S06]  /*3090*/  UISETP.NE.AND UP2, UPT, UR7, 0x1, UPT ;  /* 0x000000010700788c */ /* 0x000fcc000bf45270 */
[----:B------:R-:W-:-:S05]  /*30a0*/  PLOP3.LUT P2, PT, PT, PT, UP2, 0x80, 0x0 ;  /* 0x000000000000781c */ /* 0x000fca0003f4f028 */
[----:B------:R-:W-:-:S08]  /*30b0*/  @UP2 ULDC.64 UR10, c[0x0][0x9e8] ;  /* 0x00027a00000a2ab9 */ /* 0x000fd00000000a00 */
[----:B------:R-:W-:-:S05]  /*30c0*/  @P2 IMAD.HI.U32 R35, R34, UR10, RZ ;  /* 0x0000000a22232c27 */ /* 0x000fca000f8e00ff */
[----:B------:R-:W-:-:S07]  /*30d0*/  @P2 SHF.R.U32.HI R34, RZ, UR11, R35 ;  /* 0x0000000bff222c19 */ /* 0x000fce0008011623 */
.L_x_1192:
[----:B------:R-:W-:Y:S05]  /*30e0*/  BSYNC B0 ;  /* 0x0000000000007941 */ /* 0x000fea0003800000 */
.L_x_1190:
[----:B------:R-:W-:-:S04]  /*30f0*/  IMAD R35, R34, UR7, -R75 ;  /* 0x0000000722237c24 */ /* 0x000fc8000f8e0a4b */
[----:B------:R-:W-:-:S05]  /*3100*/  IMAD.IADD R35, R35, 0x1, -R16 ;  /* 0x0000000123237824 */ /* 0x000fca00078e0a10 */
[----:B------:R-:W-:Y:S02]  /*3110*/  VIMNMX R70, R70, R35, !PT ;  /* 0x0000002346467248 */ /* 0x000fe40007fe0100 */
[----:B------:R-:W-:-:S07]  /*3120*/  VIADDMNMX R53, R35, UR7, R53, PT ;  /* 0x0000000723357c46 */ /* 0x000fce000b800135 */
.L_x_1189:
[C---:B------:R-:W-:Y:S02]  /*3130*/  ISETP.GE.AND P2, PT, R79.reuse, 0x2, PT ;  /* 0x000000024f00780c */ /* 0x040fe40003f46270 */
[C---:B------:R-:W-:Y:S02]  /*3140*/  ISETP.GE.AND P5, PT, R79.reuse, 0xa, PT ;  /* 0x0000000a4f00780c */ /* 0x040fe40003fa6270 */
[----:B------:R-:W-:Y:S02]  /*3150*/  ISETP.GT.AND P3, PT, R70, 0x1, !P2 ;  /* 0x000000014600780c */ /* 0x000fe40005764270 */
[----:B------:R-:W-:Y:S02]  /*3160*/  ISETP.GE.AND P4, PT, R79, 0x9, PT ;  /* 0x000000094f00780c */ /* 0x000fe40003f86270 */
[----:B------:R-:W-:Y:S02]  /*3170*/  ISETP.LT.OR P3, PT, R53, 0x2, P3 ;  /* 0x000000023500780c */ /* 0x000fe40001f61670 */
[----:B------:R-:W-:-:S02]  /*3180*/  P2R R86, PR, RZ, 0x10 ;  /* 0x00000010ff567803 */ /* 0x000fc40000000000 */
[----:B------:R-:W-:Y:S02]  /*3190*/  FSEL R59, R21, -INF , !P3 ;  /* 0xff800000153b7808 */ /* 0x000fe40005800000 */
[C---:B------:R-:W-:Y:S02]  /*31a0*/  ISETP.GT.AND P3, PT, R70.reuse, 0x9, !P5 ;  /* 0x000000094600780c */ /* 0x040fe40006f64270 */
[----:B------:R-:W-:Y:S02]  /*31b0*/  P2R R87, PR, RZ, 0x20 ;  /* 0x00000020ff577803 */ /* 0x000fe40000000000 */
[----:B------:R-:W-:Y:S02]  /*31c0*/  ISETP.LT.OR P3, PT, R53, 0xa, P3 ;  /* 0x0000000a3500780c */ /* 0x000fe40001f61670 */
[----:B------:R-:W-:Y:S02]  /*31d0*/  ISETP.GT.AND P4, PT, R70, 0x8, !P4 ;  /* 0x000000084600780c */ /* 0x000fe40006784270 */
[----:B------:R-:W-:-:S02]  /*31e0*/  ISETP.GE.AND P5, PT, R79, 0x11, PT ;  /* 0x000000114f00780c */ /* 0x000fc40003fa6270 */
[----:B0-----:R-:W-:Y:S02]  /*31f0*/  FSEL R61, R25, -INF , !P3 ;  /* 0xff800000193d7808 */ /* 0x001fe40005800000 */
[C---:B------:R-:W-:Y:S02]  /*3200*/  ISETP.LT.OR P4, PT, R53.reuse, 0x9, P4 ;  /* 0x000000093500780c */ /* 0x040fe40002781670 */
[----:B------:R-:W-:Y:S02]  /*3210*/  ISETP.GT.AND P3, PT, R70, 0x10, !P5 ;  /* 0x000000104600780c */ /* 0x000fe40006f64270 */
[----:B------:R-:W-:Y:S02]  /*3220*/  FSEL R73, R24, -INF , !P4 ;  /* 0xff80000018497808 */ /* 0x000fe40006000000 */
[----:B------:R-:W-:Y:S02]  /*3230*/  ISETP.LT.OR P3, PT, R53, 0x11, P3 ;  /* 0x000000113500780c */ /* 0x000fe40001f61670 */
[----:B------:R-:W-:-:S02]  /*3240*/  ISETP.GE.AND P4, PT, R79, 0x12, PT ;  /* 0x000000124f00780c */ /* 0x000fc40003f86270 */
        /* <DEDUP_REMOVED lines=13> */
[----:B------:R-:W-:Y:S02]  /*3320*/  ISETP.LT.OR P3, PT, R53, 0x1a, P3 ;  /* 0x0000001a3500780c */ /* 0x000fe40001f61670 */
[----:B------:R-:W-:Y:S02]  /*3330*/  ISETP.GE.AND P4, PT, R79, 0x21, PT ;  /* 0x000000214f00780c */ /* 0x000fe40003f86270 */
[----:B------:R-:W-:Y:S02]  /*3340*/  FSEL R65, R29, -INF , !P3 ;  /* 0xff8000001d417808 */ /* 0x000fe40005800000 */
[----:B------:R-:W-:Y:S02]  /*3350*/  ISETP.GT.AND P3, PT, R70, 0x20, !P4 ;  /* 0x000000204600780c */ /* 0x000fe40006764270 */
[----:B------:R-:W-:-:S02]  /*3360*/  P2R R104, PR, RZ, 0x10 ;  /* 0x00000010ff687803 */ /* 0x000fc40000000000 */
[----:B------:R-:W-:Y:S02]  /*3370*/  ISETP.LT.OR P3, PT, R53, 0x21, P3 ;  /* 0x000000213500780c */ /* 0x000fe40001f61670 */
[----:B------:R-:W-:Y:S02]  /*3380*/  ISETP.GE.AND P4, PT, R79, 0x22, PT ;  /* 0x000000224f00780c */ /* 0x000fe40003f86270 */
[----:B------:R-:W-:Y:S02]  /*3390*/  FSEL R69, R30, -INF , !P3 ;  /* 0xff8000001e457808 */ /* 0x000fe40005800000 */
[----:B------:R-:W-:Y:S02]  /*33a0*/  ISETP.GT.AND P3, PT, R70, 0x21, !P4 ;  /* 0x000000214600780c */ /* 0x000fe40006764270 */
[----:B------:R-:W-:Y:S02]  /*33b0*/  P2R R105, PR, RZ, 0x10 ;  /* 0x00000010ff697803 */ /* 0x000fe40000000000 */
[----:B------:R-:W-:-:S02]  /*33c0*/  ISETP.LT.OR P3, PT, R53, 0x22, P3 ;  /* 0x000000223500780c */ /* 0x000fc40001f61670 */
[----:B------:R-:W-:Y:S02]  /*33d0*/  ISETP.GE.AND P4, PT, R79, 0x29, PT ;  /* 0x000000294f00780c */ /* 0x000fe40003f86270 */
[----:B------:R-:W-:Y:S02]  /*33e0*/  FSEL R67, R31, -INF , !P3 ;  /* 0xff8000001f437808 */ /* 0x000fe40005800000 */
[----:B------:R-:W-:Y:S01]  /*33f0*/  ISETP.GT.AND P3, PT, R70, 0x28, !P4 ;  /* 0x000000284600780c */ /* 0x000fe20006764270 */
[----:B------:R-:W0:Y:S01]  /*3400*/  SHFL.IDX PT, R31, R74, 0x1, 0x1c1f ;  /* 0x003c1f004a1f7f89 */ /* 0x000e2200000e0000 */
[----:B------:R-:W-:Y:S02]  /*3410*/  P2R R106, PR, RZ, 0x10 ;  /* 0x00000010ff6a7803 */ /* 0x000fe40000000000 */
        /* <DEDUP_REMOVED lines=8> */
[C---:B------:R-:W-:Y:S02]  /*34a0*/  ISETP.GT.AND P3, PT, R70.reuse, 0x30, !P4 ;  /* 0x000000304600780c */ /* 0x040fe40006764270 */
        /* <DEDUP_REMOVED lines=19> */
[----:B------:R-:W-:Y:S02]  /*35e0*/  ISETP.GT.AND P3, PT, R70, 0x40, !P4 ;  /* 0x000000404600780c */ /* 0x000fe40006764270 */
        /* <DEDUP_REMOVED lines=57> */
[----:B------:R-:W-:Y:S02]  /*3980*/  P2R R100, PR, RZ, 0x20 ;  /* 0x00000020ff647803 */ /* 0x000fe40000000000 */
[----:B------:R-:W-:Y:S02]  /*3990*/  FSEL R26, R77, -INF , !P3 ;  /* 0xff8000004d1a7808 */ /* 0x000fe40005800000 */
[----:B------:R-:W-:-:S04]  /*39a0*/  ISETP.GE.AND P3, PT, R79, 0x71, PT ;  /* 0x000000714f00780c */ /* 0x000fc80003f66270 */
[----:B------:R-:W-:-:S04]  /*39b0*/  ISETP.GT.AND P4, PT, R70, 0x70, !P3 ;  /* 0x000000704600780c */ /* 0x000fc80005f84270 */
[----:B------:R-:W-:-:S04]  /*39c0*/  ISETP.LT.OR P4, PT, R53, 0x71, P4 ;  /* 0x000000713500780c */ /* 0x000fc80002781670 */
        /* <DEDUP_REMOVED lines=16> */
[----:B------:R-:W-:Y:S01]  /*3ad0*/  ISETP.GT.AND P6, PT, R70, 0x79, !P6 ;  /* 0x000000794600780c */ /* 0x000fe200077c4270 */
[----:B0-----:R-:W-:-:S03]  /*3ae0*/  IMAD.IADD R70, R82, 0x1, R31 ;  /* 0x0000000152467824 */ /* 0x001fc600078e021f */
[----:B------:R-:W-:Y:S02]  /*3af0*/  ISETP.LT.OR P6, PT, R53, 0x7a, P6 ;  /* 0x0000007a3500780c */ /* 0x000fe400037c1670 */
[----:B------:R-:W-:Y:S02]  /*3b00*/  VIADDMNMX R53, R31, R83, R78, PT ;  /* 0x000000531f357246 */ /* 0x000fe4000380014e */
[----:B------:R-:W-:Y:S02]  /*3b10*/  FSEL R2, R85, -INF , !P6 ;  /* 0xff80000055027808 */ /* 0x000fe40007000000 */
[----:B------:R-:W-:-:S13]  /*3b20*/  PLOP3.LUT P6, PT, PT, PT, UP1, 0x40, 0x0 ;  /* 0x000000000000781c */ /* 0x000fda0003fce818 */
[----:B------:R-:W-:Y:S05]  /*3b30*/  @P6 BRA `(.L_x_1193) ;  /* 0x0000000000646947 */ /* 0x000fea0003800000 */
        /* <DEDUP_REMOVED lines=9> */
[----:B------:R-:W-:Y:S01]  /*3bd0*/  @P6 IMAD.HI.U32 R31, R28, UR10, RZ ;  /* 0x0000000a1c1f6c27 */ /* 0x000fe2000f8e00ff */
[----:B------:R-:W-:-:S13]  /*3be0*/  PLOP3.LUT P6, PT, PT, PT, UP2, 0x80, 0x0 ;  /* 0x000000000000781c */ /* 0x000fda0003fcf028 */
[----:B------:R-:W-:-:S04]  /*3bf0*/  @P6 SHF.R.U32.HI R28, RZ, UR11, R31 ;  /* 0x0000000bff1c6c19 */ /* 0x000fc8000801161f */
[----:B------:R-:W-:Y:S01]  /*3c00*/  LOP3.LUT R28, RZ, R28, RZ, 0x33, !PT ;  /* 0x0000001cff1c7212 */ /* 0x000fe200078e33ff */
[----:B------:R-:W-:Y:S06]  /*3c10*/  BRA `(.L_x_1196) ;  /* 0x0000000000187947 */ /* 0x000fec0003800000 */
.L_x_1195:
[----:B------:R-:W-:-:S06]  /*3c20*/  UISETP.NE.AND UP2, UPT, UR7, 0x1, UPT ;  /* 0x000000010700788c */ /* 0x000fcc000bf45270 */
[----:B------:R-:W-:-:S05]  /*3c30*/  PLOP3.LUT P6, PT, PT, PT, UP2, 0x80, 0x0 ;  /* 0x000000000000781c */ /* 0x000fca0003fcf028 */
[----:B------:R-:W-:-:S08]  /*3c40*/  @UP2 ULDC.64 UR10, c[0x0][0x9e8] ;  /* 0x00027a00000a2ab9 */ /* 0x000fd00000000a00 */
[----:B------:R-:W-:Y:S01]  /*3c50*/  @P6 IMAD.HI.U32 R31, R28, UR10, RZ ;  /* 0x0000000a1c1f6c27 */ /* 0x000fe2000f8e00ff */
[----:B------:R-:W-:-:S13]  /*3c60*/  PLOP3.LUT P6, PT, PT, PT, UP2, 0x80, 0x0 ;  /* 0x000000000000781c */ /* 0x000fda0003fcf028 */
[----:B------:R-:W-:-:S07]  /*3c70*/  @P6 SHF.R.U32.HI R28, RZ, UR11, R31 ;  /* 0x0000000bff1c6c19 */ /* 0x000fce000801161f */
.L_x_1196:
[----:B------:R-:W-:Y:S05]  /*3c80*/  BSYNC B0 ;  /* 0x0000000000007941 */ /* 0x000fea0003800000 */
.L_x_1194:
[----:B------:R-:W-:-:S04]  /*3c90*/  IMAD R31, R28, UR7, -R75 ;  /* 0x000000071c1f7c24 */ /* 0x000fc8000f8e0a4b */
[----:B------:R-:W-:-:S05]  /*3ca0*/  IMAD.IADD R31, R31, 0x1, -R16 ;  /* 0x000000011f1f7824 */ /* 0x000fca00078e0a10 */
[----:B------:R-:W-:Y:S02]  /*3cb0*/  VIMNMX R70, R70, R31, !PT ;  /* 0x0000001f46467248 */ /* 0x000fe40007fe0100 */
[----:B------:R-:W-:-:S07]  /*3cc0*/  VIADDMNMX R53, R31, UR7, R53, PT ;  /* 0x000000071f357c46 */ /* 0x000fce000b800135 */
.L_x_1193:
[----:B------:R-:W-:Y:S01]  /*3cd0*/  ISETP.GT.AND P2, PT, R70, 0x1, !P2 ;  /* 0x000000014600780c */ /* 0x000fe20005744270 */
[----:B------:R-:W-:Y:S01]  /*3ce0*/  ULDC UR10, c[0x0][0x988] ;  /* 0x00026200000a7ab9 */ /* 0x000fe20000000800 */
[----:B------:R-:W-:Y:S01]  /*3cf0*/  ISETP.NE.AND P6, PT, R100, RZ, PT ;  /* 0x000000ff6400720c */ /* 0x000fe20003fc5270 */
[----:B------:R-:W-:Y:S01]  /*3d00*/  @UP0 ULDC UR14, c[0x0][0x44c] ;  /* 0x00011300000e0ab9 */ /* 0x000fe20000000800 */
[----:B------:R-:W-:Y:S01]  /*3d10*/  ISETP.LT.OR P2, PT, R53, 0x2, P2 ;  /* 0x000000023500780c */ /* 0x000fe20001741670 */
[----:B------:R-:W-:Y:S01]  /*3d20*/  UIMAD.WIDE.U32 UR14, UR37, UR14, URZ ;  /* 0x0000000e250e72a5 */ /* 0x000fe2000f8e003f */
[----:B------:R-:W-:Y:S01]  /*3d30*/  ISETP.GT.AND P3, PT, R70, 0x70, !P3 ;  /* 0x000000704600780c */ /* 0x000fe20005f64270 */
[----:B------:R-:W-:Y:S01]  /*3d40*/  @UP0 ULDC UR18, c[0x0][0x450] ;  /* 0x0001140000120ab9 */ /* 0x000fe20000000800 */
[----:B------:R-:W-:Y:S01]  /*3d50*/  FSEL R28, R3, -INF , !P2 ;  /* 0xff800000031c7808 */ /* 0x000fe20005000000 */
[----:B------:R-:W-:Y:S01]  /*3d60*/  UMOV UR11, UR37 ;  /* 0x00000025000b7c82 */ /* 0x000fe20008000000 */
[----:B------:R-:W-:Y:S01]  /*3d70*/  ISETP.NE.AND P2, PT, R86, RZ, PT ;  /* 0x000000ff5600720c */ /* 0x000fe20003f45270 */
[----:B------:R-:W-:Y:S01]  /*3d80*/  @UP0 USHF.R.U32.HI UR11, URZ, UR18, UR15 ;  /* 0x000000123f0b0299 */ /* 0x000fe2000801160f */
[----:B------:R-:W-:-:S02]  /*3d90*/  ISETP.GT.AND P4, PT, R70, 0x71, !P4 ;  /* 0x000000714600780c */ /* 0x000fc40006784270 */
[C---:B------:R-:W-:Y:S01]  /*3da0*/  ISETP.GT.AND P2, PT, R70.reuse, 0x8, !P2 ;  /* 0x000000084600780c */ /* 0x040fe20005744270 */
[----:B------:R-:W-:Y:S01]  /*3db0*/  UIADD3 UR55, UR55, UR11, URZ ;  /* 0x0000000b37377290 */ /* 0x000fe2000fffe03f */
[C---:B------:R-:W-:Y:S02]  /*3dc0*/  ISETP.LT.OR P3, PT, R53.reuse, 0x71, P3 ;  /* 0x000000713500780c */ /* 0x040fe40001f61670 */
[----:B------:R-:W-:Y:S01]  /*3dd0*/  ISETP.LT.OR P2, PT, R53, 0x9, P2 ;  /* 0x000000093500780c */ /* 0x000fe20001741670 */
[----:B------:R-:W-:Y:S01]  /*3de0*/  UIADD3 UR6, UR55, UR6, URZ ;  /* 0x0000000637067290 */ /* 0x000fe2000fffe03f */
        /* <DEDUP_REMOVED lines=22> */
[----:B------:R-:W-:Y:S02]  /*3f50*/  ISETP.NE.AND P6, PT, R111, RZ, PT ;  /* 0x000000ff6f00720c */ /* 0x000fe40003fc5270 */
        /* <DEDUP_REMOVED lines=59> */
[C---:B------:R-:W-:Y:S02]  /*4310*/  ISETP.LT.OR P2, PT, R53.reuse, 0x39, P2 ;  /* 0x000000393500780c */ /* 0x040fe40001741670 */
[----:B------:R-:W-:Y:S02]  /*4320*/  ISETP.LT.OR P5, PT, R53, 0x79, P5 ;  /* 0x000000793500780c */ /* 0x000fe40002fa1670 */
[----:B------:R-:W-:Y:S02]  /*4330*/  FSEL R41, R41, -INF , !P2 ;  /* 0xff80000029297808 */ /* 0x000fe40005000000 */
[----:B------:R-:W-:Y:S02]  /*4340*/  ISETP.GT.AND P2, PT, R70, 0x39, !P6 ;  /* 0x000000394600780c */ /* 0x000fe40007744270 */
[----:B------:R-:W-:Y:S02]  /*4350*/  ISETP.NE.AND P6, PT, R99, RZ, PT ;  /* 0x000000ff6300720c */ /* 0x000fe40003fc5270 */
[----:B------:R-:W-:-:S02]  /*4360*/  ISETP.LT.OR P2, PT, R53, 0x3a, P2 ;  /* 0x0000003a3500780c */ /* 0x000fc40001741670 */
[----:B------:R-:W-:Y:S02]  /*4370*/  FSEL R20, R20, -INF , !P5 ;  /* 0xff80000014147808 */ /* 0x000fe40006800000 */
[----:B------:R-:W-:Y:S02]  /*4380*/  FSEL R42, R42, -INF , !P2 ;  /* 0xff8000002a2a7808 */ /* 0x000fe40005000000 */
[----:B------:R-:W-:Y:S02]  /*4390*/  ISETP.NE.AND P2, PT, R88, RZ, PT ;  /* 0x000000ff5800720c */ /* 0x000fe40003f45270 */
[----:B0-----:R-:W-:Y:S02]  /*43a0*/  FMNMX.FTZ R74, R6, R75, !PT ;  /* 0x0000004b064a7209 */ /* 0x001fe40007810000 */
[----:B------:R-:W-:-:S03]  /*43b0*/  ISETP.GT.AND P2, PT, R70, 0x40, !P2 ;  /* 0x000000404600780c */ /* 0x000fc60005744270 */
[----:B------:R-:W0:Y:S01]  /*43c0*/  SHFL.BFLY PT, R75, R74, 0x1, 0x1f ;  /* 0x0c201f004a4b7f89 */ /* 0x000e2200000e0000 */
[----:B------:R-:W-:-:S04]  /*43d0*/  ISETP.LT.OR P2, PT, R53, 0x41, P2 ;  /* 0x000000413500780c */ /* 0x000fc80001741670 */
[----:B------:R-:W-:Y:S02]  /*43e0*/  FSEL R44, R44, -INF , !P2 ;  /* 0xff8000002c2c7808 */ /* 0x000fe40005000000 */
[----:B------:R-:W-:-:S04]  /*43f0*/  ISETP.NE.AND P2, PT, R89, RZ, PT ;  /* 0x000000ff5900720c */ /* 0x000fc80003f45270 */
[----:B------:R-:W-:-:S04]  /*4400*/  ISETP.GT.AND P2, PT, R70, 0x41, !P2 ;  /* 0x000000414600780c */ /* 0x000fc80005744270 */
[----:B------:R-:W-:-:S04]  /*4410*/  ISETP.LT.OR P2, PT, R53, 0x42, P2 ;  /* 0x000000423500780c */ /* 0x000fc80001741670 */
[----:B------:R-:W-:Y:S02]  /*4420*/  FSEL R45, R45, -INF , !P2 ;  /* 0xff8000002d2d7808 */ /* 0x000fe40005000000 */
[----:B------:R-:W-:Y:S02]  /*4430*/  ISETP.NE.AND P2, PT, R91, RZ, PT ;  /* 0x000000ff5b00720c */ /* 0x000fe40003f45270 */
[----:B0-----:R-:W-:Y:S02]  /*4440*/  FMNMX.FTZ R4, R74, R75, !PT ;  /* 0x0000004b4a047209 */ /* 0x001fe40007810000 */
[----:B------:R-:W-:-:S03]  /*4450*/  ISETP.GT.AND P2, PT, R70, 0x48, !P2 ;  /* 0x000000484600780c */ /* 0x000fc60005744270 */
[----:B------:R-:W-:Y:S01]  /*4460*/  FMUL.FTZ R75, R4, UR10 ;  /* 0x0000000a044b7c20 */ /* 0x000fe20008410000 */
        /* <DEDUP_REMOVED lines=38> */
[--C-:B------:R-:W-:Y:S01]  /*46d0*/  FFMA.FTZ R182, R73, UR10, -R76.reuse ;  /* 0x0000000a49b67c23 */ /* 0x100fe2000801084c */
[----:B------:R-:W-:Y:S01]  /*46e0*/  ISETP.LT.OR P2, PT, R53, 0x1, P2 ;  /* 0x000000013500780c */ /* 0x000fe20001741670 */
[--C-:B------:R-:W-:Y:S01]  /*46f0*/  FFMA.FTZ R178, R71, UR10, -R76.reuse ;  /* 0x0000000a47b27c23 */ /* 0x100fe2000801084c */
[--C-:B------:R-:W-:Y:S01]  /*4700*/  FFMA.FTZ R172, R69, UR10, -R76.reuse ;  /* 0x0000000a45ac7c23 */ /* 0x100fe2000801084c */
[--C-:B------:R-:W-:Y:S01]  /*4710*/  FFMA.FTZ R180, R77, UR10, -R76.reuse ;  /* 0x0000000a4db47c23 */ /* 0x100fe2000801084c */
[----:B------:R-:W-:Y:S01]  /*4720*/  FSEL R75, R0, -INF , !P2 ;  /* 0xff800000004b7808 */ /* 0x000fe20005000000 */
[--C-:B------:R-:W-:Y:S01]  /*4730*/  FFMA.FTZ R164, R57, UR10, -R76.reuse ;  /* 0x0000000a39a47c23 */ /* 0x100fe2000801084c */
[----:B------:R-:W-:Y:S01]  /*4740*/  ISETP.NE.AND P2, PT, R112, RZ, PT ;  /* 0x000000ff7000720c */ /* 0x000fe20003f45270 */
[--C-:B------:R-:W-:Y:S01]  /*4750*/  FFMA.FTZ R59, R59, UR10, -R76.reuse ;  /* 0x0000000a3b3b7c23 */ /* 0x100fe2000801084c */
[----:B------:R-:W-:Y:S01]  /*4760*/  FMNMX.FTZ R0, R75, R28, !PT ;  /* 0x0000001c4b007209 */ /* 0x000fe20007810000 */
[----:B------:R-:W-:Y:S01]  /*4770*/  MUFU.EX2 R180, R180 ;  /* 0x000000b400b47308 */ /* 0x000fe20000000800 */
[----:B------:R-:W-:Y:S01]  /*4780*/  ISETP.GT.AND P2, PT, R70, 0x69, !P2 ;  /* 0x000000694600780c */ /* 0x000fe20005744270 */
[--C-:B------:R-:W-:Y:S01]  /*4790*/  FFMA.FTZ R61, R61, UR10, -R76.reuse ;  /* 0x0000000a3d3d7c23 */ /* 0x100fe2000801084c */
[----:B------:R-:W-:Y:S01]  /*47a0*/  FMNMX.FTZ R0, R3, R0, !PT ;  /* 0x0000000003007209 */ /* 0x000fe20007810000 */
[--C-:B------:R-:W-:Y:S01]  /*47b0*/  FFMA.FTZ R176, R72, UR10, -R76.reuse ;  /* 0x0000000a48b07c23 */ /* 0x100fe2000801084c */
[----:B------:R-:W-:Y:S01]  /*47c0*/  ISETP.LT.OR P2, PT, R53, 0x6a, P2 ;  /* 0x0000006a3500780c */ /* 0x000fe20001741670 */
[--C-:B------:R-:W-:Y:S01]  /*47d0*/  FFMA.FTZ R63, R63, UR10, -R76.reuse ;  /* 0x0000000a3f3f7c23 */ /* 0x100fe2000801084c */
[----:B------:R-:W-:Y:S01]  /*47e0*/  FMNMX.FTZ R0, R5, R0, !PT ;  /* 0x0000000005007209 */ /* 0x000fe20007810000 */
[----:B------:R-:W0:Y:S01]  /*47f0*/  MUFU.EX2 R59, R59 ;  /* 0x0000003b003b7308 */ /* 0x000e220000000800 */
[----:B------:R-:W-:Y:S01]  /*4800*/  FSEL R12, R12, -INF , !P2 ;  /* 0xff8000000c0c7808 */ /* 0x000fe20005000000 */
[--C-:B------:R-:W-:Y:S01]  /*4810*/  FFMA.FTZ R65, R65, UR10, -R76.reuse ;  /* 0x0000000a41417c23 */ /* 0x100fe2000801084c */
[----:B------:R-:W-:Y:S01]  /*4820*/  FMNMX.FTZ R0, R31, R0, !PT ;  /* 0x000000001f007209 */ /* 0x000fe20007810000 */
[--C-:B------:R-:W-:Y:S01]  /*4830*/  FFMA.FTZ R154, R21, UR10, -R76.reuse ;  /* 0x0000000a159a7c23 */ /* 0x100fe2000801084c */
[----:B------:R-:W-:Y:S01]  /*4840*/  ISETP.GT.AND P6, PT, R70, 0x79, !P6 ;  /* 0x000000794600780c */ /* 0x000fe200077c4270 */
[--C-:B------:R-:W-:Y:S01]  /*4850*/  FFMA.FTZ R21, R2, UR10, -R76.reuse ;  /* 0x0000000a02157c23 */ /* 0x100fe2000801084c */
[----:B------:R-:W-:Y:S01]  /*4860*/  FMNMX.FTZ R73, R7, R0, !PT ;  /* 0x0000000007497209 */ /* 0x000fe20007810000 */
[----:B------:R-:W1:Y:S01]  /*4870*/  MUFU.EX2 R182, R182 ;  /* 0x000000b600b67308 */ /* 0x000e620000000800 */
[----:B------:R-:W-:Y:S01]  /*4880*/  FSEL R57, R13, -INF , !P4 ;  /* 0xff8000000d397808 */ /* 0x000fe20006000000 */
[--C-:B------:R-:W-:Y:S01]  /*4890*/  FFMA.FTZ R13, R49, UR10, -R76.reuse ;  /* 0x0000000a310d7c23 */ /* 0x100fe2000801084c */
[----:B------:R-:W-:Y:S01]  /*48a0*/  FMNMX.FTZ R0, R8, R73, !PT ;  /* 0x0000004908007209 */ /* 0x000fe20007810000 */
[--C-:B------:R-:W-:Y:S01]  /*48b0*/  FFMA.FTZ R67, R67, UR10, -R76.reuse ;  /* 0x0000000a43437c23 */ /* 0x100fe2000801084c */
[----:B------:R-:W-:Y:S01]  /*48c0*/  ISETP.LT.OR P6, PT, R53, 0x7a, P6 ;  /* 0x0000007a3500780c */ /* 0x000fe200037c1670 */
[--C-:B------:R-:W-:Y:S01]  /*48d0*/  FFMA.FTZ R174, R68, UR10, -R76.reuse ;  /* 0x0000000a44ae7c23 */ /* 0x100fe2000801084c */
[----:B------:R-:W-:Y:S01]  /*48e0*/  FMNMX.FTZ R71, R9, R0, !PT ;  /* 0x0000000009477209 */ /* 0x000fe20007810000 */
[----:B------:R-:W2:Y:S01]  /*48f0*/  MUFU.EX2 R61, R61 ;  /* 0x0000003d003d7308 */ /* 0x000ea20000000800 */
[----:B------:R-:W-:Y:S01]  /*4900*/  FSEL R49, R15, -INF , !P6 ;  /* 0xff8000000f317808 */ /* 0x000fe20007000000 */
[--C-:B------:R-:W-:Y:S01]  /*4910*/  FFMA.FTZ R15, R39, UR10, -R76.reuse ;  /* 0x0000000a270f7c23 */ /* 0x100fe2000801084c */
[----:B------:R-:W-:Y:S01]  /*4920*/  FMNMX.FTZ R0, R10, R71, !PT ;  /* 0x000000470a007209 */ /* 0x000fe20007810000 */
[--C-:B------:R-:W-:Y:S01]  /*4930*/  FFMA.FTZ R66, R66, UR10, -R76.reuse ;  /* 0x0000000a42427c23 */ /* 0x100fe2000801084c */
[--C-:B------:R-:W-:Y:S01]  /*4940*/  FFMA.FTZ R168, R64, UR10, -R76.reuse ;  /* 0x0000000a40a87c23 */ /* 0x100fe2000801084c */
[--C-:B------:R-:W-:Y:S01]  /*4950*/  FFMA.FTZ R152, R25, UR10, -R76.reuse ;  /* 0x0000000a19987c23 */ /* 0x100fe2000801084c */
[----:B------:R-:W-:Y:S01]  /*4960*/  FMNMX.FTZ R71, R11, R0, !PT ;  /* 0x000000000b477209 */ /* 0x000fe20007810000 */
[----:B------:R-:W3:Y:S01]  /*4970*/  MUFU.EX2 R176, R176 ;  /* 0x000000b000b07308 */ /* 0x000ee20000000800 */
[--C-:B------:R-:W-:Y:S01]  /*4980*/  FFMA.FTZ R62, R62, UR10, -R76.reuse ;  /* 0x0000000a3e3e7c23 */ /* 0x100fe2000801084c */
[--C-:B------:R-:W-:Y:S01]  /*4990*/  FFMA.FTZ R25, R24, UR10, -R76.reuse ;  /* 0x0000000a18197c23 */ /* 0x100fe2000801084c */
[----:B------:R-:W-:Y:S01]  /*49a0*/  FMNMX.FTZ R0, R36, R71, !PT ;  /* 0x0000004724007209 */ /* 0x000fe20007810000 */
[--C-:B------:R-:W-:Y:S01]  /*49b0*/  FFMA.FTZ R170, R60, UR10, -R76.reuse ;  /* 0x0000000a3caa7c23 */ /* 0x100fe2000801084c */
[--C-:B------:R-:W-:Y:S01]  /*49c0*/  FFMA.FTZ R158, R27, UR10, -R76.reuse ;  /* 0x0000000a1b9e7c23 */ /* 0x100fe2000801084c */
[--C-:B------:R-:W-:Y:S01]  /*49d0*/  FFMA.FTZ R58, R58, UR10, -R76.reuse ;  /* 0x0000000a3a3a7c23 */ /* 0x100fe2000801084c */
[----:B------:R-:W-:Y:S01]  /*49e0*/  FMNMX.FTZ R69, R37, R0, !PT ;  /* 0x0000000025457209 */ /* 0x000fe20007810000 */
[----:B------:R-:W4:Y:S01]  /*49f0*/  MUFU.EX2 R63, R63 ;  /* 0x0000003f003f7308 */ /* 0x000f220000000800 */
[--C-:B------:R-:W-:Y:S01]  /*4a00*/  FFMA.FTZ R27, R26, UR10, -R76.reuse ;  /* 0x0000000a1a1b7c23 */ /* 0x100fe2000801084c */
[--C-:B------:R-:W-:Y:S01]  /*4a10*/  FFMA.FTZ R166, R43, UR10, -R76.reuse ;  /* 0x0000000a2ba67c23 */ /* 0x100fe2000801084c */
[----:B------:R-:W-:Y:S01]  /*4a20*/  FMNMX.FTZ R69, R38, R69, !PT ;  /* 0x0000004526457209 */ /* 0x000fe20007810000 */
[--C-:B------:R-:W-:Y:S01]  /*4a30*/  FFMA.FTZ R160, R35, UR10, -R76.reuse ;  /* 0x0000000a23a07c23 */ /* 0x100fe2000801084c */
[--C-:B------:R-:W-:Y:S01]  /*4a40*/  FFMA.FTZ R35, R34, UR10, -R76.reuse ;  /* 0x0000000a22237c23 */ /* 0x100fe2000801084c */
[--C-:B------:R-:W-:Y:S01]  /*4a50*/  FFMA.FTZ R162, R33, UR10, -R76.reuse ;  /* 0x0000000a21a27c23 */ /* 0x100fe2000801084c */
[----:B------:R-:W-:Y:S01]  /*4a60*/  FMNMX.FTZ R0, R40, R69, !PT ;  /* 0x0000004528007209 */ /* 0x000fe20007810000 */
[----:B------:R-:W5:Y:S01]  /*4a70*/  MUFU.EX2 R178, R178 ;  /* 0x000000b200b27308 */ /* 0x000f620000000800 */
[--C-:B------:R-:W-:Y:S01]  /*4a80*/  FFMA.FTZ R33, R32, UR10, -R76.reuse ;  /* 0x0000000a20217c23 */ /* 0x100fe2000801084c */
[--C-:B------:R-:W-:Y:S01]  /*4a90*/  FFMA.FTZ R156, R30, UR10, -R76.reuse ;  /* 0x0000000a1e9c7c23 */ /* 0x100fe2000801084c */
[----:B------:R-:W-:Y:S01]  /*4aa0*/  FMNMX.FTZ R69, R41, R0, !PT ;  /* 0x0000000029457209 */ /* 0x000fe20007810000 */
[----:B------:R-:W-:-:S03]  /*4ab0*/  FFMA.FTZ R29, R29, UR10, -R76 ;  /* 0x0000000a1d1d7c23 */ /* 0x000fc6000801084c */
[----:B------:R-:W-:Y:S01]  /*4ac0*/  FMNMX.FTZ R69, R42, R69, !PT ;  /* 0x000000452a457209 */ /* 0x000fe20007810000 */
[----:B------:R-:W5:Y:S03]  /*4ad0*/  MUFU.EX2 R65, R65 ;  /* 0x0000004100417308 */ /* 0x000f660000000800 */
[----:B------:R-:W-:-:S04]  /*4ae0*/  FMNMX.FTZ R0, R44, R69, !PT ;  /* 0x000000452c007209 */ /* 0x000fc80007810000 */
        /* <DEDUP_REMOVED lines=22> */
[----:B------:R-:W-:Y:S04]  /*4c50*/  MUFU.EX2 R73, R58 ;  /* 0x0000003a00497308 */ /* 0x000fe80000000800 */
        /* <DEDUP_REMOVED lines=16> */
[----:B------:R-:W-:Y:S01]  /*4d60*/  FFMA.FTZ R183, R3, UR10, -R39 ;  /* 0x0000000a03b77c23 */ /* 0x000fe20008010827 */
[----:B------:R-:W-:Y:S01]  /*4d70*/  FADD.FTZ R3, R180, R59 ;  /* 0x0000003bb4037221 */ /* 0x000fe20000010000 */
[--C-:B------:R-:W-:Y:S01]  /*4d80*/  FFMA.FTZ R181, R75, UR10, -R39.reuse ;  /* 0x0000000a4bb57c23 */ /* 0x100fe20008010827 */
[--C-:B------:R-:W-:Y:S01]  /*4d90*/  FFMA.FTZ R0, R28, UR10, -R39.reuse ;  /* 0x0000000a1c007c23 */ /* 0x100fe20008010827 */
[----:B------:R-:W-:Y:S01]  /*4da0*/  FFMA.FTZ R5, R5, UR10, -R39 ;  /* 0x0000000a05057c23 */ /* 0x000fe20008010827 */
[----:B-1----:R-:W-:Y:S01]  /*4db0*/  FADD.FTZ R2, R182, R3 ;  /* 0x00000003b6027221 */ /* 0x002fe20000010000 */
[----:B------:R-:W-:Y:S01]  /*4dc0*/  MUFU.EX2 R183, R183 ;  /* 0x000000b700b77308 */ /* 0x000fe20000000800 */
[--C-:B------:R-:W-:Y:S01]  /*4dd0*/  FFMA.FTZ R177, R31, UR10, -R39.reuse ;  /* 0x0000000a1fb17c23 */ /* 0x100fe20008010827 */
[--C-:B------:R-:W-:Y:S01]  /*4de0*/  FFMA.FTZ R7, R7, UR10, -R39.reuse ;  /* 0x0000000a07077c23 */ /* 0x100fe20008010827 */
[----:B--2---:R-:W-:Y:S01]  /*4df0*/  FADD.FTZ R3, R61, R2 ;  /* 0x000000023d037221 */ /* 0x004fe20000010000 */
[--C-:B------:R-:W-:Y:S01]  /*4e00*/  FFMA.FTZ R8, R8, UR10, -R39.reuse ;  /* 0x0000000a08087c23 */ /* 0x100fe20008010827 */
[--C-:B------:R-:W-:Y:S01]  /*4e10*/  FFMA.FTZ R9, R9, UR10, -R39.reuse ;  /* 0x0000000a09097c23 */ /* 0x100fe20008010827 */
[----:B------:R-:W-:Y:S01]  /*4e20*/  FFMA.FTZ R10, R10, UR10, -R39 ;  /* 0x0000000a0a0a7c23 */ /* 0x000fe20008010827 */
[----:B---3--:R-:W-:Y:S01]  /*4e30*/  FADD.FTZ R2, R176, R3 ;  /* 0x00000003b0027221 */ /* 0x008fe20000010000 */
[----:B------:R-:W-:Y:S01]  /*4e40*/  MUFU.EX2 R181, R181 ;  /* 0x000000b500b57308 */ /* 0x000fe20000000800 */
[--C-:B------:R-:W-:Y:S01]  /*4e50*/  FFMA.FTZ R11, R11, UR10, -R39.reuse ;  /* 0x0000000a0b0b7c23 */ /* 0x100fe20008010827 */
[--C-:B------:R-:W-:Y:S01]  /*4e60*/  FFMA.FTZ R36, R36, UR10, -R39.reuse ;  /* 0x0000000a24247c23 */ /* 0x100fe20008010827 */
[----:B----4-:R-:W-:Y:S01]  /*4e70*/  FADD.FTZ R3, R63, R2 ;  /* 0x000000023f037221 */ /* 0x010fe20000010000 */
[--C-:B------:R-:W-:Y:S01]  /*4e80*/  FFMA.FTZ R37, R37, UR10, -R39.reuse ;  /* 0x0000000a25257c23 */ /* 0x100fe20008010827 */
[--C-:B------:R-:W-:Y:S01]  /*4e90*/  FFMA.FTZ R38, R38, UR10, -R39.reuse ;  /* 0x0000000a26267c23 */ /* 0x100fe20008010827 */
[----:B------:R-:W-:Y:S01]  /*4ea0*/  FFMA.FTZ R40, R40, UR10, -R39 ;  /* 0x0000000a28287c23 */ /* 0x000fe20008010827 */
[----:B-----5:R-:W-:Y:S01]  /*4eb0*/  FADD.FTZ R2, R178, R3 ;  /* 0x00000003b2027221 */ /* 0x020fe20000010000 */
[----:B------:R-:W0:Y:S01]  /*4ec0*/  MUFU.EX2 R0, R0 ;  /* 0x0000000000007308 */ /* 0x000e220000000800 */
[--C-:B------:R-:W-:Y:S01]  /*4ed0*/  FFMA.FTZ R41, R41, UR10, -R39.reuse ;  /* 0x0000000a29297c23 */ /* 0x100fe20008010827 */
[--C-:B------:R-:W-:Y:S01]  /*4ee0*/  FFMA.FTZ R42, R42, UR10, -R39.reuse ;  /* 0x0000000a2a2a7c23 */ /* 0x100fe20008010827 */
[----:B------:R-:W-:Y:S01]  /*4ef0*/  FADD.FTZ R3, R65, R2 ;  /* 0x0000000241037221 */ /* 0x000fe20000010000 */
[--C-:B------:R-:W-:Y:S01]  /*4f00*/  FFMA.FTZ R44, R44, UR10, -R39.reuse ;  /* 0x0000000a2c2c7c23 */ /* 0x100fe20008010827 */
[--C-:B------:R-:W-:Y:S01]  /*4f10*/  FFMA.FTZ R45, R45, UR10, -R39.reuse ;  /* 0x0000000a2d2d7c23 */ /* 0x100fe20008010827 */
[----:B------:R-:W-:Y:S01]  /*4f20*/  FFMA.FTZ R46, R46, UR10, -R39 ;  /* 0x0000000a2e2e7c23 */ /* 0x000fe20008010827 */
[----:B------:R-:W-:Y:S01]  /*4f30*/  FADD.FTZ R2, R172, R3 ;  /* 0x00000003ac027221 */ /* 0x000fe20000010000 */
[----:B------:R1:W2:Y:S01]  /*4f40*/  MUFU.EX2 R24, R5 ;  /* 0x0000000500187308 */ /* 0x0002a20000000800 */
[--C-:B------:R-:W-:Y:S01]  /*4f50*/  FFMA.FTZ R47, R47, UR10, -R39.reuse ;  /* 0x0000000a2f2f7c23 */ /* 0x100fe20008010827 */
[--C-:B------:R-:W-:Y:S01]  /*4f60*/  FFMA.FTZ R48, R48, UR10, -R39.reuse ;  /* 0x0000000a30307c23 */ /* 0x100fe20008010827 */
[----:B------:R-:W-:Y:S01]  /*4f70*/  FADD.FTZ R3, R67, R2 ;  /* 0x0000000243037221 */ /* 0x000fe20000010000 */
[--C-:B------:R-:W-:Y:S01]  /*4f80*/  FFMA.FTZ R50, R50, UR10, -R39.reuse ;  /* 0x0000000a32327c23 */ /* 0x100fe20008010827 */
[--C-:B------:R-:W-:Y:S01]  /*4f90*/  FFMA.FTZ R51, R51, UR10, -R39.reuse ;  /* 0x0000000a33337c23 */ /* 0x100fe20008010827 */
[----:B------:R-:W-:Y:S01]  /*4fa0*/  FFMA.FTZ R52, R52, UR10, -R39 ;  /* 0x0000000a34347c23 */ /* 0x000fe20008010827 */
[----:B------:R-:W-:Y:S01]  /*4fb0*/  FADD.FTZ R28, R174, R3 ;  /* 0x00000003ae1c7221 */ /* 0x000fe20000010000 */
[----:B------:R-:W3:Y:S01]  /*4fc0*/  MUFU.EX2 R177, R177 ;  /* 0x000000b100b17308 */ /* 0x000ee20000000800 */
[----:B0-----:R-:W-:Y:S01]  /*4fd0*/  FADD.FTZ R2, R181, R0 ;  /* 0x00000000b5027221 */ /* 0x001fe20000010000 */
[--C-:B------:R-:W-:Y:S01]  /*4fe0*/  FFMA.FTZ R54, R54, UR10, -R39.reuse ;  /* 0x0000000a36367c23 */ /* 0x100fe20008010827 */
[----:B-1----:R-:W-:Y:S01]  /*4ff0*/  FADD.FTZ R5, R69, R28 ;  /* 0x0000001c45057221 */ /* 0x002fe20000010000 */
[--C-:B------:R-:W-:Y:S01]  /*5000*/  FFMA.FTZ R55, R55, UR10, -R39.reuse ;  /* 0x0000000a37377c23 */ /* 0x100fe20008010827 */
[----:B------:R-:W-:Y:S01]  /*5010*/  FADD.FTZ R3, R183, R2 ;  /* 0x00000002b7037221 */ /* 0x000fe20000010000 */
[----:B------:R-:W-:Y:S01]  /*5020*/  FFMA.FTZ R56, R56, UR10, -R39 ;  /* 0x0000000a38387c23 */ /* 0x000fe20008010827 */
[----:B------:R-:W-:Y:S01]  /*5030*/  FADD.FTZ R28, R168, R5 ;  /* 0x00000005a81c7221 */ /* 0x000fe20000010000 */
[----:B------:R-:W0:Y:S01]  /*5040*/  MUFU.EX2 R26, R7 ;  /* 0x00000007001a7308 */ /* 0x000e220000000800 */
[----:B--2---:R-:W-:Y:S01]  /*5050*/  FADD.FTZ R2, R24, R3 ;  /* 0x0000000318027221 */ /* 0x004fe20000010000 */
[--C-:B------:R-:W-:Y:S01]  /*5060*/  FFMA.FTZ R12, R12, UR10, -R39.reuse ;  /* 0x0000000a0c0c7c23 */ /* 0x100fe20008010827 */
[----:B------:R-:W-:Y:S01]  /*5070*/  FADD.FTZ R5, R71, R28 ;  /* 0x0000001c47057221 */ /* 0x000fe20000010000 */
[--C-:B------:R-:W-:Y:S01]  /*5080*/  FFMA.FTZ R14, R14, UR10, -R39.reuse ;  /* 0x0000000a0e0e7c23 */ /* 0x100fe20008010827 */
[--C-:B------:R-:W-:Y:S01]  /*5090*/  FFMA.FTZ R57, R57, UR10, -R39.reuse ;  /* 0x0000000a39397c23 */ /* 0x100fe20008010827 */
[----:B------:R-:W-:Y:S01]  /*50a0*/  F2FP.F16.F32.PACK_AB R181, R0, R181 ;  /* 0x000000b500b5723e */ /* 0x000fe200000000ff */
[----:B------:R-:W-:Y:S01]  /*50b0*/  FFMA.FTZ R20, R20, UR10, -R39 ;  /* 0x0000000a14147c23 */ /* 0x000fe20008010827 */
[----:B------:R-:W1:Y:S01]  /*50c0*/  MUFU.EX2 R8, R8 ;  /* 0x0000000800087308 */ /* 0x000e620000000800 */
[----:B---3--:R-:W-:Y:S01]  /*50d0*/  FADD.FTZ R3, R177, R2 ;  /* 0x00000002b1037221 */ /* 0x008fe20000010000 */
[----:B------:R-:W-:Y:S01]  /*50e0*/  FADD.FTZ R2, R170, R5 ;  /* 0x00000005aa027221 */ /* 0x000fe20000010000 */
[----:B------:R-:W-:Y:S01]  /*50f0*/  FFMA.FTZ R39, R49, UR10, -R39 ;  /* 0x0000000a31277c23 */ /* 0x000fe20008010827 */
[----:B------:R-:W-:-:S02]  /*5100*/  F2FP.F16.F32.PACK_AB R180, R59, R180 ;  /* 0x000000b43bb4723e */ /* 0x000fc400000000ff */
[----:B------:R-:W-:Y:S01]  /*5110*/  FADD.FTZ R5, R73, R2 ;  /* 0x0000000249057221 */ /* 0x000fe20000010000 */
[----:B------:R-:W-:Y:S01]  /*5120*/  F2FP.F16.F32.PACK_AB R182, R61, R182 ;  /* 0x000000b63db6723e */ /* 0x000fe200000000ff */
[----:B------:R-:W2:Y:S01]  /*5130*/  MUFU.EX2 R9, R9 ;  /* 0x0000000900097308 */ /* 0x000ea20000000800 */
[----:B0-----:R-:W-:Y:S01]  /*5140*/  FADD.FTZ R3, R26, R3 ;  /* 0x000000031a037221 */ /* 0x001fe20000010000 */
[----:B------:R-:W-:Y:S01]  /*5150*/  FADD.FTZ R28, R164, R5 ;  /* 0x00000005a41c7221 */ /* 0x000fe20000010000 */
[----:B------:R-:W-:Y:S02]  /*5160*/  F2FP.F16.F32.PACK_AB R176, R63, R176 ;  /* 0x000000b03fb0723e */ /* 0x000fe400000000ff */
[----:B------:R-:W-:Y:S01]  /*5170*/  F2FP.F16.F32.PACK_AB R178, R65, R178 ;  /* 0x000000b241b2723e */ /* 0x000fe200000000ff */
[----:B------:R-:W-:Y:S01]  /*5180*/  FADD.FTZ R5, R13, R28 ;  /* 0x0000001c0d057221 */ /* 0x000fe20000010000 */
[----:B------:R-:W-:Y:S01]  /*5190*/  F2FP.F16.F32.PACK_AB R172, R67, R172 ;  /* 0x000000ac43ac723e */ /* 0x000fe200000000ff */
[----:B------:R-:W0:Y:S01]  /*51a0*/  MUFU.EX2 R10, R10 ;  /* 0x0000000a000a7308 */ /* 0x000e220000000800 */
[----:B-1----:R-:W-:Y:S01]  /*51b0*/  FADD.FTZ R2, R8, R3 ;  /* 0x0000000308027221 */ /* 0x002fe20000010000 */
[----:B------:R-:W-:Y:S01]  /*51c0*/  FADD.FTZ R28, R166, R5 ;  /* 0x00000005a61c7221 */ /* 0x000fe20000010000 */
[----:B------:R-:W-:-:S02]  /*51d0*/  F2FP.F16.F32.PACK_AB R174, R69, R174 ;  /* 0x000000ae45ae723e */ /* 0x000fc400000000ff */
[----:B------:R-:W-:Y:S01]  /*51e0*/  F2FP.F16.F32.PACK_AB R168, R71, R168 ;  /* 0x000000a847a8723e */ /* 0x000fe200000000ff */
[----:B------:R-:W-:Y:S01]  /*51f0*/  FADD.FTZ R5, R15, R28 ;  /* 0x0000001c0f057221 */ /* 0x000fe20000010000 */
[----:B------:R-:W-:Y:S01]  /*5200*/  F2FP.F16.F32.PACK_AB R170, R73, R170 ;  /* 0x000000aa49aa723e */ /* 0x000fe200000000ff */
[----:B------:R-:W1:Y:S01]  /*5210*/  MUFU.EX2 R11, R11 ;  /* 0x0000000b000b7308 */ /* 0x000e620000000800 */
[----:B--2---:R-:W-:Y:S01]  /*5220*/  FADD.FTZ R3, R9, R2 ;  /* 0x0000000209037221 */ /* 0x004fe20000010000 */
[----:B------:R-:W-:Y:S01]  /*5230*/  FADD.FTZ R28, R160, R5 ;  /* 0x00000005a01c7221 */ /* 0x000fe20000010000 */
[----:B------:R-:W-:Y:S02]  /*5240*/  F2FP.F16.F32.PACK_AB R164, R13, R164 ;  /* 0x000000a40da4723e */ /* 0x000fe400000000ff */
[----:B------:R-:W-:Y:S01]  /*5250*/  F2FP.F16.F32.PACK_AB R166, R15, R166 ;  /* 0x000000a60fa6723e */ /* 0x000fe200000000ff */
[C---:B------:R-:W-:Y:S01]  /*5260*/  FADD.FTZ R5, R35.reuse, R28 ;  /* 0x0000001c23057221 */ /* 0x040fe20000010000 */
[----:B------:R-:W-:Y:S01]  /*5270*/  F2FP.F16.F32.PACK_AB R160, R35, R160 ;  /* 0x000000a023a0723e */ /* 0x000fe200000000ff */
[----:B------:R-:W2:Y:S01]  /*5280*/  MUFU.EX2 R36, R36 ;  /* 0x0000002400247308 */ /* 0x000ea20000000800 */
[----:B0-----:R-:W-:Y:S01]  /*5290*/  FADD.FTZ R2, R10, R3 ;  /* 0x000000030a027221 */ /* 0x001fe20000010000 */
[----:B------:R-:W-:Y:S01]  /*52a0*/  FADD.FTZ R28, R162, R5 ;  /* 0x00000005a21c7221 */ /* 0x000fe20000010000 */
[----:B------:R-:W-:-:S02]  /*52b0*/  F2FP.F16.F32.PACK_AB R162, R33, R162 ;  /* 0x000000a221a2723e */ /* 0x000fc400000000ff */
[----:B------:R-:W-:Y:S01]  /*52c0*/  F2FP.F16.F32.PACK_AB R183, R24, R183 ;  /* 0x000000b718b7723e */ /* 0x000fe200000000ff */
[----:B------:R-:W-:Y:S01]  /*52d0*/  FADD.FTZ R5, R33, R28 ;  /* 0x0000001c21057221 */ /* 0x000fe20000010000 */
[----:B------:R-:W-:Y:S01]  /*52e0*/  F2FP.F16.F32.PACK_AB R177, R26, R177 ;  /* 0x000000b11ab1723e */ /* 0x000fe200000000ff */
[----:B------:R-:W0:Y:S01]  /*52f0*/  MUFU.EX2 R37, R37 ;  /* 0x0000002500257308 */ /* 0x000e220000000800 */
[----:B-1----:R-:W-:Y:S01]  /*5300*/  FADD.FTZ R3, R11, R2 ;  /* 0x000000020b037221 */ /* 0x002fe20000010000 */
[----:B------:R-:W-:Y:S02]  /*5310*/  F2FP.F16.F32.PACK_AB R179, R9, R8 ;  /* 0x0000000809b3723e */ /* 0x000fe400000000ff */
[----:B------:R-:W-:-:S04]  /*5320*/  F2FP.F16.F32.PACK_AB R173, R11, R10 ;  /* 0x0000000a0bad723e */ /* 0x000fc800000000ff */
        /* <DEDUP_REMOVED lines=9> */
[----:B------:R-:W-:-:S06]  /*53c0*/  F2FP.F16.F32.PACK_AB R169, R169, R38 ;  /* 0x00000026a9a9723e */ /* 0x000fcc00000000ff */
        /* <DEDUP_REMOVED lines=34> */
[----:B------:R-:W-:-:S06]  /*55f0*/  F2FP.F16.F32.PACK_AB R161, R161, R48 ;  /* 0x00000030a1a1723e */ /* 0x000fcc00000000ff */
        /* <DEDUP_REMOVED lines=23> */
[----:B--2---:R-:W-:Y:S01]  /*5770*/  FADD.FTZ R0, R20, R3 ;  /* 0x0000000314007221 */ /* 0x004fe20000010000 */
[----:B------:R-:W-:Y:S02]  /*5780*/  VIADD R3, R90, 0xfffffffe ;  /* 0xfffffffe5a037836 */ /* 0x000fe40000000000 */
[C---:B0-----:R-:W-:Y:S01]  /*5790*/  FADD.FTZ R2, R21.reuse, R30 ;  /* 0x0000001e15027221 */ /* 0x041fe20000010000 */
[----:B------:R-:W-:Y:S01]  /*57a0*/  F2FP.F16.F32.PACK_AB R154, R21, R154 ;  /* 0x0000009a159a723e */ /* 0x000fe200000000ff */
[C---:B-1----:R-:W-:Y:S01]  /*57b0*/  FADD.FTZ R0, R39.reuse, R0 ;  /* 0x0000000027007221 */ /* 0x042fe20000010000 */
[----:B------:R-:W-:Y:S01]  /*57c0*/  F2FP.F16.F32.PACK_AB R155, R39, R20 ;  /* 0x00000014279b723e */ /* 0x000fe200000000ff */
[----:B------:R-:W-:Y:S06]  /*57d0*/  @P2 BRA `(.L_x_1197) ;  /* 0x0000000000442947 */ /* 0x000fec0003800000 */
        /* <DEDUP_REMOVED lines=10> */
.L_x_1198:
[----:B------:R-:W-:-:S11]  /*5880*/  UISETP.NE.AND UP2, UPT, UR7, 0x1, UPT ;  /* 0x000000010700788c */ /* 0x000fd6000bf45270 */
[----:B------:R-:W-:Y:S02]  /*5890*/  @UP2 ULDC.64 UR14, c[0x0][0x9e8] ;  /* 0x00027a00000e2ab9 */ /* 0x000fe40000000a00 */
[----:B------:R-:W-:-:S04]  /*58a0*/  UIMAD.WIDE.U32 UR18, UR11, UR14, URZ ;  /* 0x0000000e0b1272a5 */ /* 0x000fc8000f8e003f */
[----:B------:R-:W-:-:S12]  /*58b0*/  @UP2 USHF.R.U32.HI UR11, URZ, UR15, UR19 ;  /* 0x0000000f3f0b2299 */ /* 0x000fd80008011613 */
.L_x_1199:
[----:B------:R-:W-:-:S04]  /*58c0*/  UIMAD UR7, UR11, UR7, UR7 ;  /* 0x000000070b0772a4 */ /* 0x000fc8000f8e0207 */
[----:B------:R-:W-:-:S04]  /*58d0*/  UISETP.LT.AND UP2, UPT, UR6, UR7, UPT ;  /* 0x000000070600728c */ /* 0x000fc8000bf41270 */
[----:B------:R-:W-:-:S12]  /*58e0*/  USEL UR6, UR6, UR7, UP2 ;  /* 0x0000000706067287 */ /* 0x000fd80009000000 */
.L_x_1197:
[----:B------:R-:W-:Y:S01]  /*58f0*/  USHF.R.S32.HI UR7, URZ, 0x1f, UR6 ;  /* 0x0000001f3f077899 */ /* 0x000fe20008011406 */
[----:B------:R-:W-:Y:S02]  /*5900*/  CS2R R150, SRZ ;  /* 0x0000000000967805 */ /* 0x000fe4000001ff00 */
[----:B------:R-:W-:Y:S02]  /*5910*/  CS2R R148, SRZ ;  /* 0x0000000000947805 */ /* 0x000fe4000001ff00 */
[----:B------:R-:W-:Y:S01]  /*5920*/  CS2R R146, SRZ ;  /* 0x0000000000927805 */ /* 0x000fe2000001ff00 */
[----:B------:R-:W-:Y:S01]  /*5930*/  ULEA.HI UR7, UR7, UR6, URZ, 0x7 ;  /* 0x0000000607077291 */ /* 0x000fe2000f8f383f */
[----:B------:R-:W-:Y:S02]  /*5940*/  CS2R R144, SRZ ;  /* 0x0000000000907805 */ /* 0x000fe4000001ff00 */
[----:B------:R-:W-:Y:S02]  /*5950*/  CS2R R142, SRZ ;  /* 0x00000000008e7805 */ /* 0x000fe4000001ff00 */
[----:B------:R-:W-:Y:S01]  /*5960*/  CS2R R140, SRZ ;  /* 0x00000000008c7805 */ /* 0x000fe2000001ff00 */
[----:B------:R-:W-:Y:S01]  /*5970*/  USHF.R.S32.HI UR7, URZ, 0x7, UR7 ;  /* 0x000000073f077899 */ /* 0x000fe20008011407 */
[----:B------:R-:W-:-:S02]  /*5980*/  CS2R R138, SRZ ;  /* 0x00000000008a7805 */ /* 0x000fc4000001ff00 */
[----:B------:R-:W-:Y:S02]  /*5990*/  CS2R R136, SRZ ;  /* 0x0000000000887805 */ /* 0x000fe4000001ff00 */
[----:B------:R-:W-:Y:S01]  /*59a0*/  CS2R R134, SRZ ;  /* 0x0000000000867805 */ /* 0x000fe2000001ff00 */
[----:B------:R-:W-:Y:S01]  /*59b0*/  UISETP.LT.AND UP2, UPT, UR40, UR7, UPT ;  /* 0x000000072800728c */ /* 0x000fe2000bf41270 */
[----:B------:R-:W-:Y:S02]  /*59c0*/  CS2R R132, SRZ ;  /* 0x0000000000847805 */ /* 0x000fe4000001ff00 */
[----:B------:R-:W-:Y:S02]  /*59d0*/  CS2R R130, SRZ ;  /* 0x0000000000827805 */ /* 0x000fe4000001ff00 */
[----:B------:R-:W-:Y:S01]  /*59e0*/  CS2R R128, SRZ ;  /* 0x0000000000807805 */ /* 0x000fe2000001ff00 */
[----:B------:R-:W-:Y:S01]  /*59f0*/  USEL UR61, UR40, UR7, !UP2 ;  /* 0x00000007283d7287 */ /* 0x000fe2000d000000 */
[----:B------:R-:W-:-:S02]  /*5a00*/  CS2R R126, SRZ ;  /* 0x00000000007e7805 */ /* 0x000fc4000001ff00 */
[----:B------:R-:W-:Y:S02]  /*5a10*/  CS2R R124, SRZ ;  /* 0x00000000007c7805 */ /* 0x000fe4000001ff00 */
[----:B------:R-:W-:Y:S02]  /*5a20*/  CS2R R122, SRZ ;  /* 0x00000000007a7805 */ /* 0x000fe4000001ff00 */
[----:B------:R-:W-:Y:S02]  /*5a30*/  CS2R R120, SRZ ;  /* 0x0000000000787805 */ /* 0x000fe4000001ff00 */
[----:B------:R-:W-:Y:S02]  /*5a40*/  CS2R R118, SRZ ;  /* 0x0000000000767805 */ /* 0x000fe4000001ff00 */
[----:B------:R-:W-:Y:S02]  /*5a50*/  ISETP.GE.AND P2, PT, R3, UR61, PT ;  /* 0x0000003d03007c0c */ /* 0x000fe4000bf46270 */
        /* <DEDUP_REMOVED lines=14> */
[----:B------:R-:W-:Y:S01]  /*5b40*/  CS2R R88, SRZ ;  /* 0x0000000000587805 */ /* 0x000fe2000001ff00 */
[----:B------:R-:W-:Y:S06]  /*5b50*/  @!P2 BRA `(.L_x_1200) ;  /* 0x000000380048a947 */ /* 0x000fec0003800000 */
[----:B------:R-:W-:Y:S01]  /*5b60*/  IMAD.MOV.U32 R151, RZ, RZ, RZ ;  /* 0x000000ffff977224 */ /* 0x000fe200078e00ff */
[----:B------:R-:W-:Y:S01]  /*5b70*/  ULDC UR56, c[0x0][0x9e4] ;  /* 0x0002790000387ab9 */ /* 0x000fe20000000800 */
[----:B------:R-:W-:Y:S01]  /*5b80*/  ULDC UR58, c[0x0][0x9d8] ;  /* 0x00027600003a7ab9 */ /* 0x000fe20000000800 */
[----:B------:R-:W-:Y:S01]  /*5b90*/  ULDC UR55, c[0x0][0x988] ;  /* 0x0002620000377ab9 */ /* 0x000fe20000000800 */
[----:B------:R-:W-:-:S05]  /*5ba0*/  ULDC UR57, c[0x0][0x9e0] ;  /* 0x0002780000397ab9 */ /* 0x000fca0000000800 */
.L_x_1217:
[----:B------:R-:W-:Y:S01]  /*5bb0*/  UIADD3 UR60, UR47, 0x1, URZ ;  /* 0x000000012f3c7890 */ /* 0x000fe2000fffe03f */
[----:B------:R-:W-:-:S03]  /*5bc0*/  ISETP.NE.AND P3, PT, RZ, UR44, PT ;  /* 0x0000002cff007c0c */ /* 0x000fc6000bf65270 */
[----:B------:R-:W-:-:S04]  /*5bd0*/  UISETP.NE.AND UP2, UPT, UR60, 0x2, UPT ;  /* 0x000000023c00788c */ /* 0x000fc8000bf45270 */
[----:B------:R-:W-:Y:S02]  /*5be0*/  USEL UR59, URZ, 0x1, UP2 ;  /* 0x000000013f3b7887 */ /* 0x000fe40009000000 */
[----:B------:R-:W-:Y:S02]  /*5bf0*/  USEL UR60, UR60, URZ, UP2 ;  /* 0x0000003f3c3c7287 */ /* 0x000fe40009000000 */
[----:B------:R-:W-:Y:S02]  /*5c00*/  ULOP3.LUT UR59, UR50, UR59, URZ, 0x3c, !UPT ;  /* 0x0000003b323b7292 */ /* 0x000fe4000f8e3c3f */
[----:B------:R-:W-:Y:S10]  /*5c10*/  @P3 BRA `(.L_x_1201) ;  /* 0x00000000002c3947 */ /* 0x000ff40003800000 */
[----:B------:R-:W-:Y:S05]  /*5c20*/  @!P0 BRA `(.L_x_1202) ;  /* 0x0000000000048947 */ /* 0x000fea0003800000 */
[----:B------:R-:W-:Y:S01]  /*5c30*/  BPT.TRAP 0x1 ;  /* 0x000000040000795c */ /* 0x000fe20000300000 */
.L_x_1202:
[----:B------:R-:W-:Y:S01]  /*5c40*/  ULEA UR6, UR60, UR41, 0x3 ;  /* 0x000000293c067291 */ /* 0x000fe2000f8e183f */
[----:B------:R-:W-:-:S05]  /*5c50*/  IMAD.U32 R5, RZ, RZ, UR59 ;  /* 0x0000003bff057e24 */ /* 0x000fca000f8e00ff */
[----:B------:R-:W-:-:S04]  /*5c60*/  SHF.L.U32 R5, R5, 0x1f, RZ ;  /* 0x0000001f05057819 */ /* 0x000fc800000006ff */
[----:B------:R0:W1:Y:S01]  /*5c70*/  SYNCS.PHASECHK.TRANS64.TRYWAIT P2, [UR6+0x28830], R5 ;  /* 0x02883005ff0075a7 */ /* 0x0000620008040146 */
[----:B------:R-:W-:Y:S05]  /*5c80*/  @!P0 BRA `(.L_x_1203) ;  /* 0x0000000000048947 */ /* 0x000fea0003800000 */
[----:B------:R-:W-:Y:S01]  /*5c90*/  BPT.TRAP 0x1 ;  /* 0x000000040000795c */ /* 0x000fe20000300000 */
.L_x_1203:
[----:B-1----:R-:W-:Y:S05]  /*5ca0*/  @P2 BRA `(.L_x_1201) ;  /* 0x0000000000082947 */ /* 0x002fea0003800000 */
[----:B------:R-:W1:Y:S02]  /*5cb0*/  SYNCS.PHASECHK.TRANS64.TRYWAIT P2, [UR6+0x28830], R5 ;  /* 0x02883005ff0075a7 */ /* 0x000e640008040146 */
[----:B-1----:R-:W-:Y:S05]  /*5cc0*/  @!P2 BRA `(.L_x_1204) ;  /* 0x000001440050a947 */ /* 0x002fea0003800000 */
.L_x_1201:
[----:B------:R-:W2:Y:S01]  /*5cd0*/  S2R R7, SR_TID.X ;  /* 0x0000000000077919 */ /* 0x000ea20000002100 */
[----:B------:R-:W-:Y:S01]  /*5ce0*/  ULEA UR34, UR60, UR51, 0xb ;  /* 0x000000333c227291 */ /* 0x000fe2000f8e583f */
[----:B------:R-:W-:Y:S01]  /*5cf0*/  UMOV UR35, 0x40000040 ;  /* 0x4000004000237882 */ /* 0x000fe20000000000 */
[----:B------:R-:W-:Y:S02]  /*5d00*/  UMOV UR7, 0x40000040 ;  /* 0x4000004000077882 */ /* 0x000fe40000000000 */
[----:B------:R-:W-:Y:S02]  /*5d10*/  UIADD3 UR6, UR34, 0x2, URZ ;  /* 0x0000000222067890 */ /* 0x000fe4000fffe03f */
        /* <DEDUP_REMOVED lines=12> */
[----:B--2---:R-:W-:-:S05]  /*5de0*/  SHF.R.U32.HI R7, RZ, 0x7, R7 ;  /* 0x00000007ff077819 */ /* 0x004fca0000011607 */
[----:B01----:R-:W-:-:S05]  /*5df0*/  VIADD R5, R7, 0x8 ;  /* 0x0000000807057836 */ /* 0x003fca0000000000 */
[----:B------:R0:W-:Y:S06]  /*5e00*/  BAR.SYNC.DEFER_BLOCKING R5, 0x100 ;  /* 0x000400050000751d */ /* 0x0001ec0000010000 */
        /* <DEDUP_REMOVED lines=27> */
.L_x_1206:
[----:B------:R-:W-:Y:S01]  /*5fc0*/  ULEA UR6, UR47, UR41, 0x3 ;  /* 0x000000292f067291 */ /* 0x000fe2000f8e183f */
[----:B------:R-:W-:-:S05]  /*5fd0*/  IMAD.U32 R5, RZ, RZ, UR50 ;  /* 0x00000032ff057e24 */ /* 0x000fca000f8e00ff */
[----:B------:R-:W-:-:S04]  /*5fe0*/  SHF.L.U32 R5, R5, 0x1f, RZ ;  /* 0x0000001f05057819 */ /* 0x000fc800000006ff */
[----:B------:R0:W1:Y:S01]  /*5ff0*/  SYNCS.PHASECHK.TRANS64.TRYWAIT P2, [UR6+0x28850], R5 ;  /* 0x02885005ff0075a7 */ /* 0x0000620008040146 */
[----:B------:R-:W-:Y:S05]  /*6000*/  @!P0 BRA `(.L_x_1207) ;  /* 0x0000000000048947 */ /* 0x000fea0003800000 */
[----:B------:R-:W-:Y:S01]  /*6010*/  BPT.TRAP 0x1 ;  /* 0x000000040000795c */ /* 0x000fe20000300000 */
.L_x_1207:
[----:B-1----:R-:W-:Y:S05]  /*6020*/  @P2 BRA `(.L_x_1205) ;  /* 0x0000000000082947 */ /* 0x002fea0003800000 */
[----:B------:R-:W1:Y:S02]  /*6030*/  SYNCS.PHASECHK.TRANS64.TRYWAIT P2, [UR6+0x28850], R5 ;  /* 0x02885005ff0075a7 */ /* 0x000e640008040146 */
[----:B-1----:R-:W-:Y:S05]  /*6040*/  @!P2 BRA `(.L_x_1208) ;  /* 0x000001400088a947 */ /* 0x002fea0003800000 */
.L_x_1205:
[----:B------:R-:W-:Y:S01]  /*6050*/  UIADD3 UR6, UR41, 0x400, URZ ;  /* 0x0000040029067890 */ /* 0x000fe2000fffe03f */
[----:B------:R-:W-:Y:S01]  /*6060*/  WARPGROUP.ARRIVE ;  /* 0x00000000000079c5 */ /* 0x000fe20000000000 */
[----:B------:R-:W-:-:S05]  /*6070*/  UMOV UR7, 0x40000040 ;  /* 0x4000004000077882 */ /* 0x000fca0000000000 */
[----:B------:R-:W2:Y:S01]  /*6080*/  S2R R222, SR_TID.X ;  /* 0x0000000000de7919 */ /* 0x000ea20000002100 */
[----:B------:R-:W-:Y:S01]  /*6090*/  USHF.R.U32.HI UR6, URZ, 0x4, UR6 ;  /* 0x000000043f067899 */ /* 0x000fe20008011606 */
[----:B------:R-:W-:Y:S01]  /*60a0*/  PLOP3.LUT P2, PT, PT, PT, UP0, 0x80, 0x0 ;  /* 0x000000000000781c */ /* 0x000fe20003f4f008 */
[----:B------:R-:W-:Y:S01]  /*60b0*/  IMAD.U32 R9, RZ, RZ, UR60 ;  /* 0x0000003cff097e24 */ /* 0x000fe2000f8e00ff */
[----:B------:R-:W-:Y:S01]  /*60c0*/  PLOP3.LUT P3, PT, PT, PT, UP0, 0x80, 0x0 ;  /* 0x000000000000781c */ /* 0x000fe20003f6f008 */
[----:B------:R-:W-:Y:S01]  /*60d0*/  ULOP3.LUT UR6, UR6, 0x3fff, URZ, 0xc0, !UPT ;  /* 0x00003fff06067892 */ /* 0x000fe2000f8ec03f */
[----:B------:R-:W-:Y:S01]  /*60e0*/  FMUL.FTZ R11, R30, UR58 ;  /* 0x0000003a1e0b7c20 */ /* 0x000fe20008410000 */
[----:B------:R-:W-:Y:S01]  /*60f0*/  FMUL.FTZ R30, R51, UR58 ;  /* 0x0000003a331e7c20 */ /* 0x000fe20008410000 */
[----:B------:R-:W-:Y:S01]  /*6100*/  @!P1 LEA R9, R9, UR41, 0x3 ;  /* 0x0000002909099c11 */ /* 0x000fe2000f8e18ff */
[----:B------:R-:W-:Y:S01]  /*6110*/  ULOP3.LUT UR6, UR6, 0x4000000, URZ, 0xfc, !UPT ;  /* 0x0400000006067892 */ /* 0x000fe2000f8efc3f */
[----:B------:R-:W-:Y:S01]  /*6120*/  FMUL.FTZ R13, R31, UR58 ;  /* 0x0000003a1f0d7c20 */ /* 0x000fe20008410000 */
[----:B------:R-:W-:Y:S01]  /*6130*/  FMUL.FTZ R15, R34, UR58 ;  /* 0x0000003a220f7c20 */ /* 0x000fe20008410000 */
[----:B------:R-:W-:Y:S01]  /*6140*/  FMUL.FTZ R51, R52, UR58 ;  /* 0x0000003a34337c20 */ /* 0x000fe20008410000 */
[----:B------:R-:W-:Y:S01]  /*6150*/  ULEA UR10, UR47, UR6, 0xb ;  /* 0x000000062f0a7291 */ /* 0x000fe2000f8e583f */
[----:B------:R-:W-:-:S02]  /*6160*/  @!P1 VIADD R9, R9, 0x28840 ;  /* 0x0002884009099836 */ /* 0x000fc40000000000 */
[----:B------:R-:W-:Y:S01]  /*6170*/  FMUL.FTZ R10, R24, UR58 ;  /* 0x0000003a180a7c20 */ /* 0x000fe20008410000 */
[----:B------:R-:W-:Y:S01]  /*6180*/  FMUL.FTZ R12, R25, UR58 ;  /* 0x0000003a190c7c20 */ /* 0x000fe20008410000 */
[----:B01----:R-:W-:Y:S01]  /*6190*/  FMUL.FTZ R5, R26, UR58 ;  /* 0x0000003a1a057c20 */ /* 0x003fe20008410000 */
[----:B------:R-:W-:Y:S01]  /*61a0*/  FMUL.FTZ R7, R27, UR58 ;  /* 0x0000003a1b077c20 */ /* 0x000fe20008410000 */
[----:B------:R-:W-:Y:S01]  /*61b0*/  FMUL.FTZ R14, R28, UR58 ;  /* 0x0000003a1c0e7c20 */ /* 0x000fe20008410000 */
[----:B------:R-:W-:Y:S01]  /*61c0*/  UMOV UR6, UR10 ;  /* 0x0000000a00067c82 */ /* 0x000fe20008000000 */
[----:B------:R-:W-:Y:S01]  /*61d0*/  FMUL.FTZ R20, R35, UR58 ;  /* 0x0000003a23147c20 */ /* 0x000fe20008410000 */
[----:B------:R-:W-:Y:S01]  /*61e0*/  HGMMA.64x128x16.F32 R88, R180, gdesc[UR4].tnspB, R88, gsb0 ;  /* 0x41e00004b4587df0 */ /* 0x000fe20008000858 */
[----:B------:R-:W-:Y:S01]  /*61f0*/  UIADD3 UR6, UR10, 0x80, URZ ;  /* 0x000000800a067890 */ /* 0x000fe2000fffe03f */
[----:B------:R-:W-:Y:S01]  /*6200*/  FMUL.FTZ R21, R38, UR58 ;  /* 0x0000003a26157c20 */ /* 0x000fe20008410000 */
[----:B------:R-:W-:Y:S01]  /*6210*/  UMOV UR7, 0x40000040 ;  /* 0x4000004000077882 */ /* 0x000fe20000000000 */
[----:B------:R-:W-:Y:S01]  /*6220*/  FMUL.FTZ R31, R54, UR58 ;  /* 0x0000003a361f7c20 */ /* 0x000fe20008410000 */
[----:B------:R-:W-:Y:S01]  /*6230*/  FMUL.FTZ R52, R56, UR58 ;  /* 0x0000003a38347c20 */ /* 0x000fe20008410000 */
[----:B------:R-:W-:Y:S01]  /*6240*/  FMUL.FTZ R34, R59, UR58 ;  /* 0x0000003a3b227c20 */ /* 0x000fe20008410000 */
[----:B------:R-:W-:Y:S01]  /*6250*/  FMUL.FTZ R24, R39, UR58 ;  /* 0x0000003a27187c20 */ /* 0x000fe20008410000 */
[----:B------:R-:W-:Y:S01]  /*6260*/  FMUL.FTZ R25, R42, UR58 ;  /* 0x0000003a2a197c20 */ /* 0x000fe20008410000 */
[----:B------:R-:W-:Y:S01]  /*6270*/  FMUL.FTZ R26, R43, UR58 ;  /* 0x0000003a2b1a7c20 */ /* 0x000fe20008410000 */
[----:B--2---:R-:W-:Y:S01]  /*6280*/  SHF.R.U32.HI R222, RZ, 0x7, R222 ;  /* 0x00000007ffde7819 */ /* 0x004fe200000116de */
        /* <DEDUP_REMOVED lines=17> */
[----:B------:R-:W-:Y:S01]  /*63a0*/  @!P1 PRMT R9, RZ, 0x654, R9 ;  /* 0x00000654ff099816 */ /* 0x000fe20000000009 */
[----:B------:R-:W-:Y:S01]  /*63b0*/  IMAD.SHL.U32 R67, R3, 0x80, RZ ;  /* 0x0000008003437824 */ /* 0x000fe200078e00ff */
[----:B------:R-:W0:Y:S01]  /*63c0*/  MUFU.TANH R10, R10 ;  /* 0x0000000a000a7308 */ /* 0x000e220000002400 */
[----:B------:R-:W-:-:S07]  /*63d0*/  IMAD.U32 R70, RZ, RZ, UR46 ;  /* 0x0000002eff467e24 */ /* 0x000fce000f8e00ff */
        /* <DEDUP_REMOVED lines=43> */
[----:B------:R-:W0:Y:S01]  /*6690*/  MUFU.TANH R47, R47 ;  /* 0x0000002f002f7308 */ /* 0x000e220000002400 */
[----:B------:R-:W-:Y:S02]  /*66a0*/  WARPGROUP.DEPBAR.LE gsb0, 0x0 ;  /* 0x00008000000079c5 */ /* 0x000fe40000010000 */
[----:B------:R-:W-:-:S06]  /*66b0*/  WARPGROUP.ARRIVE ;  /* 0x00000000000079c5 */ /* 0x000fcc0000000000 */
        /* <DEDUP_REMOVED lines=8> */
[----:B------:R-:W-:-:S03]  /*6740*/  FMUL.FTZ R48, R87, UR58 ;  /* 0x0000003a57307c20 */ /* 0x000fc60008410000 */
[----:B------:R-:W-:Y:S01]  /*6750*/  HGMMA.64x128x16.F32 R88, R164, gdesc[UR4].tnspB, R88, gsb0 ;  /* 0x41e00004a4587df0 */ /* 0x000fe20008000858 */
[----:B------:R-:W-:Y:S01]  /*6760*/  UIADD3 UR6, UR10, 0x280, URZ ;  /* 0x000002800a067890 */ /* 0x000fe2000fffe03f */
[----:B------:R-:W0:Y:S01]  /*6770*/  MUFU.TANH R168, R168 ;  /* 0x000000a800a87308 */ /* 0x000e220000002400 */
[----:B------:R-:W-:-:S07]  /*6780*/  UMOV UR7, 0x40000040 ;  /* 0x4000004000077882 */ /* 0x000fce0000000000 */
        /* <DEDUP_REMOVED lines=8> */
[----:B------:R-:W-:Y:S01]  /*6810*/  FMUL.FTZ R164, R29, UR58 ;  /* 0x0000003a1da47c20 */ /* 0x000fe20008410000 */
        /* <DEDUP_REMOVED lines=36> */
[----:B------:R-:W-:Y:S02]  /*6a60*/  VIADD R66, R17, UR37 ;  /* 0x0000002511427c36 */ /* 0x000fe40008000000 */
        /* <DEDUP_REMOVED lines=21> */
[----:B------:R-:W-:Y:S01]  /*6bc0*/  @UP0 ULDC UR6, c[0x0][0x44c] ;  /* 0x0001130000060ab9 */ /* 0x000fe20000000800 */
[----:B------:R-:W-:Y:S01]  /*6bd0*/  @UP0 ULDC UR7, c[0x0][0x450] ;  /* 0x0001140000070ab9 */ /* 0x000fe20000000800 */
[----:B------:R-:W-:Y:S01]  /*6be0*/  @P2 IMAD.HI.U32 R8, R66, UR6, RZ ;  /* 0x0000000642082c27 */ /* 0x000fe2000f8e00ff */
[----:B------:R-:W-:-:S04]  /*6bf0*/  PLOP3.LUT P2, PT, PT, PT, UP1, 0x40, 0x0 ;  /* 0x000000000000781c */ /* 0x000fc80003f4e818 */
[----:B------:R-:W-:Y:S02]  /*6c00*/  @P3 SHF.R.U32.HI R66, RZ, UR7, R8 ;  /* 0x00000007ff423c19 */ /* 0x000fe40008011608 */
[----:B------:R-:W-:-:S03]  /*6c10*/  IADD3 R8, -R222, 0xb, RZ ;  /* 0x0000000bde087810 */ /* 0x000fc60007ffe1ff */
[----:B------:R-:W5:Y:S01]  /*6c20*/  SHFL.IDX PT, R68, R66, RZ, 0x1c1f ;  /* 0x001c1fff42447589 */ /* 0x000f6200000e0000 */
[----:B------:R-:W-:Y:S02]  /*6c30*/  WARPGROUP.DEPBAR.LE gsb0, 0x0 ;  /* 0x00008000000079c5 */ /* 0x000fe40000010000 */
[----:B------:R0:W-:Y:S06]  /*6c40*/  BAR.ARV R8, 0x100 ;  /* 0x000400080000751d */ /* 0x0001ec0000002000 */
[----:B------:R1:W-:Y:S02]  /*6c50*/  @!P1 SYNCS.ARRIVE.TRANS64.RED.A1T0 RZ, [R9+URZ], RZ ;  /* 0x000000ff09ff99a7 */ /* 0x0003e4000810043f */
[----:B-1----:R-:W-:-:S04]  /*6c60*/  IADD3 R9, -R16, 0x1, -R67 ;  /* 0x0000000110097810 */ /* 0x002fc80007ffe943 */
[----:B------:R-:W-:-:S05]  /*6c70*/  IADD3 R9, -R70, UR38, R9 ;  /* 0x0000002646097c10 */ /* 0x000fca000fffe109 */
[C---:B------:R-:W-:Y:S02]  /*6c80*/  VIADD R79, R9.reuse, UR57 ;  /* 0x00000039094f7c36 */ /* 0x040fe40008000000 */
[----:B------:R-:W-:Y:S02]  /*6c90*/  VIADD R81, R9, UR54 ;  /* 0x0000003609517c36 */ /* 0x000fe40008000000 */
[--C-:B-----5:R-:W-:Y:S02]  /*6ca0*/  IMAD.IADD R71, R79, 0x1, R68.reuse ;  /* 0x000000014f477824 */ /* 0x120fe400078e0244 */
[----:B------:R-:W-:Y:S01]  /*6cb0*/  IMAD.IADD R75, R81, 0x1, R68 ;  /* 0x00000001514b7824 */ /* 0x000fe200078e0244 */
[----:B0-234-:R-:W-:Y:S06]  /*6cc0*/  @P2 BRA `(.L_x_1209) ;  /* 0x00000000005c2947 */ /* 0x01dfec0003800000 */
[----:B------:R-:W-:Y:S01]  /*6cd0*/  IMAD.U32 R9, RZ, RZ, UR46 ;  /* 0x0000002eff097e24 */ /* 0x000fe2000f8e00ff */
[----:B------:R-:W-:Y:S04]  /*6ce0*/  BSSY B0, `(.L_x_1210) ;  /* 0x0000011000007945 */ /* 0x000fe80003800000 */
[----:B------:R-:W-:-:S04]  /*6cf0*/  IADD3 R68, -R9, UR38, R68 ;  /* 0x0000002609447c10 */ /* 0x000fc8000fffe144 */
        /* <DEDUP_REMOVED lines=10> */
.L_x_1211:
[----:B------:R-:W-:-:S05]  /*6da0*/  IMAD.U32 R70, RZ, RZ, UR56 ;  /* 0x00000038ff467e24 */ /* 0x000fca000f8e00ff */
[----:B------:R-:W-:-:S13]  /*6db0*/  ISETP.NE.AND P2, PT, R70, 0x1, PT ;  /* 0x000000014600780c */ /* 0x000fda0003f45270 */
[----:B------:R-:W0:Y:S02]  /*6dc0*/  @P2 LDC.64 R8, c[0x0][0x9e8] ;  /* 0x00027a00ff082b82 */ /* 0x000e240000000a00 */
[----:B0-----:R-:W-:-:S05]  /*6dd0*/  @P2 IMAD.HI.U32 R8, R68, R8, RZ ;  /* 0x0000000844082227 */ /* 0x001fca00078e00ff */
[----:B------:R-:W-:-:S07]  /*6de0*/  @P2 SHF.R.U32.HI R68, RZ, R9, R8 ;  /* 0x00000009ff442219 */ /* 0x000fce0000011608 */
.L_x_1212:
[----:B------:R-:W-:Y:S05]  /*6df0*/  BSYNC B0 ;  /* 0x0000000000007941 */ /* 0x000fea0003800000 */
.L_x_1210:
[----:B------:R-:W-:-:S04]  /*6e00*/  IMAD R9, R68, R70, -R67 ;  /* 0x0000004644097224 */ /* 0x000fc800078e0a43 */
[----:B------:R-:W-:-:S05]  /*6e10*/  IMAD.IADD R8, R9, 0x1, -R16 ;  /* 0x0000000109087824 */ /* 0x000fca00078e0a10 */
[----:B------:R-:W-:Y:S02]  /*6e20*/  VIADDMNMX R71, R8, R70, R71, PT ;  /* 0x0000004608477246 */ /* 0x000fe40003800147 */
[----:B------:R-:W-:-:S07]  /*6e30*/  VIMNMX R75, R75, R8, !PT ;  /* 0x000000084b4b7248 */ /* 0x000fce0007fe0100 */
.L_x_1209:
[----:B------:R-:W-:Y:S01]  /*6e40*/  ISETP.GT.AND P2, PT, R3, -0x1, PT ;  /* 0xffffffff0300780c */ /* 0x000fe20003f44270 */
[----:B------:R-:W0:Y:S03]  /*6e50*/  SHFL.IDX PT, R8, R66, 0x1, 0x1c1f ;  /* 0x003c1f0042087f89 */ /* 0x000e2600000e0000 */
[C---:B------:R-:W-:Y:S02]  /*6e60*/  ISETP.GT.AND P5, PT, R75.reuse, RZ, P2 ;  /* 0x000000ff4b00720c */ /* 0x040fe400017a4270 */
[----:B------:R-:W-:Y:S02]  /*6e70*/  ISETP.GT.AND P4, PT, R75, 0x1, P2 ;  /* 0x000000014b00780c */ /* 0x000fe40001784270 */
[C---:B------:R-:W-:Y:S02]  /*6e80*/  ISETP.LT.OR P5, PT, R71.reuse, 0x1, P5 ;  /* 0x000000014700780c */ /* 0x040fe40002fa1670 */
[----:B------:R-:W-:-:S02]  /*6e90*/  ISETP.LT.OR P4, PT, R71, 0x2, P4 ;  /* 0x000000024700780c */ /* 0x000fc40002781670 */
[----:B------:R-:W-:Y:S02]  /*6ea0*/  FSEL R80, R10, -INF , !P5 ;  /* 0xff8000000a507808 */ /* 0x000fe40006800000 */
[C---:B------:R-:W-:Y:S02]  /*6eb0*/  ISETP.GT.AND P5, PT, R75.reuse, 0x10, P2 ;  /* 0x000000104b00780c */ /* 0x040fe400017a4270 */
[----:B------:R-:W-:Y:S02]  /*6ec0*/  ISETP.GT.AND P6, PT, R75, 0x8, P2 ;  /* 0x000000084b00780c */ /* 0x000fe400017c4270 */
[----:B------:R-:W-:Y:S02]  /*6ed0*/  ISETP.LT.OR P5, PT, R71, 0x11, P5 ;  /* 0x000000114700780c */ /* 0x000fe40002fa1670 */
[----:B------:R-:W-:Y:S02]  /*6ee0*/  ISETP.GT.AND P3, PT, R75, 0x9, P2 ;  /* 0x000000094b00780c */ /* 0x000fe40001764270 */
[----:B------:R-:W-:-:S02]  /*6ef0*/  FSEL R78, R12, -INF , !P4 ;  /* 0xff8000000c4e7808 */ /* 0x000fc40006000000 */
[----:B------:R-:W-:Y:S01]  /*6f00*/  ISETP.GT.AND P4, PT, R75, 0x11, P2 ;  /* 0x000000114b00780c */ /* 0x000fe20001784270 */
[----:B0-----:R-:W-:Y:S01]  /*6f10*/  IMAD.IADD R66, R79, 0x1, R8 ;  /* 0x000000014f427824 */ /* 0x001fe200078e0208 */
[----:B------:R-:W-:Y:S02]  /*6f20*/  FSEL R74, R165, -INF , !P5 ;  /* 0xff800000a54a7808 */ /* 0x000fe40006800000 */
[----:B------:R-:W-:Y:S02]  /*6f30*/  ISETP.GT.AND P5, PT, R75, 0x20, P2 ;  /* 0x000000204b00780c */ /* 0x000fe400017a4270 */
[C---:B------:R-:W-:Y:S02]  /*6f40*/  ISETP.LT.OR P6, PT, R71.reuse, 0x9, P6 ;  /* 0x000000094700780c */ /* 0x040fe400037c1670 */
[C---:B------:R-:W-:Y:S02]  /*6f50*/  ISETP.LT.OR P3, PT, R71.reuse, 0xa, P3 ;  /* 0x0000000a4700780c */ /* 0x040fe40001f61670 */
[----:B------:R-:W-:-:S02]  /*6f60*/  ISETP.LT.OR P4, PT, R71, 0x12, P4 ;  /* 0x000000124700780c */ /* 0x000fc40002781670 */
[----:B------:R-:W-:Y:S02]  /*6f70*/  ISETP.LT.OR P5, PT, R71, 0x21, P5 ;  /* 0x000000214700780c */ /* 0x000fe40002fa1670 */
[----:B------:R-:W-:Y:S02]  /*6f80*/  FSEL R76, R14, -INF , !P6 ;  /* 0xff8000000e4c7808 */ /* 0x000fe40007000000 */
[----:B------:R-:W-:Y:S02]  /*6f90*/  FSEL R164, R164, -INF , !P3 ;  /* 0xff800000a4a47808 */ /* 0x000fe40005800000 */
[C---:B------:R-:W-:Y:S02]  /*6fa0*/  ISETP.GT.AND P6, PT, R75.reuse, 0x18, P2 ;  /* 0x000000184b00780c */ /* 0x040fe400017c4270 */
[----:B------:R-:W-:Y:S02]  /*6fb0*/  ISETP.GT.AND P3, PT, R75, 0x19, P2 ;  /* 0x000000194b00780c */ /* 0x000fe40001764270 */
[----:B------:R-:W-:-:S02]  /*6fc0*/  FSEL R166, R166, -INF , !P4 ;  /* 0xff800000a6a67808 */ /* 0x000fc40006000000 */
[C---:B------:R-:W-:Y:S02]  /*6fd0*/  ISETP.GT.AND P4, PT, R75.reuse, 0x21, P2 ;  /* 0x000000214b00780c */ /* 0x040fe40001784270 */
        /* <DEDUP_REMOVED lines=11> */
[----:B------:R-:W-:Y:S02]  /*7090*/  ISETP.GT.AND P4, PT, R75, 0x31, P2 ;  /* 0x000000314b00780c */ /* 0x000fe40001784270 */
        /* <DEDUP_REMOVED lines=47> */
[----:B------:R-:W-:Y:S02]  /*7390*/  FSEL R61, R65, -INF , !P5 ;  /* 0xff800000413d7808 */ /* 0x000fe40006800000 */
[----:B------:R-:W-:Y:S02]  /*73a0*/  PLOP3.LUT P5, PT, PT, PT, UP1, 0x40, 0x0 ;  /* 0x000000000000781c */ /* 0x000fe40003fae818 */
[C---:B------:R-:W-:Y:S02]  /*73b0*/  ISETP.LT.OR P6, PT, R71.reuse, 0x69, P6 ;  /* 0x000000694700780c */ /* 0x040fe400037c1670 */
[----:B------:R-:W-:Y:S02]  /*73c0*/  ISETP.LT.OR P3, PT, R71, 0x6a, P3 ;  /* 0x0000006a4700780c */ /* 0x000fe40001f61670 */
[----:B------:R-:W-:Y:S02]  /*73d0*/  FSEL R59, R62, -INF , !P6 ;  /* 0xff8000003e3b7808 */ /* 0x000fe40007000000 */
[----:B------:R-:W-:-:S02]  /*73e0*/  FSEL R60, R63, -INF , !P3 ;  /* 0xff8000003f3c7808 */ /* 0x000fc40005800000 */
[C---:B------:R-:W-:Y:S02]  /*73f0*/  ISETP.GT.AND P4, PT, R75.reuse, 0x71, P2 ;  /* 0x000000714b00780c */ /* 0x040fe40001784270 */
[C---:B------:R-:W-:Y:S02]  /*7400*/  ISETP.GT.AND P6, PT, R75.reuse, 0x78, P2 ;  /* 0x000000784b00780c */ /* 0x040fe400017c4270 */
[----:B------:R-:W-:Y:S02]  /*7410*/  ISETP.GT.AND P3, PT, R75, 0x79, P2 ;  /* 0x000000794b00780c */ /* 0x000fe40001764270 */
[C---:B------:R-:W-:Y:S02]  /*7420*/  ISETP.LT.OR P4, PT, R71.reuse, 0x72, P4 ;  /* 0x000000724700780c */ /* 0x040fe40002781670 */
[C---:B------:R-:W-:Y:S02]  /*7430*/  ISETP.LT.OR P6, PT, R71.reuse, 0x79, P6 ;  /* 0x000000794700780c */ /* 0x040fe400037c1670 */
[----:B------:R-:W-:Y:S01]  /*7440*/  ISETP.LT.OR P3, PT, R71, 0x7a, P3 ;  /* 0x0000007a4700780c */ /* 0x000fe20001f61670 */
[----:B------:R-:W-:Y:S01]  /*7450*/  IMAD.IADD R71, R81, 0x1, R8 ;  /* 0x0000000151477824 */ /* 0x000fe200078e0208 */
[----:B------:R-:W-:-:S02]  /*7460*/  FSEL R64, R64, -INF , !P4 ;  /* 0xff80000040407808 */ /* 0x000fc40006000000 */
[----:B------:R-:W-:Y:S02]  /*7470*/  FSEL R62, R69, -INF , !P6 ;  /* 0xff800000453e7808 */ /* 0x000fe40007000000 */
[----:B------:R-:W-:Y:S01]  /*7480*/  FSEL R63, R73, -INF , !P3 ;  /* 0xff800000493f7808 */ /* 0x000fe20005800000 */
[----:B------:R-:W-:Y:S06]  /*7490*/  @P5 BRA `(.L_x_1213) ;  /* 0x00000000005c5947 */ /* 0x000fec0003800000 */
        /* <DEDUP_REMOVED lines=13> */
.L_x_1215:
[----:B------:R-:W-:-:S05]  /*7570*/  IMAD.U32 R82, RZ, RZ, UR56 ;  /* 0x00000038ff527e24 */ /* 0x000fca000f8e00ff */
[----:B------:R-:W-:-:S13]  /*7580*/  ISETP.NE.AND P3, PT, R82, 0x1, PT ;  /* 0x000000015200780c */ /* 0x000fda0003f65270 */
[----:B------:R-:W0:Y:S02]  /*7590*/  @P3 LDC.64 R8, c[0x0][0x9e8] ;  /* 0x00027a00ff083b82 */ /* 0x000e240000000a00 */
[----:B0-----:R-:W-:-:S05]  /*75a0*/  @P3 IMAD.HI.U32 R8, R65, R8, RZ ;  /* 0x0000000841083227 */ /* 0x001fca00078e00ff */
[----:B------:R-:W-:-:S07]  /*75b0*/  @P3 SHF.R.U32.HI R65, RZ, R9, R8 ;  /* 0x00000009ff413219 */ /* 0x000fce0000011608 */
.L_x_1216:
[----:B------:R-:W-:Y:S05]  /*75c0*/  BSYNC B0 ;  /* 0x0000000000007941 */ /* 0x000fea0003800000 */
.L_x_1214:
[----:B------:R-:W-:-:S04]  /*75d0*/  IMAD R65, R65, R82, -R67 ;  /* 0x0000005241417224 */ /* 0x000fc800078e0a43 */
[----:B------:R-:W-:-:S05]  /*75e0*/  IMAD.IADD R65, R65, 0x1, -R16 ;  /* 0x0000000141417824 */ /* 0x000fca00078e0a10 */
[----:B------:R-:W-:Y:S02]  /*75f0*/  VIADDMNMX R66, R65, R82, R66, PT ;  /* 0x0000005241427246 */ /* 0x000fe40003800142 */
[----:B------:R-:W-:-:S07]  /*7600*/  VIMNMX R71, R71, R65, !PT ;  /* 0x0000004147477248 */ /* 0x000fce0007fe0100 */
.L_x_1213:
[----:B------:R-:W-:Y:S01]  /*7610*/  FMNMX.FTZ R9, R80, R4, !PT ;  /* 0x0000000450097209 */ /* 0x000fe20007810000 */
[----:B------:R-:W-:Y:S01]  /*7620*/  UMOV UR10, UR55 ;  /* 0x00000037000a7c82 */ /* 0x000fe20008000000 */
[----:B------:R-:W-:Y:S01]  /*7630*/  ISETP.GT.AND P5, PT, R71, 0x8, P2 ;  /* 0x000000084700780c */ /* 0x000fe200017a4270 */
[----:B------:R-:W-:Y:S01]  /*7640*/  UMOV UR50, UR59 ;  /* 0x0000003b00327c82 */ /* 0x000fe20008000000 */
[----:B------:R-:W-:Y:S02]  /*7650*/  FMNMX.FTZ R9, R78, R9, !PT ;  /* 0x000000094e097209 */ /* 0x000fe40007810000 */
[----:B------:R-:W-:Y:S02]  /*7660*/  ISETP.LT.OR P5, PT, R66, 0x9, P5 ;  /* 0x000000094200780c */ /* 0x000fe40002fa1670 */
[----:B------:R-:W-:Y:S02]  /*7670*/  FMNMX.FTZ R9, R76, R9, !PT ;  /* 0x000000094c097209 */ /* 0x000fe40007810000 */
[----:B------:R-:W-:-:S02]  /*7680*/  FSEL R11, R11, -INF , !P5 ;  /* 0xff8000000b0b7808 */ /* 0x000fc40006800000 */
[----:B------:R-:W-:Y:S02]  /*7690*/  FMNMX.FTZ R9, R164, R9, !PT ;  /* 0x00000009a4097209 */ /* 0x000fe40007810000 */
[----:B------:R-:W-:Y:S02]  /*76a0*/  ISETP.GT.AND P5, PT, R71, 0x11, P2 ;  /* 0x000000114700780c */ /* 0x000fe400017a4270 */
[----:B------:R-:W-:Y:S02]  /*76b0*/  FMNMX.FTZ R9, R74, R9, !PT ;  /* 0x000000094a097209 */ /* 0x000fe40007810000 */
[----:B------:R-:W-:Y:S02]  /*76c0*/  ISETP.LT.OR P5, PT, R66, 0x12, P5 ;  /* 0x000000124200780c */ /* 0x000fe40002fa1670 */
[----:B------:R-:W-:Y:S02]  /*76d0*/  FMNMX.FTZ R9, R166, R9, !PT ;  /* 0x00000009a6097209 */ /* 0x000fe40007810000 */
[----:B------:R-:W-:-:S02]  /*76e0*/  FSEL R20, R20, -INF , !P5 ;  /* 0xff80000014147808 */ /* 0x000fc40006800000 */
[----:B------:R-:W-:Y:S02]  /*76f0*/  FMNMX.FTZ R9, R68, R9, !PT ;  /* 0x0000000944097209 */ /* 0x000fe40007810000 */
[C---:B------:R-:W-:Y:S02]  /*7700*/  ISETP.GT.AND P5, PT, R71.reuse, 0x20, P2 ;  /* 0x000000204700780c */ /* 0x040fe400017a4270 */
[----:B------:R-:W-:Y:S02]  /*7710*/  FMNMX.FTZ R9, R160, R9, !PT ;  /* 0x00000009a0097209 */ /* 0x000fe40007810000 */
[----:B------:R-:W-:Y:S02]  /*7720*/  ISETP.LT.OR P5, PT, R66, 0x21, P5 ;  /* 0x000000214200780c */ /* 0x000fe40002fa1670 */
[----:B------:R-:W-:Y:S02]  /*7730*/  FMNMX.FTZ R9, R162, R9, !PT ;  /* 0x00000009a2097209 */ /* 0x000fe40007810000 */
[----:B------:R-:W-:-:S02]  /*7740*/  ISETP.GT.AND P4, PT, R71, 0x1, P2 ;  /* 0x000000014700780c */ /* 0x000fc40001784270 */
[----:B------:R-:W-:Y:S02]  /*7750*/  FMNMX.FTZ R9, R72, R9, !PT ;  /* 0x0000000948097209 */ /* 0x000fe40007810000 */
[----:B------:R-:W-:Y:S02]  /*7760*/  ISETP.GT.AND P3, PT, R71, 0x9, P2 ;  /* 0x000000094700780c */ /* 0x000fe40001764270 */
[----:B------:R-:W-:Y:S02]  /*7770*/  FMNMX.FTZ R9, R168, R9, !PT ;  /* 0x00000009a8097209 */ /* 0x000fe40007810000 */
[----:B------:R-:W-:Y:S02]  /*7780*/  FSEL R25, R25, -INF , !P5 ;  /* 0xff80000019197808 */ /* 0x000fe40006800000 */
[----:B------:R-:W-:Y:S02]  /*7790*/  FMNMX.FTZ R8, R70, R9, !PT ;  /* 0x0000000946087209 */ /* 0x000fe40007810000 */
[----:B------:R-:W-:-:S02]  /*77a0*/  ISETP.GT.AND P5, PT, R71, RZ, P2 ;  /* 0x000000ff4700720c */ /* 0x000fc400017a4270 */
[----:B------:R-:W-:Y:S02]  /*77b0*/  FMNMX.FTZ R8, R169, R8, !PT ;  /* 0x00000008a9087209 */ /* 0x000fe40007810000 */
[C---:B------:R-:W-:Y:S02]  /*77c0*/  ISETP.LT.OR P4, PT, R66.reuse, 0x2, P4 ;  /* 0x000000024200780c */ /* 0x040fe40002781670 */
[----:B------:R-:W-:Y:S02]  /*77d0*/  FMNMX.FTZ R8, R49, R8, !PT ;  /* 0x0000000831087209 */ /* 0x000fe40007810000 */
[C---:B------:R-:W-:Y:S02]  /*77e0*/  ISETP.LT.OR P3, PT, R66.reuse, 0xa, P3 ;  /* 0x0000000a4200780c */ /* 0x040fe40001f61670 */
[----:B------:R-:W-:Y:S02]  /*77f0*/  FMNMX.FTZ R9, R51, R8, !PT ;  /* 0x0000000833097209 */ /* 0x000fe40007810000 */
[----:B------:R-:W-:-:S02]  /*7800*/  ISETP.LT.OR P5, PT, R66, 0x1, P5 ;  /* 0x000000014200780c */ /* 0x000fc40002fa1670 */
[----:B------:R-:W-:Y:S02]  /*7810*/  FMNMX.FTZ R9, R50, R9, !PT ;  /* 0x0000000932097209 */ /* 0x000fe40007810000 */
[----:B------:R-:W-:Y:S02]  /*7820*/  FSEL R7, R7, -INF , !P4 ;  /* 0xff80000007077808 */ /* 0x000fe40006000000 */
[----:B------:R-:W-:Y:S02]  /*7830*/  FMNMX.FTZ R9, R10, R9, !PT ;  /* 0x000000090a097209 */ /* 0x000fe40007810000 */
[----:B------:R-:W-:Y:S02]  /*7840*/  FSEL R13, R13, -INF , !P3 ;  /* 0xff8000000d0d7808 */ /* 0x000fe40005800000 */
[----:B------:R-:W-:Y:S02]  /*7850*/  FMNMX.FTZ R9, R52, R9, !PT ;  /* 0x0000000934097209 */ /* 0x000fe40007810000 */
[----:B------:R-:W-:-:S02]  /*7860*/  ISETP.GT.AND P4, PT, R71, 0x10, P2 ;  /* 0x000000104700780c */ /* 0x000fc40001784270 */
[----:B------:R-:W-:Y:S02]  /*7870*/  FMNMX.FTZ R9, R14, R9, !PT ;  /* 0x000000090e097209 */ /* 0x000fe40007810000 */
[----:B------:R-:W-:Y:S02]  /*7880*/  ISETP.GT.AND P3, PT, R71, 0x18, P2 ;  /* 0x000000184700780c */ /* 0x000fe40001764270 */
[----:B------:R-:W-:Y:S02]  /*7890*/  FMNMX.FTZ R8, R12, R9, !PT ;  /* 0x000000090c087209 */ /* 0x000fe40007810000 */
[----:B------:R-:W-:Y:S02]  /*78a0*/  FSEL R73, R5, -INF , !P5 ;  /* 0xff80000005497808 */ /* 0x000fe40006800000 */
[----:B------:R-:W-:Y:S02]  /*78b0*/  FMNMX.FTZ R9, R53, R8, !PT ;  /* 0x0000000835097209 */ /* 0x000fe40007810000 */
[----:B------:R-:W-:-:S02]  /*78c0*/  ISETP.LT.OR P4, PT, R66, 0x11, P4 ;  /* 0x000000114200780c */ /* 0x000fc40002781670 */
[----:B------:R-:W-:Y:S02]  /*78d0*/  FMNMX.FTZ R8, R54, R9, !PT ;  /* 0x0000000936087209 */ /* 0x000fe40007810000 */
[----:B------:R-:W-:Y:S02]  /*78e0*/  ISETP.LT.OR P3, PT, R66, 0x19, P3 ;  /* 0x000000194200780c */ /* 0x000fe40001f61670 */
[----:B------:R-:W-:Y:S02]  /*78f0*/  FMNMX.FTZ R9, R55, R8, !PT ;  /* 0x0000000837097209 */ /* 0x000fe40007810000 */
[----:B------:R-:W-:Y:S02]  /*7900*/  FSEL R15, R15, -INF , !P4 ;  /* 0xff8000000f0f7808 */ /* 0x000fe40006000000 */
[----:B------:R-:W-:Y:S02]  /*7910*/  FMNMX.FTZ R8, R56, R9, !PT ;  /* 0x0000000938087209 */ /* 0x000fe40007810000 */
[----:B------:R-:W-:-:S02]  /*7920*/  FSEL R21, R21, -INF , !P3 ;  /* 0xff80000015157808 */ /* 0x000fc40005800000 */
        /* <DEDUP_REMOVED lines=13> */
[----:B------:R-:W-:Y:S02]  /*7a00*/  ISETP.GT.AND P4, PT, R71, 0x28, P2 ;  /* 0x000000284700780c */ /* 0x000fe40001784270 */
[----:B------:R-:W-:Y:S02]  /*7a10*/  FMNMX.FTZ R9, R63, R8, !PT ;  /* 0x000000083f097209 */ /* 0x000fe40007810000 */
[----:B------:R-:W-:Y:S02]  /*7a20*/  ISETP.GT.AND P3, PT, R71, 0x29, P2 ;  /* 0x000000294700780c */ /* 0x000fe40001764270 */
[C---:B------:R-:W-:Y:S01]  /*7a30*/  ISETP.LT.OR P4, PT, R66.reuse, 0x29, P4 ;  /* 0x000000294200780c */ /* 0x040fe20002781670 */
[----:B------:R-:W0:Y:S01]  /*7a40*/  SHFL.BFLY PT, R8, R9, 0x2, 0x1f ;  /* 0x0c401f0009087f89 */ /* 0x000e2200000e0000 */
[----:B------:R-:W-:-:S02]  /*7a50*/  ISETP.LT.OR P5, PT, R66, 0x2a, P3 ;  /* 0x0000002a4200780c */ /* 0x000fc40001fa1670 */
[----:B------:R-:W-:Y:S02]  /*7a60*/  ISETP.GT.AND P3, PT, R71, 0x31, P2 ;  /* 0x000000314700780c */ /* 0x000fe40001764270 */
[----:B------:R-:W-:Y:S02]  /*7a70*/  FSEL R27, R27, -INF , !P4 ;  /* 0xff8000001b1b7808 */ /* 0x000fe40006000000 */
[----:B------:R-:W-:Y:S02]  /*7a80*/  ISETP.GT.AND P4, PT, R71, 0x30, P2 ;  /* 0x000000304700780c */ /* 0x000fe40001784270 */
[C---:B------:R-:W-:Y:S02]  /*7a90*/  ISETP.LT.OR P3, PT, R66.reuse, 0x32, P3 ;  /* 0x000000324200780c */ /* 0x040fe40001f61670 */
[----:B------:R-:W-:Y:S02]  /*7aa0*/  ISETP.LT.OR P4, PT, R66, 0x31, P4 ;  /* 0x000000314200780c */ /* 0x000fe40002781670 */
[----:B------:R-:W-:-:S02]  /*7ab0*/  FSEL R30, R30, -INF , !P3 ;  /* 0xff8000001e1e7808 */ /* 0x000fc40005800000 */
[----:B------:R-:W-:Y:S02]  /*7ac0*/  ISETP.GT.AND P3, PT, R71, 0x40, P2 ;  /* 0x000000404700780c */ /* 0x000fe40001764270 */
[----:B------:R-:W-:Y:S02]  /*7ad0*/  FSEL R29, R29, -INF , !P4 ;  /* 0xff8000001d1d7808 */ /* 0x000fe40006000000 */
[----:B------:R-:W-:Y:S02]  /*7ae0*/  ISETP.GT.AND P4, PT, R71, 0x39, P2 ;  /* 0x000000394700780c */ /* 0x000fe40001784270 */
[C---:B------:R-:W-:Y:S02]  /*7af0*/  ISETP.LT.OR P3, PT, R66.reuse, 0x41, P3 ;  /* 0x000000414200780c */ /* 0x040fe40001f61670 */
[----:B------:R-:W-:Y:S02]  /*7b00*/  ISETP.LT.OR P4, PT, R66, 0x3a, P4 ;  /* 0x0000003a4200780c */ /* 0x000fe40002781670 */
[----:B0-----:R-:W-:-:S02]  /*7b10*/  FMNMX.FTZ R65, R9, R8, !PT ;  /* 0x0000000809417209 */ /* 0x001fc40007810000 */
[----:B------:R-:W-:Y:S02]  /*7b20*/  FSEL R28, R28, -INF , !P5 ;  /* 0xff8000001c1c7808 */ /* 0x000fe40006800000 */
[C---:B------:R-:W-:Y:S01]  /*7b30*/  ISETP.GT.AND P5, PT, R71.reuse, 0x38, P2 ;  /* 0x000000384700780c */ /* 0x040fe200017a4270 */
[----:B------:R-:W0:Y:S01]  /*7b40*/  SHFL.BFLY PT, R8, R65, 0x1, 0x1f ;  /* 0x0c201f0041087f89 */ /* 0x000e2200000e0000 */
[----:B------:R-:W-:Y:S02]  /*7b50*/  FSEL R32, R32, -INF , !P4 ;  /* 0xff80000020207808 */ /* 0x000fe40006000000 */
[----:B------:R-:W-:Y:S02]  /*7b60*/  ISETP.GT.AND P4, PT, R71, 0x48, P2 ;  /* 0x000000484700780c */ /* 0x000fe40001784270 */
[C---:B------:R-:W-:Y:S02]  /*7b70*/  ISETP.LT.OR P5, PT, R66.reuse, 0x39, P5 ;  /* 0x000000394200780c */ /* 0x040fe40002fa1670 */
[----:B------:R-:W-:-:S02]  /*7b80*/  ISETP.LT.OR P4, PT, R66, 0x49, P4 ;  /* 0x000000494200780c */ /* 0x000fc40002781670 */
[----:B0-----:R-:W-:-:S04]  /*7b90*/  FMNMX.FTZ R8, R65, R8, !PT ;  /* 0x0000000841087209 */ /* 0x001fc80007810000 */
[C---:B------:R-:W-:Y:S01]  /*7ba0*/  FSETP.NEU.FTZ.AND P6, PT, R8.reuse, -INF , PT ;  /* 0xff8000000800780b */ /* 0x040fe20003fdd000 */
[----:B------:R-:W-:-:S05]  /*7bb0*/  FMUL.FTZ R67, R8, UR10 ;  /* 0x0000000a08437c20 */ /* 0x000fca0008410000 */
[----:B------:R-:W-:-:S05]  /*7bc0*/  FSEL R9, R67, RZ, P6 ;  /* 0x000000ff43097208 */ /* 0x000fca0003000000 */
[--C-:B------:R-:W-:Y:S01]  /*7bd0*/  FFMA.FTZ R176, R74, UR10, -R9.reuse ;  /* 0x0000000a4ab07c23 */ /* 0x100fe20008010809 */
[----:B------:R-:W-:Y:S01]  /*7be0*/  FMNMX.FTZ R74, R73, R6, !PT ;  /* 0x00000006494a7209 */ /* 0x000fe20007810000 */
[--C-:B------:R-:W-:Y:S01]  /*7bf0*/  FFMA.FTZ R178, R68, UR10, -R9.reuse ;  /* 0x0000000a44b27c23 */ /* 0x100fe20008010809 */
[----:B------:R-:W-:Y:S01]  /*7c00*/  FSEL R68, R31, -INF , !P5 ;  /* 0xff8000001f447808 */ /* 0x000fe20006800000 */
[--C-:B------:R-:W-:Y:S01]  /*7c10*/  FFMA.FTZ R182, R76, UR10, -R9.reuse ;  /* 0x0000000a4cb67c23 */ /* 0x100fe20008010809 */
[----:B------:R-:W-:Y:S01]  /*7c20*/  FMNMX.FTZ R74, R7, R74, !PT ;  /* 0x0000004a074a7209 */ /* 0x000fe20007810000 */
[--C-:B------:R-:W-:Y:S01]  /*7c30*/  FFMA.FTZ R76, R70, UR10, -R9.reuse ;  /* 0x0000000a464c7c23 */ /* 0x100fe20008010809 */
[----:B------:R-:W-:Y:S01]  /*7c40*/  ISETP.GT.AND P5, PT, R71, 0x41, P2 ;  /* 0x000000414700780c */ /* 0x000fe200017a4270 */
[--C-:B------:R-:W-:Y:S01]  /*7c50*/  FFMA.FTZ R170, R51, UR10, -R9.reuse ;  /* 0x0000000a33aa7c23 */ /* 0x100fe20008010809 */
[----:B------:R-:W-:Y:S01]  /*7c60*/  FMNMX.FTZ R74, R11, R74, !PT ;  /* 0x0000004a0b4a7209 */ /* 0x000fe20007810000 */
[--C-:B------:R-:W-:Y:S01]  /*7c70*/  FFMA.FTZ R67, R164, UR10, -R9.reuse ;  /* 0x0000000aa4437c23 */ /* 0x100fe20008010809 */
[----:B------:R-:W-:Y:S01]  /*7c80*/  ISETP.LT.OR P5, PT, R66, 0x42, P5 ;  /* 0x000000424200780c */ /* 0x000fe20002fa1670 */
        /* <DEDUP_REMOVED lines=14> */
[----:B------:R0:W-:Y:S01]  /*7d70*/  MUFU.EX2 R31, R160 ;  /* 0x000000a0001f7308 */ /* 0x0001e20000000800 */
[----:B------:R-:W-:Y:S01]  /*7d80*/  FSEL R70, R37, -INF , !P5 ;  /* 0xff80000025467808 */ /* 0x000fe20006800000 */
        /* <DEDUP_REMOVED lines=8> */
[--C-:B0-----:R-:W-:Y:S01]  /*7e10*/  FFMA.FTZ R160, R53, UR10, -R9.reuse ;  /* 0x0000000a35a07c23 */ /* 0x101fe20008010809 */
[----:B------:R-:W-:Y:S01]  /*7e20*/  FMNMX.FTZ R72, R26, R75, !PT ;  /* 0x0000004b1a487209 */ /* 0x000fe20007810000 */
[--C-:B------:R-:W-:Y:S01]  /*7e30*/  FFMA.FTZ R156, R57, UR10, -R9.reuse ;  /* 0x0000000a399c7c23 */ /* 0x100fe20008010809 */
[----:B------:R-:W-:Y:S01]  /*7e40*/  ISETP.LT.OR P3, PT, R66, 0x4a, P3 ;  /* 0x0000004a4200780c */ /* 0x000fe20001f61670 */
[----:B------:R-:W-:Y:S01]  /*7e50*/  MUFU.EX2 R65, R65 ;  /* 0x0000004100417308 */ /* 0x000fe20000000800 */
        /* <DEDUP_REMOVED lines=17> */
[----:B------:R-:W-:Y:S01]  /*7f70*/  FFMA.FTZ R63, R63, UR10, -R9 ;  /* 0x0000000a3f3f7c23 */ /* 0x000fe20008010809 */
[----:B------:R-:W-:Y:S01]  /*7f80*/  ISETP.LT.OR P4, PT, R66, 0x52, P4 ;  /* 0x000000524200780c */ /* 0x000fe20002781670 */
[----:B------:R-:W-:Y:S01]  /*7f90*/  MUFU.EX2 R180, R180 ;  /* 0x000000b400b47308 */ /* 0x000fe20000000800 */
[----:B------:R-:W-:-:S02]  /*7fa0*/  FMNMX.FTZ R74, R32, R75, !PT ;  /* 0x0000004b204a7209 */ /* 0x000fc40007810000 */
[----:B------:R-:W-:Y:S02]  /*7fb0*/  FSEL R38, R38, -INF , !P4 ;  /* 0xff80000026267808 */ /* 0x000fe40006000000 */
[----:B------:R-:W-:Y:S01]  /*7fc0*/  FMNMX.FTZ R37, R69, R74, !PT ;  /* 0x0000004a45257209 */ /* 0x000fe20007810000 */
[----:B------:R-:W-:Y:S01]  /*7fd0*/  FFMA.FTZ R74, R49, UR10, -R9 ;  /* 0x0000000a314a7c23 */ /* 0x000fe20008010809 */
[----:B------:R-:W-:Y:S01]  /*7fe0*/  ISETP.LT.OR P3, PT, R66, 0x59, P3 ;  /* 0x000000594200780c */ /* 0x000fe20001f61670 */
[----:B------:R-:W-:Y:S01]  /*7ff0*/  MUFU.EX2 R182, R182 ;  /* 0x000000b600b67308 */ /* 0x000fe20000000800 */
[----:B------:R-:W-:Y:S02]  /*8000*/  FMNMX.FTZ R75, R34, R37, !PT ;  /* 0x00000025224b7209 */ /* 0x000fe40007810000 */
[----:B------:R-:W-:Y:S02]  /*8010*/  ISETP.GT.AND P4, PT, R71, 0x60, P2 ;  /* 0x000000604700780c */ /* 0x000fe40001784270 */
[----:B------:R-:W-:-:S02]  /*8020*/  FMNMX.FTZ R75, R72, R75, !PT ;  /* 0x0000004b484b7209 */ /* 0x000fc40007810000 */
[----:B------:R-:W-:Y:S01]  /*8030*/  ISETP.GT.AND P5, PT, R71, 0x59, P2 ;  /* 0x000000594700780c */ /* 0x000fe200017a4270 */
[----:B------:R-:W-:Y:S01]  /*8040*/  MUFU.EX2 R67, R67 ;  /* 0x0000004300437308 */ /* 0x000fe20000000800 */
[----:B------:R-:W-:Y:S02]  /*8050*/  FMNMX.FTZ R75, R36, R75, !PT ;  /* 0x0000004b244b7209 */ /* 0x000fe40007810000 */
[----:B------:R-:W-:Y:S01]  /*8060*/  FSEL R49, R39, -INF , !P3 ;  /* 0xff80000027317808 */ /* 0x000fe20005800000 */
[----:B------:R-:W-:Y:S01]  /*8070*/  FFMA.FTZ R39, R50, UR10, -R9 ;  /* 0x0000000a32277c23 */ /* 0x000fe20008010809 */
[----:B------:R-:W-:Y:S02]  /*8080*/  FMNMX.FTZ R75, R70, R75, !PT ;  /* 0x0000004b464b7209 */ /* 0x000fe40007810000 */
[C---:B------:R-:W-:Y:S01]  /*8090*/  ISETP.LT.OR P4, PT, R66.reuse, 0x61, P4 ;  /* 0x000000614200780c */ /* 0x040fe20002781670 */
[----:B------:R-:W-:Y:S01]  /*80a0*/  MUFU.EX2 R176, R176 ;  /* 0x000000b000b07308 */ /* 0x000fe20000000800 */
[----:B------:R-:W-:-:S02]  /*80b0*/  ISETP.LT.OR P5, PT, R66, 0x5a, P5 ;  /* 0x0000005a4200780c */ /* 0x000fc40002fa1670 */
[----:B------:R-:W-:Y:S02]  /*80c0*/  FMNMX.FTZ R50, R38, R75, !PT ;  /* 0x0000004b26327209 */ /* 0x000fe40007810000 */
[----:B------:R-:W-:Y:S02]  /*80d0*/  FSEL R51, R41, -INF , !P4 ;  /* 0xff80000029337808 */ /* 0x000fe40006000000 */
[----:B------:R-:W-:Y:S01]  /*80e0*/  ISETP.GT.AND P3, PT, R71, 0x61, P2 ;  /* 0x000000614700780c */ /* 0x000fe20001764270 */
[----:B------:R-:W-:Y:S01]  /*80f0*/  MUFU.EX2 R5, R5 ;  /* 0x0000000500057308 */ /* 0x000fe20000000800 */
[----:B------:R-:W-:Y:S02]  /*8100*/  FSEL R40, R40, -INF , !P5 ;  /* 0xff80000028287808 */ /* 0x000fe40006800000 */
[----:B------:R-:W-:Y:S02]  /*8110*/  FMNMX.FTZ R41, R49, R50, !PT ;  /* 0x0000003231297209 */ /* 0x000fe40007810000 */
[----:B------:R-:W-:-:S02]  /*8120*/  ISETP.GT.AND P5, PT, R71, 0x68, P2 ;  /* 0x000000684700780c */ /* 0x000fc400017a4270 */
[----:B------:R-:W-:Y:S01]  /*8130*/  ISETP.LT.OR P3, PT, R66, 0x62, P3 ;  /* 0x000000624200780c */ /* 0x000fe20001f61670 */
[----:B------:R-:W-:Y:S01]  /*8140*/  MUFU.EX2 R178, R178 ;  /* 0x000000b200b27308 */ /* 0x000fe20000000800 */
[----:B------:R-:W-:Y:S02]  /*8150*/  FMNMX.FTZ R50, R40, R41, !PT ;  /* 0x0000002928327209 */ /* 0x000fe40007810000 */
[----:B------:R-:W-:Y:S02]  /*8160*/  ISETP.LT.OR P5, PT, R66, 0x69, P5 ;  /* 0x000000694200780c */ /* 0x000fe40002fa1670 */
[----:B------:R-:W-:Y:S02]  /*8170*/  ISETP.GT.AND P4, PT, R71, 0x69, P2 ;  /* 0x000000694700780c */ /* 0x000fe40001784270 */
[----:B------:R-:W-:Y:S01]  /*8180*/  FSEL R42, R42, -INF , !P3 ;  /* 0xff8000002a2a7808 */ /* 0x000fe20005800000 */
[----:B------:R-:W-:Y:S01]  /*8190*/  MUFU.EX2 R172, R172 ;  /* 0x000000ac00ac7308 */ /* 0x000fe20000000800 */
[----:B------:R-:W-:-:S02]  /*81a0*/  FMNMX.FTZ R41, R51, R50, !PT ;  /* 0x0000003233297209 */ /* 0x000fc40007810000 */
[----:B------:R-:W-:Y:S02]  /*81b0*/  FSEL R10, R43, -INF , !P5 ;  /* 0xff8000002b0a7808 */ /* 0x000fe40006800000 */
[C---:B------:R-:W-:Y:S02]  /*81c0*/  ISETP.GT.AND P3, PT, R71.reuse, 0x70, P2 ;  /* 0x000000704700780c */ /* 0x040fe40001764270 */
[----:B------:R-:W-:Y:S01]  /*81d0*/  ISETP.LT.OR P4, PT, R66, 0x6a, P4 ;  /* 0x0000006a4200780c */ /* 0x000fe20002781670 */
[----:B------:R-:W-:Y:S01]  /*81e0*/  MUFU.EX2 R33, R33 ;  /* 0x0000002100217308 */ /* 0x000fe20000000800 */
[----:B------:R-:W-:Y:S02]  /*81f0*/  FMNMX.FTZ R43, R42, R41, !PT ;  /* 0x000000292a2b7209 */ /* 0x000fe40007810000 */
[----:B------:R-:W-:Y:S02]  /*8200*/  ISETP.GT.AND P5, PT, R71, 0x71, P2 ;  /* 0x000000714700780c */ /* 0x000fe400017a4270 */
[----:B------:R-:W-:-:S02]  /*8210*/  FSEL R44, R44, -INF , !P4 ;  /* 0xff8000002c2c7808 */ /* 0x000fc40006000000 */
[----:B------:R-:W-:Y:S01]  /*8220*/  ISETP.LT.OR P3, PT, R66, 0x71, P3 ;  /* 0x000000714200780c */ /* 0x000fe20001f61670 */
[----:B------:R-:W-:Y:S01]  /*8230*/  MUFU.EX2 R174, R174 ;  /* 0x000000ae00ae7308 */ /* 0x000fe20000000800 */
[----:B------:R-:W-:Y:S02]  /*8240*/  FMNMX.FTZ R43, R10, R43, !PT ;  /* 0x0000002b0a2b7209 */ /* 0x000fe40007810000 */
[----:B------:R-:W-:Y:S02]  /*8250*/  ISETP.GT.AND P4, PT, R71, 0x78, P2 ;  /* 0x000000784700780c */ /* 0x000fe40001784270 */
[----:B------:R-:W-:Y:S02]  /*8260*/  ISETP.LT.OR P5, PT, R66, 0x72, P5 ;  /* 0x000000724200780c */ /* 0x000fe40002fa1670 */
[----:B------:R-:W-:Y:S01]  /*8270*/  FSEL R50, R45, -INF , !P3 ;  /* 0xff8000002d327808 */ /* 0x000fe20005800000 */
[----:B------:R-:W-:Y:S01]  /*8280*/  MUFU.EX2 R35, R76 ;  /* 0x0000004c00237308 */ /* 0x000fe20000000800 */
[----:B------:R-:W-:-:S02]  /*8290*/  FMNMX.FTZ R43, R44, R43, !PT ;  /* 0x0000002b2c2b7209 */ /* 0x000fc40007810000 */
[----:B------:R-:W-:Y:S02]  /*82a0*/  ISETP.GT.AND P2, PT, R71, 0x79, P2 ;  /* 0x000000794700780c */ /* 0x000fe40001744270 */
[----:B------:R-:W-:Y:S02]  /*82b0*/  ISETP.LT.OR P4, PT, R66, 0x79, P4 ;  /* 0x000000794200780c */ /* 0x000fe40002781670 */
[----:B------:R-:W-:Y:S01]  /*82c0*/  FSEL R46, R46, -INF , !P5 ;  /* 0xff8000002e2e7808 */ /* 0x000fe20006800000 */
[----:B------:R-:W-:Y:S01]  /*82d0*/  MUFU.EX2 R168, R168 ;  /* 0x000000a800a87308 */ /* 0x000fe20000000800 */
[----:B------:R-:W-:Y:S02]  /*82e0*/  FMNMX.FTZ R43, R50, R43, !PT ;  /* 0x0000002b322b7209 */ /* 0x000fe40007810000 */
[----:B------:R-:W-:Y:S02]  /*82f0*/  ISETP.LT.OR P2, PT, R66, 0x7a, P2 ;  /* 0x0000007a4200780c */ /* 0x000fe40001741670 */
[----:B------:R-:W-:Y:S01]  /*8300*/  FSEL R14, R47, -INF , !P4 ;  /* 0xff8000002f0e7808 */ /* 0x000fe20006000000 */
[----:B------:R-:W-:Y:S01]  /*8310*/  FFMA.FTZ R47, R12, UR10, -R9 ;  /* 0x0000000a0c2f7c23 */ /* 0x000fe20008010809 */
[----:B------:R-:W-:Y:S01]  /*8320*/  FMNMX.FTZ R45, R46, R43, !PT ;  /* 0x0000002b2e2d7209 */ /* 0x000fe20007810000 */
[----:B------:R-:W-:Y:S01]  /*8330*/  MUFU.EX2 R37, R74 ;  /* 0x0000004a00257308 */ /* 0x000fe20000000800 */
[----:B------:R-:W-:-:S02]  /*8340*/  FSEL R48, R48, -INF , !P2 ;  /* 0xff80000030307808 */ /* 0x000fc40005000000 */
[----:B------:R-:W-:Y:S02]  /*8350*/  FMNMX.FTZ R45, R14, R45, !PT ;  /* 0x0000002d0e2d7209 */ /* 0x000fe40007810000 */
[----:B------:R-:W-:Y:S02]  /*8360*/  FSEL R59, R8, RZ, P6 ;  /* 0x000000ff083b7208 */ /* 0x000fe40003000000 */
[----:B------:R-:W-:Y:S01]  /*8370*/  FMNMX.FTZ R12, R48, R45, !PT ;  /* 0x0000002d300c7209 */ /* 0x000fe20007810000 */
[----:B------:R-:W-:Y:S01]  /*8380*/  FFMA.FTZ R45, R54, UR10, -R9 ;  /* 0x0000000a362d7c23 */ /* 0x000fe20008010809 */
[----:B------:R-:W-:Y:S01]  /*8390*/  MUFU.EX2 R170, R170 ;  /* 0x000000aa00aa7308 */ /* 0x000fe20000000800 */
[----:B------:R-:W-:Y:S02]  /*83a0*/  FADD.FTZ R4, -R59, R4 ;  /* 0x000000043b047221 */ /* 0x000fe40000010100 */
[----:B------:R-:W0:Y:S02]  /*83b0*/  SHFL.BFLY PT, R71, R12, 0x2, 0x1f ;  /* 0x0c401f000c477f89 */ /* 0x000e2400000e0000 */
[----:B------:R-:W-:-:S03]  /*83c0*/  FMUL.FTZ R4, R4, UR10 ;  /* 0x0000000a04047c20 */ /* 0x000fc60008410000 */
[----:B------:R-:W-:Y:S08]  /*83d0*/  MUFU.EX2 R39, R39 ;  /* 0x0000002700277308 */ /* 0x000ff00000000800 */
[----:B------:R-:W1:Y:S08]  /*83e0*/  MUFU.EX2 R4, R4 ;  /* 0x0000000400047308 */ /* 0x000e700000000800 */
[----:B------:R-:W2:Y:S01]  /*83f0*/  MUFU.EX2 R164, R164 ;  /* 0x000000a400a47308 */ /* 0x000ea20000000800 */
[----:B0-----:R-:W-:-:S05]  /*8400*/  FMNMX.FTZ R71, R12, R71, !PT ;  /* 0x000000470c477209 */ /* 0x001fca0007810000 */
[----:B------:R-:W0:Y:S02]  /*8410*/  SHFL.BFLY PT, R12, R71, 0x1, 0x1f ;  /* 0x0c201f00470c7f89 */ /* 0x000e2400000e0000 */
[----:B------:R3:W4:Y:S01]  /*8420*/  MUFU.EX2 R41, R52 ;  /* 0x0000003400297308 */ /* 0x0007220000000800 */
[-C--:B-1----:R-:W-:Y:S01]  /*8430*/  FMUL.FTZ R88, R88, R4.reuse ;  /* 0x0000000458587220 */ /* 0x082fe20000410000 */
[-C--:B------:R-:W-:Y:S01]  /*8440*/  FMUL.FTZ R89, R89, R4.reuse ;  /* 0x0000000459597220 */ /* 0x080fe20000410000 */
[-C--:B------:R-:W-:Y:S01]  /*8450*/  FMUL.FTZ R92, R92, R4.reuse ;  /* 0x000000045c5c7220 */ /* 0x080fe20000410000 */
[-C--:B------:R-:W-:Y:S01]  /*8460*/  FMUL.FTZ R93, R93, R4.reuse ;  /* 0x000000045d5d7220 */ /* 0x080fe20000410000 */
[-C--:B------:R-:W-:Y:S01]  /*8470*/  FMUL.FTZ R96, R96, R4.reuse ;  /* 0x0000000460607220 */ /* 0x080fe20000410000 */
[-C--:B------:R-:W-:Y:S01]  /*8480*/  FMUL.FTZ R97, R97, R4.reuse ;  /* 0x0000000461617220 */ /* 0x080fe20000410000 */
[-C--:B------:R-:W-:Y:S01]  /*8490*/  FMUL.FTZ R100, R100, R4.reuse ;  /* 0x0000000464647220 */ /* 0x080fe20000410000 */
[----:B------:R-:W1:Y:S01]  /*84a0*/  MUFU.EX2 R166, R166 ;  /* 0x000000a600a67308 */ /* 0x000e620000000800 */
[-C--:B------:R-:W-:Y:S01]  /*84b0*/  FMUL.FTZ R101, R101, R4.reuse ;  /* 0x0000000465657220 */ /* 0x080fe20000410000 */
[-C--:B------:R-:W-:Y:S01]  /*84c0*/  FMUL.FTZ R104, R104, R4.reuse ;  /* 0x0000000468687220 */ /* 0x080fe20000410000 */
[-C--:B------:R-:W-:Y:S01]  /*84d0*/  FMUL.FTZ R105, R105, R4.reuse ;  /* 0x0000000469697220 */ /* 0x080fe20000410000 */
[-C--:B------:R-:W-:Y:S01]  /*84e0*/  FMUL.FTZ R108, R108, R4.reuse ;  /* 0x000000046c6c7220 */ /* 0x080fe20000410000 */
[-C--:B------:R-:W-:Y:S01]  /*84f0*/  FMUL.FTZ R109, R109, R4.reuse ;  /* 0x000000046d6d7220 */ /* 0x080fe20000410000 */
[-C--:B------:R-:W-:Y:S01]  /*8500*/  FMUL.FTZ R112, R112, R4.reuse ;  /* 0x0000000470707220 */ /* 0x080fe20000410000 */
[-C--:B------:R-:W-:Y:S01]  /*8510*/  FMUL.FTZ R113, R113, R4.reuse ;  /* 0x0000000471717220 */ /* 0x080fe20000410000 */
[----:B------:R-:W5:Y:S01]  /*8520*/  MUFU.EX2 R43, R47 ;  /* 0x0000002f002b7308 */ /* 0x000f620000000800 */
[-C--:B------:R-:W-:Y:S01]  /*8530*/  FMUL.FTZ R116, R116, R4.reuse ;  /* 0x0000000474747220 */ /* 0x080fe20000410000 */
[-C--:B------:R-:W-:Y:S01]  /*8540*/  FMUL.FTZ R117, R117, R4.reuse ;  /* 0x0000000475757220 */ /* 0x080fe20000410000 */
[-C--:B------:R-:W-:Y:S01]  /*8550*/  FMUL.FTZ R120, R120, R4.reuse ;  /* 0x0000000478787220 */ /* 0x080fe20000410000 */
[-C--:B------:R-:W-:Y:S01]  /*8560*/  FMUL.FTZ R121, R121, R4.reuse ;  /* 0x0000000479797220 */ /* 0x080fe20000410000 */
[-C--:B------:R-:W-:Y:S01]  /*8570*/  FMUL.FTZ R124, R124, R4.reuse ;  /* 0x000000047c7c7220 */ /* 0x080fe20000410000 */
[----:B------:R-:W-:Y:S01]  /*8580*/  FMUL.FTZ R125, R125, R4 ;  /* 0x000000047d7d7220 */ /* 0x000fe20000410000 */
[----:B0-----:R-:W-:Y:S01]  /*8590*/  FMNMX.FTZ R9, R71, R12, !PT ;  /* 0x0000000c47097209 */ /* 0x001fe20007810000 */
[----:B------:R-:W-:Y:S01]  /*85a0*/  MUFU.EX2 R160, R160 ;  /* 0x000000a000a07308 */ /* 0x000fe20000000800 */
[-C--:B------:R-:W-:Y:S01]  /*85b0*/  FMUL.FTZ R128, R128, R4.reuse ;  /* 0x0000000480807220 */ /* 0x080fe20000410000 */
[-C--:B------:R-:W-:Y:S01]  /*85c0*/  FMUL.FTZ R129, R129, R4.reuse ;  /* 0x0000000481817220 */ /* 0x080fe20000410000 */
[C---:B------:R-:W-:Y:S01]  /*85d0*/  FSETP.NEU.FTZ.AND P2, PT, R9.reuse, -INF , PT ;  /* 0xff8000000900780b */ /* 0x040fe20003f5d000 */
[----:B------:R-:W-:Y:S01]  /*85e0*/  FMUL.FTZ R61, R9, UR10 ;  /* 0x0000000a093d7c20 */ /* 0x000fe20008410000 */
[-C--:B------:R-:W-:Y:S01]  /*85f0*/  FMUL.FTZ R132, R132, R4.reuse ;  /* 0x0000000484847220 */ /* 0x080fe20000410000 */
[-C--:B------:R-:W-:Y:S01]  /*8600*/  FMUL.FTZ R133, R133, R4.reuse ;  /* 0x0000000485857220 */ /* 0x080fe20000410000 */
[-C--:B------:R-:W-:Y:S01]  /*8610*/  FMUL.FTZ R136, R136, R4.reuse ;  /* 0x0000000488887220 */ /* 0x080fe20000410000 */
[----:B------:R-:W-:Y:S01]  /*8620*/  MUFU.EX2 R45, R45 ;  /* 0x0000002d002d7308 */ /* 0x000fe20000000800 */
[----:B------:R-:W-:Y:S01]  /*8630*/  FSEL R61, R61, RZ, P2 ;  /* 0x000000ff3d3d7208 */ /* 0x000fe20001000000 */
[-C--:B------:R-:W-:Y:S01]  /*8640*/  FMUL.FTZ R137, R137, R4.reuse ;  /* 0x0000000489897220 */ /* 0x080fe20000410000 */
[-C--:B------:R-:W-:Y:S01]  /*8650*/  FMUL.FTZ R140, R140, R4.reuse ;  /* 0x000000048c8c7220 */ /* 0x080fe20000410000 */
[-C--:B------:R-:W-:Y:S01]  /*8660*/  FMUL.FTZ R141, R141, R4.reuse ;  /* 0x000000048d8d7220 */ /* 0x080fe20000410000 */
[----:B------:R-:W-:Y:S01]  /*8670*/  FMUL.FTZ R144, R144, R4 ;  /* 0x0000000490907220 */ /* 0x000fe20000410000 */
[----:B------:R-:W-:Y:S01]  /*8680*/  FFMA.FTZ R12, R7, UR10, -R61 ;  /* 0x0000000a070c7c23 */ /* 0x000fe2000801083d */
[----:B------:R-:W-:Y:S01]  /*8690*/  FFMA.FTZ R7, R4, R2, R65 ;  /* 0x0000000204077223 */ /* 0x000fe20000010041 */
[--C-:B------:R-:W-:Y:S01]  /*86a0*/  FFMA.FTZ R183, R11, UR10, -R61.reuse ;  /* 0x0000000a0bb77c23 */ /* 0x100fe2000801083d */
[--C-:B------:R-:W-:Y:S01]  /*86b0*/  FFMA.FTZ R181, R73, UR10, -R61.reuse ;  /* 0x0000000a49b57c23 */ /* 0x100fe2000801083d */
[----:B---3--:R-:W-:Y:S01]  /*86c0*/  FFMA.FTZ R52, R13, UR10, -R61 ;  /* 0x0000000a0d347c23 */ /* 0x008fe2000801083d */
[----:B------:R-:W-:Y:S01]  /*86d0*/  FADD.FTZ R7, R180, R7 ;  /* 0x00000007b4077221 */ /* 0x000fe20000010000 */
[----:B------:R-:W-:Y:S01]  /*86e0*/  MUFU.EX2 R12, R12 ;  /* 0x0000000c000c7308 */ /* 0x000fe20000000800 */
[--C-:B------:R-:W-:Y:S01]  /*86f0*/  FFMA.FTZ R177, R15, UR10, -R61.reuse ;  /* 0x0000000a0fb17c23 */ /* 0x100fe2000801083d */
[----:B------:R-:W-:Y:S01]  /*8700*/  FFMA.FTZ R20, R20, UR10, -R61 ;  /* 0x0000000a14147c23 */ /* 0x000fe2000801083d */
[----:B------:R-:W-:Y:S01]  /*8710*/  FADD.FTZ R2, R182, R7 ;  /* 0x00000007b6027221 */ /* 0x000fe20000010000 */
[--C-:B------:R-:W-:Y:S01]  /*8720*/  FFMA.FTZ R179, R21, UR10, -R61.reuse ;  /* 0x0000000a15b37c23 */ /* 0x100fe2000801083d */
[--C-:B------:R-:W-:Y:S01]  /*8730*/  FFMA.FTZ R24, R24, UR10, -R61.reuse ;  /* 0x0000000a18187c23 */ /* 0x100fe2000801083d */
[--C-:B------:R-:W-:Y:S01]  /*8740*/  FFMA.FTZ R173, R25, UR10, -R61.reuse ;  /* 0x0000000a19ad7c23 */ /* 0x100fe2000801083d */
[----:B------:R-:W-:Y:S01]  /*8750*/  FADD.FTZ R7, R67, R2 ;  /* 0x0000000243077221 */ /* 0x000fe20000010000 */
[----:B------:R-:W-:Y:S01]  /*8760*/  MUFU.EX2 R181, R181 ;  /* 0x000000b500b57308 */ /* 0x000fe20000000800 */
[--C-:B------:R-:W-:Y:S01]  /*8770*/  FFMA.FTZ R26, R26, UR10, -R61.reuse ;  /* 0x0000000a1a1a7c23 */ /* 0x100fe2000801083d */
[----:B------:R-:W-:Y:S01]  /*8780*/  FFMA.FTZ R175, R27, UR10, -R61 ;  /* 0x0000000a1baf7c23 */ /* 0x000fe2000801083d */
[----:B------:R-:W-:Y:S01]  /*8790*/  FADD.FTZ R2, R176, R7 ;  /* 0x00000007b0027221 */ /* 0x000fe20000010000 */
[----:B------:R-:W-:Y:S01]  /*87a0*/  F2FP.F16.F32.PACK_AB R176, R5, R176 ;  /* 0x000000b005b0723e */ /* 0x000fe200000000ff */
[--C-:B------:R-:W-:Y:S01]  /*87b0*/  FFMA.FTZ R28, R28, UR10, -R61.reuse ;  /* 0x0000000a1c1c7c23 */ /* 0x100fe2000801083d */
[--C-:B------:R-:W-:Y:S01]  /*87c0*/  FFMA.FTZ R169, R29, UR10, -R61.reuse ;  /* 0x0000000a1da97c23 */ /* 0x100fe2000801083d */
        /* <DEDUP_REMOVED lines=21> */
[----:B------:R-:W-:Y:S01]  /*8920*/  FSEL R7, R9, RZ, P2 ;  /* 0x000000ff09077208 */ /* 0x000fe20001000000 */
[--C-:B------:R-:W-:Y:S01]  /*8930*/  FFMA.FTZ R42, R42, UR10, -R61.reuse ;  /* 0x0000000a2a2a7c23 */ /* 0x100fe2000801083d */
[--C-:B------:R-:W-:Y:S01]  /*8940*/  FFMA.FTZ R10, R10, UR10, -R61.reuse ;  /* 0x0000000a0a0a7c23 */ /* 0x100fe2000801083d */
[----:B------:R-:W-:Y:S01]  /*8950*/  FADD.FTZ R11, R35, R2 ;  /* 0x00000002230b7221 */ /* 0x000fe20000010000 */
[----:B------:R-:W-:Y:S01]  /*8960*/  MUFU.EX2 R177, R177 ;  /* 0x000000b100b17308 */ /* 0x000fe20000000800 */
[----:B------:R-:W-:Y:S01]  /*8970*/  FADD.FTZ R7, -R7, R6 ;  /* 0x0000000607077221 */ /* 0x000fe20000010100 */
[----:B------:R-:W-:Y:S01]  /*8980*/  FFMA.FTZ R44, R44, UR10, -R61 ;  /* 0x0000000a2c2c7c23 */ /* 0x000fe2000801083d */
[----:B------:R-:W-:Y:S01]  /*8990*/  FADD.FTZ R2, R168, R11 ;  /* 0x0000000ba8027221 */ /* 0x000fe20000010000 */
[--C-:B------:R-:W-:Y:S01]  /*89a0*/  FFMA.FTZ R50, R50, UR10, -R61.reuse ;  /* 0x0000000a32327c23 */ /* 0x100fe2000801083d */
[----:B------:R-:W-:Y:S01]  /*89b0*/  FMUL.FTZ R6, R7, UR10 ;  /* 0x0000000a07067c20 */ /* 0x000fe20008410000 */
[--C-:B------:R-:W-:Y:S01]  /*89c0*/  FFMA.FTZ R46, R46, UR10, -R61.reuse ;  /* 0x0000000a2e2e7c23 */ /* 0x100fe2000801083d */
[----:B------:R-:W-:Y:S01]  /*89d0*/  FADD.FTZ R7, R37, R2 ;  /* 0x0000000225077221 */ /* 0x000fe20000010000 */
[----:B------:R-:W-:Y:S01]  /*89e0*/  MUFU.EX2 R47, R56 ;  /* 0x00000038002f7308 */ /* 0x000fe20000000800 */
[--C-:B------:R-:W-:Y:S01]  /*89f0*/  FFMA.FTZ R14, R14, UR10, -R61.reuse ;  /* 0x0000000a0e0e7c23 */ /* 0x100fe2000801083d */
[----:B------:R-:W-:Y:S01]  /*8a00*/  FFMA.FTZ R48, R48, UR10, -R61 ;  /* 0x0000000a30307c23 */ /* 0x000fe2000801083d */
[----:B------:R-:W-:Y:S01]  /*8a10*/  FADD.FTZ R2, R170, R7 ;  /* 0x00000007aa027221 */ /* 0x000fe20000010000 */
[----:B------:R-:W-:Y:S01]  /*8a20*/  IMAD.U32 R13, RZ, RZ, UR47 ;  /* 0x0000002fff0d7e24 */ /* 0x000fe2000f8e00ff */
[----:B------:R-:W-:Y:S01]  /*8a30*/  ISETP.GT.AND P2, PT, R3, UR61, PT ;  /* 0x0000003d03007c0c */ /* 0x000fe2000bf44270 */
[----:B------:R-:W-:Y:S01]  /*8a40*/  UMOV UR47, UR60 ;  /* 0x0000003c002f7c82 */ /* 0x000fe20008000000 */
[----:B------:R-:W-:Y:S01]  /*8a50*/  FADD.FTZ R7, R39, R2 ;  /* 0x0000000227077221 */ /* 0x000fe20000010000 */
[----:B------:R-:W0:Y:S01]  /*8a60*/  MUFU.EX2 R6, R6 ;  /* 0x0000000600067308 */ /* 0x000e220000000800 */
[----:B------:R-:W-:Y:S01]  /*8a70*/  @!P1 LEA R13, R13, UR41, 0x3 ;  /* 0x000000290d0d9c11 */ /* 0x000fe2000f8e18ff */
[-C--:B------:R-:W-:Y:S01]  /*8a80*/  FMUL.FTZ R145, R145, R4.reuse ;  /* 0x0000000491917220 */ /* 0x080fe20000410000 */
[----:B--2---:R-:W-:Y:S01]  /*8a90*/  FADD.FTZ R2, R164, R7 ;  /* 0x00000007a4027221 */ /* 0x004fe20000010000 */
[-C--:B------:R-:W-:Y:S01]  /*8aa0*/  FMUL.FTZ R148, R148, R4.reuse ;  /* 0x0000000494947220 */ /* 0x080fe20000410000 */
[----:B------:R-:W-:Y:S01]  /*8ab0*/  FMUL.FTZ R149, R149, R4 ;  /* 0x0000000495957220 */ /* 0x000fe20000410000 */
[----:B------:R-:W-:-:S02]  /*8ac0*/  @!P1 VIADD R13, R13, 0x28860 ;  /* 0x000288600d0d9836 */ /* 0x000fc40000000000 */
[----:B----4-:R-:W-:Y:S01]  /*8ad0*/  FADD.FTZ R7, R41, R2 ;  /* 0x0000000229077221 */ /* 0x010fe20000010000 */
[----:B------:R-:W-:Y:S01]  /*8ae0*/  MUFU.EX2 R20, R20 ;  /* 0x0000001400147308 */ /* 0x000fe20000000800 */
[----:B------:R-:W-:Y:S01]  /*8af0*/  F2FP.F16.F32.PACK_AB R180, R180, R65 ;  /* 0x00000041b4b4723e */ /* 0x000fe200000000ff */
[----:B------:R-:W-:Y:S02]  /*8b00*/  VIADD R3, R3, 0xffffffff ;  /* 0xffffffff03037836 */ /* 0x000fe40000000000 */
[----:B-1----:R-:W-:Y:S01]  /*8b10*/  FADD.FTZ R2, R166, R7 ;  /* 0x00000007a6027221 */ /* 0x002fe20000010000 */
[----:B------:R-:W-:Y:S01]  /*8b20*/  @!P1 PRMT R13, RZ, 0x654, R13 ;  /* 0x00000654ff0d9816 */ /* 0x000fe2000000000d */
[----:B------:R-:W-:Y:S01]  /*8b30*/  IMAD.MOV.U32 R4, RZ, RZ, R8 ;  /* 0x000000ffff047224 */ /* 0x000fe200078e0008 */
[----:B------:R-:W-:Y:S01]  /*8b40*/  F2FP.F16.F32.PACK_AB R182, R67, R182 ;  /* 0x000000b643b6723e */ /* 0x000fe200000000ff */
[----:B-----5:R-:W-:Y:S01]  /*8b50*/  FADD.FTZ R11, R43, R2 ;  /* 0x000000022b0b7221 */ /* 0x020fe20000010000 */
[----:B------:R-:W1:Y:S01]  /*8b60*/  MUFU.EX2 R156, R156 ;  /* 0x0000009c009c7308 */ /* 0x000e620000000800 */
[----:B0-----:R-:W-:Y:S01]  /*8b70*/  FFMA.FTZ R7, R6, R0, R181 ;  /* 0x0000000006077223 */ /* 0x001fe200000100b5 */
[----:B------:R0:W-:Y:S01]  /*8b80*/  @!P1 SYNCS.ARRIVE.TRANS64.RED.A1T0 RZ, [R13+URZ], RZ ;  /* 0x000000ff0dff99a7 */ /* 0x0001e2000810043f */
[----:B------:R-:W-:Y:S01]  /*8b90*/  FADD.FTZ R2, R160, R11 ;  /* 0x0000000ba0027221 */ /* 0x000fe20000010000 */
[-C--:B------:R-:W-:Y:S01]  /*8ba0*/  FMUL.FTZ R90, R90, R6.reuse ;  /* 0x000000065a5a7220 */ /* 0x080fe20000410000 */
[----:B------:R-:W-:Y:S01]  /*8bb0*/  FADD.FTZ R0, R12, R7 ;  /* 0x000000070c007221 */ /* 0x000fe20000010000 */
[-C--:B------:R-:W-:Y:S01]  /*8bc0*/  FMUL.FTZ R91, R91, R6.reuse ;  /* 0x000000065b5b7220 */ /* 0x080fe20000410000 */
[----:B------:R-:W-:Y:S01]  /*8bd0*/  FADD.FTZ R11, R45, R2 ;  /* 0x000000022d0b7221 */ /* 0x000fe20000010000 */
[----:B------:R-:W2:Y:S01]  /*8be0*/  MUFU.EX2 R179, R179 ;  /* 0x000000b300b37308 */ /* 0x000ea20000000800 */
[----:B------:R-:W-:Y:S01]  /*8bf0*/  FADD.FTZ R7, R183, R0 ;  /* 0x00000000b7077221 */ /* 0x000fe20000010000 */
[-C--:B------:R-:W-:Y:S01]  /*8c00*/  FMUL.FTZ R94, R94, R6.reuse ;  /* 0x000000065e5e7220 */ /* 0x080fe20000410000 */
[----:B------:R-:W-:Y:S01]  /*8c10*/  FADD.FTZ R54, R162, R11 ;  /* 0x0000000ba2367221 */ /* 0x000fe20000010000 */
[-C--:B------:R-:W-:Y:S01]  /*8c20*/  FMUL.FTZ R95, R95, R6.reuse ;  /* 0x000000065f5f7220 */ /* 0x080fe20000410000 */
[----:B------:R-:W-:Y:S01]  /*8c30*/  FADD.FTZ R2, R52, R7 ;  /* 0x0000000734027221 */ /* 0x000fe20000010000 */
[-C--:B------:R-:W-:Y:S01]  /*8c40*/  FMUL.FTZ R98, R98, R6.reuse ;  /* 0x0000000662627220 */ /* 0x080fe20000410000 */
[----:B------:R-:W-:Y:S01]  /*8c50*/  FADD.FTZ R7, R47, R54 ;  /* 0x000000362f077221 */ /* 0x000fe20000010000 */
[----:B------:R-:W3:Y:S01]  /*8c60*/  MUFU.EX2 R53, R53 ;  /* 0x0000003500357308 */ /* 0x000ee20000000800 */
[----:B------:R-:W-:Y:S01]  /*8c70*/  FADD.FTZ R5, R177, R2 ;  /* 0x00000002b1057221 */ /* 0x000fe20000010000 */
[-C--:B------:R-:W-:Y:S01]  /*8c80*/  FMUL.FTZ R99, R99, R6.reuse ;  /* 0x0000000663637220 */ /* 0x080fe20000410000 */
[----:B-1----:R-:W-:Y:S01]  /*8c90*/  FADD.FTZ R54, R156, R7 ;  /* 0x000000079c367221 */ /* 0x002fe20000010000 */
[-C--:B------:R-:W-:Y:S01]  /*8ca0*/  FMUL.FTZ R102, R102, R6.reuse ;  /* 0x0000000666667220 */ /* 0x080fe20000410000 */
[----:B------:R-:W-:Y:S01]  /*8cb0*/  FADD.FTZ R2, R20, R5 ;  /* 0x0000000514027221 */ /* 0x000fe20000010000 */
[-C--:B------:R-:W-:Y:S01]  /*8cc0*/  FMUL.FTZ R103, R103, R6.reuse ;  /* 0x0000000667677220 */ /* 0x080fe20000410000 */
[-C--:B------:R-:W-:Y:S01]  /*8cd0*/  FMUL.FTZ R106, R106, R6.reuse ;  /* 0x000000066a6a7220 */ /* 0x080fe20000410000 */
[----:B------:R-:W1:Y:S01]  /*8ce0*/  MUFU.EX2 R24, R24 ;  /* 0x0000001800187308 */ /* 0x000e620000000800 */
[----:B--2---:R-:W-:Y:S01]  /*8cf0*/  FADD.FTZ R5, R179, R2 ;  /* 0x00000002b3057221 */ /* 0x004fe20000010000 */
[-C--:B------:R-:W-:Y:S01]  /*8d00*/  FMUL.FTZ R107, R107, R6.reuse ;  /* 0x000000066b6b7220 */ /* 0x080fe20000410000 */
[-C--:B------:R-:W-:Y:S01]  /*8d10*/  FMUL.FTZ R110, R110, R6.reuse ;  /* 0x000000066e6e7220 */ /* 0x080fe20000410000 */
[-C--:B------:R-:W-:Y:S01]  /*8d20*/  FMUL.FTZ R111, R111, R6.reuse ;  /* 0x000000066f6f7220 */ /* 0x080fe20000410000 */
[-C--:B------:R-:W-:Y:S01]  /*8d30*/  FMUL.FTZ R114, R114, R6.reuse ;  /* 0x0000000672727220 */ /* 0x080fe20000410000 */
[-C--:B------:R-:W-:Y:S01]  /*8d40*/  FMUL.FTZ R115, R115, R6.reuse ;  /* 0x0000000673737220 */ /* 0x080fe20000410000 */
[-C--:B------:R-:W-:Y:S01]  /*8d50*/  FMUL.FTZ R118, R118, R6.reuse ;  /* 0x0000000676767220 */ /* 0x080fe20000410000 */
[----:B------:R-:W-:Y:S01]  /*8d60*/  MUFU.EX2 R158, R158 ;  /* 0x0000009e009e7308 */ /* 0x000fe20000000800 */
[----:B---3--:R-:W-:Y:S01]  /*8d70*/  FADD.FTZ R7, R53, R54 ;  /* 0x0000003635077221 */ /* 0x008fe20000010000 */
[-C--:B------:R-:W-:Y:S01]  /*8d80*/  FMUL.FTZ R119, R119, R6.reuse ;  /* 0x0000000677777220 */ /* 0x080fe20000410000 */
        /* <DEDUP_REMOVED lines=13> */
[----:B------:R-:W-:Y:S01]  /*8e60*/  MUFU.EX2 R55, R55 ;  /* 0x0000003700377308 */ /* 0x000fe20000000800 */
[-C--:B------:R-:W-:Y:S01]  /*8e70*/  FMUL.FTZ R143, R143, R6.reuse ;  /* 0x000000068f8f7220 */ /* 0x080fe20000410000 */
[-C--:B------:R-:W-:Y:S01]  /*8e80*/  FMUL.FTZ R146, R146, R6.reuse ;  /* 0x0000000692927220 */ /* 0x080fe20000410000 */
[-C--:B------:R-:W-:Y:S01]  /*8e90*/  FMUL.FTZ R147, R147, R6.reuse ;  /* 0x0000000693937220 */ /* 0x080fe20000410000 */
[-C--:B------:R-:W-:Y:S01]  /*8ea0*/  FMUL.FTZ R150, R150, R6.reuse ;  /* 0x0000000696967220 */ /* 0x080fe20000410000 */
[----:B------:R-:W-:Y:S01]  /*8eb0*/  FMUL.FTZ R151, R151, R6 ;  /* 0x0000000697977220 */ /* 0x000fe20000410000 */
[----:B------:R-:W-:Y:S01]  /*8ec0*/  F2FP.F16.F32.PACK_AB R178, R31, R178 ;  /* 0x000000b21fb2723e */ /* 0x000fe200000000ff */
[----:B------:R-:W-:Y:S01]  /*8ed0*/  IMAD.MOV.U32 R6, RZ, RZ, R9 ;  /* 0x000000ffff067224 */ /* 0x000fe200078e0009 */
[----:B------:R-:W1:Y:S01]  /*8ee0*/  MUFU.EX2 R26, R26 ;  /* 0x0000001a001a7308 */ /* 0x000e620000000800 */
[----:B--2---:R-:W-:Y:S01]  /*8ef0*/  FADD.FTZ R5, R173, R2 ;  /* 0x00000002ad057221 */ /* 0x004fe20000010000 */
[----:B------:R-:W-:-:S02]  /*8f00*/  F2FP.F16.F32.PACK_AB R172, R33, R172 ;  /* 0x000000ac21ac723e */ /* 0x000fc400000000ff */
[----:B------:R-:W-:Y:S02]  /*8f10*/  F2FP.F16.F32.PACK_AB R174, R35, R174 ;  /* 0x000000ae23ae723e */ /* 0x000fe400000000ff */
[----:B------:R-:W-:Y:S02]  /*8f20*/  F2FP.F16.F32.PACK_AB R168, R37, R168 ;  /* 0x000000a825a8723e */ /* 0x000fe400000000ff */
[----:B------:R-:W-:Y:S01]  /*8f30*/  MUFU.EX2 R152, R152 ;  /* 0x0000009800987308 */ /* 0x000fe20000000800 */
[----:B------:R-:W-:Y:S02]  /*8f40*/  F2FP.F16.F32.PACK_AB R170, R39, R170 ;  /* 0x000000aa27aa723e */ /* 0x000fe400000000ff */
[----:B------:R-:W-:Y:S02]  /*8f50*/  F2FP.F16.F32.PACK_AB R164, R41, R164 ;  /* 0x000000a429a4723e */ /* 0x000fe400000000ff */
[----:B------:R-:W-:Y:S02]  /*8f60*/  F2FP.F16.F32.PACK_AB R166, R43, R166 ;  /* 0x000000a62ba6723e */ /* 0x000fe400000000ff */
[----:B------:R-:W-:Y:S01]  /*8f70*/  F2FP.F16.F32.PACK_AB R160, R45, R160 ;  /* 0x000000a02da0723e */ /* 0x000fe200000000ff */
[----:B------:R-:W2:Y:S01]  /*8f80*/  MUFU.EX2 R175, R175 ;  /* 0x000000af00af7308 */ /* 0x000ea20000000800 */
[----:B-1----:R-:W-:Y:S01]  /*8f90*/  FADD.FTZ R2, R26, R5 ;  /* 0x000000051a027221 */ /* 0x002fe20000010000 */
        /* <DEDUP_REMOVED lines=8> */
[----:B------:R-:W1:Y:S01]  /*9020*/  MUFU.EX2 R28, R28 ;  /* 0x0000001c001c7308 */ /* 0x000e620000000800 */
[----:B--2---:R-:W-:-:S07]  /*9030*/  FADD.FTZ R5, R175, R2 ;  /* 0x00000002af057221 */ /* 0x004fce0000010000 */
[----:B------:R-:W2:Y:S08]  /*9040*/  MUFU.EX2 R154, R154 ;  /* 0x0000009a009a7308 */ /* 0x000eb00000000800 */
[----:B------:R3:W-:Y:S01]  /*9050*/  MUFU.EX2 R0, R36 ;  /* 0x0000002400007308 */ /* 0x0007e20000000800 */
[C---:B-1----:R-:W-:Y:S01]  /*9060*/  FADD.FTZ R2, R28.reuse, R5 ;  /* 0x000000051c027221 */ /* 0x042fe20000010000 */
[----:B------:R-:W-:-:S06]  /*9070*/  F2FP.F16.F32.PACK_AB R175, R28, R175 ;  /* 0x000000af1caf723e */ /* 0x000fcc00000000ff */
[----:B------:R-:W1:Y:S01]  /*9080*/  MUFU.EX2 R169, R169 ;  /* 0x000000a900a97308 */ /* 0x000e620000000800 */
[----:B---3--:R-:W-:Y:S01]  /*9090*/  FADD.FTZ R36, R158, R7 ;  /* 0x000000079e247221 */ /* 0x008fe20000010000 */
[----:B------:R-:W-:-:S03]  /*90a0*/  F2FP.F16.F32.PACK_AB R158, R55, R158 ;  /* 0x0000009e379e723e */ /* 0x000fc600000000ff */
[----:B------:R-:W-:-:S03]  /*90b0*/  FADD.FTZ R7, R55, R36 ;  /* 0x0000002437077221 */ /* 0x000fc60000010000 */
[----:B------:R-:W3:Y:S01]  /*90c0*/  MUFU.EX2 R59, R63 ;  /* 0x0000003f003b7308 */ /* 0x000ee20000000800 */
[----:B------:R-:W-:Y:S01]  /*90d0*/  FADD.FTZ R36, R152, R7 ;  /* 0x0000000798247221 */ /* 0x000fe20000010000 */
[----:B------:R-:W-:-:S03]  /*90e0*/  F2FP.F16.F32.PACK_AB R152, R57, R152 ;  /* 0x000000983998723e */ /* 0x000fc600000000ff */
[----:B------:R-:W-:-:S03]  /*90f0*/  FADD.FTZ R7, R57, R36 ;  /* 0x0000002439077221 */ /* 0x000fc60000010000 */
[----:B------:R-:W4:Y:S01]  /*9100*/  MUFU.EX2 R30, R30 ;  /* 0x0000001e001e7308 */ /* 0x000f220000000800 */
[----:B--2---:R-:W-:Y:S01]  /*9110*/  FADD.FTZ R36, R154, R7 ;  /* 0x000000079a247221 */ /* 0x004fe20000010000 */
[----:B-1----:R-:W-:-:S06]  /*9120*/  FADD.FTZ R5, R169, R2 ;  /* 0x00000002a9057221 */ /* 0x002fcc0000010000 */
[----:B------:R-:W1:Y:S01]  /*9130*/  MUFU.EX2 R171, R171 ;  /* 0x000000ab00ab7308 */ /* 0x000e620000000800 */
[C---:B---3--:R-:W-:Y:S01]  /*9140*/  FADD.FTZ R2, R59.reuse, R36 ;  /* 0x000000243b027221 */ /* 0x048fe20000010000 */
[----:B------:R-:W-:-:S06]  /*9150*/  F2FP.F16.F32.PACK_AB R154, R59, R154 ;  /* 0x0000009a3b9a723e */ /* 0x000fcc00000000ff */
[----:B------:R-:W2:Y:S01]  /*9160*/  MUFU.EX2 R32, R32 ;  /* 0x0000002000207308 */ /* 0x000ea20000000800 */
[C---:B----4-:R-:W-:Y:S01]  /*9170*/  FADD.FTZ R36, R30.reuse, R5 ;  /* 0x000000051e247221 */ /* 0x050fe20000010000 */
[----:B------:R-:W-:-:S06]  /*9180*/  F2FP.F16.F32.PACK_AB R169, R30, R169 ;  /* 0x000000a91ea9723e */ /* 0x000fcc00000000ff */
[----:B------:R-:W3:Y:S01]  /*9190*/  MUFU.EX2 R165, R165 ;  /* 0x000000a500a57308 */ /* 0x000ee20000000800 */
[----:B-1----:R-:W-:-:S07]  /*91a0*/  FADD.FTZ R5, R171, R36 ;  /* 0x00000024ab057221 */ /* 0x002fce0000010000 */
[----:B------:R-:W1:Y:S01]  /*91b0*/  MUFU.EX2 R34, R34 ;  /* 0x0000002200227308 */ /* 0x000e620000000800 */
[C---:B--2---:R-:W-:Y:S01]  /*91c0*/  FADD.FTZ R36, R32.reuse, R5 ;  /* 0x0000000520247221 */ /* 0x044fe20000010000 */
[----:B------:R-:W-:-:S06]  /*91d0*/  F2FP.F16.F32.PACK_AB R171, R32, R171 ;  /* 0x000000ab20ab723e */ /* 0x000fcc00000000ff */
[----:B------:R-:W2:Y:S01]  /*91e0*/  MUFU.EX2 R167, R167 ;  /* 0x000000a700a77308 */ /* 0x000ea20000000800 */
[----:B---3--:R-:W-:-:S07]  /*91f0*/  FADD.FTZ R5, R165, R36 ;  /* 0x00000024a5057221 */ /* 0x008fce0000010000 */
[----:B------:R-:W3:Y:S01]  /*9200*/  MUFU.EX2 R161, R161 ;  /* 0x000000a100a17308 */ /* 0x000ee20000000800 */
[C---:B-1----:R-:W-:Y:S01]  /*9210*/  FADD.FTZ R36, R34.reuse, R5 ;  /* 0x0000000522247221 */ /* 0x042fe20000010000 */
[----:B------:R-:W-:-:S06]  /*9220*/  F2FP.F16.F32.PACK_AB R165, R34, R165 ;  /* 0x000000a522a5723e */ /* 0x000fcc00000000ff */
[----:B------:R-:W1:Y:S01]  /*9230*/  MUFU.EX2 R38, R38 ;  /* 0x0000002600267308 */ /* 0x000e620000000800 */
[----:B--2---:R-:W-:Y:S01]  /*9240*/  FADD.FTZ R5, R167, R36 ;  /* 0x00000024a7057221 */ /* 0x004fe20000010000 */
[----:B------:R-:W-:-:S03]  /*9250*/  F2FP.F16.F32.PACK_AB R167, R0, R167 ;  /* 0x000000a700a7723e */ /* 0x000fc600000000ff */
[----:B------:R-:W-:-:S03]  /*9260*/  FADD.FTZ R36, R0, R5 ;  /* 0x0000000500247221 */ /* 0x000fc60000010000 */
[----:B------:R-:W2:Y:S01]  /*9270*/  MUFU.EX2 R49, R49 ;  /* 0x0000003100317308 */ /* 0x000ea20000000800 */
[----:B---3--:R-:W-:-:S07]  /*9280*/  FADD.FTZ R36, R161, R36 ;  /* 0x00000024a1247221 */ /* 0x008fce0000010000 */
[----:B------:R-:W3:Y:S01]  /*9290*/  MUFU.EX2 R40, R40 ;  /* 0x0000002800287308 */ /* 0x000ee20000000800 */
[C---:B-1----:R-:W-:Y:S01]  /*92a0*/  FADD.FTZ R36, R38.reuse, R36 ;  /* 0x0000002426247221 */ /* 0x042fe20000010000 */
[----:B------:R-:W-:-:S06]  /*92b0*/  F2FP.F16.F32.PACK_AB R161, R38, R161 ;  /* 0x000000a126a1723e */ /* 0x000fcc00000000ff */
[----:B------:R-:W1:Y:S01]  /*92c0*/  MUFU.EX2 R51, R51 ;  /* 0x0000003300337308 */ /* 0x000e620000000800 */
[----:B--2---:R-:W-:-:S07]  /*92d0*/  FADD.FTZ R36, R49, R36 ;  /* 0x0000002431247221 */ /* 0x004fce0000010000 */
[----:B------:R-:W2:Y:S01]  /*92e0*/  MUFU.EX2 R42, R42 ;  /* 0x0000002a002a7308 */ /* 0x000ea20000000800 */
[C---:B---3--:R-:W-:Y:S01]  /*92f0*/  FADD.FTZ R36, R40.reuse, R36 ;  /* 0x0000002428247221 */ /* 0x048fe20000010000 */
        /* <DEDUP_REMOVED lines=15> */
[----:B------:R-:W-:-:S03]  /*93f0*/  F2FP.F16.F32.PACK_AB R153, R46, R153 ;  /* 0x000000992e99723e */ /* 0x000fc600000000ff */
[----:B-1----:R-:W-:-:S04]  /*9400*/  FADD.FTZ R36, R155, R36 ;  /* 0x000000249b247221 */ /* 0x002fc80000010000 */
[C---:B--2---:R-:W-:Y:S01]  /*9410*/  FADD.FTZ R0, R48.reuse, R36 ;  /* 0x0000002430007221 */ /* 0x044fe20000010000 */
[----:B------:R-:W-:Y:S01]  /*9420*/  F2FP.F16.F32.PACK_AB R155, R48, R155 ;  /* 0x0000009b309b723e */ /* 0x000fe200000000ff */
[----:B0-----:R-:W-:Y:S06]  /*9430*/  @P2 BRA `(.L_x_1217) ;  /* 0xffffffc400dc2947 */ /* 0x001fec000383ffff */
[----:B------:R-:W-:Y:S01]  /*9440*/  IMAD.MOV.U32 R6, RZ, RZ, R9 ;  /* 0x000000ffff067224 */ /* 0x000fe200078e0009 */
[----:B------:R-:W-:Y:S01]  /*9450*/  UMOV UR47, UR60 ;  /* 0x0000003c002f7c82 */ /* 0x000fe20008000000 */
[----:B------:R-:W-:Y:S01]  /*9460*/  IMAD.MOV.U32 R4, RZ, RZ, R8 ;  /* 0x000000ffff047224 */ /* 0x000fe200078e0008 */
[----:B------:R-:W-:-:S06]  /*9470*/  UMOV UR50, UR59 ;  /* 0x0000003b00327c82 */ /* 0x000fcc0008000000 */
.L_x_1200:
[----:B------:R-:W-:Y:S01]  /*9480*/  ULDC UR6, c[0x0][0x448] ;  /* 0x0001120000067ab9 */ /* 0x000fe20000000800 */
[----:B------:R-:W-:Y:S01]  /*9490*/  ULDC UR11, c[0x0][0x9e4] ;  /* 0x00027900000b7ab9 */ /* 0x000fe20000000800 */
[----:B------:R-:W-:Y:S02]  /*94a0*/  UISETP.NE.AND UP0, UPT, UR6, 0x1, UPT ;  /* 0x000000010600788c */ /* 0x000fe4000bf05270 */
[----:B------:R-:W-:Y:S02]  /*94b0*/  UISETP.GE.AND UP1, UPT, UR11, 0x1, UPT ;  /* 0x000000010b00788c */ /* 0x000fe4000bf26270 */
[----:B------:R-:W-:Y:S02]  /*94c0*/  UIADD3 UR14, UR37, 0x7f, URZ ;  /* 0x0000007f250e7890 */ /* 0x000fe4000fffe03f */
[----:B------:R-:W-:Y:S02]  /*94d0*/  UIADD3 UR15, UR38, 0x1, -UR46 ;  /* 0x00000001260f7890 */ /* 0x000fe4000fffe82e */
[----:B------:R-:W-:Y:S01]  /*94e0*/  PLOP3.LUT P5, PT, PT, PT, UP1, 0x80, 0x0 ;  /* 0x000000000000781c */ /* 0x000fe20003faf018 */
[----:B------:R-:W-:-:S02]  /*94f0*/  ULDC UR19, c[0x0][0x9dc] ;  /* 0x0002770000137ab9 */ /* 0x000fc40000000800 */
[----:B------:R-:W-:Y:S01]  /*9500*/  @UP0 ULDC UR6, c[0x0][0x44c] ;  /* 0x0001130000060ab9 */ /* 0x000fe20000000800 */
[----:B------:R-:W-:Y:S01]  /*9510*/  @UP0 ULDC UR18, c[0x0][0x450] ;  /* 0x0001140000120ab9 */ /* 0x000fe20000000800 */
[----:B------:R-:W-:-:S04]  /*9520*/  UIMAD.WIDE.U32 UR6, UR14, UR6, URZ ;  /* 0x000000060e0672a5 */ /* 0x000fc8000f8e003f */
[----:B------:R-:W-:-:S04]  /*9530*/  @UP0 USHF.R.U32.HI UR14, URZ, UR18, UR7 ;  /* 0x000000123f0e0299 */ /* 0x000fc80008011607 */
[----:B------:R-:W-:-:S04]  /*9540*/  UIADD3 UR14, UR15, UR14, URZ ;  /* 0x0000000e0f0e7290 */ /* 0x000fc8000fffe03f */
[----:B------:R-:W-:Y:S01]  /*9550*/  UIADD3 UR19, UR14, -UR19, URZ ;  /* 0x800000130e137290 */ /* 0x000fe2000fffe03f */
[----:B------:R-:W-:Y:S11]  /*9560*/  @!P5 BRA `(.L_x_1218) ;  /* 0x000000000048d947 */ /* 0x000ff60003800000 */
[----:B------:R-:W-:Y:S02]  /*9570*/  UMOV UR18, UR14 ;  /* 0x0000000e00127c82 */ /* 0x000fe40008000000 */
        /* <DEDUP_REMOVED lines=10> */
.L_x_1219:
[----:B------:R-:W-:-:S11]  /*9620*/  UISETP.NE.AND UP1, UPT, UR11, 0x1, UPT ;  /* 0x000000010b00788c */ /* 0x000fd6000bf25270 */
[----:B------:R-:W-:Y:S02]  /*9630*/  @UP1 ULDC.64 UR6, c[0x0][0x9e8] ;  /* 0x00027a0000061ab9 */ /* 0x000fe40000000a00 */
[----:B------:R-:W-:-:S04]  /*9640*/  UIMAD.WIDE.U32 UR14, UR18, UR6, URZ ;  /* 0x00000006120e72a5 */ /* 0x000fc8000f8e003f */
[----:B------:R-:W-:-:S12]  /*9650*/  @UP1 USHF.R.U32.HI UR18, URZ, UR7, UR15 ;  /* 0x000000073f121299 */ /* 0x000fd8000801160f */
.L_x_1220:
[----:B------:R-:W-:-:S04]  /*9660*/  UIMAD UR11, UR18, UR11, URZ ;  /* 0x0000000b120b72a4 */ /* 0x000fc8000f8e023f */
[----:B------:R-:W-:-:S04]  /*9670*/  UISETP.LT.AND UP1, UPT, UR19, UR11, UPT ;  /* 0x0000000b1300728c */ /* 0x000fc8000bf21270 */
[----:B------:R-:W-:-:S12]  /*9680*/  USEL UR19, UR19, UR11, !UP1 ;  /* 0x0000000b13137287 */ /* 0x000fd8000c800000 */
.L_x_1218:
[----:B------:R-:W-:-:S04]  /*9690*/  UIADD3 UR19, UR19, 0x7f, URZ ;  /* 0x0000007f13137890 */ /* 0x000fc8000fffe03f */
[----:B------:R-:W-:-:S04]  /*96a0*/  USHF.R.S32.HI UR6, URZ, 0x1f, UR19 ;  /* 0x0000001f3f067899 */ /* 0x000fc80008011413 */
[----:B------:R-:W-:-:S04]  /*96b0*/  ULEA.HI UR6, UR6, UR19, URZ, 0x7 ;  /* 0x0000001306067291 */ /* 0x000fc8000f8f383f */
[----:B------:R-:W-:-:S04]  /*96c0*/  USHF.R.S32.HI UR6, URZ, 0x7, UR6 ;  /* 0x000000073f067899 */ /* 0x000fc80008011406 */
[----:B------:R-:W-:-:S04]  /*96d0*/  UISETP.LT.AND UP1, UPT, UR40, UR6, UPT ;  /* 0x000000062800728c */ /* 0x000fc8000bf21270 */
[----:B------:R-:W-:-:S06]  /*96e0*/  USEL UR57, UR40, UR6, !UP1 ;  /* 0x0000000628397287 */ /* 0x000fcc000c800000 */
[----:B------:R-:W-:-:S13]  /*96f0*/  ISETP.GE.AND P2, PT, R3, UR57, PT ;  /* 0x0000003903007c0c */ /* 0x000fda000bf46270 */
[----:B------:R-:W-:Y:S05]  /*9700*/  @!P2 BRA `(.L_x_1221) ;  /* 0x00000028000ca947 */ /* 0x000fea0003800000 */
[----:B------:R-:W-:Y:S01]  /*9710*/  IMAD.MOV.U32 R5, RZ, RZ, R6 ;  /* 0x000000ffff057224 */ /* 0x000fe200078e0006 */
[----:B------:R-:W-:Y:S01]  /*9720*/  UMOV UR59, UR50 ;  /* 0x00000032003b7c82 */ /* 0x000fe20008000000 */
[----:B------:R-:W-:Y:S01]  /*9730*/  IMAD.MOV.U32 R7, RZ, RZ, R4 ;  /* 0x000000ffff077224 */ /* 0x000fe200078e0004 */
[----:B------:R-:W-:Y:S01]  /*9740*/  UMOV UR58, UR47 ;  /* 0x0000002f003a7c82 */ /* 0x000fe20008000000 */
[----:B------:R-:W-:Y:S01]  /*9750*/  ULDC UR56, c[0x0][0x9d8] ;  /* 0x0002760000387ab9 */ /* 0x000fe20000000800 */
[----:B------:R-:W-:-:S05]  /*9760*/  ULDC UR55, c[0x0][0x988] ;  /* 0x0002620000377ab9 */ /* 0x000fca0000000800 */
.L_x_1230:
        /* <DEDUP_REMOVED lines=9> */
.L_x_1223:
[----:B------:R-:W-:Y:S01]  /*9800*/  ULEA UR6, UR47, UR41, 0x3 ;  /* 0x000000292f067291 */ /* 0x000fe2000f8e183f */
[----:B------:R-:W-:-:S05]  /*9810*/  IMAD.U32 R4, RZ, RZ, UR50 ;  /* 0x00000032ff047e24 */ /* 0x000fca000f8e00ff */
[----:B------:R-:W-:-:S04]  /*9820*/  SHF.L.U32 R4, R4, 0x1f, RZ ;  /* 0x0000001f04047819 */ /* 0x000fc800000006ff */
[----:B------:R0:W1:Y:S01]  /*9830*/  SYNCS.PHASECHK.TRANS64.TRYWAIT P2, [UR6+0x28830], R4 ;  /* 0x02883004ff0075a7 */ /* 0x0000620008040146 */
[----:B------:R-:W-:Y:S05]  /*9840*/  @!P0 BRA `(.L_x_1224) ;  /* 0x0000000000048947 */ /* 0x000fea0003800000 */
[----:B------:R-:W-:Y:S01]  /*9850*/  BPT.TRAP 0x1 ;  /* 0x000000040000795c */ /* 0x000fe20000300000 */
.L_x_1224:
[----:B-1----:R-:W-:Y:S05]  /*9860*/  @P2 BRA `(.L_x_1222) ;  /* 0x0000000000082947 */ /* 0x002fea0003800000 */
[----:B------:R-:W1:Y:S02]  /*9870*/  SYNCS.PHASECHK.TRANS64.TRYWAIT P2, [UR6+0x28830], R4 ;  /* 0x02883004ff0075a7 */ /* 0x000e640008040146 */
[----:B-1----:R-:W-:Y:S05]  /*9880*/  @!P2 BRA `(.L_x_1225) ;  /* 0x000001080090a947 */ /* 0x002fea0003800000 */
.L_x_1222:
        /* <DEDUP_REMOVED lines=47> */
.L_x_1227:
[----:B------:R-:W-:Y:S01]  /*9b80*/  ULEA UR6, UR58, UR41, 0x3 ;  /* 0x000000293a067291 */ /* 0x000fe2000f8e183f */
[----:B------:R-:W-:-:S05]  /*9b90*/  IMAD.U32 R4, RZ, RZ, UR59 ;  /* 0x0000003bff047e24 */ /* 0x000fca000f8e00ff */
[----:B------:R-:W-:-:S04]  /*9ba0*/  SHF.L.U32 R4, R4, 0x1f, RZ ;  /* 0x0000001f04047819 */ /* 0x000fc800000006ff */
[----:B------:R0:W1:Y:S01]  /*9bb0*/  SYNCS.PHASECHK.TRANS64.TRYWAIT P2, [UR6+0x28850], R4 ;  /* 0x02885004ff0075a7 */ /* 0x0000620008040146 */
[----:B------:R-:W-:Y:S05]  /*9bc0*/  @!P0 BRA `(.L_x_1228) ;  /* 0x0000000000048947 */ /* 0x000fea0003800000 */
[----:B------:R-:W-:Y:S01]  /*9bd0*/  BPT.TRAP 0x1 ;  /* 0x000000040000795c */ /* 0x000fe20000300000 */
.L_x_1228:
[----:B-1----:R-:W-:Y:S05]  /*9be0*/  @P2 BRA `(.L_x_1226) ;  /* 0x0000000000082947 */ /* 0x002fea0003800000 */
[----:B------:R-:W1:Y:S02]  /*9bf0*/  SYNCS.PHASECHK.TRANS64.TRYWAIT P2, [UR6+0x28850], R4 ;  /* 0x02885004ff0075a7 */ /* 0x000e640008040146 */
[----:B-1----:R-:W-:Y:S05]  /*9c00*/  @!P2 BRA `(.L_x_1229) ;  /* 0x0000010400c8a947 */ /* 0x002fea0003800000 */
.L_x_1226:
[----:B------:R-:W-:Y:S01]  /*9c10*/  UIADD3 UR6, UR41, 0x400, URZ ;  /* 0x0000040029067890 */ /* 0x000fe2000fffe03f */
[----:B------:R-:W-:Y:S01]  /*9c20*/  WARPGROUP.ARRIVE ;  /* 0x00000000000079c5 */ /* 0x000fe20000000000 */
[----:B------:R-:W-:Y:S01]  /*9c30*/  UMOV UR7, 0x40000040 ;  /* 0x4000004000077882 */ /* 0x000fe20000000000 */
[----:B------:R-:W-:Y:S01]  /*9c40*/  FMUL.FTZ R6, R24, UR56 ;  /* 0x0000003818067c20 */ /* 0x000fe20008410000 */
[----:B------:R-:W-:Y:S01]  /*9c50*/  USHF.R.U32.HI UR6, URZ, 0x4, UR6 ;  /* 0x000000043f067899 */ /* 0x000fe20008011606 */
[----:B------:R-:W-:Y:S01]  /*9c60*/  FMUL.FTZ R8, R25, UR56 ;  /* 0x0000003819087c20 */ /* 0x000fe20008410000 */
[----:B------:R-:W-:Y:S01]  /*9c70*/  FMUL.FTZ R11, R28, UR56 ;  /* 0x000000381c0b7c20 */ /* 0x000fe20008410000 */
[----:B------:R-:W-:Y:S01]  /*9c80*/  FMUL.FTZ R13, R29, UR56 ;  /* 0x000000381d0d7c20 */ /* 0x000fe20008410000 */
[----:B------:R-:W-:Y:S01]  /*9c90*/  ULOP3.LUT UR6, UR6, 0x3fff, URZ, 0xc0, !UPT ;  /* 0x00003fff06067892 */ /* 0x000fe2000f8ec03f */
[----:B------:R-:W2:Y:S01]  /*9ca0*/  MUFU.TANH R6, R6 ;  /* 0x0000000600067308 */ /* 0x000ea20000002400 */
[----:B------:R-:W-:Y:S01]  /*9cb0*/  FMUL.FTZ R15, R32, UR56 ;  /* 0x00000038200f7c20 */ /* 0x000fe20008410000 */
[----:B------:R-:W-:Y:S01]  /*9cc0*/  FMUL.FTZ R14, R31, UR56 ;  /* 0x000000381f0e7c20 */ /* 0x000fe20008410000 */
[----:B------:R-:W-:Y:S01]  /*9cd0*/  ULOP3.LUT UR6, UR6, 0x4000000, URZ, 0xfc, !UPT ;  /* 0x0400000006067892 */ /* 0x000fe2000f8efc3f */
[----:B------:R-:W-:Y:S01]  /*9ce0*/  FMUL.FTZ R21, R33, UR56 ;  /* 0x0000003821157c20 */ /* 0x000fe20008410000 */
[----:B------:R-:W-:Y:S01]  /*9cf0*/  FMUL.FTZ R31, R42, UR56 ;  /* 0x000000382a1f7c20 */ /* 0x000fe20008410000 */
[----:B------:R-:W-:Y:S01]  /*9d00*/  FMUL.FTZ R42, R53, UR56 ;  /* 0x00000038352a7c20 */ /* 0x000fe20008410000 */
[----:B------:R-:W-:Y:S01]  /*9d10*/  ULEA UR11, UR58, UR6, 0xb ;  /* 0x000000063a0b7291 */ /* 0x000fe2000f8e583f */
[----:B------:R-:W0:Y:S01]  /*9d20*/  MUFU.TANH R8, R8 ;  /* 0x0000000800087308 */ /* 0x000e220000002400 */
[----:B------:R-:W-:Y:S01]  /*9d30*/  FMUL.FTZ R25, R36, UR56 ;  /* 0x0000003824197c20 */ /* 0x000fe20008410000 */
[----:B-1----:R-:W-:Y:S01]  /*9d40*/  FMUL.FTZ R9, R27, UR56 ;  /* 0x000000381b097c20 */ /* 0x002fe20008410000 */
[----:B------:R-:W-:Y:S01]  /*9d50*/  FMUL.FTZ R27, R37, UR56 ;  /* 0x00000038251b7c20 */ /* 0x000fe20008410000 */
[----:B------:R-:W-:Y:S01]  /*9d60*/  FMUL.FTZ R29, R40, UR56 ;  /* 0x00000038281d7c20 */ /* 0x000fe20008410000 */
[----:B------:R-:W-:Y:S01]  /*9d70*/  FMUL.FTZ R12, R30, UR56 ;  /* 0x000000381e0c7c20 */ /* 0x000fe20008410000 */
[----:B------:R-:W-:Y:S01]  /*9d80*/  UMOV UR6, UR11 ;  /* 0x0000000b00067c82 */ /* 0x000fe20008000000 */
[----:B------:R-:W-:Y:S01]  /*9d90*/  FMUL.FTZ R30, R41, UR56 ;  /* 0x00000038291e7c20 */ /* 0x000fe20008410000 */
[----:B------:R-:W-:Y:S01]  /*9da0*/  HGMMA.64x128x16.F32 R88, R180, gdesc[UR4].tnspB, R88, gsb0 ;  /* 0x41e00004b4587df0 */ /* 0x000fe20008000858 */
[----:B------:R-:W-:Y:S01]  /*9db0*/  UIADD3 UR6, UR11, 0x80, URZ ;  /* 0x000000800b067890 */ /* 0x000fe2000fffe03f */
[----:B------:R-:W1:Y:S01]  /*9dc0*/  MUFU.TANH R11, R11 ;  /* 0x0000000b000b7308 */ /* 0x000e620000002400 */
[----:B------:R-:W-:Y:S01]  /*9dd0*/  UMOV UR7, 0x40000040 ;  /* 0x4000004000077882 */ /* 0x000fe20000000000 */
[----:B--2---:R-:W-:Y:S01]  /*9de0*/  FMNMX.FTZ R53, R6, R7, !PT ;  /* 0x0000000706357209 */ /* 0x004fe20007810000 */
[----:B------:R-:W-:Y:S01]  /*9df0*/  FMUL.FTZ R33, R44, UR56 ;  /* 0x000000382c217c20 */ /* 0x000fe20008410000 */
[----:B------:R-:W-:Y:S01]  /*9e00*/  FMUL.FTZ R24, R35, UR56 ;  /* 0x0000003823187c20 */ /* 0x000fe20008410000 */
[----:B------:R-:W-:Y:S01]  /*9e10*/  FMUL.FTZ R35, R45, UR56 ;  /* 0x000000382d237c20 */ /* 0x000fe20008410000 */
[----:B------:R-:W-:Y:S01]  /*9e20*/  FMUL.FTZ R37, R48, UR56 ;  /* 0x0000003830257c20 */ /* 0x000fe20008410000 */
[----:B0-----:R-:W-:Y:S01]  /*9e30*/  FMNMX.FTZ R4, R8, R53, !PT ;  /* 0x0000003508047209 */ /* 0x001fe20007810000 */
        /* <DEDUP_REMOVED lines=8> */
[----:B------:R-:W2:Y:S01]  /*9ec0*/  MUFU.TANH R15, R15 ;  /* 0x0000000f000f7308 */ /* 0x000ea20000002400 */
        /* <DEDUP_REMOVED lines=30> */
[----:B------:R-:W-:Y:S01]  /*a0b0*/  UMOV UR10, UR55 ;  /* 0x00000037000a7c82 */ /* 0x000fe20008000000 */
[----:B------:R-:W1:Y:S01]  /*a0c0*/  MUFU.TANH R29, R29 ;  /* 0x0000001d001d7308 */ /* 0x000e620000002400 */
[----:B0-----:R-:W-:Y:S01]  /*a0d0*/  FMNMX.FTZ R4, R25, R4, !PT ;  /* 0x0000000419047209 */ /* 0x001fe20007810000 */
[----:B------:R-:W-:Y:S01]  /*a0e0*/  FMUL.FTZ R71, R78, UR56 ;  /* 0x000000384e477c20 */ /* 0x000fe20008410000 */
[----:B------:R-:W-:Y:S01]  /*a0f0*/  FMUL.FTZ R72, R79, UR56 ;  /* 0x000000384f487c20 */ /* 0x000fe20008410000 */
[----:B------:R-:W-:Y:S01]  /*a100*/  FMUL.FTZ R63, R63, UR56 ;  /* 0x000000383f3f7c20 */ /* 0x000fe20008410000 */
[----:B------:R-:W-:Y:S01]  /*a110*/  FMUL.FTZ R76, R87, UR56 ;  /* 0x00000038574c7c20 */ /* 0x000fe20008410000 */
[----:B------:R-:W0:Y:S01]  /*a120*/  S2R R222, SR_TID.X ;  /* 0x0000000000de7919 */ /* 0x000e220000002100 */
[----:B------:R-:W-:Y:S01]  /*a130*/  ISETP.GT.AND P2, PT, R3, UR57, PT ;  /* 0x0000003903007c0c */ /* 0x000fe2000bf44270 */
[----:B------:R-:W3:Y:S01]  /*a140*/  MUFU.TANH R30, R30 ;  /* 0x0000001e001e7308 */ /* 0x000ee20000002400 */
[----:B--2---:R-:W-:Y:S01]  /*a150*/  FMNMX.FTZ R4, R27, R4, !PT ;  /* 0x000000041b047209 */ /* 0x004fe20007810000 */
[----:B------:R-:W-:Y:S01]  /*a160*/  UMOV UR59, UR50 ;  /* 0x00000032003b7c82 */ /* 0x000fe20008000000 */
[----:B------:R-:W-:-:S05]  /*a170*/  VIADD R3, R3, 0xffffffff ;  /* 0xffffffff03037836 */ /* 0x000fca0000000000 */
[----:B------:R-:W2:Y:S01]  /*a180*/  MUFU.TANH R33, R33 ;  /* 0x0000002100217308 */ /* 0x000ea20000002400 */
[----:B-1----:R-:W-:-:S07]  /*a190*/  FMNMX.FTZ R57, R29, R4, !PT ;  /* 0x000000041d397209 */ /* 0x002fce0007810000 */
[----:B------:R-:W1:Y:S01]  /*a1a0*/  MUFU.TANH R35, R35 ;  /* 0x0000002300237308 */ /* 0x000e620000002400 */
[----:B---3--:R-:W-:Y:S01]  /*a1b0*/  FMNMX.FTZ R4, R30, R57, !PT ;  /* 0x000000391e047209 */ /* 0x008fe20007810000 */
[----:B------:R-:W-:-:S06]  /*a1c0*/  FMUL.FTZ R57, R73, UR56 ;  /* 0x0000003849397c20 */ /* 0x000fcc0008410000 */
[----:B------:R-:W3:Y:S01]  /*a1d0*/  MUFU.TANH R37, R37 ;  /* 0x0000002500257308 */ /* 0x000ee20000002400 */
[----:B--2---:R-:W-:Y:S02]  /*a1e0*/  FMNMX.FTZ R4, R33, R4, !PT ;  /* 0x0000000421047209 */ /* 0x004fe40007810000 */
[----:B0-----:R-:W-:-:S05]  /*a1f0*/  SHF.R.U32.HI R222, RZ, 0x7, R222 ;  /* 0x00000007ffde7819 */ /* 0x001fca00000116de */
[----:B------:R-:W0:Y:S01]  /*a200*/  MUFU.TANH R39, R39 ;  /* 0x0000002700277308 */ /* 0x000e220000002400 */
[----:B-1----:R-:W-:-:S07]  /*a210*/  FMNMX.FTZ R4, R35, R4, !PT ;  /* 0x0000000423047209 */ /* 0x002fce0007810000 */
[----:B------:R-:W1:Y:S01]  /*a220*/  MUFU.TANH R41, R41 ;  /* 0x0000002900297308 */ /* 0x000e620000002400 */
[----:B---3--:R-:W-:-:S07]  /*a230*/  FMNMX.FTZ R4, R37, R4, !PT ;  /* 0x0000000425047209 */ /* 0x008fce0007810000 */
        /* <DEDUP_REMOVED lines=10> */
[----:B-1----:R-:W-:Y:S01]  /*a2e0*/  FMNMX.FTZ R4, R46, R61, !PT ;  /* 0x0000003d2e047209 */ /* 0x002fe20007810000 */
[----:B------:R-:W-:Y:S02]  /*a2f0*/  WARPGROUP.DEPBAR.LE gsb0, 0x0 ;  /* 0x00008000000079c5 */ /* 0x000fe40000010000 */
[----:B------:R-:W-:-:S04]  /*a300*/  WARPGROUP.ARRIVE ;  /* 0x00000000000079c5 */ /* 0x000fc80000000000 */
[----:B------:R-:W1:Y:S01]  /*a310*/  MUFU.TANH R52, R52 ;  /* 0x0000003400347308 */ /* 0x000e620000002400 */
[----:B--2---:R-:W-:Y:S01]  /*a320*/  FMNMX.FTZ R4, R49, R4, !PT ;  /* 0x0000000431047209 */ /* 0x004fe20007810000 */
[----:B------:R-:W-:Y:S01]  /*a330*/  HGMMA.64x128x16.F32 R88, R176, gdesc[UR4].tnspB, R88, gsb0 ;  /* 0x41e00004b0587df0 */ /* 0x000fe20008000858 */
[----:B------:R-:W-:Y:S01]  /*a340*/  UIADD3 UR6, UR11, 0x100, URZ ;  /* 0x000001000b067890 */ /* 0x000fe2000fffe03f */
        /* <DEDUP_REMOVED lines=22> */
[----:B------:R-:W-:Y:S01]  /*a4b0*/  FMUL.FTZ R65, R66, UR56 ;  /* 0x0000003842417c20 */ /* 0x000fe20008410000 */
[----:B------:R-:W-:Y:S01]  /*a4c0*/  FMUL.FTZ R66, R67, UR56 ;  /* 0x0000003843427c20 */ /* 0x000fe20008410000 */
[----:B------:R-:W-:Y:S01]  /*a4d0*/  FMUL.FTZ R67, R70, UR56 ;  /* 0x0000003846437c20 */ /* 0x000fe20008410000 */
[----:B------:R-:W-:Y:S01]  /*a4e0*/  FMUL.FTZ R70, R75, UR56 ;  /* 0x000000384b467c20 */ /* 0x000fe20008410000 */
[----:B------:R-:W-:Y:S02]  /*a4f0*/  FMUL.FTZ R75, R86, UR56 ;  /* 0x00000038564b7c20 */ /* 0x000fe40008410000 */
[----:B------:R-:W0:Y:S01]  /*a500*/  MUFU.TANH R62, R62 ;  /* 0x0000003e003e7308 */ /* 0x000e220000002400 */
[----:B-1----:R-:W-:-:S07]  /*a510*/  FMNMX.FTZ R69, R61, R4, !PT ;  /* 0x000000043d457209 */ /* 0x002fce0007810000 */
[----:B------:R-:W1:Y:S01]  /*a520*/  MUFU.TANH R10, R10 ;  /* 0x0000000a000a7308 */ /* 0x000e620000002400 */
[----:B--2---:R-:W-:-:S07]  /*a530*/  FMNMX.FTZ R69, R64, R69, !PT ;  /* 0x0000004540457209 */ /* 0x004fce0007810000 */
[----:B------:R-:W2:Y:S01]  /*a540*/  MUFU.TANH R9, R9 ;  /* 0x0000000900097308 */ /* 0x000ea20000002400 */
[----:B0-----:R-:W-:Y:S01]  /*a550*/  FMNMX.FTZ R4, R62, R69, !PT ;  /* 0x000000453e047209 */ /* 0x001fe20007810000 */
[----:B------:R-:W-:Y:S01]  /*a560*/  FMUL.FTZ R69, R74, UR56 ;  /* 0x000000384a457c20 */ /* 0x000fe20008410000 */
[----:B------:R-:W-:-:S03]  /*a570*/  FMUL.FTZ R74, R83, UR56 ;  /* 0x00000038534a7c20 */ /* 0x000fc60008410000 */
[----:B------:R-:W0:Y:S02]  /*a580*/  SHFL.BFLY PT, R73, R4, 0x2, 0x1f ;  /* 0x0c401f0004497f89 */ /* 0x000e2400000e0000 */
[----:B------:R-:W3:Y:S08]  /*a590*/  MUFU.TANH R12, R12 ;  /* 0x0000000c000c7308 */ /* 0x000ef00000002400 */
[----:B------:R-:W4:Y:S08]  /*a5a0*/  MUFU.TANH R14, R14 ;  /* 0x0000000e000e7308 */ /* 0x000f300000002400 */
[----:B------:R-:W5:Y:S01]  /*a5b0*/  MUFU.TANH R20, R20 ;  /* 0x0000001400147308 */ /* 0x000f620000002400 */
[----:B0-----:R-:W-:Y:S01]  /*a5c0*/  FMNMX.FTZ R77, R4, R73, !PT ;  /* 0x00000049044d7209 */ /* 0x001fe20007810000 */
[----:B------:R-:W-:-:S06]  /*a5d0*/  FMUL.FTZ R73, R82, UR56 ;  /* 0x0000003852497c20 */ /* 0x000fcc0008410000 */
[----:B------:R-:W0:Y:S01]  /*a5e0*/  MUFU.TANH R24, R24 ;  /* 0x0000001800187308 */ /* 0x000e220000002400 */
[----:B------:R-:W1:Y:S07]  /*a5f0*/  SHFL.BFLY PT, R4, R77, 0x1, 0x1f ;  /* 0x0c201f004d047f89 */ /* 0x000e6e00000e0000 */
[----:B------:R-:W0:Y:S01]  /*a600*/  MUFU.TANH R26, R26 ;  /* 0x0000001a001a7308 */ /* 0x000e220000002400 */
[----:B------:R-:W-:Y:S02]  /*a610*/  WARPGROUP.DEPBAR.LE gsb0, 0x0 ;  /* 0x00008000000079c5 */ /* 0x000fe40000010000 */
[----:B------:R-:W-:-:S05]  /*a620*/  WARPGROUP.ARRIVE ;  /* 0x00000000000079c5 */ /* 0x000fca0000000000 */
[----:B------:R-:W0:Y:S01]  /*a630*/  MUFU.TANH R28, R28 ;  /* 0x0000001c001c7308 */ /* 0x000e220000002400 */
[----:B------:R-:W-:Y:S01]  /*a640*/  HGMMA.64x128x16.F32 R88, R172, gdesc[UR4].tnspB, R88, gsb0 ;  /* 0x41e00004ac587df0 */ /* 0x000fe20008000858 */
[----:B------:R-:W-:Y:S01]  /*a650*/  UIADD3 UR6, UR11, 0x180, URZ ;  /* 0x000001800b067890 */ /* 0x000fe2000fffe03f */
[----:B------:R-:W-:-:S05]  /*a660*/  UMOV UR7, 0x40000040 ;  /* 0x4000004000077882 */ /* 0x000fca0000000000 */
[----:B------:R-:W0:Y:S01]  /*a670*/  MUFU.TANH R31, R31 ;  /* 0x0000001f001f7308 */ /* 0x000e220000002400 */
[----:B-1----:R-:W-:-:S05]  /*a680*/  FMNMX.FTZ R4, R77, R4, !PT ;  /* 0x000000044d047209 */ /* 0x002fca0007810000 */
[C---:B------:R-:W-:Y:S02]  /*a690*/  FMUL.FTZ R78, R4.reuse, UR10 ;  /* 0x0000000a044e7c20 */ /* 0x040fe40008410000 */
[----:B------:R-:W1:Y:S01]  /*a6a0*/  MUFU.TANH R32, R32 ;  /* 0x0000002000207308 */ /* 0x000e620000002400 */
[----:B------:R-:W-:Y:S01]  /*a6b0*/  FADD.FTZ R7, -R4, R7 ;  /* 0x0000000704077221 */ /* 0x000fe20000010100 */
[--C-:B------:R-:W-:Y:S01]  /*a6c0*/  FFMA.FTZ R180, R6, UR10, -R78.reuse ;  /* 0x0000000a06b47c23 */ /* 0x100fe2000801084e */
[----:B------:R-:W-:Y:S01]  /*a6d0*/  FMNMX.FTZ R6, R10, R5, !PT ;  /* 0x000000050a067209 */ /* 0x000fe20007810000 */
[--C-:B------:R-:W-:Y:S01]  /*a6e0*/  FFMA.FTZ R182, R11, UR10, -R78.reuse ;  /* 0x0000000a0bb67c23 */ /* 0x100fe2000801084e */
[--C-:B------:R-:W-:Y:S01]  /*a6f0*/  FFMA.FTZ R79, R13, UR10, -R78.reuse ;  /* 0x0000000a0d4f7c23 */ /* 0x100fe2000801084e */
[--C-:B------:R-:W-:Y:S01]  /*a700*/  FFMA.FTZ R178, R25, UR10, -R78.reuse ;  /* 0x0000000a19b27c23 */ /* 0x100fe2000801084e */
[----:B--2---:R-:W-:Y:S01]  /*a710*/  FMNMX.FTZ R11, R9, R6, !PT ;  /* 0x00000006090b7209 */ /* 0x004fe20007810000 */
[----:B------:R-:W2:Y:S01]  /*a720*/  MUFU.TANH R34, R34 ;  /* 0x0000002200227308 */ /* 0x000ea20000002400 */
[--C-:B------:R-:W-:Y:S01]  /*a730*/  FFMA.FTZ R176, R15, UR10, -R78.reuse ;  /* 0x0000000a0fb07c23 */ /* 0x100fe2000801084e */
[--C-:B------:R-:W-:Y:S01]  /*a740*/  FFMA.FTZ R15, R27, UR10, -R78.reuse ;  /* 0x0000000a1b0f7c23 */ /* 0x100fe2000801084e */
[----:B---3--:R-:W-:Y:S01]  /*a750*/  FMNMX.FTZ R11, R12, R11, !PT ;  /* 0x0000000b0c0b7209 */ /* 0x008fe20007810000 */
[--C-:B------:R-:W-:Y:S01]  /*a760*/  FFMA.FTZ R46, R46, UR10, -R78.reuse ;  /* 0x0000000a2e2e7c23 */ /* 0x100fe2000801084e */
[--C-:B------:R-:W-:Y:S01]  /*a770*/  FFMA.FTZ R51, R51, UR10, -R78.reuse ;  /* 0x0000000a33337c23 */ /* 0x100fe2000801084e */
[----:B------:R-:W-:Y:S01]  /*a780*/  FMUL.FTZ R7, R7, UR10 ;  /* 0x0000000a07077c20 */ /* 0x000fe20008410000 */
[----:B----4-:R-:W-:Y:S01]  /*a790*/  FMNMX.FTZ R13, R14, R11, !PT ;  /* 0x0000000b0e0d7209 */ /* 0x010fe20007810000 */
[----:B------:R-:W3:Y:S01]  /*a7a0*/  MUFU.TANH R36, R36 ;  /* 0x0000002400247308 */ /* 0x000ee20000002400 */
[--C-:B------:R-:W-:Y:S01]  /*a7b0*/  FFMA.FTZ R77, R8, UR10, -R78.reuse ;  /* 0x0000000a084d7c23 */ /* 0x100fe2000801084e */
[--C-:B------:R-:W-:Y:S01]  /*a7c0*/  FFMA.FTZ R21, R21, UR10, -R78.reuse ;  /* 0x0000000a15157c23 */ /* 0x100fe2000801084e */
[----:B-----5:R-:W-:Y:S01]  /*a7d0*/  FMNMX.FTZ R13, R20, R13, !PT ;  /* 0x0000000d140d7209 */ /* 0x020fe20007810000 */
[--C-:B------:R-:W-:Y:S01]  /*a7e0*/  FFMA.FTZ R35, R35, UR10, -R78.reuse ;  /* 0x0000000a23237c23 */ /* 0x100fe2000801084e */
[--C-:B------:R-:W-:Y:S01]  /*a7f0*/  FFMA.FTZ R8, R56, UR10, -R78.reuse ;  /* 0x0000000a38087c23 */ /* 0x100fe2000801084e */
[--C-:B------:R-:W-:Y:S01]  /*a800*/  FFMA.FTZ R64, R64, UR10, -R78.reuse ;  /* 0x0000000a40407c23 */ /* 0x100fe2000801084e */
[----:B0-----:R-:W-:Y:S01]  /*a810*/  FMNMX.FTZ R13, R24, R13, !PT ;  /* 0x0000000d180d7209 */ /* 0x001fe20007810000 */
[----:B------:R-:W0:Y:S01]  /*a820*/  MUFU.TANH R38, R38 ;  /* 0x0000002600267308 */ /* 0x000e220000002400 */
[----:B------:R-:W-:-:S02]  /*a830*/  FFMA.FTZ R62, R62, UR10, -R78 ;  /* 0x0000000a3e3e7c23 */ /* 0x000fc4000801084e */
[----:B------:R-:W-:-:S04]  /*a840*/  FMNMX.FTZ R13, R26, R13, !PT ;  /* 0x0000000d1a0d7209 */ /* 0x000fc80007810000 */
[----:B------:R-:W-:Y:S01]  /*a850*/  FMNMX.FTZ R6, R28, R13, !PT ;  /* 0x0000000d1c067209 */ /* 0x000fe20007810000 */
[----:B------:R-:W4:Y:S03]  /*a860*/  MUFU.TANH R40, R40 ;  /* 0x0000002800287308 */ /* 0x000f260000002400 */
[----:B------:R-:W-:-:S04]  /*a870*/  FMNMX.FTZ R13, R31, R6, !PT ;  /* 0x000000061f0d7209 */ /* 0x000fc80007810000 */
[----:B-1----:R-:W-:Y:S01]  /*a880*/  FMNMX.FTZ R13, R32, R13, !PT ;  /* 0x0000000d200d7209 */ /* 0x002fe20007810000 */
[----:B------:R-:W1:Y:S03]  /*a890*/  MUFU.TANH R43, R43 ;  /* 0x0000002b002b7308 */ /* 0x000e660000002400 */
[----:B--2---:R-:W-:-:S04]  /*a8a0*/  FMNMX.FTZ R13, R34, R13, !PT ;  /* 0x0000000d220d7209 */ /* 0x004fc80007810000 */
[----:B---3--:R-:W-:Y:S01]  /*a8b0*/  FMNMX.FTZ R13, R36, R13, !PT ;  /* 0x0000000d240d7209 */ /* 0x008fe20007810000 */
[----:B------:R-:W2:Y:S03]  /*a8c0*/  MUFU.TANH R44, R44 ;  /* 0x0000002c002c7308 */ /* 0x000ea60000002400 */
[----:B0-----:R-:W-:-:S04]  /*a8d0*/  FMNMX.FTZ R13, R38, R13, !PT ;  /* 0x0000000d260d7209 */ /* 0x001fc80007810000 */
[----:B----4-:R-:W-:Y:S01]  /*a8e0*/  FMNMX.FTZ R6, R40, R13, !PT ;  /* 0x0000000d28067209 */ /* 0x010fe20007810000 */
[----:B------:R-:W0:Y:S03]  /*a8f0*/  MUFU.TANH R47, R47 ;  /* 0x0000002f002f7308 */ /* 0x000e260000002400 */
[----:B-1----:R-:W-:-:S05]  /*a900*/  FMNMX.FTZ R13, R43, R6, !PT ;  /* 0x000000062b0d7209 */ /* 0x002fca0007810000 */
        /* <DEDUP_REMOVED lines=8> */
[--C-:B------:R-:W-:Y:S01]  /*a990*/  FFMA.FTZ R25, R39, UR10, -R78.reuse ;  /* 0x0000000a27197c23 */ /* 0x100fe2000801084e */
[----:B------:R-:W-:-:S05]  /*a9a0*/  FFMA.FTZ R39, R55, UR10, -R78 ;  /* 0x0000000a37277c23 */ /* 0x000fca000801084e */
        /* <DEDUP_REMOVED lines=17> */
[----:B------:R-:W-:Y:S01]  /*aac0*/  FFMA.FTZ R42, R60, UR10, -R78 ;  /* 0x0000000a3c2a7c23 */ /* 0x000fe2000801084e */
[----:B------:R-:W-:Y:S01]  /*aad0*/  UMOV UR7, 0x40000040 ;  /* 0x4000004000077882 */ /* 0x000fe20000000000 */
        /* <DEDUP_REMOVED lines=12> */
[----:B------:R-:W-:Y:S01]  /*aba0*/  MUFU.EX2 R27, R46 ;  /* 0x0000002e001b7308 */ /* 0x000fe20000000800 */
[----:B--2---:R-:W-:-:S07]  /*abb0*/  FMNMX.FTZ R33, R75, R6, !PT ;  /* 0x000000064b217209 */ /* 0x004fce0007810000 */
[----:B------:R-:W-:Y:S01]  /*abc0*/  MUFU.EX2 R7, R7 ;  /* 0x0000000700077308 */ /* 0x000fe20000000800 */
[----:B0-----:R-:W-:-:S07]  /*abd0*/  FMNMX.FTZ R6, R76, R33, !PT ;  /* 0x000000214c067209 */ /* 0x001fce0007810000 */
        /* <DEDUP_REMOVED lines=8> */
[----:B------:R0:W-:Y:S08]  /*ac60*/  MUFU.EX2 R11, R21 ;  /* 0x00000015000b7308 */ /* 0x0001f00000000800 */
[----:B------:R-:W-:Y:S01]  /*ac70*/  MUFU.EX2 R178, R178 ;  /* 0x000000b200b27308 */ /* 0x000fe20000000800 */
[--C-:B0-----:R-:W-:Y:S01]  /*ac80*/  FFMA.FTZ R21, R30, UR10, -R78.reuse ;  /* 0x0000000a1e157c23 */ /* 0x101fe2000801084e */
[----:B------:R-:W-:-:S06]  /*ac90*/  FFMA.FTZ R30, R58, UR10, -R78 ;  /* 0x0000000a3a1e7c23 */ /* 0x000fcc000801084e */
[----:B------:R-:W-:Y:S08]  /*aca0*/  MUFU.EX2 R15, R15 ;  /* 0x0000000f000f7308 */ /* 0x000ff00000000800 */
[----:B------:R-:W-:Y:S01]  /*acb0*/  MUFU.EX2 R172, R172 ;  /* 0x000000ac00ac7308 */ /* 0x000fe20000000800 */
[----:B------:R-:W-:Y:S02]  /*acc0*/  WARPGROUP.DEPBAR.LE gsb0, 0x0 ;  /* 0x00008000000079c5 */ /* 0x000fe40000010000 */
[----:B------:R-:W-:Y:S01]  /*acd0*/  WARPGROUP.ARRIVE ;  /* 0x00000000000079c5 */ /* 0x000fe20000000000 */
[--C-:B------:R-:W-:Y:S01]  /*ace0*/  FFMA.FTZ R168, R37, UR10, -R78.reuse ;  /* 0x0000000a25a87c23 */ /* 0x100fe2000801084e */
[--C-:B------:R-:W-:Y:S01]  /*acf0*/  FFMA.FTZ R170, R41, UR10, -R78.reuse ;  /* 0x0000000a29aa7c23 */ /* 0x100fe2000801084e */
[----:B------:R-:W0:Y:S02]  /*ad00*/  SHFL.BFLY PT, R37, R6, 0x2, 0x1f ;  /* 0x0c401f0006257f89 */ /* 0x000e2400000e0000 */
[----:B------:R-:W-:Y:S01]  /*ad10*/  MUFU.EX2 R21, R21 ;  /* 0x0000001500157308 */ /* 0x000fe20000000800 */
[----:B------:R-:W-:Y:S01]  /*ad20*/  FFMA.FTZ R41, R59, UR10, -R78 ;  /* 0x0000000a3b297c23 */ /* 0x000fe2000801084e */
[----:B------:R-:W-:Y:S01]  /*ad30*/  HGMMA.64x128x16.F32 R88, R164, gdesc[UR4].tnspB, R88, gsb0 ;  /* 0x41e00004a4587df0 */ /* 0x000fe20008000858 */
[----:B------:R-:W-:Y:S01]  /*ad40*/  UIADD3 UR6, UR11, 0x280, URZ ;  /* 0x000002800b067890 */ /* 0x000fe2000fffe03f */
[----:B------:R-:W-:-:S04]  /*ad50*/  UMOV UR7, 0x40000040 ;  /* 0x4000004000077882 */ /* 0x000fc80000000000 */
[----:B------:R-:W-:Y:S08]  /*ad60*/  MUFU.EX2 R174, R174 ;  /* 0x000000ae00ae7308 */ /* 0x000ff00000000800 */
[----:B------:R1:W-:Y:S01]  /*ad70*/  MUFU.EX2 R13, R35 ;  /* 0x00000023000d7308 */ /* 0x0003e20000000800 */
[----:B0-----:R-:W-:-:S07]  /*ad80*/  FMNMX.FTZ R46, R6, R37, !PT ;  /* 0x00000025062e7209 */ /* 0x001fce0007810000 */
[----:B------:R-:W-:Y:S01]  /*ad90*/  MUFU.EX2 R168, R168 ;  /* 0x000000a800a87308 */ /* 0x000fe20000000800 */
[--C-:B-1----:R-:W-:Y:S01]  /*ada0*/  FFMA.FTZ R35, R53, UR10, -R78.reuse ;  /* 0x0000000a35237c23 */ /* 0x102fe2000801084e */
[----:B------:R-:W-:-:S06]  /*adb0*/  FFMA.FTZ R37, R57, UR10, -R78 ;  /* 0x0000000a39257c23 */ /* 0x000fcc000801084e */
        /* <DEDUP_REMOVED lines=14> */
[----:B------:R-:W0:Y:S01]  /*aea0*/  SHFL.BFLY PT, R49, R46, 0x1, 0x1f ;  /* 0x0c201f002e317f89 */ /* 0x000e2200000e0000 */
[----:B------:R-:W-:Y:S02]  /*aeb0*/  FFMA.FTZ R45, R61, UR10, -R78 ;  /* 0x0000000a3d2d7c23 */ /* 0x000fe4000801084e */
[----:B------:R-:W-:Y:S01]  /*aec0*/  HGMMA.64x128x16.F32 R88, R160, gdesc[UR4].tnspB, R88, gsb0 ;  /* 0x41e00004a0587df0 */ /* 0x000fe20008000858 */
[----:B------:R-:W-:Y:S01]  /*aed0*/  UIADD3 UR6, UR11, 0x300, URZ ;  /* 0x000003000b067890 */ /* 0x000fe2000fffe03f */
[----:B------:R-:W-:Y:S01]  /*aee0*/  MUFU.EX2 R164, R164 ;  /* 0x000000a400a47308 */ /* 0x000fe20000000800 */
[----:B------:R-:W-:-:S07]  /*aef0*/  UMOV UR7, 0x40000040 ;  /* 0x4000004000077882 */ /* 0x000fce0000000000 */
[----:B------:R-:W-:Y:S08]  /*af00*/  MUFU.EX2 R166, R166 ;  /* 0x000000a600a67308 */ /* 0x000ff00000000800 */
[----:B------:R-:W-:Y:S01]  /*af10*/  MUFU.EX2 R45, R45 ;  /* 0x0000002d002d7308 */ /* 0x000fe20000000800 */
[----:B0-----:R-:W-:-:S05]  /*af20*/  FMNMX.FTZ R6, R46, R49, !PT ;  /* 0x000000312e067209 */ /* 0x001fca0007810000 */
[C---:B------:R-:W-:Y:S01]  /*af30*/  FADD.FTZ R49, -R6.reuse, R5 ;  /* 0x0000000506317221 */ /* 0x040fe20000010100 */
[----:B------:R-:W-:Y:S01]  /*af40*/  FMUL.FTZ R51, R6, UR10 ;  /* 0x0000000a06337c20 */ /* 0x000fe20008410000 */
[----:B------:R-:W-:Y:S02]  /*af50*/  MUFU.EX2 R46, R64 ;  /* 0x00000040002e7308 */ /* 0x000fe40000000800 */
[----:B------:R-:W-:Y:S01]  /*af60*/  FMUL.FTZ R49, R49, UR10 ;  /* 0x0000000a31317c20 */ /* 0x000fe20008410000 */
[--C-:B------:R-:W-:Y:S01]  /*af70*/  FFMA.FTZ R10, R10, UR10, -R51.reuse ;  /* 0x0000000a0a0a7c23 */ /* 0x100fe20008010833 */
[--C-:B------:R-:W-:Y:S01]  /*af80*/  FFMA.FTZ R181, R9, UR10, -R51.reuse ;  /* 0x0000000a09b57c23 */ /* 0x100fe20008010833 */
[----:B------:R-:W-:Y:S02]  /*af90*/  IMAD.U32 R9, RZ, RZ, UR47 ;  /* 0x0000002fff097e24 */ /* 0x000fe4000f8e00ff */
[--C-:B------:R-:W-:Y:S01]  /*afa0*/  FFMA.FTZ R183, R12, UR10, -R51.reuse ;  /* 0x0000000a0cb77c23 */ /* 0x100fe20008010833 */
[--C-:B------:R-:W-:Y:S01]  /*afb0*/  FFMA.FTZ R12, R14, UR10, -R51.reuse ;  /* 0x0000000a0e0c7c23 */ /* 0x100fe20008010833 */
[----:B------:R-:W-:Y:S01]  /*afc0*/  MUFU.EX2 R49, R49 ;  /* 0x0000003100317308 */ /* 0x000fe20000000800 */
[--C-:B------:R-:W-:Y:S01]  /*afd0*/  FFMA.FTZ R177, R20, UR10, -R51.reuse ;  /* 0x0000000a14b17c23 */ /* 0x100fe20008010833 */
[----:B------:R-:W-:Y:S01]  /*afe0*/  @!P1 LEA R9, R9, UR41, 0x3 ;  /* 0x0000002909099c11 */ /* 0x000fe2000f8e18ff */
[--C-:B------:R-:W-:Y:S01]  /*aff0*/  FFMA.FTZ R179, R26, UR10, -R51.reuse ;  /* 0x0000000a1ab37c23 */ /* 0x100fe20008010833 */
[--C-:B------:R-:W-:Y:S01]  /*b000*/  FFMA.FTZ R26, R36, UR10, -R51.reuse ;  /* 0x0000000a241a7c23 */ /* 0x100fe20008010833 */
[----:B------:R-:W-:Y:S01]  /*b010*/  FFMA.FTZ R173, R31, UR10, -R51 ;  /* 0x0000000a1fad7c23 */ /* 0x000fe20008010833 */
[----:B------:R-:W-:Y:S01]  /*b020*/  IMAD.U32 R36, RZ, RZ, UR58 ;  /* 0x0000003aff247e24 */ /* 0x000fe2000f8e00ff */
[----:B------:R-:W-:Y:S01]  /*b030*/  IADD3 R31, -R222, 0xb, RZ ;  /* 0x0000000bde1f7810 */ /* 0x000fe20007ffe1ff */
[----:B------:R-:W0:Y:S01]  /*b040*/  MUFU.EX2 R10, R10 ;  /* 0x0000000a000a7308 */ /* 0x000e220000000800 */
[----:B------:R-:W-:-:S02]  /*b050*/  @!P1 VIADD R9, R9, 0x28840 ;  /* 0x0002884009099836 */ /* 0x000fc40000000000 */
[--C-:B------:R-:W-:Y:S01]  /*b060*/  FFMA.FTZ R14, R24, UR10, -R51.reuse ;  /* 0x0000000a180e7c23 */ /* 0x100fe20008010833 */
[----:B------:R-:W-:Y:S01]  /*b070*/  @!P1 LEA R36, R36, UR41, 0x3 ;  /* 0x0000002924249c11 */ /* 0x000fe2000f8e18ff */
[--C-:B------:R-:W-:Y:S01]  /*b080*/  FFMA.FTZ R20, R28, UR10, -R51.reuse ;  /* 0x0000000a1c147c23 */ /* 0x100fe20008010833 */
[----:B------:R-:W-:Y:S01]  /*b090*/  FFMA.FTZ R169, R38, UR10, -R51 ;  /* 0x0000000a26a97c23 */ /* 0x000fe20008010833 */
[----:B------:R-:W-:Y:S01]  /*b0a0*/  @!P1 PRMT R9, RZ, 0x654, R9 ;  /* 0x00000654ff099816 */ /* 0x000fe20000000009 */
[--C-:B------:R-:W-:Y:S01]  /*b0b0*/  FFMA.FTZ R24, R32, UR10, -R51.reuse ;  /* 0x0000000a20187c23 */ /* 0x100fe20008010833 */
[----:B------:R-:W-:Y:S01]  /*b0c0*/  MUFU.EX2 R181, R181 ;  /* 0x000000b500b57308 */ /* 0x000fe20000000800 */
[--C-:B------:R-:W-:Y:S01]  /*b0d0*/  FFMA.FTZ R175, R34, UR10, -R51.reuse ;  /* 0x0000000a22af7c23 */ /* 0x100fe20008010833 */
[--C-:B------:R-:W-:Y:S01]  /*b0e0*/  FFMA.FTZ R28, R40, UR10, -R51.reuse ;  /* 0x0000000a281c7c23 */ /* 0x100fe20008010833 */
[--C-:B------:R-:W-:Y:S01]  /*b0f0*/  FFMA.FTZ R171, R43, UR10, -R51.reuse ;  /* 0x0000000a2bab7c23 */ /* 0x100fe20008010833 */
[--C-:B------:R-:W-:Y:S01]  /*b100*/  FFMA.FTZ R32, R44, UR10, -R51.reuse ;  /* 0x0000000a2c207c23 */ /* 0x100fe20008010833 */
[--C-:B------:R-:W-:Y:S01]  /*b110*/  FFMA.FTZ R165, R47, UR10, -R51.reuse ;  /* 0x0000000a2fa57c23 */ /* 0x100fe20008010833 */
[--C-:B------:R-:W-:Y:S01]  /*b120*/  FFMA.FTZ R34, R48, UR10, -R51.reuse ;  /* 0x0000000a30227c23 */ /* 0x100fe20008010833 */
[--C-:B------:R-:W-:Y:S01]  /*b130*/  FFMA.FTZ R167, R50, UR10, -R51.reuse ;  /* 0x0000000a32a77c23 */ /* 0x100fe20008010833 */
[----:B------:R-:W-:Y:S01]  /*b140*/  MUFU.EX2 R183, R183 ;  /* 0x000000b700b77308 */ /* 0x000fe20000000800 */
[----:B0-----:R-:W-:Y:S01]  /*b150*/  FFMA.FTZ R0, R49, R0, R10 ;  /* 0x0000000031007223 */ /* 0x001fe2000001000a */
[--C-:B------:R-:W-:Y:S01]  /*b160*/  FFMA.FTZ R70, R70, UR10, -R51.reuse ;  /* 0x0000000a46467c23 */ /* 0x100fe20008010833 */
[--C-:B------:R-:W-:Y:S01]  /*b170*/  FFMA.FTZ R71, R71, UR10, -R51.reuse ;  /* 0x0000000a47477c23 */ /* 0x100fe20008010833 */
[--C-:B------:R-:W-:Y:S01]  /*b180*/  FFMA.FTZ R72, R72, UR10, -R51.reuse ;  /* 0x0000000a48487c23 */ /* 0x100fe20008010833 */
[--C-:B------:R-:W-:Y:S01]  /*b190*/  FFMA.FTZ R73, R73, UR10, -R51.reuse ;  /* 0x0000000a49497c23 */ /* 0x100fe20008010833 */
[--C-:B------:R-:W-:Y:S01]  /*b1a0*/  FFMA.FTZ R74, R74, UR10, -R51.reuse ;  /* 0x0000000a4a4a7c23 */ /* 0x100fe20008010833 */
[----:B------:R-:W-:Y:S01]  /*b1b0*/  FFMA.FTZ R75, R75, UR10, -R51 ;  /* 0x0000000a4b4b7c23 */ /* 0x000fe20008010833 */
[----:B------:R-:W-:Y:S01]  /*b1c0*/  MUFU.EX2 R12, R12 ;  /* 0x0000000c000c7308 */ /* 0x000fe20000000800 */
[----:B------:R-:W-:-:S07]  /*b1d0*/  UMOV UR58, UR47 ;  /* 0x0000002f003a7c82 */ /* 0x000fce0008000000 */
        /* <DEDUP_REMOVED lines=13> */
[----:B------:R-:W-:Y:S02]  /*b2b0*/  FFMA.FTZ R162, R54, UR10, -R78 ;  /* 0x0000000a36a27c23 */ /* 0x000fe4000801084e */
[----:B------:R-:W-:Y:S01]  /*b2c0*/  MUFU.EX2 R28, R28 ;  /* 0x0000001c001c7308 */ /* 0x000fe20000000800 */
[----:B------:R-:W-:Y:S01]  /*b2d0*/  FFMA.FTZ R163, R67, UR10, -R51 ;  /* 0x0000000a43a37c23 */ /* 0x000fe20008010833 */
[----:B------:R-:W-:Y:S01]  /*b2e0*/  HGMMA.64x128x16.F32 R88, R156, gdesc[UR4].tnspB, R88, gsb0 ;  /* 0x41e000049c587df0 */ /* 0x000fe20008000858 */
[----:B------:R-:W-:Y:S01]  /*b2f0*/  UIADD3 UR6, UR11, 0x380, URZ ;  /* 0x000003800b067890 */ /* 0x000fe2000fffe03f */
[----:B------:R-:W-:-:S04]  /*b300*/  UMOV UR7, 0x40000040 ;  /* 0x4000004000077882 */ /* 0x000fc80000000000 */
        /* <DEDUP_REMOVED lines=13> */
[----:B------:R-:W-:Y:S08]  /*b3e0*/  MUFU.EX2 R74, R74 ;  /* 0x0000004a004a7308 */ /* 0x000ff00000000800 */
[----:B------:R-:W-:Y:S08]  /*b3f0*/  MUFU.EX2 R75, R75 ;  /* 0x0000004b004b7308 */ /* 0x000ff00000000800 */
[----:B------:R-:W1:Y:S01]  /*b400*/  MUFU.EX2 R5, R62 ;  /* 0x0000003e00057308 */ /* 0x000e620000000800 */
[----:B------:R-:W-:-:S02]  /*b410*/  WARPGROUP.DEPBAR.LE gsb0, 0x0 ;  /* 0x00008000000079c5 */ /* 0x000fc40000010000 */
[----:B------:R-:W-:Y:S01]  /*b420*/  WARPGROUP.ARRIVE ;  /* 0x00000000000079c5 */ /* 0x000fe20000000000 */
[----:B------:R-:W-:Y:S01]  /*b430*/  FFMA.FTZ R157, R69, UR10, -R51 ;  /* 0x0000000a459d7c23 */ /* 0x000fe20008010833 */
[----:B------:R-:W-:Y:S02]  /*b440*/  F2FP.F16.F32.PACK_AB R156, R37, R8 ;  /* 0x00000008259c723e */ /* 0x000fe400000000ff */
[----:B------:R-:W-:Y:S02]  /*b450*/  F2FP.F16.F32.PACK_AB R158, R41, R30 ;  /* 0x0000001e299e723e */ /* 0x000fe400000000ff */
[----:B------:R-:W-:Y:S01]  /*b460*/  HGMMA.64x128x16.F32 R88, R152, gdesc[UR4].tnspB, R88, gsb0 ;  /* 0x41e0000498587df0 */ /* 0x000fe20008000858 */
[----:B------:R-:W-:Y:S01]  /*b470*/  MUFU.EX2 R157, R157 ;  /* 0x0000009d009d7308 */ /* 0x000fe20000000800 */
[----:B0-----:R-:W-:Y:S01]  /*b480*/  F2FP.F16.F32.PACK_AB R159, R72, R71 ;  /* 0x00000047489f723e */ /* 0x001fe200000000ff */
[----:B------:R-:W-:Y:S02]  /*b490*/  WARPGROUP.DEPBAR.LE gsb0, 0x0 ;  /* 0x00008000000079c5 */ /* 0x000fe40000010000 */
[----:B------:R0:W-:Y:S06]  /*b4a0*/  BAR.ARV R31, 0x100 ;  /* 0x0004001f0000751d */ /* 0x0001ec0000002000 */
[----:B------:R2:W-:Y:S01]  /*b4b0*/  @!P1 SYNCS.ARRIVE.TRANS64.RED.A1T0 RZ, [R9+URZ], RZ ;  /* 0x000000ff09ff99a7 */ /* 0x0005e2000810043f */
[----:B-1----:R-:W-:Y:S01]  /*b4c0*/  F2FP.F16.F32.PACK_AB R154, R5, R46 ;  /* 0x0000002e059a723e */ /* 0x002fe200000000ff */
[----:B0-----:R-:W-:-:S02]  /*b4d0*/  @!P1 VIADD R31, R36, 0x28860 ;  /* 0x00028860241f9836 */ /* 0x001fc40000000000 */
[-C--:B------:R-:W-:Y:S01]  /*b4e0*/  FMUL.FTZ R88, R88, R7.reuse ;  /* 0x0000000758587220 */ /* 0x080fe20000410000 */
[-C--:B------:R-:W-:Y:S01]  /*b4f0*/  FMUL.FTZ R89, R89, R7.reuse ;  /* 0x0000000759597220 */ /* 0x080fe20000410000 */
[-C--:B------:R-:W-:Y:S01]  /*b500*/  FMUL.FTZ R92, R92, R7.reuse ;  /* 0x000000075c5c7220 */ /* 0x080fe20000410000 */
[-C--:B------:R-:W-:Y:S01]  /*b510*/  FMUL.FTZ R93, R93, R7.reuse ;  /* 0x000000075d5d7220 */ /* 0x080fe20000410000 */
[----:B------:R-:W-:Y:S01]  /*b520*/  @!P1 PRMT R38, RZ, 0x654, R31 ;  /* 0x00000654ff269816 */ /* 0x000fe2000000001f */
[----:B--2---:R-:W-:Y:S01]  /*b530*/  FADD.FTZ R9, R77, R2 ;  /* 0x000000024d097221 */ /* 0x004fe20000010000 */
[----:B------:R-:W-:Y:S01]  /*b540*/  FADD.FTZ R2, R181, R0 ;  /* 0x00000000b5027221 */ /* 0x000fe20000010000 */
[----:B------:R-:W-:Y:S01]  /*b550*/  FFMA.FTZ R0, R63, UR10, -R51 ;  /* 0x0000000a3f007c23 */ /* 0x000fe20008010833 */
[----:B------:R0:W-:Y:S01]  /*b560*/  @!P1 SYNCS.ARRIVE.TRANS64.RED.A1T0 RZ, [R38+URZ], RZ ;  /* 0x000000ff26ff99a7 */ /* 0x0001e2000810043f */
[----:B------:R-:W-:Y:S01]  /*b570*/  FADD.FTZ R36, R182, R9 ;  /* 0x00000009b6247221 */ /* 0x000fe20000010000 */
[----:B------:R-:W-:Y:S01]  /*b580*/  FADD.FTZ R9, R183, R2 ;  /* 0x00000002b7097221 */ /* 0x000fe20000010000 */
[----:B------:R-:W-:Y:S01]  /*b590*/  F2FP.F16.F32.PACK_AB R181, R181, R10 ;  /* 0x0000000ab5b5723e */ /* 0x000fe200000000ff */
[----:B------:R-:W-:Y:S01]  /*b5a0*/  FMUL.FTZ R96, R96, R7 ;  /* 0x0000000760607220 */ /* 0x000fe20000410000 */
[----:B------:R-:W-:Y:S01]  /*b5b0*/  FADD.FTZ R31, R79, R36 ;  /* 0x000000244f1f7221 */ /* 0x000fe20000010000 */
[C---:B------:R-:W-:Y:S01]  /*b5c0*/  FADD.FTZ R2, R12.reuse, R9 ;  /* 0x000000090c027221 */ /* 0x040fe20000010000 */
[----:B------:R-:W1:Y:S01]  /*b5d0*/  MUFU.EX2 R0, R0 ;  /* 0x0000000000007308 */ /* 0x000e620000000800 */
[----:B------:R-:W-:Y:S01]  /*b5e0*/  F2FP.F16.F32.PACK_AB R183, R12, R183 ;  /* 0x000000b70cb7723e */ /* 0x000fe200000000ff */
[----:B------:R-:W-:Y:S01]  /*b5f0*/  FADD.FTZ R36, R176, R31 ;  /* 0x0000001fb0247221 */ /* 0x000fe20000010000 */
[----:B------:R-:W-:Y:S01]  /*b600*/  FADD.FTZ R9, R177, R2 ;  /* 0x00000002b1097221 */ /* 0x000fe20000010000 */
[C---:B------:R-:W-:Y:S01]  /*b610*/  F2FP.F16.F32.PACK_AB R176, R11.reuse, R176 ;  /* 0x000000b00bb0723e */ /* 0x040fe200000000ff */
[----:B------:R-:W-:Y:S01]  /*b620*/  FFMA.FTZ R2, R66, UR10, -R51 ;  /* 0x0000000a42027c23 */ /* 0x000fe20008010833 */
[----:B------:R-:W-:Y:S01]  /*b630*/  FADD.FTZ R31, R11, R36 ;  /* 0x000000240b1f7221 */ /* 0x000fe20000010000 */
[----:B0-----:R-:W-:Y:S01]  /*b640*/  FADD.FTZ R38, R14, R9 ;  /* 0x000000090e267221 */ /* 0x001fe20000010000 */
[--C-:B------:R-:W-:Y:S01]  /*b650*/  FFMA.FTZ R36, R68, UR10, -R51.reuse ;  /* 0x0000000a44247c23 */ /* 0x100fe20008010833 */
[----:B------:R-:W-:Y:S01]  /*b660*/  FFMA.FTZ R51, R76, UR10, -R51 ;  /* 0x0000000a4c337c23 */ /* 0x000fe20008010833 */
[----:B------:R-:W-:Y:S01]  /*b670*/  FADD.FTZ R40, R178, R31 ;  /* 0x0000001fb2287221 */ /* 0x000fe20000010000 */
[----:B------:R-:W-:Y:S01]  /*b680*/  FADD.FTZ R9, R179, R38 ;  /* 0x00000026b3097221 */ /* 0x000fe20000010000 */
[----:B------:R-:W0:Y:S01]  /*b690*/  MUFU.EX2 R2, R2 ;  /* 0x0000000200027308 */ /* 0x000e220000000800 */
[-C--:B------:R-:W-:Y:S01]  /*b6a0*/  FMUL.FTZ R97, R97, R7.reuse ;  /* 0x0000000761617220 */ /* 0x080fe20000410000 */
[----:B------:R-:W-:Y:S01]  /*b6b0*/  FADD.FTZ R31, R15, R40 ;  /* 0x000000280f1f7221 */ /* 0x000fe20000010000 */
[----:B------:R-:W-:Y:S01]  /*b6c0*/  FADD.FTZ R38, R20, R9 ;  /* 0x0000000914267221 */ /* 0x000fe20000010000 */
[-C--:B------:R-:W-:Y:S01]  /*b6d0*/  FMUL.FTZ R100, R100, R7.reuse ;  /* 0x0000000764647220 */ /* 0x080fe20000410000 */
[-C--:B------:R-:W-:Y:S01]  /*b6e0*/  FMUL.FTZ R101, R101, R7.reuse ;  /* 0x0000000765657220 */ /* 0x080fe20000410000 */
[----:B------:R-:W-:Y:S01]  /*b6f0*/  FADD.FTZ R40, R172, R31 ;  /* 0x0000001fac287221 */ /* 0x000fe20000010000 */
[----:B------:R-:W-:Y:S01]  /*b700*/  FADD.FTZ R9, R173, R38 ;  /* 0x00000026ad097221 */ /* 0x000fe20000010000 */
[----:B------:R-:W2:Y:S01]  /*b710*/  MUFU.EX2 R36, R36 ;  /* 0x0000002400247308 */ /* 0x000ea20000000800 */
[-C--:B------:R-:W-:Y:S01]  /*b720*/  FMUL.FTZ R104, R104, R7.reuse ;  /* 0x0000000768687220 */ /* 0x080fe20000410000 */
[----:B------:R-:W-:Y:S01]  /*b730*/  FADD.FTZ R31, R21, R40 ;  /* 0x00000028151f7221 */ /* 0x000fe20000010000 */
[----:B------:R-:W-:Y:S01]  /*b740*/  FADD.FTZ R38, R24, R9 ;  /* 0x0000000918267221 */ /* 0x000fe20000010000 */
[-C--:B------:R-:W-:Y:S01]  /*b750*/  FMUL.FTZ R105, R105, R7.reuse ;  /* 0x0000000769697220 */ /* 0x080fe20000410000 */
[-C--:B------:R-:W-:Y:S01]  /*b760*/  FMUL.FTZ R108, R108, R7.reuse ;  /* 0x000000076c6c7220 */ /* 0x080fe20000410000 */
[----:B------:R-:W-:Y:S01]  /*b770*/  FADD.FTZ R40, R174, R31 ;  /* 0x0000001fae287221 */ /* 0x000fe20000010000 */
[----:B------:R-:W-:Y:S01]  /*b780*/  FADD.FTZ R9, R175, R38 ;  /* 0x00000026af097221 */ /* 0x000fe20000010000 */
[----:B------:R-:W3:Y:S01]  /*b790*/  MUFU.EX2 R51, R51 ;  /* 0x0000003300337308 */ /* 0x000ee20000000800 */
[-C--:B------:R-:W-:Y:S01]  /*b7a0*/  FMUL.FTZ R109, R109, R7.reuse ;  /* 0x000000076d6d7220 */ /* 0x080fe20000410000 */
[----:B------:R-:W-:Y:S01]  /*b7b0*/  FADD.FTZ R31, R13, R40 ;  /* 0x000000280d1f7221 */ /* 0x000fe20000010000 */
[----:B------:R-:W-:Y:S01]  /*b7c0*/  FADD.FTZ R38, R26, R9 ;  /* 0x000000091a267221 */ /* 0x000fe20000010000 */
[-C--:B------:R-:W-:Y:S01]  /*b7d0*/  FMUL.FTZ R112, R112, R7.reuse ;  /* 0x0000000770707220 */ /* 0x080fe20000410000 */
        /* <DEDUP_REMOVED lines=27> */
[----:B-1----:R-:W-:Y:S01]  /*b990*/  F2FP.F16.F32.PACK_AB R167, R0, R167 ;  /* 0x000000a700a7723e */ /* 0x002fe200000000ff */
[-C--:B------:R-:W-:Y:S01]  /*b9a0*/  FMUL.FTZ R140, R140, R7.reuse ;  /* 0x000000078c8c7220 */ /* 0x080fe20000410000 */
[----:B------:R-:W-:Y:S01]  /*b9b0*/  FADD.FTZ R11, R33, R12 ;  /* 0x0000000c210b7221 */ /* 0x000fe20000010000 */
[----:B------:R-:W-:Y:S01]  /*b9c0*/  FADD.FTZ R10, R0, R9 ;  /* 0x00000009000a7221 */ /* 0x000fe20000010000 */
[-C--:B------:R-:W-:Y:S01]  /*b9d0*/  FMUL.FTZ R141, R141, R7.reuse ;  /* 0x000000078d8d7220 */ /* 0x080fe20000410000 */
[----:B------:R-:W-:Y:S01]  /*b9e0*/  FMUL.FTZ R144, R144, R7 ;  /* 0x0000000790907220 */ /* 0x000fe20000410000 */
[----:B------:R-:W-:Y:S01]  /*b9f0*/  FADD.FTZ R12, R160, R11 ;  /* 0x0000000ba00c7221 */ /* 0x000fe20000010000 */
[----:B------:R-:W-:Y:S01]  /*ba00*/  FADD.FTZ R9, R161, R10 ;  /* 0x0000000aa1097221 */ /* 0x000fe20000010000 */
[C---:B0-----:R-:W-:Y:S01]  /*ba10*/  F2FP.F16.F32.PACK_AB R161, R2.reuse, R161 ;  /* 0x000000a102a1723e */ /* 0x041fe200000000ff */
        /* <DEDUP_REMOVED lines=10> */
[----:B--2---:R-:W-:Y:S01]  /*bac0*/  FADD.FTZ R10, R36, R9 ;  /* 0x00000009240a7221 */ /* 0x004fe20000010000 */
        /* <DEDUP_REMOVED lines=31> */
[----:B------:R-:W-:Y:S01]  /*bcc0*/  F2FP.F16.F32.PACK_AB R169, R28, R169 ;  /* 0x000000a91ca9723e */ /* 0x000fe200000000ff */
[----:B---3--:R-:W-:Y:S01]  /*bcd0*/  FADD.FTZ R0, R51, R10 ;  /* 0x0000000a33007221 */ /* 0x008fe20000010000 */
        /* <DEDUP_REMOVED lines=9> */
[-C--:B------:R-:W-:Y:S01]  /*bd70*/  FMUL.FTZ R115, R115, R49.reuse ;  /* 0x0000003173737220 */ /* 0x080fe20000410000 */
        /* <DEDUP_REMOVED lines=28> */
.L_x_1221:
[----:B------:R-:W-:-:S13]  /*bf40*/  ISETP.GE.AND P2, PT, R3, UR40, PT ;  /* 0x0000002803007c0c */ /* 0x000fda000bf46270 */
[----:B------:R-:W-:Y:S05]  /*bf50*/  @!P2 BRA `(.L_x_1231) ;  /* 0x000000380038a947 */ /* 0x000fea0003800000 */
[----:B------:R-:W-:Y:S01]  /*bf60*/  IMAD.MOV.U32 R7, RZ, RZ, R6 ;  /* 0x000000ffff077224 */ /* 0x000fe200078e0006 */
[----:B------:R-:W-:Y:S01]  /*bf70*/  UMOV UR60, UR50 ;  /* 0x00000032003c7c82 */ /* 0x000fe20008000000 */
[----:B------:R-:W-:Y:S01]  /*bf80*/  IMAD.MOV.U32 R5, RZ, RZ, R4 ;  /* 0x000000ffff057224 */ /* 0x000fe200078e0004 */
[----:B------:R-:W-:Y:S01]  /*bf90*/  UMOV UR59, UR47 ;  /* 0x0000002f003b7c82 */ /* 0x000fe20008000000 */
[----:B------:R-:W-:Y:S01]  /*bfa0*/  ULDC UR56, c[0x0][0x9e4] ;  /* 0x0002790000387ab9 */ /* 0x000fe20000000800 */
[----:B------:R-:W-:Y:S01]  /*bfb0*/  ULDC UR58, c[0x0][0x9d8] ;  /* 0x00027600003a7ab9 */ /* 0x000fe20000000800 */
[----:B------:R-:W-:Y:S01]  /*bfc0*/  ULDC UR55, c[0x0][0x988] ;  /* 0x0002620000377ab9 */ /* 0x000fe20000000800 */
[----:B------:R-:W-:-:S05]  /*bfd0*/  ULDC UR57, c[0x0][0x9e0] ;  /* 0x0002780000397ab9 */ /* 0x000fca0000000800 */
.L_x_1248:
        /* <DEDUP_REMOVED lines=9> */
.L_x_1233:
[----:B------:R-:W-:Y:S01]  /*c070*/  ULEA UR6, UR47, UR41, 0x3 ;  /* 0x000000292f067291 */ /* 0x000fe2000f8e183f */
[----:B------:R-:W-:-:S05]  /*c080*/  IMAD.U32 R4, RZ, RZ, UR50 ;  /* 0x00000032ff047e24 */ /* 0x000fca000f8e00ff */
[----:B------:R-:W-:-:S04]  /*c090*/  SHF.L.U32 R4, R4, 0x1f, RZ ;  /* 0x0000001f04047819 */ /* 0x000fc800000006ff */
[----:B------:R0:W1:Y:S01]  /*c0a0*/  SYNCS.PHASECHK.TRANS64.TRYWAIT P2, [UR6+0x28830], R4 ;  /* 0x02883004ff0075a7 */ /* 0x0000620008040146 */
[----:B------:R-:W-:Y:S05]  /*c0b0*/  @!P0 BRA `(.L_x_1234) ;  /* 0x0000000000048947 */ /* 0x000fea0003800000 */
[----:B------:R-:W-:Y:S01]  /*c0c0*/  BPT.TRAP 0x1 ;  /* 0x000000040000795c */ /* 0x000fe20000300000 */
.L_x_1234:
[----:B-1----:R-:W-:Y:S05]  /*c0d0*/  @P2 BRA `(.L_x_1232) ;  /* 0x0000000000082947 */ /* 0x002fea0003800000 */
[----:B------:R-:W1:Y:S02]  /*c0e0*/  SYNCS.PHASECHK.TRANS64.TRYWAIT P2, [UR6+0x28830], R4 ;  /* 0x02883004ff0075a7 */ /* 0x000e640008040146 */
[----:B-1----:R-:W-:Y:S05]  /*c0f0*/  @!P2 BRA `(.L_x_1235) ;  /* 0x000000e000a4a947 */ /* 0x002fea0003800000 */
.L_x_1232:
        /* <DEDUP_REMOVED lines=47> */
.L_x_1237:
[----:B------:R-:W-:Y:S01]  /*c3f0*/  ULEA UR6, UR59, UR41, 0x3 ;  /* 0x000000293b067291 */ /* 0x000fe2000f8e183f */
[----:B------:R-:W-:-:S05]  /*c400*/  IMAD.U32 R4, RZ, RZ, UR60 ;  /* 0x0000003cff047e24 */ /* 0x000fca000f8e00ff */
[----:B------:R-:W-:-:S04]  /*c410*/  SHF.L.U32 R4, R4, 0x1f, RZ ;  /* 0x0000001f04047819 */ /* 0x000fc800000006ff */
[----:B------:R0:W1:Y:S01]  /*c420*/  SYNCS.PHASECHK.TRANS64.TRYWAIT P2, [UR6+0x28850], R4 ;  /* 0x02885004ff0075a7 */ /* 0x0000620008040146 */
[----:B------:R-:W-:Y:S05]  /*c430*/  @!P0 BRA `(.L_x_1238) ;  /* 0x0000000000048947 */ /* 0x000fea0003800000 */
[----:B------:R-:W-:Y:S01]  /*c440*/  BPT.TRAP 0x1 ;  /* 0x000000040000795c */ /* 0x000fe20000300000 */
.L_x_1238:
[----:B-1----:R-:W-:Y:S05]  /*c450*/  @P2 BRA `(.L_x_1236) ;  /* 0x0000000000082947 */ /* 0x002fea0003800000 */
[----:B------:R-:W1:Y:S02]  /*c460*/  SYNCS.PHASECHK.TRANS64.TRYWAIT P2, [UR6+0x28850], R4 ;  /* 0x02885004ff0075a7 */ /* 0x000e640008040146 */
[----:B-1----:R-:W-:Y:S05]  /*c470*/  @!P2 BRA `(.L_x_1239) ;  /* 0x000000dc00dca947 */ /* 0x002fea0003800000 */
.L_x_1236:
[----:B------:R-:W-:Y:S01]  /*c480*/  UIADD3 UR6, UR41, 0x400, URZ ;  /* 0x0000040029067890 */ /* 0x000fe2000fffe03f */
[----:B------:R-:W-:Y:S01]  /*c490*/  WARPGROUP.ARRIVE ;  /* 0x00000000000079c5 */ /* 0x000fe20000000000 */
[----:B------:R-:W-:-:S05]  /*c4a0*/  UMOV UR7, 0x40000040 ;  /* 0x4000004000077882 */ /* 0x000fca0000000000 */
[----:B------:R-:W2:Y:S01]  /*c4b0*/  S2R R222, SR_TID.X ;  /* 0x0000000000de7919 */ /* 0x000ea20000002100 */
[----:B------:R-:W-:Y:S01]  /*c4c0*/  USHF.R.U32.HI UR6, URZ, 0x4, UR6 ;  /* 0x000000043f067899 */ /* 0x000fe20008011606 */
[----:B------:R-:W-:Y:S01]  /*c4d0*/  PLOP3.LUT P2, PT, PT, PT, UP0, 0x80, 0x0 ;  /* 0x000000000000781c */ /* 0x000fe20003f4f008 */
[----:B------:R-:W-:Y:S02]  /*c4e0*/  IMAD.U32 R8, RZ, RZ, UR47 ;  /* 0x0000002fff087e24 */ /* 0x000fe4000f8e00ff */
[----:B------:R-:W-:Y:S01]  /*c4f0*/  FMUL.FTZ R11, R30, UR58 ;  /* 0x0000003a1e0b7c20 */ /* 0x000fe20008410000 */
[----:B------:R-:W-:Y:S01]  /*c500*/  ULOP3.LUT UR6, UR6, 0x3fff, URZ, 0xc0, !UPT ;  /* 0x00003fff06067892 */ /* 0x000fe2000f8ec03f */
[----:B------:R-:W-:Y:S01]  /*c510*/  FMUL.FTZ R30, R51, UR58 ;  /* 0x0000003a331e7c20 */ /* 0x000fe20008410000 */
[----:B------:R-:W-:Y:S01]  /*c520*/  FMUL.FTZ R13, R31, UR58 ;  /* 0x0000003a1f0d7c20 */ /* 0x000fe20008410000 */
[----:B------:R-:W-:Y:S01]  /*c530*/  @!P1 LEA R8, R8, UR41, 0x3 ;  /* 0x0000002908089c11 */ /* 0x000fe2000f8e18ff */
[----:B------:R-:W-:Y:S01]  /*c540*/  ULOP3.LUT UR6, UR6, 0x4000000, URZ, 0xfc, !UPT ;  /* 0x0400000006067892 */ /* 0x000fe2000f8efc3f */
[----:B------:R-:W-:Y:S01]  /*c550*/  FMUL.FTZ R15, R34, UR58 ;  /* 0x0000003a220f7c20 */ /* 0x000fe20008410000 */
[----:B------:R-:W-:Y:S01]  /*c560*/  FMUL.FTZ R51, R52, UR58 ;  /* 0x0000003a34337c20 */ /* 0x000fe20008410000 */
[----:B01----:R-:W-:Y:S01]  /*c570*/  FMUL.FTZ R4, R24, UR58 ;  /* 0x0000003a18047c20 */ /* 0x003fe20008410000 */
[----:B------:R-:W-:Y:S01]  /*c580*/  ULEA UR10, UR59, UR6, 0xb ;  /* 0x000000063b0a7291 */ /* 0x000fe2000f8e583f */
[----:B------:R-:W-:-:S02]  /*c590*/  @!P1 VIADD R8, R8, 0x28840 ;  /* 0x0002884008089836 */ /* 0x000fc40000000000 */
[----:B------:R-:W-:Y:S01]  /*c5a0*/  FMUL.FTZ R12, R25, UR58 ;  /* 0x0000003a190c7c20 */ /* 0x000fe20008410000 */
        /* <DEDUP_REMOVED lines=35> */
[----:B------:R-:W0:Y:S08]  /*c7e0*/  MUFU.TANH R4, R4 ;  /* 0x0000000400047308 */ /* 0x000e300000002400 */
        /* <DEDUP_REMOVED lines=83> */
[----:B------:R-:W-:Y:S01]  /*cd20*/  IMAD.U32 R73, RZ, RZ, UR46 ;  /* 0x0000002eff497e24 */ /* 0x000fe2000f8e00ff */
        /* <DEDUP_REMOVED lines=45> */
[----:B------:R-:W-:-:S05]  /*d000*/  @P2 IMAD.HI.U32 R9, R66, UR6, RZ ;  /* 0x0000000642092c27 */ /* 0x000fca000f8e00ff */
        /* <DEDUP_REMOVED lines=12> */
[----:B0-234-:R-:W-:Y:S06]  /*d0d0*/  @!P5 BRA `(.L_x_1240) ;  /* 0x00000000005cd947 */ /* 0x01dfec0003800000 */
        /* <DEDUP_REMOVED lines=13> */
.L_x_1242:
[----:B------:R-:W-:-:S05]  /*d1b0*/  IMAD.U32 R70, RZ, RZ, UR56 ;  /* 0x00000038ff467e24 */ /* 0x000fca000f8e00ff */
[----:B------:R-:W-:-:S13]  /*d1c0*/  ISETP.NE.AND P2, PT, R70, 0x1, PT ;  /* 0x000000014600780c */ /* 0x000fda0003f45270 */
[----:B------:R-:W0:Y:S02]  /*d1d0*/  @P2 LDC.64 R8, c[0x0][0x9e8] ;  /* 0x00027a00ff082b82 */ /* 0x000e240000000a00 */
[----:B0-----:R-:W-:-:S05]  /*d1e0*/  @P2 IMAD.HI.U32 R8, R68, R8, RZ ;  /* 0x0000000844082227 */ /* 0x001fca00078e00ff */
[----:B------:R-:W-:-:S07]  /*d1f0*/  @P2 SHF.R.U32.HI R68, RZ, R9, R8 ;  /* 0x00000009ff442219 */ /* 0x000fce0000011608 */
.L_x_1243:
[----:B------:R-:W-:Y:S05]  /*d200*/  BSYNC B0 ;  /* 0x0000000000007941 */ /* 0x000fea0003800000 */
.L_x_1241:
[----:B------:R-:W-:-:S04]  /*d210*/  IMAD R9, R68, R70, -R67 ;  /* 0x0000004644097224 */ /* 0x000fc800078e0a43 */
[----:B------:R-:W-:-:S05]  /*d220*/  IMAD.IADD R8, R9, 0x1, -R16 ;  /* 0x0000000109087824 */ /* 0x000fca00078e0a10 */
[----:B------:R-:W-:Y:S02]  /*d230*/  VIADDMNMX R73, R8, R70, R73, PT ;  /* 0x0000004608497246 */ /* 0x000fe40003800149 */
[----:B------:R-:W-:-:S07]  /*d240*/  VIMNMX R75, R75, R8, !PT ;  /* 0x000000084b4b7248 */ /* 0x000fce0007fe0100 */
.L_x_1240:
[----:B------:R-:W-:-:S04]  /*d250*/  ISETP.GT.AND P2, PT, R3, -0x1, PT ;  /* 0xffffffff0300780c */ /* 0x000fc80003f44270 */
[C---:B------:R-:W-:Y:S02]  /*d260*/  ISETP.GT.AND P4, PT, R75.reuse, RZ, P2 ;  /* 0x000000ff4b00720c */ /* 0x040fe40001784270 */
[----:B------:R-:W-:Y:S02]  /*d270*/  ISETP.GT.AND P6, PT, R75, 0x1, P2 ;  /* 0x000000014b00780c */ /* 0x000fe400017c4270 */
[C---:B------:R-:W-:Y:S02]  /*d280*/  ISETP.LT.OR P4, PT, R73.reuse, 0x1, P4 ;  /* 0x000000014900780c */ /* 0x040fe40002781670 */
[----:B------:R-:W-:Y:S02]  /*d290*/  ISETP.LT.OR P6, PT, R73, 0x2, P6 ;  /* 0x000000024900780c */ /* 0x000fe400037c1670 */
[----:B------:R-:W-:Y:S02]  /*d2a0*/  ISETP.GT.AND P3, PT, R75, 0x8, P2 ;  /* 0x000000084b00780c */ /* 0x000fe40001764270 */
[----:B------:R-:W-:-:S02]  /*d2b0*/  FSEL R82, R4, -INF , !P4 ;  /* 0xff80000004527808 */ /* 0x000fc40006000000 */
[----:B------:R-:W-:Y:S01]  /*d2c0*/  FSEL R80, R12, -INF , !P6 ;  /* 0xff8000000c507808 */ /* 0x000fe20007000000 */
[----:B------:R-:W0:Y:S01]  /*d2d0*/  SHFL.IDX PT, R4, R66, 0x1, 0x1c1f ;  /* 0x003c1f0042047f89 */ /* 0x000e2200000e0000 */
[C---:B------:R-:W-:Y:S02]  /*d2e0*/  ISETP.GT.AND P4, PT, R75.reuse, 0x9, P2 ;  /* 0x000000094b00780c */ /* 0x040fe40001784270 */
[----:B------:R-:W-:Y:S02]  /*d2f0*/  ISETP.GT.AND P6, PT, R75, 0x10, P2 ;  /* 0x000000104b00780c */ /* 0x000fe400017c4270 */
[C---:B------:R-:W-:Y:S02]  /*d300*/  ISETP.LT.OR P3, PT, R73.reuse, 0x9, P3 ;  /* 0x000000094900780c */ /* 0x040fe40001f61670 */
[C---:B------:R-:W-:Y:S02]  /*d310*/  ISETP.LT.OR P4, PT, R73.reuse, 0xa, P4 ;  /* 0x0000000a4900780c */ /* 0x040fe40002781670 */
[----:B------:R-:W-:-:S02]  /*d320*/  ISETP.LT.OR P6, PT, R73, 0x11, P6 ;  /* 0x000000114900780c */ /* 0x000fc400037c1670 */
[----:B------:R-:W-:Y:S02]  /*d330*/  FSEL R78, R14, -INF , !P3 ;  /* 0xff8000000e4e7808 */ /* 0x000fe40005800000 */
[----:B------:R-:W-:Y:S02]  /*d340*/  ISETP.GT.AND P3, PT, R75, 0x11, P2 ;  /* 0x000000114b00780c */ /* 0x000fe40001764270 */
[----:B------:R-:W-:Y:S02]  /*d350*/  FSEL R164, R164, -INF , !P4 ;  /* 0xff800000a4a47808 */ /* 0x000fe40006000000 */
[----:B------:R-:W-:Y:S02]  /*d360*/  FSEL R68, R165, -INF , !P6 ;  /* 0xff800000a5447808 */ /* 0x000fe40007000000 */
[C---:B------:R-:W-:Y:S02]  /*d370*/  ISETP.GT.AND P4, PT, R75.reuse, 0x18, P2 ;  /* 0x000000184b00780c */ /* 0x040fe40001784270 */
[----:B------:R-:W-:-:S02]  /*d380*/  ISETP.GT.AND P6, PT, R75, 0x19, P2 ;  /* 0x000000194b00780c */ /* 0x000fc400017c4270 */
[----:B------:R-:W-:Y:S01]  /*d390*/  ISETP.LT.OR P3, PT, R73, 0x12, P3 ;  /* 0x000000124900780c */ /* 0x000fe20001f61670 */
[----:B0-----:R-:W-:Y:S01]  /*d3a0*/  IMAD.IADD R66, R79, 0x1, R4 ;  /* 0x000000014f427824 */ /* 0x001fe200078e0204 */
[C---:B------:R-:W-:Y:S02]  /*d3b0*/  ISETP.LT.OR P4, PT, R73.reuse, 0x19, P4 ;  /* 0x000000194900780c */ /* 0x040fe40002781670 */
[----:B------:R-:W-:Y:S02]  /*d3c0*/  ISETP.LT.OR P6, PT, R73, 0x1a, P6 ;  /* 0x0000001a4900780c */ /* 0x000fe400037c1670 */
[----:B------:R-:W-:Y:S02]  /*d3d0*/  FSEL R166, R166, -INF , !P3 ;  /* 0xff800000a6a67808 */ /* 0x000fe40005800000 */
[----:B------:R-:W-:Y:S02]  /*d3e0*/  ISETP.GT.AND P3, PT, R75, 0x20, P2 ;  /* 0x000000204b00780c */ /* 0x000fe40001764270 */
[----:B------:R-:W-:-:S02]  /*d3f0*/  FSEL R70, R167, -INF , !P4 ;  /* 0xff800000a7467808 */ /* 0x000fc40006000000 */
[----:B------:R-:W-:Y:S02]  /*d400*/  FSEL R160, R160, -INF , !P6 ;  /* 0xff800000a0a07808 */ /* 0x000fe40007000000 */
        /* <DEDUP_REMOVED lines=11> */
[C---:B------:R-:W-:Y:S02]  /*d4c0*/  ISETP.LT.OR P3, PT, R73.reuse, 0x2a, P3 ;  /* 0x0000002a4900780c */ /* 0x040fe40001f61670 */
        /* <DEDUP_REMOVED lines=12> */
[C---:B------:R-:W-:Y:S02]  /*d590*/  ISETP.GT.AND P3, PT, R75.reuse, 0x41, P2 ;  /* 0x000000414b00780c */ /* 0x040fe40001764270 */
        /* <DEDUP_REMOVED lines=35> */
[----:B------:R-:W-:Y:S02]  /*d7d0*/  FSEL R61, R63, -INF , !P4 ;  /* 0xff8000003f3d7808 */ /* 0x000fe40006000000 */
[----:B------:R-:W-:Y:S02]  /*d7e0*/  FSEL R62, R64, -INF , !P6 ;  /* 0xff800000403e7808 */ /* 0x000fe40007000000 */
[C---:B------:R-:W-:Y:S02]  /*d7f0*/  ISETP.GT.AND P3, PT, R75.reuse, 0x71, P2 ;  /* 0x000000714b00780c */ /* 0x040fe40001764270 */
[C---:B------:R-:W-:Y:S02]  /*d800*/  ISETP.GT.AND P4, PT, R75.reuse, 0x78, P2 ;  /* 0x000000784b00780c */ /* 0x040fe40001784270 */
[----:B------:R-:W-:-:S02]  /*d810*/  ISETP.GT.AND P6, PT, R75, 0x79, P2 ;  /* 0x000000794b00780c */ /* 0x000fc400017c4270 */
[C---:B------:R-:W-:Y:S02]  /*d820*/  ISETP.LT.OR P3, PT, R73.reuse, 0x72, P3 ;  /* 0x000000724900780c */ /* 0x040fe40001f61670 */
[C---:B------:R-:W-:Y:S02]  /*d830*/  ISETP.LT.OR P4, PT, R73.reuse, 0x79, P4 ;  /* 0x000000794900780c */ /* 0x040fe40002781670 */
[----:B------:R-:W-:Y:S01]  /*d840*/  ISETP.LT.OR P6, PT, R73, 0x7a, P6 ;  /* 0x0000007a4900780c */ /* 0x000fe200037c1670 */
[----:B------:R-:W-:Y:S01]  /*d850*/  IMAD.IADD R73, R81, 0x1, R4 ;  /* 0x0000000151497824 */ /* 0x000fe200078e0204 */
[----:B------:R-:W-:Y:S02]  /*d860*/  FSEL R65, R65, -INF , !P3 ;  /* 0xff80000041417808 */ /* 0x000fe40005800000 */
[----:B------:R-:W-:Y:S02]  /*d870*/  FSEL R63, R69, -INF , !P4 ;  /* 0xff800000453f7808 */ /* 0x000fe40006000000 */
[----:B------:R-:W-:Y:S01]  /*d880*/  FSEL R64, R71, -INF , !P6 ;  /* 0xff80000047407808 */ /* 0x000fe20007000000 */
[----:B------:R-:W-:Y:S06]  /*d890*/  @!P5 BRA `(.L_x_1244) ;  /* 0x00000000005cd947 */ /* 0x000fec0003800000 */
        /* <DEDUP_REMOVED lines=13> */
.L_x_1246:
[----:B------:R-:W-:-:S05]  /*d970*/  IMAD.U32 R71, RZ, RZ, UR56 ;  /* 0x00000038ff477e24 */ /* 0x000fca000f8e00ff */
[----:B------:R-:W-:-:S13]  /*d980*/  ISETP.NE.AND P3, PT, R71, 0x1, PT ;  /* 0x000000014700780c */ /* 0x000fda0003f65270 */
[----:B------:R-:W0:Y:S02]  /*d990*/  @P3 LDC.64 R8, c[0x0][0x9e8] ;  /* 0x00027a00ff083b82 */ /* 0x000e240000000a00 */
[----:B0-----:R-:W-:-:S05]  /*d9a0*/  @P3 IMAD.HI.U32 R8, R4, R8, RZ ;  /* 0x0000000804083227 */ /* 0x001fca00078e00ff */
[----:B------:R-:W-:-:S07]  /*d9b0*/  @P3 SHF.R.U32.HI R4, RZ, R9, R8 ;  /* 0x00000009ff043219 */ /* 0x000fce0000011608 */
.L_x_1247:
[----:B------:R-:W-:Y:S05]  /*d9c0*/  BSYNC B0 ;  /* 0x0000000000007941 */ /* 0x000fea0003800000 */
.L_x_1245:
[----:B------:R-:W-:-:S04]  /*d9d0*/  IMAD R67, R4, R71, -R67 ;  /* 0x0000004704437224 */ /* 0x000fc800078e0a43 */
[----:B------:R-:W-:-:S05]  /*d9e0*/  IMAD.IADD R67, R67, 0x1, -R16 ;  /* 0x0000000143437824 */ /* 0x000fca00078e0a10 */
[----:B------:R-:W-:Y:S02]  /*d9f0*/  VIADDMNMX R66, R67, R71, R66, PT ;  /* 0x0000004743427246 */ /* 0x000fe40003800142 */
[----:B------:R-:W-:-:S07]  /*da00*/  VIMNMX R73, R73, R67, !PT ;  /* 0x0000004349497248 */ /* 0x000fce0007fe0100 */
.L_x_1244:
        /* <DEDUP_REMOVED lines=21> */
[----:B------:R-:W-:Y:S02]  /*db60*/  ISETP.GT.AND P6, PT, R73, 0x8, P2 ;  /* 0x000000084900780c */ /* 0x000fe400017c4270 */
        /* <DEDUP_REMOVED lines=17> */
[----:B------:R-:W-:Y:S02]  /*dc80*/  ISETP.LT.OR P4, PT, R66, 0x11, P4 ;  /* 0x000000114200780c */ /* 0x000fe40002781670 */
[----:B------:R-:W-:Y:S02]  /*dc90*/  FMNMX.FTZ R9, R14, R9, !PT ;  /* 0x000000090e097209 */ /* 0x000fe40007810000 */
[----:B------:R-:W-:Y:S02]  /*dca0*/  FSEL R26, R26, -INF , !P3 ;  /* 0xff8000001a1a7808 */ /* 0x000fe40005800000 */
[----:B------:R-:W-:Y:S02]  /*dcb0*/  FMNMX.FTZ R4, R54, R9, !PT ;  /* 0x0000000936047209 */ /* 0x000fe40007810000 */
[----:B------:R-:W-:-:S02]  /*dcc0*/  ISETP.GT.AND P3, PT, R73, RZ, P2 ;  /* 0x000000ff4900720c */ /* 0x000fc40001764270 */
        /* <DEDUP_REMOVED lines=20> */
[----:B------:R-:W-:-:S05]  /*de10*/  FMNMX.FTZ R9, R64, R9, !PT ;  /* 0x0000000940097209 */ /* 0x000fca0007810000 */
[----:B------:R-:W0:Y:S02]  /*de20*/  SHFL.BFLY PT, R4, R9, 0x2, 0x1f ;  /* 0x0c401f0009047f89 */ /* 0x000e2400000e0000 */
[----:B0-----:R-:W-:-:S05]  /*de30*/  FMNMX.FTZ R8, R9, R4, !PT ;  /* 0x0000000409087209 */ /* 0x001fca0007810000 */
[----:B------:R-:W0:Y:S02]  /*de40*/  SHFL.BFLY PT, R67, R8, 0x1, 0x1f ;  /* 0x0c201f0008437f89 */ /* 0x000e2400000e0000 */
[----:B0-----:R-:W-:Y:S02]  /*de50*/  FMNMX.FTZ R4, R8, R67, !PT ;  /* 0x0000004308047209 */ /* 0x001fe40007810000 */
[----:B------:R-:W-:Y:S02]  /*de60*/  FSEL R8, R27, -INF , !P4 ;  /* 0xff8000001b087808 */ /* 0x000fe40006000000 */
[C---:B------:R-:W-:Y:S01]  /*de70*/  FSETP.NEU.FTZ.AND P6, PT, R4.reuse, -INF , PT ;  /* 0xff8000000400780b */ /* 0x040fe20003fdd000 */
[----:B------:R-:W-:Y:S01]  /*de80*/  FMUL.FTZ R9, R4, UR10 ;  /* 0x0000000a04097c20 */ /* 0x000fe20008410000 */
[----:B------:R-:W-:-:S04]  /*de90*/  ISETP.GT.AND P4, PT, R73, 0x29, P2 ;  /* 0x000000294900780c */ /* 0x000fc80001784270 */
[----:B------:R-:W-:Y:S02]  /*dea0*/  FSEL R9, R9, RZ, P6 ;  /* 0x000000ff09097208 */ /* 0x000fe40003000000 */
[----:B------:R-:W-:-:S03]  /*deb0*/  ISETP.LT.OR P4, PT, R66, 0x2a, P4 ;  /* 0x0000002a4200780c */ /* 0x000fc60002781670 */
[--C-:B------:R-:W-:Y:S01]  /*dec0*/  FFMA.FTZ R182, R78, UR10, -R9.reuse ;  /* 0x0000000a4eb67c23 */ /* 0x100fe20008010809 */
[----:B------:R-:W-:Y:S01]  /*ded0*/  FSEL R78, R6, -INF , !P3 ;  /* 0xff800000064e7808 */ /* 0x000fe20005800000 */
        /* <DEDUP_REMOVED lines=12> */
[----:B------:R0:W-:Y:S01]  /*dfa0*/  MUFU.EX2 R27, R164 ;  /* 0x000000a4001b7308 */ /* 0x0001e20000000800 */
        /* <DEDUP_REMOVED lines=9> */
[--C-:B0-----:R-:W-:Y:S01]  /*e040*/  FFMA.FTZ R164, R12, UR10, -R9.reuse ;  /* 0x0000000a0ca47c23 */ /* 0x101fe20008010809 */
[----:B------:R-:W-:Y:S01]  /*e050*/  FMNMX.FTZ R6, R20, R71, !PT ;  /* 0x0000004714067209 */ /* 0x000fe20007810000 */
[--C-:B------:R-:W-:Y:S01]  /*e060*/  FFMA.FTZ R31, R160, UR10, -R9.reuse ;  /* 0x0000000aa01f7c23 */ /* 0x100fe20008010809 */
[----:B------:R-:W-:Y:S01]  /*e070*/  ISETP.GT.AND P3, PT, R73, 0x40, P2 ;  /* 0x000000404900780c */ /* 0x000fe20001764270 */
[--C-:B------:R-:W-:Y:S01]  /*e080*/  FFMA.FTZ R160, R54, UR10, -R9.reuse ;  /* 0x0000000a36a07c23 */ /* 0x100fe20008010809 */
[----:B------:R-:W-:Y:S01]  /*e090*/  FMNMX.FTZ R71, R21, R6, !PT ;  /* 0x0000000615477209 */ /* 0x000fe20007810000 */
[--C-:B------:R-:W-:Y:S01]  /*e0a0*/  FFMA.FTZ R67, R82, UR10, -R9.reuse ;  /* 0x0000000a52437c23 */ /* 0x100fe20008010809 */
[----:B------:R-:W-:Y:S01]  /*e0b0*/  FSEL R28, R28, -INF , !P4 ;  /* 0xff8000001c1c7808 */ /* 0x000fe20006000000 */
[--C-:B-1----:R-:W-:Y:S01]  /*e0c0*/  FFMA.FTZ R166, R53, UR10, -R9.reuse ;  /* 0x0000000a35a67c23 */ /* 0x102fe20008010809 */
[----:B------:R-:W-:Y:S01]  /*e0d0*/  ISETP.LT.OR P3, PT, R66, 0x41, P3 ;  /* 0x000000414200780c */ /* 0x000fe20001f61670 */
[--C-:B------:R-:W-:Y:S01]  /*e0e0*/  FFMA.FTZ R180, R80, UR10, -R9.reuse ;  /* 0x0000000a50b47c23 */ /* 0x100fe20008010809 */
[----:B------:R-:W-:Y:S01]  /*e0f0*/  ISETP.GT.AND P4, PT, R73, 0x31, P2 ;  /* 0x000000314900780c */ /* 0x000fe20001784270 */
[----:B------:R-:W-:Y:S01]  /*e100*/  MUFU.EX2 R67, R67 ;  /* 0x0000004300437308 */ /* 0x000fe20000000800 */
[----:B------:R-:W-:Y:S01]  /*e110*/  FMNMX.FTZ R6, R24, R71, !PT ;  /* 0x0000004718067209 */ /* 0x000fe20007810000 */
[--C-:B------:R-:W-:Y:S01]  /*e120*/  FFMA.FTZ R172, R162, UR10, -R9.reuse ;  /* 0x0000000aa2ac7c23 */ /* 0x100fe20008010809 */
[----:B------:R-:W-:Y:S01]  /*e130*/  FSEL R70, R33, -INF , !P3 ;  /* 0xff80000021467808 */ /* 0x000fe20005800000 */
[--C-:B------:R-:W-:Y:S01]  /*e140*/  FFMA.FTZ R170, R51, UR10, -R9.reuse ;  /* 0x0000000a33aa7c23 */ /* 0x100fe20008010809 */
[----:B------:R-:W-:Y:S01]  /*e150*/  ISETP.LT.OR P4, PT, R66, 0x32, P4 ;  /* 0x000000324200780c */ /* 0x000fe20002781670 */
[--C-:B------:R-:W-:Y:S01]  /*e160*/  FFMA.FTZ R76, R76, UR10, -R9.reuse ;  /* 0x0000000a4c4c7c23 */ /* 0x100fe20008010809 */
[----:B------:R-:W-:Y:S01]  /*e170*/  FMNMX.FTZ R33, R25, R6, !PT ;  /* 0x0000000619217209 */ /* 0x000fe20007810000 */
[----:B------:R-:W-:Y:S01]  /*e180*/  MUFU.EX2 R180, R180 ;  /* 0x000000b400b47308 */ /* 0x000fe20000000800 */
[----:B------:R-:W-:Y:S01]  /*e190*/  FSEL R30, R30, -INF , !P4 ;  /* 0xff8000001e1e7808 */ /* 0x000fe20006000000 */
[--C-:B------:R-:W-:Y:S01]  /*e1a0*/  FFMA.FTZ R162, R56, UR10, -R9.reuse ;  /* 0x0000000a38a27c23 */ /* 0x100fe20008010809 */
[----:B------:R-:W-:Y:S01]  /*e1b0*/  FMNMX.FTZ R71, R26, R33, !PT ;  /* 0x000000211a477209 */ /* 0x000fe20007810000 */
[--C-:B------:R-:W-:Y:S01]  /*e1c0*/  FFMA.FTZ R156, R58, UR10, -R9.reuse ;  /* 0x0000000a3a9c7c23 */ /* 0x100fe20008010809 */
[----:B------:R-:W-:Y:S01]  /*e1d0*/  ISETP.GT.AND P4, PT, R73, 0x39, P2 ;  /* 0x000000394900780c */ /* 0x000fe20001784270 */
[--C-:B------:R-:W-:Y:S01]  /*e1e0*/  FFMA.FTZ R51, R59, UR10, -R9.reuse ;  /* 0x0000000a3b337c23 */ /* 0x100fe20008010809 */
[----:B------:R-:W-:Y:S01]  /*e1f0*/  ISETP.GT.AND P3, PT, R73, 0x48, P2 ;  /* 0x000000484900780c */ /* 0x000fe20001764270 */
[--C-:B------:R-:W-:Y:S01]  /*e200*/  FFMA.FTZ R158, R60, UR10, -R9.reuse ;  /* 0x0000000a3c9e7c23 */ /* 0x100fe20008010809 */
[----:B------:R-:W-:Y:S01]  /*e210*/  FMNMX.FTZ R75, R8, R71, !PT ;  /* 0x00000047084b7209 */ /* 0x000fe20007810000 */
[--C-:B------:R-:W-:Y:S01]  /*e220*/  FFMA.FTZ R152, R62, UR10, -R9.reuse ;  /* 0x0000000a3e987c23 */ /* 0x100fe20008010809 */
[C---:B------:R-:W-:Y:S01]  /*e230*/  ISETP.LT.OR P4, PT, R66.reuse, 0x3a, P4 ;  /* 0x0000003a4200780c */ /* 0x040fe20002781670 */
[--C-:B------:R-:W-:Y:S01]  /*e240*/  FFMA.FTZ R154, R63, UR10, -R9.reuse ;  /* 0x0000000a3f9a7c23 */ /* 0x100fe20008010809 */
[----:B------:R-:W-:Y:S01]  /*e250*/  ISETP.LT.OR P3, PT, R66, 0x49, P3 ;  /* 0x000000494200780c */ /* 0x000fe20001f61670 */
[----:B------:R-:W-:Y:S01]  /*e260*/  FFMA.FTZ R64, R64, UR10, -R9 ;  /* 0x0000000a40407c23 */ /* 0x000fe20008010809 */
[----:B------:R-:W-:Y:S01]  /*e270*/  FMNMX.FTZ R75, R28, R75, !PT ;  /* 0x0000004b1c4b7209 */ /* 0x000fe20007810000 */
[----:B------:R-:W-:Y:S01]  /*e280*/  MUFU.EX2 R182, R182 ;  /* 0x000000b600b67308 */ /* 0x000fe20000000800 */
[----:B------:R-:W-:-:S02]  /*e290*/  FSEL R32, R32, -INF , !P4 ;  /* 0xff80000020207808 */ /* 0x000fc40006000000 */
[----:B------:R-:W-:Y:S02]  /*e2a0*/  ISETP.GT.AND P4, PT, R73, 0x41, P2 ;  /* 0x000000414900780c */ /* 0x000fe40001784270 */
[----:B------:R-:W-:Y:S01]  /*e2b0*/  FSEL R71, R35, -INF , !P3 ;  /* 0xff80000023477808 */ /* 0x000fe20005800000 */
[----:B------:R-:W-:Y:S01]  /*e2c0*/  FFMA.FTZ R35, R74, UR10, -R9 ;  /* 0x0000000a4a237c23 */ /* 0x000fe20008010809 */
[----:B------:R-:W-:Y:S01]  /*e2d0*/  ISETP.GT.AND P3, PT, R73, 0x50, P2 ;  /* 0x000000504900780c */ /* 0x000fe20001764270 */
[----:B------:R-:W-:Y:S01]  /*e2e0*/  MUFU.EX2 R176, R176 ;  /* 0x000000b000b07308 */ /* 0x000fe20000000800 */
[----:B------:R-:W-:Y:S02]  /*e2f0*/  FMNMX.FTZ R75, R68, R75, !PT ;  /* 0x0000004b444b7209 */ /* 0x000fe40007810000 */
[C---:B------:R-:W-:Y:S02]  /*e300*/  ISETP.LT.OR P4, PT, R66.reuse, 0x42, P4 ;  /* 0x000000424200780c */ /* 0x040fe40002781670 */
[----:B------:R-:W-:-:S02]  /*e310*/  ISETP.LT.OR P3, PT, R66, 0x51, P3 ;  /* 0x000000514200780c */ /* 0x000fc40001f61670 */
[----:B------:R-:W-:Y:S01]  /*e320*/  FMNMX.FTZ R6, R30, R75, !PT ;  /* 0x0000004b1e067209 */ /* 0x000fe20007810000 */
[----:B------:R-:W-:Y:S01]  /*e330*/  FFMA.FTZ R75, R49, UR10, -R9 ;  /* 0x0000000a314b7c23 */ /* 0x000fe20008010809 */
[----:B------:R-:W-:Y:S01]  /*e340*/  FSEL R34, R34, -INF , !P4 ;  /* 0xff80000022227808 */ /* 0x000fe20006000000 */
[----:B------:R-:W-:Y:S01]  /*e350*/  MUFU.EX2 R178, R178 ;  /* 0x000000b200b27308 */ /* 0x000fe20000000800 */
[----:B------:R-:W-:Y:S02]  /*e360*/  ISETP.GT.AND P4, PT, R73, 0x49, P2 ;  /* 0x000000494900780c */ /* 0x000fe40001784270 */
[----:B------:R-:W-:Y:S02]  /*e370*/  FSEL R74, R37, -INF , !P3 ;  /* 0xff800000254a7808 */ /* 0x000fe40005800000 */
[----:B------:R-:W-:Y:S02]  /*e380*/  FMNMX.FTZ R37, R69, R6, !PT ;  /* 0x0000000645257209 */ /* 0x000fe40007810000 */
[----:B------:R-:W-:Y:S01]  /*e390*/  ISETP.LT.OR P4, PT, R66, 0x4a, P4 ;  /* 0x0000004a4200780c */ /* 0x000fe20002781670 */
[----:B------:R-:W-:Y:S01]  /*e3a0*/  MUFU.EX2 R31, R31 ;  /* 0x0000001f001f7308 */ /* 0x000fe20000000800 */
[----:B------:R-:W-:-:S02]  /*e3b0*/  FMNMX.FTZ R37, R32, R37, !PT ;  /* 0x0000002520257209 */ /* 0x000fc40007810000 */
[----:B------:R-:W-:Y:S02]  /*e3c0*/  FSEL R36, R36, -INF , !P4 ;  /* 0xff80000024247808 */ /* 0x000fe40006000000 */
[C---:B------:R-:W-:Y:S02]  /*e3d0*/  ISETP.GT.AND P3, PT, R73.reuse, 0x58, P2 ;  /* 0x000000584900780c */ /* 0x040fe40001764270 */
[----:B------:R-:W-:Y:S01]  /*e3e0*/  ISETP.GT.AND P4, PT, R73, 0x51, P2 ;  /* 0x000000514900780c */ /* 0x000fe20001784270 */
[----:B------:R-:W-:Y:S01]  /*e3f0*/  MUFU.EX2 R172, R172 ;  /* 0x000000ac00ac7308 */ /* 0x000fe20000000800 */
[----:B------:R-:W-:Y:S02]  /*e400*/  FMNMX.FTZ R37, R70, R37, !PT ;  /* 0x0000002546257209 */ /* 0x000fe40007810000 */
[C---:B------:R-:W-:Y:S02]  /*e410*/  ISETP.LT.OR P3, PT, R66.reuse, 0x59, P3 ;  /* 0x000000594200780c */ /* 0x040fe40001f61670 */
[----:B------:R-:W-:-:S02]  /*e420*/  ISETP.LT.OR P4, PT, R66, 0x52, P4 ;  /* 0x000000524200780c */ /* 0x000fc40002781670 */
[----:B------:R-:W-:Y:S01]  /*e430*/  FMNMX.FTZ R6, R34, R37, !PT ;  /* 0x0000002522067209 */ /* 0x000fe20007810000 */
[----:B------:R-:W-:Y:S01]  /*e440*/  MUFU.EX2 R33, R76 ;  /* 0x0000004c00217308 */ /* 0x000fe20000000800 */
[----:B------:R-:W-:Y:S02]  /*e450*/  FSEL R72, R39, -INF , !P3 ;  /* 0xff80000027487808 */ /* 0x000fe40005800000 */
[----:B------:R-:W-:Y:S02]  /*e460*/  FSEL R38, R38, -INF , !P4 ;  /* 0xff80000026267808 */ /* 0x000fe40006000000 */
[----:B------:R-:W-:Y:S02]  /*e470*/  FMNMX.FTZ R39, R71, R6, !PT ;  /* 0x0000000647277209 */ /* 0x000fe40007810000 */
[C---:B------:R-:W-:Y:S01]  /*e480*/  ISETP.GT.AND P4, PT, R73.reuse, 0x59, P2 ;  /* 0x000000594900780c */ /* 0x040fe20001784270 */
[----:B------:R-:W-:Y:S01]  /*e490*/  MUFU.EX2 R174, R174 ;  /* 0x000000ae00ae7308 */ /* 0x000fe20000000800 */
[----:B------:R-:W-:-:S02]  /*e4a0*/  ISETP.GT.AND P3, PT, R73, 0x60, P2 ;  /* 0x000000604900780c */ /* 0x000fc40001764270 */
[----:B------:R-:W-:Y:S02]  /*e4b0*/  FMNMX.FTZ R39, R36, R39, !PT ;  /* 0x0000002724277209 */ /* 0x000fe40007810000 */
[C---:B------:R-:W-:Y:S02]  /*e4c0*/  ISETP.LT.OR P4, PT, R66.reuse, 0x5a, P4 ;  /* 0x0000005a4200780c */ /* 0x040fe40002781670 */
[----:B------:R-:W-:Y:S01]  /*e4d0*/  ISETP.LT.OR P3, PT, R66, 0x61, P3 ;  /* 0x000000614200780c */ /* 0x000fe20001f61670 */
[----:B------:R-:W-:Y:S01]  /*e4e0*/  MUFU.EX2 R35, R35 ;  /* 0x0000002300237308 */ /* 0x000fe20000000800 */
[----:B------:R-:W-:Y:S02]  /*e4f0*/  FMNMX.FTZ R39, R74, R39, !PT ;  /* 0x000000274a277209 */ /* 0x000fe40007810000 */
[----:B------:R-:W-:Y:S02]  /*e500*/  FSEL R40, R40, -INF , !P4 ;  /* 0xff80000028287808 */ /* 0x000fe40006000000 */
[----:B------:R-:W-:-:S02]  /*e510*/  ISETP.GT.AND P4, PT, R73, 0x61, P2 ;  /* 0x000000614900780c */ /* 0x000fc40001784270 */
[----:B------:R-:W-:Y:S01]  /*e520*/  FSEL R49, R41, -INF , !P3 ;  /* 0xff80000029317808 */ /* 0x000fe20005800000 */
[----:B------:R-:W-:Y:S01]  /*e530*/  MUFU.EX2 R168, R168 ;  /* 0x000000a800a87308 */ /* 0x000fe20000000800 */
[----:B------:R-:W-:Y:S02]  /*e540*/  FMNMX.FTZ R41, R38, R39, !PT ;  /* 0x0000002726297209 */ /* 0x000fe40007810000 */
[----:B------:R-:W-:Y:S02]  /*e550*/  ISETP.LT.OR P4, PT, R66, 0x62, P4 ;  /* 0x000000624200780c */ /* 0x000fe40002781670 */
[----:B------:R-:W-:Y:S02]  /*e560*/  FMNMX.FTZ R41, R72, R41, !PT ;  /* 0x0000002948297209 */ /* 0x000fe40007810000 */
[----:B------:R-:W-:Y:S01]  /*e570*/  ISETP.GT.AND P3, PT, R73, 0x68, P2 ;  /* 0x000000684900780c */ /* 0x000fe20001764270 */
[----:B------:R0:W-:Y:S01]  /*e580*/  MUFU.EX2 R39, R50 ;  /* 0x0000003200277308 */ /* 0x0001e20000000800 */
[----:B------:R-:W-:-:S02]  /*e590*/  FSEL R42, R42, -INF , !P4 ;  /* 0xff8000002a2a7808 */ /* 0x000fc40006000000 */
[----:B------:R-:W-:Y:S02]  /*e5a0*/  ISETP.GT.AND P4, PT, R73, 0x69, P2 ;  /* 0x000000694900780c */ /* 0x000fe40001784270 */
[----:B------:R-:W-:Y:S02]  /*e5b0*/  FMNMX.FTZ R6, R40, R41, !PT ;  /* 0x0000002928067209 */ /* 0x000fe40007810000 */
[C---:B------:R-:W-:Y:S01]  /*e5c0*/  ISETP.LT.OR P3, PT, R66.reuse, 0x69, P3 ;  /* 0x000000694200780c */ /* 0x040fe20001f61670 */
[----:B------:R-:W-:Y:S01]  /*e5d0*/  MUFU.EX2 R37, R75 ;  /* 0x0000004b00257308 */ /* 0x000fe20000000800 */
[----:B------:R-:W-:Y:S02]  /*e5e0*/  ISETP.LT.OR P4, PT, R66, 0x6a, P4 ;  /* 0x0000006a4200780c */ /* 0x000fe40002781670 */
[----:B------:R-:W-:Y:S02]  /*e5f0*/  FMNMX.FTZ R41, R49, R6, !PT ;  /* 0x0000000631297209 */ /* 0x000fe40007810000 */
[----:B------:R-:W-:-:S02]  /*e600*/  FSEL R44, R44, -INF , !P3 ;  /* 0xff8000002c2c7808 */ /* 0x000fc40005800000 */
[----:B------:R-:W-:Y:S01]  /*e610*/  ISETP.GT.AND P3, PT, R73, 0x70, P2 ;  /* 0x000000704900780c */ /* 0x000fe20001764270 */
[----:B------:R-:W-:Y:S01]  /*e620*/  MUFU.EX2 R170, R170 ;  /* 0x000000aa00aa7308 */ /* 0x000fe20000000800 */
[----:B------:R-:W-:Y:S02]  /*e630*/  FSEL R12, R43, -INF , !P4 ;  /* 0xff8000002b0c7808 */ /* 0x000fe40006000000 */
[----:B------:R-:W-:Y:S02]  /*e640*/  FMNMX.FTZ R43, R42, R41, !PT ;  /* 0x000000292a2b7209 */ /* 0x000fe40007810000 */
[----:B------:R-:W-:Y:S02]  /*e650*/  ISETP.LT.OR P3, PT, R66, 0x71, P3 ;  /* 0x000000714200780c */ /* 0x000fe40001f61670 */
[----:B------:R-:W-:Y:S01]  /*e660*/  ISETP.GT.AND P4, PT, R73, 0x71, P2 ;  /* 0x000000714900780c */ /* 0x000fe20001784270 */
[----:B------:R1:W-:Y:S01]  /*e670*/  MUFU.EX2 R41, R52 ;  /* 0x0000003400297308 */ /* 0x0003e20000000800 */
[----:B------:R-:W-:-:S02]  /*e680*/  FMNMX.FTZ R43, R44, R43, !PT ;  /* 0x0000002b2c2b7209 */ /* 0x000fc40007810000 */
[----:B0-----:R-:W-:Y:S02]  /*e690*/  FSEL R50, R45, -INF , !P3 ;  /* 0xff8000002d327808 */ /* 0x001fe40005800000 */
[C---:B------:R-:W-:Y:S02]  /*e6a0*/  ISETP.GT.AND P3, PT, R73.reuse, 0x78, P2 ;  /* 0x000000784900780c */ /* 0x040fe40001764270 */
[----:B------:R-:W-:Y:S01]  /*e6b0*/  ISETP.LT.OR P4, PT, R66, 0x72, P4 ;  /* 0x000000724200780c */ /* 0x000fe20002781670 */
[----:B------:R-:W-:Y:S01]  /*e6c0*/  MUFU.EX2 R164, R164 ;  /* 0x000000a400a47308 */ /* 0x000fe20000000800 */
[----:B------:R-:W-:Y:S02]  /*e6d0*/  FMNMX.FTZ R43, R12, R43, !PT ;  /* 0x0000002b0c2b7209 */ /* 0x000fe40007810000 */
[----:B------:R-:W-:Y:S02]  /*e6e0*/  ISETP.GT.AND P2, PT, R73, 0x79, P2 ;  /* 0x000000794900780c */ /* 0x000fe40001744270 */
[----:B------:R-:W-:-:S02]  /*e6f0*/  ISETP.LT.OR P3, PT, R66, 0x79, P3 ;  /* 0x000000794200780c */ /* 0x000fc40001f61670 */
[----:B------:R-:W-:Y:S01]  /*e700*/  FSEL R46, R46, -INF , !P4 ;  /* 0xff8000002e2e7808 */ /* 0x000fe20006000000 */
[----:B------:R-:W-:Y:S01]  /*e710*/  MUFU.EX2 R166, R166 ;  /* 0x000000a600a67308 */ /* 0x000fe20000000800 */
[----:B------:R-:W-:Y:S02]  /*e720*/  FMNMX.FTZ R43, R50, R43, !PT ;  /* 0x0000002b322b7209 */ /* 0x000fe40007810000 */
[----:B------:R-:W-:Y:S02]  /*e730*/  ISETP.LT.OR P2, PT, R66, 0x7a, P2 ;  /* 0x0000007a4200780c */ /* 0x000fe40001741670 */
[----:B-1----:R-:W-:Y:S01]  /*e740*/  FSEL R52, R47, -INF , !P3 ;  /* 0xff8000002f347808 */ /* 0x002fe20005800000 */
[----:B------:R-:W-:Y:S01]  /*e750*/  FFMA.FTZ R47, R57, UR10, -R9 ;  /* 0x0000000a392f7c23 */ /* 0x000fe20008010809 */
[----:B------:R-:W-:Y:S01]  /*e760*/  FMNMX.FTZ R45, R46, R43, !PT ;  /* 0x0000002b2e2d7209 */ /* 0x000fe20007810000 */
[----:B------:R-:W-:Y:S01]  /*e770*/  MUFU.EX2 R160, R160 ;  /* 0x000000a000a07308 */ /* 0x000fe20000000800 */
[----:B------:R-:W-:-:S02]  /*e780*/  FSEL R48, R48, -INF , !P2 ;  /* 0xff80000030307808 */ /* 0x000fc40005000000 */
[----:B------:R-:W-:Y:S02]  /*e790*/  FMNMX.FTZ R45, R52, R45, !PT ;  /* 0x0000002d342d7209 */ /* 0x000fe40007810000 */
[----:B------:R-:W-:Y:S02]  /*e7a0*/  FSEL R54, R4, RZ, P6 ;  /* 0x000000ff04367208 */ /* 0x000fe40003000000 */
[----:B------:R-:W-:Y:S01]  /*e7b0*/  FMNMX.FTZ R6, R48, R45, !PT ;  /* 0x0000002d30067209 */ /* 0x000fe20007810000 */
[----:B------:R0:W-:Y:S01]  /*e7c0*/  MUFU.EX2 R43, R14 ;  /* 0x0000000e002b7308 */ /* 0x0001e20000000800 */
[----:B------:R-:W-:Y:S01]  /*e7d0*/  FFMA.FTZ R45, R55, UR10, -R9 ;  /* 0x0000000a372d7c23 */ /* 0x000fe20008010809 */
[----:B------:R-:W-:Y:S01]  /*e7e0*/  FADD.FTZ R54, -R54, R5 ;  /* 0x0000000536367221 */ /* 0x000fe20000010100 */
[--C-:B------:R-:W-:Y:S01]  /*e7f0*/  FFMA.FTZ R55, R65, UR10, -R9.reuse ;  /* 0x0000000a41377c23 */ /* 0x100fe20008010809 */
[----:B------:R-:W0:Y:S04]  /*e800*/  SHFL.BFLY PT, R53, R6, 0x2, 0x1f ;  /* 0x0c401f0006357f89 */ /* 0x000e2800000e0000 */
[----:B------:R-:W-:Y:S08]  /*e810*/  MUFU.EX2 R45, R45 ;  /* 0x0000002d002d7308 */ /* 0x000ff00000000800 */
[----:B------:R-:W-:Y:S08]  /*e820*/  MUFU.EX2 R162, R162 ;  /* 0x000000a200a27308 */ /* 0x000ff00000000800 */
[----:B------:R-:W-:Y:S01]  /*e830*/  MUFU.EX2 R47, R47 ;  /* 0x0000002f002f7308 */ /* 0x000fe20000000800 */
[----:B0-----:R-:W-:Y:S01]  /*e840*/  FMNMX.FTZ R14, R6, R53, !PT ;  /* 0x00000035060e7209 */ /* 0x001fe20007810000 */
[----:B------:R-:W-:-:S06]  /*e850*/  FFMA.FTZ R53, R61, UR10, -R9 ;  /* 0x0000000a3d357c23 */ /* 0x000fcc0008010809 */
[----:B------:R-:W-:Y:S01]  /*e860*/  MUFU.EX2 R156, R156 ;  /* 0x0000009c009c7308 */ /* 0x000fe20000000800 */
[----:B------:R-:W0:Y:S07]  /*e870*/  SHFL.BFLY PT, R57, R14, 0x1, 0x1f ;  /* 0x0c201f000e397f89 */ /* 0x000e2e00000e0000 */
[----:B------:R-:W-:Y:S08]  /*e880*/  MUFU.EX2 R51, R51 ;  /* 0x0000003300337308 */ /* 0x000ff00000000800 */
[----:B------:R-:W-:Y:S08]  /*e890*/  MUFU.EX2 R158, R158 ;  /* 0x0000009e009e7308 */ /* 0x000ff00000000800 */
[----:B------:R-:W-:Y:S01]  /*e8a0*/  MUFU.EX2 R53, R53 ;  /* 0x0000003500357308 */ /* 0x000fe20000000800 */
[----:B0-----:R-:W-:Y:S01]  /*e8b0*/  FMNMX.FTZ R6, R14, R57, !PT ;  /* 0x000000390e067209 */ /* 0x001fe20007810000 */
[----:B------:R-:W-:-:S03]  /*e8c0*/  FMUL.FTZ R14, R54, UR10 ;  /* 0x0000000a360e7c20 */ /* 0x000fc60008410000 */
[C---:B------:R-:W-:Y:S01]  /*e8d0*/  FSETP.NEU.FTZ.AND P2, PT, R6.reuse, -INF , PT ;  /* 0xff8000000600780b */ /* 0x040fe20003f5d000 */
[----:B------:R-:W-:Y:S02]  /*e8e0*/  FMUL.FTZ R9, R6, UR10 ;  /* 0x0000000a06097c20 */ /* 0x000fe40008410000 */
[----:B------:R-:W0:Y:S03]  /*e8f0*/  MUFU.EX2 R14, R14 ;  /* 0x0000000e000e7308 */ /* 0x000e260000000800 */
[----:B------:R-:W-:-:S05]  /*e900*/  FSEL R9, R9, RZ, P2 ;  /* 0x000000ff09097208 */ /* 0x000fca0001000000 */
[--C-:B------:R-:W-:Y:S01]  /*e910*/  FFMA.FTZ R183, R11, UR10, -R9.reuse ;  /* 0x0000000a0bb77c23 */ /* 0x100fe20008010809 */
[--C-:B------:R-:W-:Y:S01]  /*e920*/  FFMA.FTZ R175, R8, UR10, -R9.reuse ;  /* 0x0000000a08af7c23 */ /* 0x100fe20008010809 */
[--C-:B------:R-:W-:Y:S01]  /*e930*/  FFMA.FTZ R8, R28, UR10, -R9.reuse ;  /* 0x0000000a1c087c23 */ /* 0x100fe20008010809 */
[--C-:B------:R-:W-:Y:S01]  /*e940*/  FFMA.FTZ R181, R78, UR10, -R9.reuse ;  /* 0x0000000a4eb57c23 */ /* 0x100fe20008010809 */
[--C-:B------:R-:W-:Y:S01]  /*e950*/  FFMA.FTZ R10, R10, UR10, -R9.reuse ;  /* 0x0000000a0a0a7c23 */ /* 0x100fe20008010809 */
[--C-:B------:R-:W-:Y:S01]  /*e960*/  FFMA.FTZ R54, R13, UR10, -R9.reuse ;  /* 0x0000000a0d367c23 */ /* 0x100fe20008010809 */
[----:B------:R-:W-:Y:S01]  /*e970*/  MUFU.EX2 R183, R183 ;  /* 0x000000b700b77308 */ /* 0x000fe20000000800 */
[--C-:B------:R-:W-:Y:S01]  /*e980*/  FFMA.FTZ R177, R15, UR10, -R9.reuse ;  /* 0x0000000a0fb17c23 */ /* 0x100fe20008010809 */
[----:B------:R-:W-:Y:S01]  /*e990*/  FFMA.FTZ R20, R20, UR10, -R9 ;  /* 0x0000000a14147c23 */ /* 0x000fe20008010809 */
[----:B0-----:R-:W-:Y:S01]  /*e9a0*/  FFMA.FTZ R11, R14, R2, R67 ;  /* 0x000000020e0b7223 */ /* 0x001fe20000010043 */
[--C-:B------:R-:W-:Y:S01]  /*e9b0*/  FFMA.FTZ R179, R21, UR10, -R9.reuse ;  /* 0x0000000a15b37c23 */ /* 0x100fe20008010809 */
[--C-:B------:R-:W-:Y:S01]  /*e9c0*/  FFMA.FTZ R24, R24, UR10, -R9.reuse ;  /* 0x0000000a18187c23 */ /* 0x100fe20008010809 */
[----:B------:R-:W-:Y:S01]  /*e9d0*/  FFMA.FTZ R173, R25, UR10, -R9 ;  /* 0x0000000a19ad7c23 */ /* 0x000fe20008010809 */
        /* <DEDUP_REMOVED lines=33> */
[----:B------:R-:W-:Y:S01]  /*ebf0*/  FSEL R2, R6, RZ, P2 ;  /* 0x000000ff06027208 */ /* 0x000fe20001000000 */
[----:B------:R-:W-:Y:S01]  /*ec00*/  MUFU.EX2 R20, R20 ;  /* 0x0000001400147308 */ /* 0x000fe20000000800 */
[----:B------:R-:W-:Y:S01]  /*ec10*/  FFMA.FTZ R9, R48, UR10, -R9 ;  /* 0x0000000a30097c23 */ /* 0x000fe20008010809 */
[----:B------:R-:W-:Y:S01]  /*ec20*/  FADD.FTZ R28, R174, R11 ;  /* 0x0000000bae1c7221 */ /* 0x000fe20000010000 */
[----:B------:R-:W-:-:S02]  /*ec30*/  IMAD.U32 R13, RZ, RZ, UR59 ;  /* 0x0000003bff0d7e24 */ /* 0x000fc4000f8e00ff */
[----:B------:R-:W-:Y:S01]  /*ec40*/  FADD.FTZ R2, -R2, R7 ;  /* 0x0000000702027221 */ /* 0x000fe20000010100 */
[----:B------:R-:W-:Y:S01]  /*ec50*/  ISETP.GT.AND P2, PT, R3, UR40, PT ;  /* 0x0000002803007c0c */ /* 0x000fe2000bf44270 */
[----:B------:R-:W-:Y:S01]  /*ec60*/  FADD.FTZ R11, R35, R28 ;  /* 0x0000001c230b7221 */ /* 0x000fe20000010000 */
[----:B------:R-:W-:Y:S01]  /*ec70*/  UMOV UR59, UR47 ;  /* 0x0000002f003b7c82 */ /* 0x000fe20008000000 */
[----:B------:R-:W-:Y:S01]  /*ec80*/  FMUL.FTZ R2, R2, UR10 ;  /* 0x0000000a02027c20 */ /* 0x000fe20008410000 */
[----:B------:R-:W-:Y:S01]  /*ec90*/  MUFU.EX2 R179, R179 ;  /* 0x000000b300b37308 */ /* 0x000fe20000000800 */
[----:B------:R-:W-:Y:S01]  /*eca0*/  FADD.FTZ R28, R168, R11 ;  /* 0x0000000ba81c7221 */ /* 0x000fe20000010000 */
[----:B------:R-:W-:Y:S01]  /*ecb0*/  @!P1 LEA R13, R13, UR41, 0x3 ;  /* 0x000000290d0d9c11 */ /* 0x000fe2000f8e18ff */
[----:B------:R-:W-:Y:S01]  /*ecc0*/  FMUL.FTZ R88, R88, R14 ;  /* 0x0000000e58587220 */ /* 0x000fe20000410000 */
[----:B------:R-:W-:Y:S01]  /*ecd0*/  F2FP.F16.F32.PACK_AB R180, R180, R67 ;  /* 0x00000043b4b4723e */ /* 0x000fe200000000ff */
[----:B------:R-:W-:Y:S01]  /*ece0*/  FADD.FTZ R7, R37, R28 ;  /* 0x0000001c25077221 */ /* 0x000fe20000010000 */
[----:B------:R-:W-:Y:S01]  /*ecf0*/  F2FP.F16.F32.PACK_AB R182, R27, R182 ;  /* 0x000000b61bb6723e */ /* 0x000fe200000000ff */
[----:B------:R-:W-:Y:S01]  /*ed00*/  @!P1 VIADD R13, R13, 0x28860 ;  /* 0x000288600d0d9836 */ /* 0x000fe20000000000 */
[----:B------:R0:W1:Y:S01]  /*ed10*/  MUFU.EX2 R28, R2 ;  /* 0x00000002001c7308 */ /* 0x0000620000000800 */
[----:B------:R-:W-:Y:S01]  /*ed20*/  FADD.FTZ R56, R170, R7 ;  /* 0x00000007aa387221 */ /* 0x000fe20000010000 */
[----:B------:R-:W-:Y:S01]  /*ed30*/  F2FP.F16.F32.PACK_AB R176, R29, R176 ;  /* 0x000000b01db0723e */ /* 0x000fe200000000ff */
[----:B------:R-:W-:Y:S01]  /*ed40*/  FMUL.FTZ R89, R89, R14 ;  /* 0x0000000e59597220 */ /* 0x000fe20000410000 */
[----:B------:R-:W-:Y:S01]  /*ed50*/  @!P1 PRMT R13, RZ, 0x654, R13 ;  /* 0x00000654ff0d9816 */ /* 0x000fe2000000000d */
[----:B------:R-:W-:Y:S01]  /*ed60*/  FADD.FTZ R7, R39, R56 ;  /* 0x0000003827077221 */ /* 0x000fe20000010000 */
[----:B------:R-:W-:Y:S01]  /*ed70*/  F2FP.F16.F32.PACK_AB R178, R31, R178 ;  /* 0x000000b21fb2723e */ /* 0x000fe200000000ff */
[----:B------:R-:W-:Y:S01]  /*ed80*/  FMUL.FTZ R92, R92, R14 ;  /* 0x0000000e5c5c7220 */ /* 0x000fe20000410000 */
[----:B------:R-:W2:Y:S01]  /*ed90*/  MUFU.EX2 R24, R24 ;  /* 0x0000001800187308 */ /* 0x000ea20000000800 */
[----:B------:R-:W-:Y:S01]  /*eda0*/  FADD.FTZ R56, R164, R7 ;  /* 0x00000007a4387221 */ /* 0x000fe20000010000 */
[----:B------:R3:W-:Y:S01]  /*edb0*/  @!P1 SYNCS.ARRIVE.TRANS64.RED.A1T0 RZ, [R13+URZ], RZ ;  /* 0x000000ff0dff99a7 */ /* 0x0007e2000810043f */
[----:B------:R-:W-:Y:S01]  /*edc0*/  F2FP.F16.F32.PACK_AB R172, R33, R172 ;  /* 0x000000ac21ac723e */ /* 0x000fe200000000ff */
[----:B------:R-:W-:Y:S01]  /*edd0*/  FMUL.FTZ R93, R93, R14 ;  /* 0x0000000e5d5d7220 */ /* 0x000fe20000410000 */
[----:B------:R-:W-:Y:S01]  /*ede0*/  FADD.FTZ R7, R41, R56 ;  /* 0x0000003829077221 */ /* 0x000fe20000010000 */
[----:B------:R-:W-:Y:S01]  /*edf0*/  F2FP.F16.F32.PACK_AB R174, R35, R174 ;  /* 0x000000ae23ae723e */ /* 0x000fe200000000ff */
[----:B------:R-:W-:Y:S01]  /*ee00*/  FMUL.FTZ R96, R96, R14 ;  /* 0x0000000e60607220 */ /* 0x000fe20000410000 */
[----:B------:R-:W4:Y:S01]  /*ee10*/  MUFU.EX2 R173, R173 ;  /* 0x000000ad00ad7308 */ /* 0x000f220000000800 */
[----:B0-----:R-:W-:Y:S01]  /*ee20*/  FADD.FTZ R2, R166, R7 ;  /* 0x00000007a6027221 */ /* 0x001fe20000010000 */
[----:B-1----:R-:W-:Y:S01]  /*ee30*/  FFMA.FTZ R7, R28, R0, R181 ;  /* 0x000000001c077223 */ /* 0x002fe200000100b5 */
        /* <DEDUP_REMOVED lines=13> */
[----:B------:R-:W-:Y:S01]  /*ef10*/  MUFU.EX2 R152, R152 ;  /* 0x0000009800987308 */ /* 0x000fe20000000800 */
[----:B------:R-:W-:Y:S01]  /*ef20*/  FADD.FTZ R48, R162, R11 ;  /* 0x0000000ba2307221 */ /* 0x000fe20000010000 */
[----:B------:R-:W-:Y:S01]  /*ef30*/  FADD.FTZ R7, R177, R2 ;  /* 0x00000002b1077221 */ /* 0x000fe20000010000 */
[----:B------:R-:W-:Y:S01]  /*ef40*/  F2FP.F16.F32.PACK_AB R160, R45, R160 ;  /* 0x000000a02da0723e */ /* 0x000fe200000000ff */
[----:B------:R-:W-:Y:S01]  /*ef50*/  FMUL.FTZ R101, R101, R14 ;  /* 0x0000000e65657220 */ /* 0x000fe20000410000 */
[C---:B------:R-:W-:Y:S01]  /*ef60*/  FADD.FTZ R11, R47.reuse, R48 ;  /* 0x000000302f0b7221 */ /* 0x040fe20000010000 */
[----:B------:R-:W-:Y:S01]  /*ef70*/  FADD.FTZ R2, R20, R7 ;  /* 0x0000000714027221 */ /* 0x000fe20000010000 */
[----:B------:R-:W-:Y:S01]  /*ef80*/  F2FP.F16.F32.PACK_AB R162, R47, R162 ;  /* 0x000000a22fa2723e */ /* 0x000fe200000000ff */
[----:B------:R-:W1:Y:S01]  /*ef90*/  MUFU.EX2 R175, R175 ;  /* 0x000000af00af7308 */ /* 0x000e620000000800 */
[----:B------:R-:W-:Y:S01]  /*efa0*/  FADD.FTZ R48, R156, R11 ;  /* 0x0000000b9c307221 */ /* 0x000fe20000010000 */
[----:B------:R-:W-:Y:S01]  /*efb0*/  FADD.FTZ R7, R179, R2 ;  /* 0x00000002b3077221 */ /* 0x000fe20000010000 */
[C---:B------:R-:W-:Y:S01]  /*efc0*/  F2FP.F16.F32.PACK_AB R156, R51.reuse, R156 ;  /* 0x0000009c339c723e */ /* 0x040fe200000000ff */
[-C--:B------:R-:W-:Y:S01]  /*efd0*/  FMUL.FTZ R104, R104, R14.reuse ;  /* 0x0000000e68687220 */ /* 0x080fe20000410000 */
[----:B------:R-:W-:Y:S01]  /*efe0*/  FADD.FTZ R11, R51, R48 ;  /* 0x00000030330b7221 */ /* 0x000fe20000010000 */
[----:B--2---:R-:W-:Y:S01]  /*eff0*/  FADD.FTZ R2, R24, R7 ;  /* 0x0000000718027221 */ /* 0x004fe20000010000 */
[-C--:B------:R-:W-:Y:S01]  /*f000*/  FMUL.FTZ R105, R105, R14.reuse ;  /* 0x0000000e69697220 */ /* 0x080fe20000410000 */
[----:B------:R-:W-:Y:S01]  /*f010*/  MUFU.EX2 R55, R55 ;  /* 0x0000003700377308 */ /* 0x000fe20000000800 */
[-C--:B------:R-:W-:Y:S01]  /*f020*/  FMUL.FTZ R108, R108, R14.reuse ;  /* 0x0000000e6c6c7220 */ /* 0x080fe20000410000 */
[----:B----4-:R-:W-:Y:S01]  /*f030*/  FADD.FTZ R7, R173, R2 ;  /* 0x00000002ad077221 */ /* 0x010fe20000010000 */
[-C--:B------:R-:W-:Y:S01]  /*f040*/  FMUL.FTZ R109, R109, R14.reuse ;  /* 0x0000000e6d6d7220 */ /* 0x080fe20000410000 */
[-C--:B------:R-:W-:Y:S01]  /*f050*/  FMUL.FTZ R112, R112, R14.reuse ;  /* 0x0000000e70707220 */ /* 0x080fe20000410000 */
[-C--:B------:R-:W-:Y:S01]  /*f060*/  FMUL.FTZ R113, R113, R14.reuse ;  /* 0x0000000e71717220 */ /* 0x080fe20000410000 */
[----:B0-----:R-:W-:Y:S01]  /*f070*/  FADD.FTZ R2, R26, R7 ;  /* 0x000000071a027221 */ /* 0x001fe20000010000 */
[-C--:B------:R-:W-:Y:S01]  /*f080*/  FMUL.FTZ R116, R116, R14.reuse ;  /* 0x0000000e74747220 */ /* 0x080fe20000410000 */
[----:B------:R-:W0:Y:S01]  /*f090*/  MUFU.EX2 R8, R8 ;  /* 0x0000000800087308 */ /* 0x000e220000000800 */
[-C--:B------:R-:W-:Y:S01]  /*f0a0*/  FMUL.FTZ R117, R117, R14.reuse ;  /* 0x0000000e75757220 */ /* 0x080fe20000410000 */
[----:B-1----:R-:W-:Y:S01]  /*f0b0*/  FADD.FTZ R7, R175, R2 ;  /* 0x00000002af077221 */ /* 0x002fe20000010000 */
        /* <DEDUP_REMOVED lines=13> */
[----:B------:R2:W-:Y:S01]  /*f190*/  MUFU.EX2 R0, R36 ;  /* 0x0000002400007308 */ /* 0x0005e20000000800 */
[----:B0-----:R-:W-:Y:S01]  /*f1a0*/  FADD.FTZ R2, R8, R7 ;  /* 0x0000000708027221 */ /* 0x001fe20000010000 */
[-C--:B------:R-:W-:Y:S01]  /*f1b0*/  FMUL.FTZ R144, R144, R14.reuse ;  /* 0x0000000e90907220 */ /* 0x080fe20000410000 */
[-C--:B------:R-:W-:Y:S01]  /*f1c0*/  FMUL.FTZ R145, R145, R14.reuse ;  /* 0x0000000e91917220 */ /* 0x080fe20000410000 */
[-C--:B------:R-:W-:Y:S01]  /*f1d0*/  FMUL.FTZ R148, R148, R14.reuse ;  /* 0x0000000e94947220 */ /* 0x080fe20000410000 */
[----:B------:R-:W-:Y:S01]  /*f1e0*/  FMUL.FTZ R149, R149, R14 ;  /* 0x0000000e95957220 */ /* 0x000fe20000410000 */
[----:B------:R-:W-:Y:S01]  /*f1f0*/  F2FP.F16.F32.PACK_AB R181, R10, R181 ;  /* 0x000000b50ab5723e */ /* 0x000fe200000000ff */
[----:B------:R-:W-:Y:S01]  /*f200*/  VIADD R3, R3, 0xffffffff ;  /* 0xffffffff03037836 */ /* 0x000fe20000000000 */
[----:B------:R-:W0:Y:S01]  /*f210*/  MUFU.EX2 R169, R169 ;  /* 0x000000a900a97308 */ /* 0x000e220000000800 */
[----:B--2---:R-:W-:Y:S01]  /*f220*/  FADD.FTZ R36, R158, R11 ;  /* 0x0000000b9e247221 */ /* 0x004fe20000010000 */
[C---:B------:R-:W-:Y:S01]  /*f230*/  F2FP.F16.F32.PACK_AB R158, R53.reuse, R158 ;  /* 0x0000009e359e723e */ /* 0x040fe200000000ff */
[-C--:B------:R-:W-:Y:S01]  /*f240*/  FMUL.FTZ R90, R90, R28.reuse ;  /* 0x0000001c5a5a7220 */ /* 0x080fe20000410000 */
[----:B------:R-:W-:Y:S01]  /*f250*/  F2FP.F16.F32.PACK_AB R183, R54, R183 ;  /* 0x000000b736b7723e */ /* 0x000fe200000000ff */
[----:B------:R-:W-:Y:S01]  /*f260*/  FADD.FTZ R11, R53, R36 ;  /* 0x00000024350b7221 */ /* 0x000fe20000010000 */
[----:B------:R-:W-:Y:S01]  /*f270*/  F2FP.F16.F32.PACK_AB R177, R20, R177 ;  /* 0x000000b114b1723e */ /* 0x000fe200000000ff */
[----:B------:R-:W-:Y:S01]  /*f280*/  FMUL.FTZ R91, R91, R28 ;  /* 0x0000001c5b5b7220 */ /* 0x000fe20000410000 */
[----:B------:R-:W2:Y:S01]  /*f290*/  MUFU.EX2 R5, R64 ;  /* 0x0000004000057308 */ /* 0x000ea20000000800 */
[----:B------:R-:W-:Y:S01]  /*f2a0*/  FADD.FTZ R36, R152, R11 ;  /* 0x0000000b98247221 */ /* 0x000fe20000010000 */
[C---:B------:R-:W-:Y:S01]  /*f2b0*/  F2FP.F16.F32.PACK_AB R152, R55.reuse, R152 ;  /* 0x000000983798723e */ /* 0x040fe200000000ff */
[-C--:B------:R-:W-:Y:S01]  /*f2c0*/  FMUL.FTZ R94, R94, R28.reuse ;  /* 0x0000001c5e5e7220 */ /* 0x080fe20000410000 */
[----:B------:R-:W-:Y:S01]  /*f2d0*/  F2FP.F16.F32.PACK_AB R179, R24, R179 ;  /* 0x000000b318b3723e */ /* 0x000fe200000000ff */
[----:B------:R-:W-:Y:S01]  /*f2e0*/  FADD.FTZ R11, R55, R36 ;  /* 0x00000024370b7221 */ /* 0x000fe20000010000 */
[----:B------:R-:W-:Y:S01]  /*f2f0*/  F2FP.F16.F32.PACK_AB R173, R26, R173 ;  /* 0x000000ad1aad723e */ /* 0x000fe200000000ff */
[-C--:B------:R-:W-:Y:S01]  /*f300*/  FMUL.FTZ R95, R95, R28.reuse ;  /* 0x0000001c5f5f7220 */ /* 0x080fe20000410000 */
[----:B------:R-:W4:Y:S01]  /*f310*/  MUFU.EX2 R30, R30 ;  /* 0x0000001e001e7308 */ /* 0x000f220000000800 */
[----:B-1----:R-:W-:Y:S01]  /*f320*/  FADD.FTZ R36, R154, R11 ;  /* 0x0000000b9a247221 */ /* 0x002fe20000010000 */
[----:B0-----:R-:W-:Y:S01]  /*f330*/  FADD.FTZ R7, R169, R2 ;  /* 0x00000002a9077221 */ /* 0x001fe20000010000 */
[----:B------:R-:W-:Y:S01]  /*f340*/  F2FP.F16.F32.PACK_AB R175, R8, R175 ;  /* 0x000000af08af723e */ /* 0x000fe200000000ff */
        /* <DEDUP_REMOVED lines=12> */
[----:B------:R-:W1:Y:S01]  /*f410*/  MUFU.EX2 R32, R32 ;  /* 0x0000002000207308 */ /* 0x000e620000000800 */
[C---:B----4-:R-:W-:Y:S01]  /*f420*/  FADD.FTZ R36, R30.reuse, R7 ;  /* 0x000000071e247221 */ /* 0x050fe20000010000 */
[----:B------:R-:W-:Y:S01]  /*f430*/  F2FP.F16.F32.PACK_AB R169, R30, R169 ;  /* 0x000000a91ea9723e */ /* 0x000fe200000000ff */
[-C--:B------:R-:W-:Y:S01]  /*f440*/  FMUL.FTZ R115, R115, R28.reuse ;  /* 0x0000001c73737220 */ /* 0x080fe20000410000 */
[-C--:B------:R-:W-:Y:S01]  /*f450*/  FMUL.FTZ R118, R118, R28.reuse ;  /* 0x0000001c76767220 */ /* 0x080fe20000410000 */
[-C--:B------:R-:W-:Y:S01]  /*f460*/  FMUL.FTZ R119, R119, R28.reuse ;  /* 0x0000001c77777220 */ /* 0x080fe20000410000 */
[-C--:B------:R-:W-:Y:S01]  /*f470*/  FMUL.FTZ R122, R122, R28.reuse ;  /* 0x0000001c7a7a7220 */ /* 0x080fe20000410000 */
[-C--:B------:R-:W-:Y:S01]  /*f480*/  FMUL.FTZ R123, R123, R28.reuse ;  /* 0x0000001c7b7b7220 */ /* 0x080fe20000410000 */
[----:B------:R-:W2:Y:S01]  /*f490*/  MUFU.EX2 R165, R165 ;  /* 0x000000a500a57308 */ /* 0x000ea20000000800 */
        /* <DEDUP_REMOVED lines=8> */
[C---:B-1----:R-:W-:Y:S01]  /*f520*/  FADD.FTZ R36, R32.reuse, R5 ;  /* 0x0000000520247221 */ /* 0x042fe20000010000 */
[----:B------:R-:W-:Y:S01]  /*f530*/  F2FP.F16.F32.PACK_AB R171, R32, R171 ;  /* 0x000000ab20ab723e */ /* 0x000fe200000000ff */
[-C--:B------:R-:W-:Y:S01]  /*f540*/  FMUL.FTZ R138, R138, R28.reuse ;  /* 0x0000001c8a8a7220 */ /* 0x080fe20000410000 */
[-C--:B------:R-:W-:Y:S01]  /*f550*/  FMUL.FTZ R139, R139, R28.reuse ;  /* 0x0000001c8b8b7220 */ /* 0x080fe20000410000 */
[-C--:B------:R-:W-:Y:S01]  /*f560*/  FMUL.FTZ R142, R142, R28.reuse ;  /* 0x0000001c8e8e7220 */ /* 0x080fe20000410000 */
[-C--:B------:R-:W-:Y:S01]  /*f570*/  FMUL.FTZ R143, R143, R28.reuse ;  /* 0x0000001c8f8f7220 */ /* 0x080fe20000410000 */
[-C--:B------:R-:W-:Y:S01]  /*f580*/  FMUL.FTZ R146, R146, R28.reuse ;  /* 0x0000001c92927220 */ /* 0x080fe20000410000 */
[----:B------:R-:W1:Y:S01]  /*f590*/  MUFU.EX2 R167, R167 ;  /* 0x000000a700a77308 */ /* 0x000e620000000800 */
[----:B--2---:R-:W-:Y:S01]  /*f5a0*/  FADD.FTZ R5, R165, R36 ;  /* 0x00000024a5057221 */ /* 0x004fe20000010000 */
[-C--:B------:R-:W-:Y:S01]  /*f5b0*/  FMUL.FTZ R147, R147, R28.reuse ;  /* 0x0000001c93937220 */ /* 0x080fe20000410000 */
[-C--:B------:R-:W-:Y:S01]  /*f5c0*/  FMUL.FTZ R150, R150, R28.reuse ;  /* 0x0000001c96967220 */ /* 0x080fe20000410000 */
[----:B------:R-:W-:Y:S01]  /*f5d0*/  FMUL.FTZ R151, R151, R28 ;  /* 0x0000001c97977220 */ /* 0x000fe20000410000 */
[----:B------:R-:W-:-:S03]  /*f5e0*/  IMAD.MOV.U32 R7, RZ, RZ, R6 ;  /* 0x000000ffff077224 */ /* 0x000fc600078e0006 */
[----:B------:R-:W2:Y:S01]  /*f5f0*/  MUFU.EX2 R161, R161 ;  /* 0x000000a100a17308 */ /* 0x000ea20000000800 */
[C---:B0-----:R-:W-:Y:S01]  /*f600*/  FADD.FTZ R36, R34.reuse, R5 ;  /* 0x0000000522247221 */ /* 0x041fe20000010000 */
[----:B------:R-:W-:-:S06]  /*f610*/  F2FP.F16.F32.PACK_AB R165, R34, R165 ;  /* 0x000000a522a5723e */ /* 0x000fcc00000000ff */
[----:B------:R-:W0:Y:S01]  /*f620*/  MUFU.EX2 R38, R38 ;  /* 0x0000002600267308 */ /* 0x000e220000000800 */
[----:B-1----:R-:W-:Y:S01]  /*f630*/  FADD.FTZ R5, R167, R36 ;  /* 0x00000024a7057221 */ /* 0x002fe20000010000 */
[----:B------:R-:W-:-:S03]  /*f640*/  F2FP.F16.F32.PACK_AB R167, R0, R167 ;  /* 0x000000a700a7723e */ /* 0x000fc600000000ff */
[----:B------:R-:W-:Y:S01]  /*f650*/  FADD.FTZ R36, R0, R5 ;  /* 0x0000000500247221 */ /* 0x000fe20000010000 */
[----:B------:R-:W-:Y:S02]  /*f660*/  IMAD.MOV.U32 R5, RZ, RZ, R4 ;  /* 0x000000ffff057224 */ /* 0x000fe400078e0004 */
        /* <DEDUP_REMOVED lines=28> */
[----:B---3--:R-:W-:Y:S06]  /*f830*/  @P2 BRA `(.L_x_1248) ;  /* 0xffffffc400e82947 */ /* 0x008fec000383ffff */
.L_x_1231:
[----:B------:R-:W-:Y:S06]  /*f840*/  BAR.ARV 0x8, 0x180 ;  /* 0x0206000000007b1d */ /* 0x000fec0000002000 */
[----:B------:R-:W-:Y:S05]  /*f850*/  @!P0 BRA `(.L_x_1249) ;  /* 0x0000000000048947 */ /* 0x000fea0003800000 */
[----:B------:R-:W-:Y:S01]  /*f860*/  BPT.TRAP 0x1 ;  /* 0x000000040000795c */ /* 0x000fe20000300000 */
.L_x_1249:
[----:B------:R-:W-:Y:S01]  /*f870*/  ULEA UR5, UR47, UR41, 0x3 ;  /* 0x000000292f057291 */ /* 0x000fe2000f8e183f */
[----:B------:R-:W-:-:S05]  /*f880*/  IMAD.U32 R3, RZ, RZ, UR50 ;  /* 0x00000032ff037e24 */ /* 0x000fca000f8e00ff */
[----:B------:R-:W-:-:S04]  /*f890*/  SHF.L.U32 R3, R3, 0x1f, RZ ;  /* 0x0000001f03037819 */ /* 0x000fc800000006ff */
[----:B------:R0:W1:Y:S01]  /*f8a0*/  SYNCS.PHASECHK.TRANS64.TRYWAIT P2, [UR5+0x28850], R3 ;  /* 0x02885003ff0075a7 */ /* 0x0000620008040145 */
[----:B------:R-:W-:Y:S05]  /*f8b0*/  @!P0 BRA `(.L_x_1250) ;  /* 0x0000000000048947 */ /* 0x000fea0003800000 */
[----:B------:R-:W-:Y:S01]  /*f8c0*/  BPT.TRAP 0x1 ;  /* 0x000000040000795c */ /* 0x000fe20000300000 */
.L_x_1250:
[----:B-1----:R-:W-:Y:S05]  /*f8d0*/  @P2 BRA `(.L_x_1251) ;  /* 0x0000000000082947 */ /* 0x002fea0003800000 */
[----:B------:R-:W1:Y:S02]  /*f8e0*/  SYNCS.PHASECHK.TRANS64.TRYWAIT P0, [UR5+0x28850], R3 ;  /* 0x02885003ff0075a7 */ /* 0x000e640008000145 */
[----:B-1----:R-:W-:Y:S05]  /*f8f0*/  @!P0 BRA `(.L_x_1252) ;  /* 0x000000a800d48947 */ /* 0x002fea0003800000 */
.L_x_1251:
[----:B------:R-:W-:Y:S01]  /*f900*/  UIADD3 UR41, UR41, 0x400, URZ ;  /* 0x0000040029297890 */ /* 0x000fe2000fffe03f */
[----:B------:R-:W-:Y:S01]  /*f910*/  WARPGROUP.ARRIVE ;  /* 0x00000000000079c5 */ /* 0x000fe20000000000 */
[----:B------:R-:W-:Y:S01]  /*f920*/  UMOV UR7, 0x40000040 ;  /* 0x4000004000077882 */ /* 0x000fe20000000000 */
[----:B01----:R-:W0:Y:S01]  /*f930*/  SHFL.BFLY PT, R3, R2, 0x2, 0x1f ;  /* 0x0c401f0002037f89 */ /* 0x003e2200000e0000 */
[----:B------:R-:W-:Y:S01]  /*f940*/  USHF.R.U32.HI UR41, URZ, 0x4, UR41 ;  /* 0x000000043f297899 */ /* 0x000fe20008011629 */
[----:B------:R-:W-:Y:S01]  /*f950*/  IMAD.U32 R11, RZ, RZ, UR5 ;  /* 0x00000005ff0b7e24 */ /* 0x000fe2000f8e00ff */
[----:B------:R-:W-:Y:S01]  /*f960*/  UIADD3 UR48, UR48, 0x1, URZ ;  /* 0x0000000130307890 */ /* 0x000fe2000fffe03f */
[----:B------:R-:W1:Y:S01]  /*f970*/  SHFL.BFLY PT, R5, R0, 0x2, 0x1f ;  /* 0x0c401f0000057f89 */ /* 0x000e6200000e0000 */
[----:B------:R-:W-:Y:S01]  /*f980*/  ULOP3.LUT UR41, UR41, 0x3fff, URZ, 0xc0, !UPT ;  /* 0x00003fff29297892 */ /* 0x000fe2000f8ec03f */
[----:B------:R-:W-:Y:S02]  /*f990*/  @!P1 VIADD R11, R11, 0x28860 ;  /* 0x000288600b0b9836 */ /* 0x000fe40000000000 */
[----:B------:R-:W-:Y:S01]  /*f9a0*/  IMAD.MOV.U32 R9, RZ, RZ, RZ ;  /* 0x000000ffff097224 */ /* 0x000fe200078e00ff */
[----:B------:R-:W-:Y:S01]  /*f9b0*/  ULOP3.LUT UR4, UR41, 0x4000000, URZ, 0xfc, !UPT ;  /* 0x0400000029047892 */ /* 0x000fe2000f8efc3f */
[----:B------:R-:W-:Y:S01]  /*f9c0*/  IMAD.U32 R14, RZ, RZ, UR10 ;  /* 0x0000000aff0e7e24 */ /* 0x000fe2000f8e00ff */
[----:B------:R-:W-:Y:S01]  /*f9d0*/  @!P1 PRMT R11, RZ, 0x654, R11 ;  /* 0x00000654ff0b9816 */ /* 0x000fe2000000000b */
[----:B------:R-:W-:Y:S01]  /*f9e0*/  IMAD.MOV.U32 R20, RZ, RZ, -0x800000 ;  /* 0xff800000ff147424 */ /* 0x000fe200078e00ff */
[----:B------:R-:W-:-:S02]  /*f9f0*/  ULEA UR4, UR47, UR4, 0xb ;  /* 0x000000042f047291 */ /* 0x000fc4000f8e583f */
[----:B------:R-:W-:-:S04]  /*fa00*/  UIADD3 UR47, UR47, 0x1, URZ ;  /* 0x000000012f2f7890 */ /* 0x000fc8000fffe03f */
[----:B------:R-:W-:Y:S01]  /*fa10*/  UISETP.NE.AND UP0, UPT, UR47, 0x2, UPT ;  /* 0x000000022f00788c */ /* 0x000fe2000bf05270 */
[----:B------:R-:W-:Y:S02]  /*fa20*/  UMOV UR6, UR4 ;  /* 0x0000000400067c82 */ /* 0x000fe40008000000 */
[----:B------:R-:W-:Y:S01]  /*fa30*/  HGMMA.64x128x16.F32 R88, R180, gdesc[UR4].tnspB, R88, gsb0 ;  /* 0x41e00004b4587df0 */ /* 0x000fe20008000858 */
[----:B------:R-:W-:Y:S01]  /*fa40*/  UIADD3 UR6, UR4, 0x80, URZ ;  /* 0x0000008004067890 */ /* 0x000fe2000fffe03f */
[----:B0-----:R-:W-:Y:S01]  /*fa50*/  FADD.FTZ R3, R3, R2 ;  /* 0x0000000203037221 */ /* 0x001fe20000010000 */
[----:B------:R-:W-:Y:S01]  /*fa60*/  UMOV UR7, 0x40000040 ;  /* 0x4000004000077882 */ /* 0x000fe20000000000 */
[----:B------:R-:W-:Y:S02]  /*fa70*/  IMAD.MOV.U32 R2, RZ, RZ, RZ ;  /* 0x000000ffff027224 */ /* 0x000fe400078e00ff */
[----:B-1----:R-:W-:Y:S01]  /*fa80*/  FADD.FTZ R5, R5, R0 ;  /* 0x0000000005057221 */ /* 0x002fe20000010000 */
[----:B------:R-:W-:Y:S01]  /*fa90*/  IMAD.MOV.U32 R0, RZ, RZ, -0x800000 ;  /* 0xff800000ff007424 */ /* 0x000fe200078e00ff */
[----:B------:R-:W0:Y:S01]  /*faa0*/  SHFL.BFLY PT, R8, R3, 0x1, 0x1f ;  /* 0x0c201f0003087f89 */ /* 0x000e2200000e0000 */
[----:B------:R-:W-:-:S03]  /*fab0*/  USEL UR47, UR47, URZ, UP0 ;  /* 0x0000003f2f2f7287 */ /* 0x000fc60008000000 */
[----:B------:R-:W1:Y:S01]  /*fac0*/  SHFL.BFLY PT, R10, R5, 0x1, 0x1f ;  /* 0x0c201f00050a7f89 */ /* 0x000e6200000e0000 */
[----:B0-----:R-:W-:Y:S01]  /*fad0*/  FADD.FTZ R8, R3, R8 ;  /* 0x0000000803087221 */ /* 0x001fe20000010000 */
[----:B------:R-:W-:Y:S02]  /*fae0*/  IMAD.U32 R3, RZ, RZ, UR10 ;  /* 0x0000000aff037e24 */ /* 0x000fe4000f8e00ff */
[----:B-1----:R-:W-:Y:S02]  /*faf0*/  FADD.FTZ R12, R5, R10 ;  /* 0x0000000a050c7221 */ /* 0x002fe40000010000 */
[----:B------:R-:W-:-:S03]  /*fb00*/  FSETP.NE.FTZ.AND P0, PT, R8, RZ, PT ;  /* 0x000000ff0800720b */ /* 0x000fc60003f15000 */
[----:B------:R-:W-:-:S10]  /*fb10*/  FSETP.NE.FTZ.AND P2, PT, R12, RZ, PT ;  /* 0x000000ff0c00720b */ /* 0x000fd40003f55000 */
[----:B------:R-:W0:Y:S01]  /*fb20*/  @P0 MUFU.LG2 R7, R8 ;  /* 0x0000000800070308 */ /* 0x000e220000000c00 */
[----:B------:R-:W-:Y:S02]  /*fb30*/  @P0 FMUL.FTZ R3, R3, 0.69314718246459960938 ;  /* 0x3f31721803030820 */ /* 0x000fe40000410000 */
[----:B------:R-:W-:-:S05]  /*fb40*/  @P2 FMUL.FTZ R14, R14, 0.69314718246459960938 ;  /* 0x3f3172180e0e2820 */ /* 0x000fca0000410000 */
[----:B------:R-:W1:Y:S08]  /*fb50*/  @P2 MUFU.LG2 R10, R12 ;  /* 0x0000000c000a2308 */ /* 0x000e700000000c00 */
[----:B------:R0:W2:Y:S08]  /*fb60*/  @P0 MUFU.RCP R2, R8 ;  /* 0x0000000800020308 */ /* 0x0000b00000001000 */
[----:B------:R-:W3:Y:S01]  /*fb70*/  @P2 MUFU.RCP R9, R12 ;  /* 0x0000000c00092308 */ /* 0x000ee20000001000 */
[----:B0-----:R-:W-:Y:S01]  /*fb80*/  @P0 FMUL.FTZ R8, R7, 0.69314718246459960938 ;  /* 0x3f31721807080820 */ /* 0x001fe20000410000 */
[----:B-1----:R-:W-:-:S03]  /*fb90*/  @P2 FMUL.FTZ R5, R10, 0.69314718246459960938 ;  /* 0x3f3172180a052820 */ /* 0x002fc60000410000 */
[----:B------:R-:W-:Y:S01]  /*fba0*/  @P0 FFMA.FTZ R20, R3, R4, R8 ;  /* 0x0000000403140223 */ /* 0x000fe20000010008 */
[----:B------:R-:W-:Y:S01]  /*fbb0*/  @P2 FFMA.FTZ R0, R14, R6, R5 ;  /* 0x000000060e002223 */ /* 0x000fe20000010005 */
[----:B------:R-:W-:Y:S01]  /*fbc0*/  PLOP3.LUT P0, PT, PT, PT, PT, 0x8, 0x0 ;  /* 0x000000000000781c */ /* 0x000fe20003f0e170 */
        /* <DEDUP_REMOVED lines=31> */
[----:B------:R-:W-:-:S04]  /*fdc0*/  USEL UR4, URZ, 0x1, UP0 ;  /* 0x000000013f047887 */ /* 0x000fc80008000000 */
[----:B------:R-:W-:Y:S01]  /*fdd0*/  ULOP3.LUT UR50, UR50, UR4, URZ, 0x3c, !UPT ;  /* 0x0000000432327292 */ /* 0x000fe2000f8e3c3f */
        /* <DEDUP_REMOVED lines=37> */
[-C--:B---3--:R-:W-:Y:S01]  /*10030*/  FMUL.FTZ R2, R90, R9.reuse ;  /* 0x000000095a027220 */ /* 0x088fe20000410000 */
        /* <DEDUP_REMOVED lines=30> */
[----:B0-----:R-:W-:-:S07]  /*10220*/  FMUL.FTZ R151, R151, R9 ;  /* 0x0000000997977220 */ /* 0x001fce0000410000 */
.L_x_1182:
[----:B------:R-:W0:Y:S01]  /*10230*/  S2R R4, SR_CgaCtaId ;  /* 0x0000000000047919 */ /* 0x000e220000008800 */
[----:B------:R-:W-:Y:S01]  /*10240*/  MOV R21, 0x400 ;  /* 0x0000040000157802 */ /* 0x000fe20000000f00 */
[----:B------:R-:W-:Y:S01]  /*10250*/  BSSY B0, `(.L_x_1253) ;  /* 0x00002e8000007945 */ /* 0x000fe20003800000 */
[----:B------:R-:W-:Y:S02]  /*10260*/  BAR.SYNC.DEFER_BLOCKING 0x5, 0x180 ;  /* 0x0146000000007b1d */ /* 0x000fe40000010000 */
[----:B0-----:R-:W-:-:S05]  /*10270*/  LEA R21, R4, R21, 0x18 ;  /* 0x0000001504157211 */ /* 0x001fca00078ec0ff */
[----:B------:R-:W0:Y:S02]  /*10280*/  LDS.128 R4, [R21+0x288d0] ;  /* 0x0288d00015047984 */ /* 0x000e240000000c00 */
[----:B0-----:R-:W-:Y:S02]  /*10290*/  R2UR UR5, R5 ;  /* 0x00000000050572ca */ /* 0x001fe400000e0000 */
[----:B------:R-:W-:Y:S02]  /*102a0*/  R2UR UR7, R6 ;  /* 0x00000000060772ca */ /* 0x000fe400000e0000 */
[----:B------:R-:W-:Y:S01]  /*102b0*/  R2UR UR6, R7 ;  /* 0x00000000070672ca */ /* 0x000fe200000e0000 */
[----:B------:R-:W-:Y:S06]  /*102c0*/  BAR.ARV 0x4, 0x180 ;  /* 0x0106000000007b1d */ /* 0x000fec0000002000 */
[----:B------:R-:W-:Y:S08]  /*102d0*/  @P0 BRA `(.L_x_1254) ;  /* 0x0000002000640947 */ /* 0x000ff00003800000 */
[----:B------:R-:W0:Y:S01]  /*102e0*/  S2R R4, SR_SWINHI ;  /* 0x0000000000047919 */ /* 0x000e220000002f00 */
[----:B------:R-:W-:Y:S01]  /*102f0*/  ULDC.64 UR10, c[0x0][0xc00] ;  /* 0x00030000000a7ab9 */ /* 0x000fe20000000a00 */
[----:B------:R-:W-:Y:S01]  /*10300*/  ULDC.64 UR8, c[0x0][0xc00] ;  /* 0x0003000000087ab9 */ /* 0x000fe20000000a00 */
[----:B------:R-:W1:Y:S01]  /*10310*/  LDC R45, c[0x0][0xbe8] ;  /* 0x0002fa00ff2d7b82 */ /* 0x000e620000000800 */
[----:B------:R-:W-:Y:S01]  /*10320*/  UIMAD.WIDE UR8, UR43, 0x4, UR8 ;  /* 0x000000042b0878a5 */ /* 0x000fe2000f8e0208 */
[----:B------:R-:W-:Y:S02]  /*10330*/  MOV R32, R21 ;  /* 0x0000001500207202 */ /* 0x000fe40000000f00 */
[----:B0-----:R-:W-:-:S03]  /*10340*/  MOV R33, R4 ;  /* 0x0000000400217202 */ /* 0x001fc60000000f00 */
[----:B------:R-:W-:-:S03]  /*10350*/  IMAD.WIDE R4, R218, 0x2, R32 ;  /* 0x00000002da047825 */ /* 0x000fc600078e0220 */
[C---:B------:R-:W-:Y:S02]  /*10360*/  LOP3.LUT R7, R4.reuse, 0x380, RZ, 0xc0, !PT ;  /* 0x0000038004077812 */ /* 0x040fe400078ec0ff */
[C---:B------:R-:W-:Y:S02]  /*10370*/  IADD3 R8, P5, R4.reuse, 0x40, RZ ;  /* 0x0000004004087810 */ /* 0x040fe40007fbe0ff */
[----:B------:R-:W-:Y:S02]  /*10380*/  SHF.R.U64 R7, R7, 0x3, RZ ;  /* 0x0000000307077819 */ /* 0x000fe400000012ff */
[C---:B------:R-:W-:Y:S01]  /*10390*/  IADD3 R31, P6, R4.reuse, 0x20, RZ ;  /* 0x00000020041f7810 */ /* 0x040fe20007fde0ff */
[--C-:B------:R-:W-:Y:S01]  /*103a0*/  IMAD.X R27, RZ, RZ, R5.reuse, P5 ;  /* 0x000000ffff1b7224 */ /* 0x100fe200028e0605 */
[C---:B------:R-:W-:Y:S02]  /*103b0*/  IADD3 R35, P4, R4.reuse, 0x60, RZ ;  /* 0x0000006004237810 */ /* 0x040fe40007f9e0ff */
[C---:B------:R-:W-:Y:S01]  /*103c0*/  IADD3 R37, P3, R4.reuse, 0x4000, RZ ;  /* 0x0000400004257810 */ /* 0x040fe20007f7e0ff */
[--C-:B------:R-:W-:Y:S01]  /*103d0*/  IMAD.X R29, RZ, RZ, R5.reuse, P6 ;  /* 0x000000ffff1d7224 */ /* 0x100fe200030e0605 */
[C---:B------:R-:W-:Y:S01]  /*103e0*/  IADD3 R39, P2, R4.reuse, 0x4020, RZ ;  /* 0x0000402004277810 */ /* 0x040fe20007f5e0ff */
[--C-:B------:R-:W-:Y:S01]  /*103f0*/  IMAD.X R25, RZ, RZ, R5.reuse, P4 ;  /* 0x000000ffff197224 */ /* 0x100fe200020e0605 */
[C---:B------:R-:W-:Y:S01]  /*10400*/  IADD3 R41, P1, R4.reuse, 0x4040, RZ ;  /* 0x0000404004297810 */ /* 0x040fe20007f3e0ff */
[--C-:B------:R-:W-:Y:S01]  /*10410*/  IMAD.X R15, RZ, RZ, R5.reuse, P3 ;  /* 0x000000ffff0f7224 */ /* 0x100fe200018e0605 */
[----:B------:R-:W-:Y:S01]  /*10420*/  IADD3 R34, P0, R4, 0x4060, RZ ;  /* 0x0000406004227810 */ /* 0x000fe20007f1e0ff */
[--C-:B------:R-:W-:Y:S01]  /*10430*/  IMAD.X R13, RZ, RZ, R5.reuse, P2 ;  /* 0x000000ffff0d7224 */ /* 0x100fe200010e0605 */
[----:B------:R-:W-:Y:S01]  /*10440*/  LOP3.LUT R4, R7, R4, RZ, 0x3c, !PT ;  /* 0x0000000407047212 */ /* 0x000fe200078e3cff */
[--C-:B------:R-:W-:Y:S01]  /*10450*/  IMAD.X R11, RZ, RZ, R5.reuse, P1 ;  /* 0x000000ffff0b7224 */ /* 0x100fe200008e0605 */
[----:B------:R-:W-:Y:S01]  /*10460*/  LOP3.LUT R7, R8, 0x380, RZ, 0xc0, !PT ;  /* 0x0000038008077812 */ /* 0x000fe200078ec0ff */
[----:B------:R-:W-:Y:S01]  /*10470*/  IMAD.X R9, RZ, RZ, R5, P0 ;  /* 0x000000ffff097224 */ /* 0x000fe200000e0605 */
[----:B------:R-:W-:-:S02]  /*10480*/  LOP3.LUT R6, R31, 0x380, RZ, 0xc0, !PT ;  /* 0x000003801f067812 */ /* 0x000fc400078ec0ff */
[----:B------:R-:W-:Y:S02]  /*10490*/  SHF.R.U64 R7, R7, 0x3, RZ ;  /* 0x0000000307077819 */ /* 0x000fe400000012ff */
[----:B------:R-:W-:Y:S02]  /*104a0*/  LOP3.LUT R10, R35, 0x380, RZ, 0xc0, !PT ;  /* 0x00000380230a7812 */ /* 0x000fe400078ec0ff */
[----:B------:R-:W-:Y:S02]  /*104b0*/  LOP3.LUT R12, R37, 0x380, RZ, 0xc0, !PT ;  /* 0x00000380250c7812 */ /* 0x000fe400078ec0ff */
[----:B------:R-:W-:Y:S02]  /*104c0*/  LOP3.LUT R26, R7, R8, RZ, 0x3c, !PT ;  /* 0x00000008071a7212 */ /* 0x000fe400078e3cff */
[----:B------:R-:W-:Y:S02]  /*104d0*/  SHF.R.U64 R6, R6, 0x3, RZ ;  /* 0x0000000306067819 */ /* 0x000fe400000012ff */
[----:B------:R-:W-:-:S02]  /*104e0*/  SHF.R.U64 R10, R10, 0x3, RZ ;  /* 0x000000030a0a7819 */ /* 0x000fc400000012ff */
[----:B------:R-:W-:Y:S02]  /*104f0*/  LOP3.LUT R8, R39, 0x380, RZ, 0xc0, !PT ;  /* 0x0000038027087812 */ /* 0x000fe400078ec0ff */
[----:B------:R-:W-:Y:S02]  /*10500*/  SHF.R.U64 R12, R12, 0x3, RZ ;  /* 0x000000030c0c7819 */ /* 0x000fe400000012ff */
[----:B------:R-:W-:Y:S02]  /*10510*/  LOP3.LUT R28, R6, R31, RZ, 0x3c, !PT ;  /* 0x0000001f061c7212 */ /* 0x000fe400078e3cff */
[----:B------:R-:W-:Y:S02]  /*10520*/  LOP3.LUT R24, R10, R35, RZ, 0x3c, !PT ;  /* 0x000000230a187212 */ /* 0x000fe400078e3cff */
[----:B------:R-:W-:Y:S02]  /*10530*/  SHF.R.U64 R8, R8, 0x3, RZ ;  /* 0x0000000308087819 */ /* 0x000fe400000012ff */
[----:B------:R-:W-:-:S02]  /*10540*/  LOP3.LUT R10, R41, 0x380, RZ, 0xc0, !PT ;  /* 0x00000380290a7812 */ /* 0x000fc400078ec0ff */
[----:B------:R-:W-:Y:S02]  /*10550*/  LOP3.LUT R31, R34, 0x380, RZ, 0xc0, !PT ;  /* 0x00000380221f7812 */ /* 0x000fe400078ec0ff */
[----:B------:R-:W-:Y:S02]  /*10560*/  LOP3.LUT R14, R12, R37, RZ, 0x3c, !PT ;  /* 0x000000250c0e7212 */ /* 0x000fe400078e3cff */
[----:B------:R-:W-:Y:S02]  /*10570*/  LOP3.LUT R12, R8, R39, RZ, 0x3c, !PT ;  /* 0x00000027080c7212 */ /* 0x000fe400078e3cff */
[----:B------:R-:W-:Y:S02]  /*10580*/  MOV R30, R4 ;  /* 0x00000004001e7202 */ /* 0x000fe40000000f00 */
[----:B------:R-:W-:Y:S02]  /*10590*/  SHF.R.U64 R10, R10, 0x3, RZ ;  /* 0x000000030a0a7819 */ /* 0x000fe400000012ff */
[----:B------:R-:W-:-:S02]  /*105a0*/  SHF.R.U64 R31, R31, 0x3, RZ ;  /* 0x000000031f1f7819 */ /* 0x000fc400000012ff */
[----:B------:R-:W-:Y:S02]  /*105b0*/  F2FP.F16.F32.PACK_AB R4, R89, R88 ;  /* 0x000000585904723e */ /* 0x000fe400000000ff */
[----:B------:R-:W-:Y:S02]  /*105c0*/  F2FP.F16.F32.PACK_AB R5, R3, R2 ;  /* 0x000000020305723e */ /* 0x000fe400000000ff */
[----:B------:R-:W-:Y:S02]  /*105d0*/  F2FP.F16.F32.PACK_AB R6, R93, R92 ;  /* 0x0000005c5d06723e */ /* 0x000fe400000000ff */
[----:B------:R-:W-:Y:S01]  /*105e0*/  F2FP.F16.F32.PACK_AB R7, R95, R94 ;  /* 0x0000005e5f07723e */ /* 0x000fe200000000ff */
[----:B------:R-:W-:Y:S01]  /*105f0*/  BAR.SYNC.DEFER_BLOCKING 0x1, 0x100 ;  /* 0x0044000000007b1d */ /* 0x000fe20000010000 */
[----:B------:R-:W-:Y:S02]  /*10600*/  MOV R37, R14 ;  /* 0x0000000e00257202 */ /* 0x000fe40000000f00 */
[----:B------:R-:W-:-:S02]  /*10610*/  MOV R36, R12 ;  /* 0x0000000c00247202 */ /* 0x000fc40000000f00 */
[----:B------:R-:W-:Y:S02]  /*10620*/  LOP3.LUT R10, R10, R41, RZ, 0x3c, !PT ;  /* 0x000000290a0a7212 */ /* 0x000fe400078e3cff */
[----:B------:R-:W-:Y:S02]  /*10630*/  LOP3.LUT R8, R31, R34, RZ, 0x3c, !PT ;  /* 0x000000221f087212 */ /* 0x000fe400078e3cff */
[----:B------:R-:W-:Y:S02]  /*10640*/  MOV R40, R28 ;  /* 0x0000001c00287202 */ /* 0x000fe40000000f00 */
[----:B------:R-:W-:Y:S02]  /*10650*/  MOV R39, R26 ;  /* 0x0000001a00277202 */ /* 0x000fe40000000f00 */
[----:B------:R-:W-:Y:S02]  /*10660*/  MOV R38, R24 ;  /* 0x0000001800267202 */ /* 0x000fe40000000f00 */
[----:B------:R-:W-:-:S02]  /*10670*/  F2FP.F16.F32.PACK_AB R12, R97, R96 ;  /* 0x00000060610c723e */ /* 0x000fc400000000ff */
[----:B------:R-:W-:Y:S02]  /*10680*/  F2FP.F16.F32.PACK_AB R13, R99, R98 ;  /* 0x00000062630d723e */ /* 0x000fe400000000ff */
[----:B------:R-:W-:Y:S02]  /*10690*/  F2FP.F16.F32.PACK_AB R14, R101, R100 ;  /* 0x00000064650e723e */ /* 0x000fe400000000ff */
[----:B------:R-:W-:Y:S02]  /*106a0*/  F2FP.F16.F32.PACK_AB R15, R103, R102 ;  /* 0x00000066670f723e */ /* 0x000fe400000000ff */
[----:B------:R-:W-:Y:S01]  /*106b0*/  F2FP.F16.F32.PACK_AB R24, R105, R104 ;  /* 0x000000686918723e */ /* 0x000fe200000000ff */
[----:B------:R0:W-:Y:S01]  /*106c0*/  STSM.16.M88.4 [R30], R4 ;  /* 0x000000041e007844 */ /* 0x0001e20000000200 */
[----:B------:R-:W-:Y:S02]  /*106d0*/  F2FP.F16.F32.PACK_AB R25, R107, R106 ;  /* 0x0000006a6b19723e */ /* 0x000fe400000000ff */
[----:B------:R-:W-:Y:S01]  /*106e0*/  F2FP.F16.F32.PACK_AB R26, R109, R108 ;  /* 0x0000006c6d1a723e */ /* 0x000fe200000000ff */
[----:B------:R2:W-:Y:S01]  /*106f0*/  STSM.16.M88.4 [R40], R12 ;  /* 0x0000000c28007844 */ /* 0x0005e20000000200 */
[----:B------:R-:W-:-:S02]  /*10700*/  F2FP.F16.F32.PACK_AB R27, R111, R110 ;  /* 0x0000006e6f1b723e */ /* 0x000fc400000000ff */
[----:B------:R-:W-:Y:S02]  /*10710*/  F2FP.F16.F32.PACK_AB R28, R113, R112 ;  /* 0x00000070711c723e */ /* 0x000fe400000000ff */
[----:B------:R-:W-:Y:S01]  /*10720*/  F2FP.F16.F32.PACK_AB R29, R115, R114 ;  /* 0x00000072731d723e */ /* 0x000fe200000000ff */
[----:B------:R-:W-:Y:S01]  /*10730*/  STSM.16.M88.4 [R39], R24 ;  /* 0x0000001827007844 */ /* 0x000fe20000000200 */
[----:B------:R-:W-:Y:S02]  /*10740*/  F2FP.F16.F32.PACK_AB R31, R119, R118 ;  /* 0x00000076771f723e */ /* 0x000fe400000000ff */
[----:B------:R-:W-:Y:S02]  /*10750*/  MOV R35, R10 ;  /* 0x0000000a00237202 */ /* 0x000fe40000000f00 */
[----:B------:R-:W-:Y:S02]  /*10760*/  MOV R34, R8 ;  /* 0x0000000800227202 */ /* 0x000fe40000000f00 */
[----:B0-----:R-:W-:-:S02]  /*10770*/  F2FP.F16.F32.PACK_AB R30, R117, R116 ;  /* 0x00000074751e723e */ /* 0x001fc400000000ff */
[----:B------:R-:W-:Y:S02]  /*10780*/  F2FP.F16.F32.PACK_AB R4, R121, R120 ;  /* 0x000000787904723e */ /* 0x000fe400000000ff */
[----:B------:R-:W-:Y:S01]  /*10790*/  F2FP.F16.F32.PACK_AB R5, R123, R122 ;  /* 0x0000007a7b05723e */ /* 0x000fe200000000ff */
[----:B------:R0:W-:Y:S01]  /*107a0*/  STSM.16.M88.4 [R38], R28 ;  /* 0x0000001c26007844 */ /* 0x0001e20000000200 */
[----:B------:R-:W-:Y:S02]  /*107b0*/  F2FP.F16.F32.PACK_AB R6, R125, R124 ;  /* 0x0000007c7d06723e */ /* 0x000fe400000000ff */
[----:B------:R-:W-:Y:S02]  /*107c0*/  F2FP.F16.F32.PACK_AB R7, R127, R126 ;  /* 0x0000007e7f07723e */ /* 0x000fe400000000ff */
[----:B------:R-:W-:Y:S02]  /*107d0*/  F2FP.F16.F32.PACK_AB R8, R129, R128 ;  /* 0x000000808108723e */ /* 0x000fe400000000ff */
[----:B------:R-:W-:Y:S01]  /*107e0*/  F2FP.F16.F32.PACK_AB R9, R131, R130 ;  /* 0x000000828309723e */ /* 0x000fe200000000ff */
[----:B------:R3:W-:Y:S01]  /*107f0*/  STSM.16.M88.4 [R37], R4 ;  /* 0x0000000425007844 */ /* 0x0007e20000000200 */
[----:B------:R-:W-:-:S02]  /*10800*/  F2FP.F16.F32.PACK_AB R10, R133, R132 ;  /* 0x00000084850a723e */ /* 0x000fc400000000ff */
[----:B------:R-:W-:Y:S02]  /*10810*/  F2FP.F16.F32.PACK_AB R11, R135, R134 ;  /* 0x00000086870b723e */ /* 0x000fe400000000ff */
[----:B--2---:R-:W-:Y:S02]  /*10820*/  F2FP.F16.F32.PACK_AB R12, R137, R136 ;  /* 0x00000088890c723e */ /* 0x004fe400000000ff */
[----:B------:R-:W-:Y:S01]  /*10830*/  F2FP.F16.F32.PACK_AB R13, R139, R138 ;  /* 0x0000008a8b0d723e */ /* 0x000fe200000000ff */
[----:B------:R2:W-:Y:S01]  /*10840*/  STSM.16.M88.4 [R36], R8 ;  /* 0x0000000824007844 */ /* 0x0005e20000000200 */
[----:B------:R-:W-:Y:S01]  /*10850*/  F2FP.F16.F32.PACK_AB R14, R141, R140 ;  /* 0x0000008c8d0e723e */ /* 0x000fe200000000ff */
[----:B0-----:R-:W-:Y:S01]  /*10860*/  IMAD.U32 R28, RZ, RZ, UR8 ;  /* 0x00000008ff1c7e24 */ /* 0x001fe2000f8e00ff */
[----:B------:R-:W-:Y:S01]  /*10870*/  F2FP.F16.F32.PACK_AB R15, R143, R142 ;  /* 0x0000008e8f0f723e */ /* 0x000fe200000000ff */
[----:B------:R-:W-:Y:S01]  /*10880*/  IMAD.U32 R29, RZ, RZ, UR9 ;  /* 0x00000009ff1d7e24 */ /* 0x000fe2000f8e00ff */
[----:B------:R-:W-:Y:S01]  /*10890*/  F2FP.F16.F32.PACK_AB R24, R145, R144 ;  /* 0x000000909118723e */ /* 0x000fe200000000ff */
[----:B------:R-:W-:Y:S01]  /*108a0*/  ULDC.64 UR8, c[0x0][0xc08] ;  /* 0x0003020000087ab9 */ /* 0x000fe20000000a00 */
[----:B------:R-:W-:Y:S01]  /*108b0*/  F2FP.F16.F32.PACK_AB R25, R147, R146 ;  /* 0x000000929319723e */ /* 0x000fe200000000ff */
[----:B------:R0:W-:Y:S01]  /*108c0*/  STSM.16.M88.4 [R35], R12 ;  /* 0x0000000c23007844 */ /* 0x0001e20000000200 */
[----:B------:R-:W-:-:S02]  /*108d0*/  F2FP.F16.F32.PACK_AB R26, R149, R148 ;  /* 0x00000094951a723e */ /* 0x000fc400000000ff */
[----:B------:R-:W-:Y:S02]  /*108e0*/  F2FP.F16.F32.PACK_AB R27, R151, R150 ;  /* 0x00000096971b723e */ /* 0x000fe400000000ff */
[----:B------:R-:W-:-:S03]  /*108f0*/  ISETP.NE.U32.AND P0, PT, RZ, UR10, PT ;  /* 0x0000000aff007c0c */ /* 0x000fc6000bf05070 */
[----:B------:R4:W-:Y:S01]  /*10900*/  STSM.16.M88.4 [R34], R24 ;  /* 0x0000001822007844 */ /* 0x0009e20000000200 */
[----:B------:R-:W-:Y:S01]  /*10910*/  BAR.SYNC.DEFER_BLOCKING 0x1, 0x100 ;  /* 0x0044000000007b1d */ /* 0x000fe20000010000 */
[----:B------:R-:W-:-:S13]  /*10920*/  ISETP.NE.AND.EX P0, PT, RZ, UR11, PT, P0 ;  /* 0x0000000bff007c0c */ /* 0x000fda000bf05300 */
[----:B------:R-:W4:Y:S01]  /*10930*/  @P0 LDG.E R30, desc[UR52][R28.64] ;  /* 0x000000341c1e0981 */ /* 0x000f22000c1e1900 */
[----:B------:R-:W-:Y:S01]  /*10940*/  UISETP.NE.U32.AND UP0, UPT, UR8, URZ, UPT ;  /* 0x0000003f0800728c */ /* 0x000fe2000bf05070 */
[----:B-1----:R-:W-:Y:S01]  /*10950*/  ISETP.NE.AND P1, PT, R45, 0x1, PT ;  /* 0x000000012d00780c */ /* 0x002fe20003f25270 */
[----:B------:R-:W-:Y:S02]  /*10960*/  ULDC UR4, c[0x0][0xa88] ;  /* 0x0002a20000047ab9 */ /* 0x000fe40000000800 */
[----:B------:R-:W-:Y:S01]  /*10970*/  UISETP.NE.AND.EX UP0, UPT, UR9, URZ, UPT, UP0 ;  /* 0x0000003f0900728c */ /* 0x000fe2000bf05300 */
[----:B------:R-:W-:Y:S01]  /*10980*/  IMAD.U32 R44, RZ, RZ, UR4 ;  /* 0x00000004ff2c7e24 */ /* 0x000fe2000f8e00ff */
[----:B------:R-:W-:-:S04]  /*10990*/  ULDC UR4, c[0x0][0xad4] ;  /* 0x0002b50000047ab9 */ /* 0x000fc80000000800 */
[----:B------:R-:W-:-:S04]  /*109a0*/  PLOP3.LUT P4, PT, PT, PT, UP0, 0x80, 0x0 ;  /* 0x000000000000781c */ /* 0x000fc80003f8f008 */
[----:B---3--:R-:W1:Y:S01]  /*109b0*/  @P1 LDC R6, c[0x0][0xbec] ;  /* 0x0002fb00ff061b82 */ /* 0x008e620000000800 */
[----:B------:R-:W-:Y:S02]  /*109c0*/  @UP0 ULDC.64 UR8, c[0x0][0xc08] ;  /* 0x0003020000080ab9 */ /* 0x000fe40000000a00 */
[----:B------:R-:W-:Y:S02]  /*109d0*/  @UP0 UIMAD.WIDE UR8, UR43, 0x4, UR8 ;  /* 0x000000042b0808a5 */ /* 0x000fe4000f8e0208 */
[----:B------:R-:W-:-:S03]  /*109e0*/  UISETP.NE.AND UP0, UPT, UR45, URZ, UPT ;  /* 0x0000003f2d00728c */ /* 0x000fc6000bf05270 */
[----:B--2---:R-:W2:Y:S01]  /*109f0*/  @P1 LDC R9, c[0x0][0xbf0] ;  /* 0x0002fc00ff091b82 */ /* 0x004ea20000000800 */
[----:B------:R-:W-:Y:S01]  /*10a00*/  USEL UR4, UR45, UR4, UP0 ;  /* 0x000000042d047287 */ /* 0x000fe20008000000 */
[----:B------:R-:W-:Y:S01]  /*10a10*/  IMAD.U32 R4, RZ, RZ, UR8 ;  /* 0x00000008ff047e24 */ /* 0x000fe2000f8e00ff */
[----:B------:R-:W-:Y:S01]  /*10a20*/  UMOV UR19, 0x9b8 ;  /* 0x000009b800137882 */ /* 0x000fe20000000000 */
[----:B------:R-:W-:Y:S01]  /*10a30*/  IMAD.U32 R5, RZ, RZ, UR9 ;  /* 0x00000009ff057e24 */ /* 0x000fe2000f8e00ff */
[----:B------:R-:W-:Y:S02]  /*10a40*/  UISETP.GT.AND UP1, UPT, UR4, 0x1, UPT ;  /* 0x000000010400788c */ /* 0x000fe4000bf24270 */
[----:B------:R-:W-:Y:S02]  /*10a50*/  UISETP.NE.U32.AND UP0, UPT, UR10, URZ, UPT ;  /* 0x0000003f0a00728c */ /* 0x000fe4000bf05070 */
[----:B------:R-:W-:Y:S01]  /*10a60*/  USEL UR19, UR19, 0x978, UP1 ;  /* 0x0000097813137887 */ /* 0x000fe20008800000 */
[----:B0-----:R-:W-:Y:S01]  /*10a70*/  VIADD R13, R17, UR37 ;  /* 0x00000025110d7c36 */ /* 0x001fe20008000000 */
[----:B------:R-:W-:Y:S01]  /*10a80*/  UISETP.NE.AND.EX UP0, UPT, UR11, URZ, UPT, UP0 ;  /* 0x0000003f0b00728c */ /* 0x000fe2000bf05300 */
[----:B------:R1:W5:Y:S01]  /*10a90*/  @P4 LDG.E R44, desc[UR52][R4.64] ;  /* 0x00000034042c4981 */ /* 0x000362000c1e1900 */
[----:B------:R-:W-:Y:S01]  /*10aa0*/  UMOV UR4, URZ ;  /* 0x0000003f00047c82 */ /* 0x000fe20008000000 */
[----:B------:R-:W-:Y:S01]  /*10ab0*/  USHF.R.S32.HI UR10, URZ, 0x1f, UR43 ;  /* 0x0000001f3f0a7899 */ /* 0x000fe2000801142b */
[----:B------:R-:W-:Y:S01]  /*10ac0*/  IMAD.MOV.U32 R7, RZ, RZ, R13 ;  /* 0x000000ffff077224 */ /* 0x000fe200078e000d */
[----:B------:R-:W-:-:S02]  /*10ad0*/  USEL UR8, UR43, URZ, !UP0 ;  /* 0x0000003f2b087287 */ /* 0x000fc4000c000000 */
[----:B------:R-:W-:Y:S02]  /*10ae0*/  USEL UR9, UR39, URZ, UP1 ;  /* 0x0000003f27097287 */ /* 0x000fe40008800000 */
[----:B------:R-:W-:Y:S01]  /*10af0*/  USEL UR18, UR10, URZ, !UP0 ;  /* 0x0000003f0a127287 */ /* 0x000fe2000c000000 */
[----:B------:R-:W-:Y:S02]  /*10b00*/  ULDC.64 UR12, c[0x0][UR19+0x220] ;  /* 0x00008800130c7abb */ /* 0x000fe40008000a00 */
[----:B------:R-:W-:Y:S01]  /*10b10*/  ULDC.64 UR10, c[0x0][UR19+0x218] ;  /* 0x00008600130a7abb */ /* 0x000fe20008000a00 */
[----:B-1----:R-:W-:Y:S01]  /*10b20*/  @P1 IMAD.HI.U32 R4, R13, R6, RZ ;  /* 0x000000060d041227 */ /* 0x002fe200078e00ff */
[----:B------:R-:W-:Y:S01]  /*10b30*/  ULDC.64 UR14, c[0x0][UR19+0x228] ;  /* 0x00008a00130e7abb */ /* 0x000fe20008000a00 */
[----:B------:R-:W-:Y:S02]  /*10b40*/  UIMAD UR13, UR13, UR8, URZ ;  /* 0x000000080d0d72a4 */ /* 0x000fe4000f8e023f */
[----:B------:R-:W-:Y:S01]  /*10b50*/  UIMAD.WIDE.U32 UR16, UR10, UR42, URZ ;  /* 0x0000002a0a1072a5 */ /* 0x000fe2000f8e003f */
[----:B--2---:R-:W-:Y:S01]  /*10b60*/  @P1 SHF.R.U32.HI R7, RZ, R9, R4 ;  /* 0x00000009ff071219 */ /* 0x004fe20000011604 */
[----:B------:R-:W-:-:S02]  /*10b70*/  UIMAD UR20, UR11, UR42, URZ ;  /* 0x0000002a0b1472a4 */ /* 0x000fc4000f8e023f */
[----:B------:R-:W-:Y:S02]  /*10b80*/  UIMAD.WIDE.U32 UR10, UR12, UR8, URZ ;  /* 0x000000080c0a72a5 */ /* 0x000fe4000f8e003f */
[----:B------:R-:W-:Y:S01]  /*10b90*/  UIMAD.WIDE.U32 UR22, UR14, UR9, URZ ;  /* 0x000000090e1672a5 */ /* 0x000fe2000f8e003f */
[----:B------:R-:W-:Y:S01]  /*10ba0*/  IMAD.MOV R6, RZ, RZ, -R7 ;  /* 0x000000ffff067224 */ /* 0x000fe200078e0a07 */
[----:B------:R-:W-:Y:S02]  /*10bb0*/  UIMAD UR9, UR15, UR9, URZ ;  /* 0x000000090f0972a4 */ /* 0x000fe4000f8e023f */
[----:B------:R-:W-:Y:S01]  /*10bc0*/  UIMAD UR13, UR12, UR18, UR13 ;  /* 0x000000120c0d72a4 */ /* 0x000fe2000f8e020d */
[----:B------:R-:W-:Y:S01]  /*10bd0*/  IMAD R9, R45, R6, R13 ;  /* 0x000000062d097224 */ /* 0x000fe200078e020d */
[----:B------:R-:W-:Y:S01]  /*10be0*/  UIADD3 UR20, UR17, UR20, URZ ;  /* 0x0000001411147290 */ /* 0x000fe2000fffe03f */
[----:B------:R-:W-:Y:S02]  /*10bf0*/  IMAD.U32 R4, RZ, RZ, UR22 ;  /* 0x00000016ff047e24 */ /* 0x000fe4000f8e00ff */
[----:B------:R-:W-:Y:S01]  /*10c00*/  IMAD.U32 R5, RZ, RZ, UR23 ;  /* 0x00000017ff057e24 */ /* 0x000fe2000f8e00ff */
[----:B------:R-:W-:-:S02]  /*10c10*/  SHF.R.S32.HI R5, RZ, 0x1f, R7 ;  /* 0x0000001fff057819 */ /* 0x000fc40000011407 */
[----:B------:R-:W-:Y:S02]  /*10c20*/  SHF.R.S32.HI R6, RZ, 0x1f, R9 ;  /* 0x0000001fff067819 */ /* 0x000fe40000011409 */
[----:B----4-:R-:W-:-:S13]  /*10c30*/  @P0 R2UR UR4, R30 ;  /* 0x000000001e0402ca */ /* 0x010fda00000e0000 */
[----:B------:R-:W-:Y:S02]  /*10c40*/  UIADD3 UR16, UP0, UP2, UR10, UR16, UR4 ;  /* 0x000000100a107290 */ /* 0x000fe4000fa1e004 */
[----:B------:R-:W-:Y:S02]  /*10c50*/  UIADD3 UR10, UR23, UR9, URZ ;  /* 0x00000009170a7290 */ /* 0x000fe4000fffe03f */
[----:B------:R-:W-:Y:S02]  /*10c60*/  UIADD3 UR9, UR11, UR13, URZ ;  /* 0x0000000d0b097290 */ /* 0x000fe4000fffe03f */
[----:B------:R-:W-:Y:S01]  /*10c70*/  USHF.R.S32.HI UR14, URZ, 0x1f, UR4 ;  /* 0x0000001f3f0e7899 */ /* 0x000fe20008011404 */
[----:B------:R-:W-:Y:S01]  /*10c80*/  IADD3 R4, P2, P3, R7, UR16, R4 ;  /* 0x0000001007047c10 */ /* 0x000fe2000fb5e004 */
[----:B------:R-:W-:Y:S01]  /*10c90*/  IMAD.U32 R8, RZ, RZ, UR10 ;  /* 0x0000000aff087e24 */ /* 0x000fe2000f8e00ff */
[----:B------:R-:W-:Y:S01]  /*10ca0*/  ULDC.64 UR10, c[0x0][UR19+0x210] ;  /* 0x00008400130a7abb */ /* 0x000fe20008000a00 */
[----:B------:R-:W-:Y:S01]  /*10cb0*/  UIADD3.X UR9, UR9, UR20, UR14, UP0, UP2 ;  /* 0x0000001409097290 */ /* 0x000fe200087e440e */
[----:B------:R-:W-:Y:S01]  /*10cc0*/  IMAD R7, R9, UR11, RZ ;  /* 0x0000000b09077c24 */ /* 0x000fe2000f8e02ff */
[----:B------:R-:W-:Y:S01]  /*10cd0*/  ULDC.64 UR12, c[0x0][0xba8] ;  /* 0x0002ea00000c7ab9 */ /* 0x000fe20000000a00 */
[----:B------:R-:W-:Y:S01]  /*10ce0*/  @!UP1 ULDC UR12, c[0x0][0xb50] ;  /* 0x0002d400000c9ab9 */ /* 0x000fe20000000800 */
[----:B------:R-:W-:Y:S01]  /*10cf0*/  @!UP1 ULDC UR13, c[0x0][0xb54] ;  /* 0x0002d500000d9ab9 */ /* 0x000fe20000000800 */
[----:B------:R-:W-:Y:S01]  /*10d00*/  IMAD R7, R6, UR10, R7 ;  /* 0x0000000a06077c24 */ /* 0x000fe2000f8e0207 */
[----:B------:R-:W-:-:S03]  /*10d10*/  IADD3.X R5, R5, UR9, R8, P2, P3 ;  /* 0x0000000905057c10 */ /* 0x000fc600097e6408 */
[----:B------:R-:W-:-:S04]  /*10d20*/  IMAD.WIDE.U32 R4, R9, UR10, R4 ;  /* 0x0000000a09047c25 */ /* 0x000fc8000f8e0004 */
[----:B------:R-:W-:Y:S01]  /*10d30*/  IMAD.IADD R5, R5, 0x1, R7 ;  /* 0x0000000105057824 */ /* 0x000fe200078e0207 */
[----:B------:R-:W-:-:S04]  /*10d40*/  LEA R8, P2, R4, UR12, 0x2 ;  /* 0x0000000c04087c11 */ /* 0x000fc8000f8410ff */
[----:B------:R-:W-:Y:S01]  /*10d50*/  LEA.HI.X R9, R4, UR13, R5, 0x2, P2 ;  /* 0x0000000d04097c11 */ /* 0x000fe200090f1405 */
[----:B------:R-:W-:Y:S08]  /*10d60*/  @P4 BRA `(.L_x_1255) ;  /* 0x0000000000104947 */ /* 0x000ff00003800000 */
[----:B------:R-:W-:Y:S05]  /*10d70*/  @!P0 BRA `(.L_x_1255) ;  /* 0x00000000000c8947 */ /* 0x000fea0003800000 */
[----:B------:R-:W2:Y:S04]  /*10d80*/  LDG.E R5, desc[UR52][R28.64] ;  /* 0x000000341c057981 */ /* 0x000ea8000c1e1900 */
[----:B-----5:R-:W2:Y:S02]  /*10d90*/  LDG.E R44, desc[UR52][R28.64+0x4] ;  /* 0x000004341c2c7981 */ /* 0x020ea4000c1e1900 */
[----:B--2---:R-:W-:-:S07]  /*10da0*/  IMAD.IADD R44, R44, 0x1, -R5 ;  /* 0x000000012c2c7824 */ /* 0x004fce00078e0a05 */
.L_x_1255:
[----:B------:R-:W-:Y:S01]  /*10db0*/  SHFL.IDX PT, R4, R8, RZ, 0x1c1f ;  /* 0x001c1fff08047589 */ /* 0x000fe200000e0000 */
[----:B------:R-:W-:Y:S01]  /*10dc0*/  VIADD R11, R217, UR37 ;  /* 0x00000025d90b7c36 */ /* 0x000fe20008000000 */
[----:B------:R-:W-:Y:S01]  /*10dd0*/  LOP3.LUT P0, RZ, R199, 0x3, RZ, 0xc0, !PT ;  /* 0x00000003c7ff7812 */ /* 0x000fe2000780c0ff */
[----:B-----5:R-:W-:Y:S01]  /*10de0*/  IMAD R44, R44, R45, RZ ;  /* 0x0000002d2c2c7224 */ /* 0x020fe200078e02ff */
[----:B------:R-:W0:Y:S01]  /*10df0*/  SHFL.IDX PT, R5, R9, RZ, 0x1c1f ;  /* 0x001c1fff09057589 */ /* 0x000e2200000e0000 */
[----:B------:R-:W-:-:S03]  /*10e00*/  VIADD R25, R11, 0x8 ;  /* 0x000000080b197836 */ /* 0x000fc60000000000 */
[----:B------:R-:W-:Y:S01]  /*10e10*/  SHFL.IDX PT, R6, R8, 0x1, 0x1c1f ;  /* 0x003c1f0008067f89 */ /* 0x000fe200000e0000 */
[-C--:B------:R-:W-:Y:S02]  /*10e20*/  ISETP.GE.OR P2, PT, R11, R44.reuse, P0 ;  /* 0x0000002c0b00720c */ /* 0x080fe40000746670 */
[----:B------:R-:W-:Y:S01]  /*10e30*/  ISETP.GE.OR P0, PT, R25, R44, P0 ;  /* 0x0000002c1900720c */ /* 0x000fe20000706670 */
[----:B------:R-:W1:Y:S10]  /*10e40*/  SHFL.IDX PT, R7, R9, 0x1, 0x1c1f ;  /* 0x003c1f0009077f89 */ /* 0x000e7400000e0000 */
[----:B0-----:R0:W-:Y:S04]  /*10e50*/  @!P2 ST.E desc[UR52][R4.64], R20 ;  /* 0x000000140400a985 */ /* 0x0011e8000c101934 */
[----:B-1----:R0:W-:Y:S01]  /*10e60*/  @!P0 ST.E desc[UR52][R6.64], R0 ;  /* 0x0000000006008985 */ /* 0x0021e2000c101934 */
[----:B------:R-:W-:-:S13]  /*10e70*/  PLOP3.LUT P0, PT, PT, PT, UP1, 0x80, 0x0 ;  /* 0x000000000000781c */ /* 0x000fda0003f0f018 */
[----:B0-----:R-:W-:Y:S05]  /*10e80*/  @P0 BRA `(.L_x_1256) ;  /* 0x00000008008c0947 */ /* 0x001fea0003800000 */
[----:B------:R-:W-:Y:S01]  /*10e90*/  IMAD R3, R198, 0x40, R18 ;  /* 0x00000040c6037824 */ /* 0x000fe200078e0212 */
[----:B------:R-:W-:Y:S01]  /*10ea0*/  ULDC.64 UR12, c[0x0][0xaa0] ;  /* 0x0002a800000c7ab9 */ /* 0x000fe20000000a00 */
[----:B------:R-:W0:Y:S02]  /*10eb0*/  @P1 LDC R49, c[0x0][0xbf0] ;  /* 0x0002fc00ff311b82 */ /* 0x000e240000000800 */
[----:B------:R-:W-:-:S03]  /*10ec0*/  IMAD.WIDE R32, R3, 0x2, R32 ;  /* 0x0000000203207825 */ /* 0x000fc600078e0220 */
[C---:B------:R-:W-:Y:S01]  /*10ed0*/  IADD3 R9, P6, R32.reuse, 0x1000, RZ ;  /* 0x0000100020097810 */ /* 0x040fe20007fde0ff */
[----:B------:R-:W-:Y:S01]  /*10ee0*/  UIMAD UR9, UR14, UR12, URZ ;  /* 0x0000000c0e0972a4 */ /* 0x000fe2000f8e023f */
[C---:B------:R-:W-:Y:S02]  /*10ef0*/  IADD3 R13, P5, R32.reuse, 0x2000, RZ ;  /* 0x00002000200d7810 */ /* 0x040fe40007fbe0ff */
[----:B------:R-:W-:Y:S01]  /*10f00*/  LOP3.LUT R8, R9, 0x380, RZ, 0xc0, !PT ;  /* 0x0000038009087812 */ /* 0x000fe200078ec0ff */
[----:B------:R-:W-:Y:S01]  /*10f10*/  UIMAD.WIDE.U32 UR10, UR4, UR12, URZ ;  /* 0x0000000c040a72a5 */ /* 0x000fe2000f8e003f */
[----:B------:R-:W-:Y:S02]  /*10f20*/  IADD3 R25, P4, R32, 0x3000, RZ ;  /* 0x0000300020197810 */ /* 0x000fe40007f9e0ff */
[----:B------:R-:W-:Y:S01]  /*10f30*/  SHF.R.U64 R8, R8, 0x3, RZ ;  /* 0x0000000308087819 */ /* 0x000fe200000012ff */
[----:B------:R-:W-:Y:S01]  /*10f40*/  UIMAD UR9, UR4, UR13, UR9 ;  /* 0x0000000d040972a4 */ /* 0x000fe2000f8e0209 */
[----:B------:R-:W-:-:S02]  /*10f50*/  IADD3 R29, P3, R32, 0x4000, RZ ;  /* 0x00004000201d7810 */ /* 0x000fc40007f7e0ff */
[----:B------:R-:W-:Y:S01]  /*10f60*/  LOP3.LUT R8, R8, R9, RZ, 0x3c, !PT ;  /* 0x0000000908087212 */ /* 0x000fe200078e3cff */
[--C-:B------:R-:W-:Y:S01]  /*10f70*/  IMAD.X R9, RZ, RZ, R33.reuse, P6 ;  /* 0x000000ffff097224 */ /* 0x100fe200030e0621 */
[C---:B------:R-:W-:Y:S01]  /*10f80*/  IADD3 R3, P6, R32.reuse, 0x7000, RZ ;  /* 0x0000700020037810 */ /* 0x040fe20007fde0ff */
[----:B------:R-:W-:Y:S01]  /*10f90*/  UIADD3 UR11, UR11, UR9, URZ ;  /* 0x000000090b0b7290 */ /* 0x000fe2000fffe03f */
[C---:B------:R-:W-:Y:S01]  /*10fa0*/  IADD3 R35, P2, R32.reuse, 0x5000, RZ ;  /* 0x0000500020237810 */ /* 0x040fe20007f5e0ff */
[----:B------:R-:W-:Y:S01]  /*10fb0*/  ULDC.64 UR12, c[0x0][0xae8] ;  /* 0x0002ba00000c7ab9 */ /* 0x000fe20000000a00 */
[----:B------:R-:W-:Y:S01]  /*10fc0*/  LOP3.LUT R0, R3, 0x380, RZ, 0xc0, !PT ;  /* 0x0000038003007812 */ /* 0x000fe200078ec0ff */
[----:B------:R-:W-:Y:S01]  /*10fd0*/  USHF.R.S32.HI UR4, URZ, 0x1f, UR8 ;  /* 0x0000001f3f047899 */ /* 0x000fe20008011408 */
[----:B------:R-:W-:Y:S01]  /*10fe0*/  IADD3 R37, P0, R32, 0x6000, RZ ;  /* 0x0000600020257810 */ /* 0x000fe20007f1e0ff */
[----:B------:R-:W-:Y:S01]  /*10ff0*/  IMAD.X R41, RZ, RZ, R33, P6 ;  /* 0x000000ffff297224 */ /* 0x000fe200030e0621 */
[----:B------:R-:W-:Y:S01]  /*11000*/  SHF.R.U64 R0, R0, 0x3, RZ ;  /* 0x0000000300007819 */ /* 0x000fe200000012ff */
[----:B------:R-:W-:Y:S01]  /*11010*/  UIMAD.WIDE.U32 UR10, UR42, UR12, UR10 ;  /* 0x0000000c2a0a72a5 */ /* 0x000fe2000f8e000a */
[----:B------:R-:W-:Y:S01]  /*11020*/  LOP3.LUT R12, R13, 0x380, RZ, 0xc0, !PT ;  /* 0x000003800d0c7812 */ /* 0x000fe200078ec0ff */
[----:B------:R-:W5:Y:S01]  /*11030*/  LD.E.128 R8, desc[UR52][R8.64] ;  /* 0x0000003408087980 */ /* 0x000f62000c101d00 */
[----:B------:R-:W-:-:S02]  /*11040*/  LOP3.LUT R40, R0, R3, RZ, 0x3c, !PT ;  /* 0x0000000300287212 */ /* 0x000fc400078e3cff */
[----:B------:R-:W1:Y:S01]  /*11050*/  @P1 LDC R3, c[0x0][0xbec] ;  /* 0x0002fb00ff031b82 */ /* 0x000e620000000800 */
[----:B------:R-:W-:Y:S01]  /*11060*/  IMAD R0, R22, 0x20, R198 ;  /* 0x0000002016007824 */ /* 0x000fe200078e02c6 */
[----:B------:R-:W-:Y:S01]  /*11070*/  UIMAD UR11, UR42, UR13, UR11 ;  /* 0x0000000d2a0b72a4 */ /* 0x000fe2000f8e020b */
[----:B------:R-:W-:Y:S01]  /*11080*/  LOP3.LUT R24, R25, 0x380, RZ, 0xc0, !PT ;  /* 0x0000038019187812 */ /* 0x000fe200078ec0ff */
[----:B------:R-:W5:Y:S01]  /*11090*/  LD.E.128 R40, desc[UR52][R40.64] ;  /* 0x0000003428287980 */ /* 0x000f62000c101d00 */
[----:B------:R-:W-:Y:S01]  /*110a0*/  VIADD R46, R0, UR37 ;  /* 0x00000025002e7c36 */ /* 0x000fe20008000000 */
[----:B------:R-:W-:Y:S01]  /*110b0*/  ULDC.64 UR12, c[0x0][0xaf0] ;  /* 0x0002bc00000c7ab9 */ /* 0x000fe20000000a00 */
[----:B------:R-:W-:Y:S01]  /*110c0*/  LOP3.LUT R28, R29, 0x380, RZ, 0xc0, !PT ;  /* 0x000003801d1c7812 */ /* 0x000fe200078ec0ff */
[----:B------:R-:W-:Y:S01]  /*110d0*/  UIMAD UR4, UR4, UR12, URZ ;  /* 0x0000000c040472a4 */ /* 0x000fe2000f8e023f */
[----:B------:R-:W-:Y:S02]  /*110e0*/  LOP3.LUT R34, R35, 0x380, RZ, 0xc0, !PT ;  /* 0x0000038023227812 */ /* 0x000fe400078ec0ff */
[----:B------:R-:W-:-:S02]  /*110f0*/  LOP3.LUT R36, R37, 0x380, RZ, 0xc0, !PT ;  /* 0x0000038025247812 */ /* 0x000fc400078ec0ff */
[----:B------:R-:W-:Y:S01]  /*11100*/  LOP3.LUT R5, R32, 0x380, RZ, 0xc0, !PT ;  /* 0x0000038020057812 */ /* 0x000fe200078ec0ff */
[----:B------:R-:W-:Y:S01]  /*11110*/  IMAD.MOV.U32 R47, RZ, RZ, R46 ;  /* 0x000000ffff2f7224 */ /* 0x000fe200078e002e */
[----:B------:R-:W-:Y:S01]  /*11120*/  SHF.R.U64 R12, R12, 0x3, RZ ;  /* 0x000000030c0c7819 */ /* 0x000fe200000012ff */
[----:B------:R-:W-:Y:S01]  /*11130*/  UIMAD UR4, UR8, UR13, UR4 ;  /* 0x0000000d080472a4 */ /* 0x000fe2000f8e0204 */
[----:B------:R-:W-:Y:S01]  /*11140*/  SHF.R.U64 R24, R24, 0x3, RZ ;  /* 0x0000000318187819 */ /* 0x000fe200000012ff */
[----:B------:R-:W-:Y:S01]  /*11150*/  UIMAD.WIDE.U32 UR8, UR8, UR12, UR10 ;  /* 0x0000000c080872a5 */ /* 0x000fe2000f8e000a */
[----:B------:R-:W-:Y:S02]  /*11160*/  SHF.R.U64 R28, R28, 0x3, RZ ;  /* 0x000000031c1c7819 */ /* 0x000fe400000012ff */
[----:B------:R-:W-:Y:S02]  /*11170*/  SHF.R.U64 R34, R34, 0x3, RZ ;  /* 0x0000000322227819 */ /* 0x000fe400000012ff */
[----:B------:R-:W-:Y:S01]  /*11180*/  SHF.R.U64 R36, R36, 0x3, RZ ;  /* 0x0000000324247819 */ /* 0x000fe200000012ff */
[----:B-1----:R-:W-:Y:S01]  /*11190*/  @P1 IMAD.HI.U32 R0, R46, R3, RZ ;  /* 0x000000032e001227 */ /* 0x002fe200078e00ff */
[----:B------:R-:W-:Y:S01]  /*111a0*/  SHF.R.U64 R5, R5, 0x3, RZ ;  /* 0x0000000305057819 */ /* 0x000fe200000012ff */
[----:B------:R-:W-:Y:S01]  /*111b0*/  UIADD3 UR4, UR9, UR4, URZ ;  /* 0x0000000409047290 */ /* 0x000fe2000fffe03f */
[----:B------:R-:W-:Y:S01]  /*111c0*/  LOP3.LUT R12, R12, R13, RZ, 0x3c, !PT ;  /* 0x0000000d0c0c7212 */ /* 0x000fe200078e3cff */
[--C-:B------:R-:W-:Y:S01]  /*111d0*/  IMAD.X R13, RZ, RZ, R33.reuse, P5 ;  /* 0x000000ffff0d7224 */ /* 0x100fe200028e0621 */
[----:B0-----:R-:W-:Y:S01]  /*111e0*/  @P1 SHF.R.U32.HI R47, RZ, R49, R0 ;  /* 0x00000031ff2f1219 */ /* 0x001fe20000011600 */
[----:B------:R-:W-:Y:S01]  /*111f0*/  ULDC.64 UR10, c[0x0][0xae0] ;  /* 0x0002b800000a7ab9 */ /* 0x000fe20000000a00 */
        /* <DEDUP_REMOVED lines=9> */
[----:B------:R-:W-:Y:S01]  /*11290*/  IMAD.MOV.U32 R5, RZ, RZ, R33 ;  /* 0x000000ffff057224 */ /* 0x000fe200078e0021 */
[--C-:B------:R-:W-:Y:S01]  /*112a0*/  SHF.R.S32.HI R0, RZ, 0x1f, R47.reuse ;  /* 0x0000001fff007819 */ /* 0x100fe2000001142f */
[----:B------:R-:W-:Y:S01]  /*112b0*/  IMAD.MOV R20, RZ, RZ, -R47 ;  /* 0x000000ffff147224 */ /* 0x000fe200078e0a2f */
[----:B------:R-:W5:Y:S01]  /*112c0*/  LD.E.128 R12, desc[UR52][R12.64] ;  /* 0x000000340c0c7980 */ /* 0x000f62000c101d00 */
[----:B------:R-:W-:-:S02]  /*112d0*/  IMAD.U32 R3, RZ, RZ, UR9 ;  /* 0x00000009ff037e24 */ /* 0x000fc4000f8e00ff */
[----:B------:R-:W-:Y:S01]  /*112e0*/  IMAD R0, R0, UR10, RZ ;  /* 0x0000000a00007c24 */ /* 0x000fe2000f8e02ff */
[----:B------:R-:W5:Y:S01]  /*112f0*/  LD.E.128 R4, desc[UR52][R4.64] ;  /* 0x0000003404047980 */ /* 0x000f62000c101d00 */
[----:B------:R-:W-:Y:S02]  /*11300*/  IMAD R45, R45, R20, R46 ;  /* 0x000000142d2d7224 */ /* 0x000fe400078e022e */
[----:B------:R-:W-:Y:S01]  /*11310*/  IMAD.U32 R2, RZ, RZ, UR8 ;  /* 0x00000008ff027e24 */ /* 0x000fe2000f8e00ff */
[----:B------:R-:W5:Y:S01]  /*11320*/  LD.E.128 R24, desc[UR52][R24.64] ;  /* 0x0000003418187980 */ /* 0x000f62000c101d00 */
[----:B------:R-:W-:Y:S01]  /*11330*/  IMAD.U32 R3, RZ, RZ, UR4 ;  /* 0x00000004ff037e24 */ /* 0x000fe2000f8e00ff */
[----:B------:R-:W-:Y:S02]  /*11340*/  ULDC.64 UR8, c[0x0][0xad8] ;  /* 0x0002b60000087ab9 */ /* 0x000fe40000000a00 */
[----:B------:R-:W5:Y:S01]  /*11350*/  LD.E.128 R28, desc[UR52][R28.64] ;  /* 0x000000341c1c7980 */ /* 0x000f62000c101d00 */
[----:B------:R-:W-:-:S03]  /*11360*/  IMAD R49, R47, UR11, R0 ;  /* 0x0000000b2f317c24 */ /* 0x000fc6000f8e0200 */
[----:B------:R-:W5:Y:S01]  /*11370*/  LD.E.128 R32, desc[UR52][R34.64] ;  /* 0x0000003422207980 */ /* 0x000f62000c101d00 */
[----:B------:R-:W-:-:S03]  /*11380*/  SHF.R.S32.HI R0, RZ, 0x1f, R45 ;  /* 0x0000001fff007819 */ /* 0x000fc6000001142d */
[----:B------:R-:W5:Y:S01]  /*11390*/  LD.E.128 R36, desc[UR52][R36.64] ;  /* 0x0000003424247980 */ /* 0x000f62000c101d00 */
[----:B------:R-:W-:Y:S01]  /*113a0*/  IMAD.WIDE.U32 R2, R47, UR10, R2 ;  /* 0x0000000a2f027c25 */ /* 0x000fe2000f8e0002 */
[----:B------:R-:W-:Y:S01]  /*113b0*/  @!PT LDS RZ, [RZ] ;  /* 0x00000000fffff984 */ /* 0x000fe20000000800 */
[----:B------:R-:W-:Y:S01]  /*113c0*/  @!PT LDS RZ, [RZ] ;  /* 0x00000000fffff984 */ /* 0x000fe20000000800 */
[----:B------:R-:W-:Y:S01]  /*113d0*/  @!PT LDS RZ, [RZ] ;  /* 0x00000000fffff984 */ /* 0x000fe20000000800 */
[----:B------:R-:W-:Y:S01]  /*113e0*/  @!PT LDS RZ, [RZ] ;  /* 0x00000000fffff984 */ /* 0x000fe20000000800 */
[----:B------:R0:W-:Y:S06]  /*113f0*/  MEMBAR.ALL.CTA ;  /* 0x0000000000007992 */ /* 0x0001ec0000008000 */
[----:B0-----:R-:W0:Y:S01]  /*11400*/  FENCE.VIEW.ASYNC.S ;  /* 0x00000000000073c6 */ /* 0x001e220000000000 */
[----:B------:R-:W-:Y:S02]  /*11410*/  IMAD.IADD R3, R3, 0x1, R49 ;  /* 0x0000000103037824 */ /* 0x000fe400078e0231 */
[----:B------:R-:W-:-:S02]  /*11420*/  IMAD R0, R0, UR8, RZ ;  /* 0x0000000800007c24 */ /* 0x000fc4000f8e02ff */
[----:B------:R-:W-:Y:S02]  /*11430*/  VIADD R51, R198, UR37 ;  /* 0x00000025c6337c36 */ /* 0x000fe40008000000 */
[C---:B------:R-:W-:Y:S02]  /*11440*/  IMAD R49, R45.reuse, UR9, R0 ;  /* 0x000000092d317c24 */ /* 0x040fe4000f8e0200 */
[----:B------:R-:W-:Y:S01]  /*11450*/  IMAD.WIDE.U32 R2, R45, UR8, R2 ;  /* 0x000000082d027c25 */ /* 0x000fe2000f8e0002 */
[----:B------:R-:W-:Y:S01]  /*11460*/  ISETP.GE.AND P2, PT, R51, R44, PT ;  /* 0x0000002c3300720c */ /* 0x000fe20003f46270 */
[----:B------:R-:W-:Y:S02]  /*11470*/  ULDC.64 UR8, c[0x0][0xa80] ;  /* 0x0002a00000087ab9 */ /* 0x000fe40000000a00 */
[----:B------:R-:W-:Y:S02]  /*11480*/  VIADD R21, R21, 0x28820 ;  /* 0x0002882015157836 */ /* 0x000fe40000000000 */
[----:B------:R-:W-:Y:S01]  /*11490*/  VIADD R45, R51, 0x40 ;  /* 0x00000040332d7836 */ /* 0x000fe20000000000 */
[----:B------:R-:W-:Y:S01]  /*114a0*/  LEA R0, P3, R2, UR8, 0x1 ;  /* 0x0000000802007c11 */ /* 0x000fe2000f8608ff */
[----:B------:R-:W-:Y:S01]  /*114b0*/  IMAD.IADD R3, R3, 0x1, R49 ;  /* 0x0000000103037824 */ /* 0x000fe200078e0231 */
[----:B------:R-:W-:-:S02]  /*114c0*/  PRMT R21, RZ, 0x654, R21 ;  /* 0x00000654ff157816 */ /* 0x000fc40000000015 */
[-C--:B------:R-:W-:Y:S02]  /*114d0*/  ISETP.GE.AND P1, PT, R45, R44.reuse, PT ;  /* 0x0000002c2d00720c */ /* 0x080fe40003f26270 */
[----:B------:R-:W-:Y:S01]  /*114e0*/  LEA.HI.X R45, R2, UR9, R3, 0x1, P3 ;  /* 0x00000009022d7c11 */ /* 0x000fe200098f0c03 */
[----:B------:R-:W-:Y:S01]  /*114f0*/  VIADD R47, R51, 0x20 ;  /* 0x00000020332f7836 */ /* 0x000fe20000000000 */
[----:B0-----:R0:W-:Y:S01]  /*11500*/  SYNCS.ARRIVE.TRANS64.RED.A1T0 RZ, [R21+URZ], RZ ;  /* 0x000000ff15ff79a7 */ /* 0x0011e2000810043f */
[----:B------:R1:W2:Y:S01]  /*11510*/  SHFL.IDX PT, R20, R0, RZ, 0x181f ;  /* 0x00181fff00147589 */ /* 0x0002a200000e0000 */
[----:B------:R-:W-:Y:S02]  /*11520*/  BSSY B1, `(.L_x_1257) ;  /* 0x000000d000017945 */ /* 0x000fe40003800000 */
[----:B------:R-:W-:Y:S01]  /*11530*/  ISETP.GE.AND P0, PT, R47, R44, PT ;  /* 0x0000002c2f00720c */ /* 0x000fe20003f06270 */
[----:B0-----:R1:W0:Y:S01]  /*11540*/  SHFL.IDX PT, R21, R45, RZ, 0x181f ;  /* 0x00181fff2d157589 */ /* 0x00122200000e0000 */
[----:B------:R-:W-:Y:S11]  /*11550*/  @P2 BRA `(.L_x_1258) ;  /* 0x0000000000242947 */ /* 0x000ff60003800000 */
[----:B------:R-:W-:Y:S02]  /*11560*/  ULDC UR4, c[0x0][0xac8] ;  /* 0x0002b20000047ab9 */ /* 0x000fe40000000800 */
[----:B------:R-:W-:Y:S02]  /*11570*/  ISETP.GE.AND P2, PT, R18, UR4, PT ;  /* 0x0000000412007c0c */ /* 0x000fe4000bf46270 */
[----:B------:R-:W-:-:S11]  /*11580*/  ISETP.GE.AND P3, PT, R19, UR4, PT ;  /* 0x0000000413007c0c */ /* 0x000fd6000bf66270 */
[CC--:B--2---:R-:W-:Y:S02]  /*11590*/  @!P2 LEA R2, P4, R18.reuse, R20.reuse, 0x1 ;  /* 0x000000141202a211 */ /* 0x0c4fe400078808ff */
[C---:B------:R-:W-:Y:S02]  /*115a0*/  @!P3 LEA R20, P5, R19.reuse, R20, 0x1 ;  /* 0x000000141314b211 */ /* 0x040fe400078a08ff */
[-C--:B0-----:R-:W-:Y:S02]  /*115b0*/  @!P2 LEA.HI.X R3, R18, R21.reuse, R220, 0x1, P4 ;  /* 0x000000151203a211 */ /* 0x081fe400020f0cdc */
[----:B------:R-:W-:-:S03]  /*115c0*/  @!P3 LEA.HI.X R21, R19, R21, R219, 0x1, P5 ;  /* 0x000000151315b211 */ /* 0x000fc600028f0cdb */
[----:B-----5:R3:W-:Y:S04]  /*115d0*/  @!P2 ST.E.128 desc[UR52][R2.64], R4 ;  /* 0x000000040200a985 */ /* 0x0207e8000c101d34 */
[----:B------:R3:W-:Y:S02]  /*115e0*/  @!P3 ST.E.128 desc[UR52][R20.64], R28 ;  /* 0x0000001c1400b985 */ /* 0x0007e4000c101d34 */
.L_x_1258:
[----:B------:R-:W-:Y:S05]  /*115f0*/  BSYNC B1 ;  /* 0x0000000000017941 */ /* 0x000fea0003800000 */
.L_x_1257:
[----:B---3-5:R3:W4:Y:S01]  /*11600*/  SHFL.IDX PT, R5, R45, 0x1, 0x181f ;  /* 0x00381f002d057f89 */ /* 0x02872200000e0000 */
[----:B------:R-:W-:Y:S03]  /*11610*/  BSSY B1, `(.L_x_1259) ;  /* 0x000000c000017945 */ /* 0x000fe60003800000 */
[----:B------:R3:W0:Y:S01]  /*11620*/  SHFL.IDX PT, R4, R0, 0x1, 0x181f ;  /* 0x00381f0000047f89 */ /* 0x00062200000e0000 */
[----:B------:R-:W-:Y:S05]  /*11630*/  @P0 BRA `(.L_x_1260) ;  /* 0x0000000000240947 */ /* 0x000fea0003800000 */
[----:B------:R-:W-:Y:S02]  /*11640*/  ULDC UR4, c[0x0][0xac8] ;  /* 0x0002b20000047ab9 */ /* 0x000fe40000000800 */
[----:B------:R-:W-:Y:S02]  /*11650*/  ISETP.GE.AND P3, PT, R18, UR4, PT ;  /* 0x0000000412007c0c */ /* 0x000fe4000bf66270 */
[----:B------:R-:W-:-:S11]  /*11660*/  ISETP.GE.AND P4, PT, R19, UR4, PT ;  /* 0x0000000413007c0c */ /* 0x000fd6000bf86270 */
[CC--:B0-----:R-:W-:Y:S02]  /*11670*/  @!P3 LEA R2, P0, R18.reuse, R4.reuse, 0x1 ;  /* 0x000000041202b211 */ /* 0x0c1fe400078008ff */
[C---:B------:R-:W-:Y:S02]  /*11680*/  @!P4 LEA R4, P2, R19.reuse, R4, 0x1 ;  /* 0x000000041304c211 */ /* 0x040fe400078408ff */
[-C--:B----4-:R-:W-:Y:S02]  /*11690*/  @!P3 LEA.HI.X R3, R18, R5.reuse, R220, 0x1, P0 ;  /* 0x000000051203b211 */ /* 0x090fe400000f0cdc */
[----:B------:R-:W-:-:S03]  /*116a0*/  @!P4 LEA.HI.X R5, R19, R5, R219, 0x1, P2 ;  /* 0x000000051305c211 */ /* 0x000fc600010f0cdb */
[----:B------:R0:W-:Y:S04]  /*116b0*/  @!P3 ST.E.128 desc[UR52][R2.64], R8 ;  /* 0x000000080200b985 */ /* 0x0001e8000c101d34 */
[----:B------:R0:W-:Y:S02]  /*116c0*/  @!P4 ST.E.128 desc[UR52][R4.64], R32 ;  /* 0x000000200400c985 */ /* 0x0001e4000c101d34 */
.L_x_1260:
[----:B------:R-:W-:Y:S05]  /*116d0*/  BSYNC B1 ;  /* 0x0000000000017941 */ /* 0x000fea0003800000 */
.L_x_1259:
[----:B0---4-:R0:W4:Y:S01]  /*116e0*/  SHFL.IDX PT, R5, R45, 0x2, 0x181f ;  /* 0x00581f002d057f89 */ /* 0x01112200000e0000 */
        /* <DEDUP_REMOVED lines=12> */
.L_x_1262:
[----:B------:R-:W-:Y:S05]  /*117b0*/  BSYNC B1 ;  /* 0x0000000000017941 */ /* 0x000fea0003800000 */
.L_x_1261:
[----:B0-----:R-:W-:Y:S01]  /*117c0*/  VIADD R3, R51, 0x60 ;  /* 0x0000006033037836 */ /* 0x001fe20000000000 */
[----:B-1-3--:R-:W0:Y:S04]  /*117d0*/  SHFL.IDX PT, R45, R45, 0x3, 0x181f ;  /* 0x00781f002d2d7f89 */ /* 0x00ae2800000e0000 */
[----:B------:R-:W-:Y:S01]  /*117e0*/  ISETP.GE.AND P0, PT, R3, R44, PT ;  /* 0x0000002c0300720c */ /* 0x000fe20003f06270 */
[----:B------:R-:W1:-:S12]  /*117f0*/  SHFL.IDX PT, R0, R0, 0x3, 0x181f ;  /* 0x00781f0000007f89 */ /* 0x000e5800000e0000 */
[----:B------:R-:W-:Y:S05]  /*11800*/  @P0 BRA `(.L_x_1263) ;  /* 0x0000001800300947 */ /* 0x000fea0003800000 */
[----:B------:R-:W-:Y:S02]  /*11810*/  ULDC UR4, c[0x0][0xac8] ;  /* 0x0002b20000047ab9 */ /* 0x000fe40000000800 */
[----:B------:R-:W-:-:S13]  /*11820*/  ISETP.GE.AND P1, PT, R18, UR4, PT ;  /* 0x0000000412007c0c */ /* 0x000fda000bf26270 */
[----:B-1----:R-:W-:-:S04]  /*11830*/  @!P1 LEA R2, P0, R18, R0, 0x1 ;  /* 0x0000000012029211 */ /* 0x002fc800078008ff */
[----:B0-----:R-:W-:Y:S02]  /*11840*/  @!P1 LEA.HI.X R3, R18, R45, R220, 0x1, P0 ;  /* 0x0000002d12039211 */ /* 0x001fe400000f0cdc */
[----:B------:R-:W-:-:S03]  /*11850*/  ISETP.GE.AND P0, PT, R19, UR4, PT ;  /* 0x0000000413007c0c */ /* 0x000fc6000bf06270 */
[----:B------:R0:W-:Y:S10]  /*11860*/  @!P1 ST.E.128 desc[UR52][R2.64], R24 ;  /* 0x0000001802009985 */ /* 0x0001f4000c101d34 */
[----:B------:R-:W-:Y:S05]  /*11870*/  @P0 BRA `(.L_x_1263) ;  /* 0x0000001800140947 */ /* 0x000fea0003800000 */
[----:B0-----:R-:W-:-:S04]  /*11880*/  LEA R2, P0, R19, R0, 0x1 ;  /* 0x0000000013027211 */ /* 0x001fc800078008ff */
[----:B------:R-:W-:-:S05]  /*11890*/  LEA.HI.X R3, R19, R45, R219, 0x1, P0 ;  /* 0x0000002d13037211 */ /* 0x000fca00000f0cdb */
[----:B------:R0:W-:Y:S01]  /*118a0*/  ST.E.128 desc[UR52][R2.64], R40 ;  /* 0x0000002802007985 */ /* 0x0001e2000c101d34 */
[----:B------:R-:W-:Y:S05]  /*118b0*/  BRA `(.L_x_1263) ;  /* 0x0000001800047947 */ /* 0x000fea0003800000 */
.L_x_1256:
[----:B------:R-:W-:Y:S01]  /*118c0*/  ULDC.64 UR12, c[0x0][0xb08] ;  /* 0x0002c200000c7ab9 */ /* 0x000fe20000000a00 */
[----:B------:R-:W0:Y:S01]  /*118d0*/  @P1 LDC R0, c[0x0][0xbec] ;  /* 0x0002fb00ff001b82 */ /* 0x000e220000000800 */
[----:B------:R-:W-:Y:S01]  /*118e0*/  UIMAD UR9, UR14, UR12, URZ ;  /* 0x0000000c0e0972a4 */ /* 0x000fe2000f8e023f */
[----:B------:R-:W-:Y:S01]  /*118f0*/  IMAD.MOV.U32 R7, RZ, RZ, R13 ;  /* 0x000000ffff077224 */ /* 0x000fe200078e000d */
[----:B------:R-:W-:Y:S01]  /*11900*/  UIMAD.WIDE.U32 UR10, UR4, UR12, URZ ;  /* 0x0000000c040a72a5 */ /* 0x000fe2000f8e003f */
[----:B------:R-:W-:Y:S01]  /*11910*/  ISETP.GE.AND P0, PT, R11, R44, PT ;  /* 0x0000002c0b00720c */ /* 0x000fe20003f06270 */
[----:B------:R-:W-:Y:S01]  /*11920*/  UIMAD UR9, UR4, UR13, UR9 ;  /* 0x0000000d040972a4 */ /* 0x000fe2000f8e0209 */
[----:B------:R-:W-:Y:S01]  /*11930*/  VIADD R21, R21, 0x28820 ;  /* 0x0002882015157836 */ /* 0x000fe20000000000 */
[----:B------:R-:W-:Y:S01]  /*11940*/  USHF.R.S32.HI UR4, URZ, 0x1f, UR8 ;  /* 0x0000001f3f047899 */ /* 0x000fe20008011408 */
[----:B------:R-:W1:Y:S01]  /*11950*/  @P1 LDC R5, c[0x0][0xbf0] ;  /* 0x0002fc00ff051b82 */ /* 0x000e620000000800 */
[----:B------:R-:W-:Y:S01]  /*11960*/  UIADD3 UR11, UR11, UR9, URZ ;  /* 0x000000090b0b7290 */ /* 0x000fe2000fffe03f */
[----:B------:R-:W-:Y:S01]  /*11970*/  BSSY B1, `(.L_x_1264) ;  /* 0x0000068000017945 */ /* 0x000fe20003800000 */
[----:B------:R-:W-:Y:S01]  /*11980*/  ULDC.64 UR12, c[0x0][0xb38] ;  /* 0x0002ce00000c7ab9 */ /* 0x000fe20000000a00 */
[----:B------:R-:W-:Y:S01]  /*11990*/  PRMT R21, RZ, 0x654, R21 ;  /* 0x00000654ff157816 */ /* 0x000fe20000000015 */
[----:B------:R-:W-:-:S03]  /*119a0*/  UIMAD.WIDE.U32 UR10, UR42, UR12, UR10 ;  /* 0x0000000c2a0a72a5 */ /* 0x000fc6000f8e000a */
[----:B------:R2:W-:Y:S01]  /*119b0*/  SYNCS.ARRIVE.TRANS64.RED.A1T0 RZ, [R21+URZ], RZ ;  /* 0x000000ff15ff79a7 */ /* 0x0005e2000810043f */
[----:B------:R-:W-:-:S03]  /*119c0*/  UIMAD UR11, UR42, UR13, UR11 ;  /* 0x0000000d2a0b72a4 */ /* 0x000fc6000f8e020b */
[----:B------:R-:W-:Y:S02]  /*119d0*/  ULDC.64 UR12, c[0x0][0xb40] ;  /* 0x0002d000000c7ab9 */ /* 0x000fe40000000a00 */
[----:B------:R-:W-:Y:S01]  /*119e0*/  UIMAD UR4, UR4, UR12, URZ ;  /* 0x0000000c040472a4 */ /* 0x000fe2000f8e023f */
[----:B0-----:R-:W-:-:S03]  /*119f0*/  @P1 IMAD.HI.U32 R0, R13, R0, RZ ;  /* 0x000000000d001227 */ /* 0x001fc600078e00ff */
[----:B------:R-:W-:Y:S02]  /*11a00*/  UIMAD UR4, UR8, UR13, UR4 ;  /* 0x0000000d080472a4 */ /* 0x000fe4000f8e0204 */
[----:B------:R-:W-:-:S03]  /*11a10*/  UIMAD.WIDE.U32 UR8, UR8, UR12, UR10 ;  /* 0x0000000c080872a5 */ /* 0x000fc6000f8e000a */
[----:B------:R-:W-:Y:S01]  /*11a20*/  ULDC.64 UR10, c[0x0][0xb48] ;  /* 0x0002d200000a7ab9 */ /* 0x000fe20000000a00 */
[----:B------:R-:W-:Y:S01]  /*11a30*/  UIADD3 UR9, UR9, UR4, URZ ;  /* 0x0000000409097290 */ /* 0x000fe2000fffe03f */
[----:B-1----:R-:W-:-:S03]  /*11a40*/  @P1 SHF.R.U32.HI R7, RZ, R5, R0 ;  /* 0x00000005ff071219 */ /* 0x002fc60000011600 */
[----:B------:R-:W-:Y:S01]  /*11a50*/  UIMAD.WIDE.U32 UR8, UR39, UR10, UR8 ;  /* 0x0000000a270872a5 */ /* 0x000fe2000f8e0008 */
[--C-:B------:R-:W-:Y:S01]  /*11a60*/  SHF.R.S32.HI R0, RZ, 0x1f, R7.reuse ;  /* 0x0000001fff007819 */ /* 0x100fe20000011407 */
[----:B------:R-:W-:Y:S02]  /*11a70*/  IMAD.MOV R4, RZ, RZ, -R7 ;  /* 0x000000ffff047224 */ /* 0x000fe400078e0a07 */
[----:B------:R-:W-:Y:S02]  /*11a80*/  UIMAD UR39, UR39, UR11, UR9 ;  /* 0x0000000b272772a4 */ /* 0x000fe4000f8e0209 */
[----:B------:R-:W-:Y:S01]  /*11a90*/  IMAD R45, R45, R4, R13 ;  /* 0x000000042d2d7224 */ /* 0x000fe200078e020d */
[----:B------:R-:W-:Y:S01]  /*11aa0*/  ULDC.64 UR10, c[0x0][0xb30] ;  /* 0x0002cc00000a7ab9 */ /* 0x000fe20000000a00 */
[----:B------:R-:W-:Y:S02]  /*11ab0*/  IMAD.U32 R5, RZ, RZ, UR9 ;  /* 0x00000009ff057e24 */ /* 0x000fe4000f8e00ff */
[----:B------:R-:W-:-:S02]  /*11ac0*/  IMAD R0, R0, UR10, RZ ;  /* 0x0000000a00007c24 */ /* 0x000fc4000f8e02ff */
[----:B------:R-:W-:Y:S01]  /*11ad0*/  IMAD.U32 R4, RZ, RZ, UR8 ;  /* 0x00000008ff047e24 */ /* 0x000fe2000f8e00ff */
[----:B------:R-:W-:Y:S01]  /*11ae0*/  ULDC.64 UR8, c[0x0][0xb28] ;  /* 0x0002ca0000087ab9 */ /* 0x000fe20000000a00 */
[----:B------:R-:W-:Y:S02]  /*11af0*/  IMAD.U32 R5, RZ, RZ, UR39 ;  /* 0x00000027ff057e24 */ /* 0x000fe4000f8e00ff */
[C---:B------:R-:W-:Y:S01]  /*11b00*/  IMAD R9, R7.reuse, UR11, R0 ;  /* 0x0000000b07097c24 */ /* 0x040fe2000f8e0200 */
[----:B------:R-:W-:Y:S01]  /*11b10*/  SHF.R.S32.HI R0, RZ, 0x1f, R45 ;  /* 0x0000001fff007819 */ /* 0x000fe2000001142d */
[----:B------:R-:W-:-:S04]  /*11b20*/  IMAD.WIDE.U32 R4, R7, UR10, R4 ;  /* 0x0000000a07047c25 */ /* 0x000fc8000f8e0004 */
[----:B------:R-:W-:Y:S02]  /*11b30*/  IMAD R0, R0, UR8, RZ ;  /* 0x0000000800007c24 */ /* 0x000fe4000f8e02ff */
[----:B------:R-:W-:Y:S02]  /*11b40*/  IMAD.IADD R5, R5, 0x1, R9 ;  /* 0x0000000105057824 */ /* 0x000fe400078e0209 */
[C---:B------:R-:W-:Y:S02]  /*11b50*/  IMAD R7, R45.reuse, UR9, R0 ;  /* 0x000000092d077c24 */ /* 0x040fe4000f8e0200 */
[----:B------:R-:W-:Y:S01]  /*11b60*/  IMAD.WIDE.U32 R4, R45, UR8, R4 ;  /* 0x000000082d047c25 */ /* 0x000fe2000f8e0004 */
[----:B------:R-:W-:-:S03]  /*11b70*/  ULDC.64 UR8, c[0x0][0xb00] ;  /* 0x0002c00000087ab9 */ /* 0x000fc60000000a00 */
[----:B------:R-:W-:Y:S01]  /*11b80*/  IMAD.IADD R5, R5, 0x1, R7 ;  /* 0x0000000105057824 */ /* 0x000fe200078e0207 */
[----:B------:R-:W-:-:S04]  /*11b90*/  LEA R0, P1, R4, UR8, 0x2 ;  /* 0x0000000804007c11 */ /* 0x000fc8000f8210ff */
[----:B------:R-:W-:Y:S01]  /*11ba0*/  LEA.HI.X R20, R4, UR9, R5, 0x2, P1 ;  /* 0x0000000904147c11 */ /* 0x000fe200088f1405 */
[----:B------:R0:W1:Y:S04]  /*11bb0*/  SHFL.IDX PT, R24, R0, RZ, 0x1c1f ;  /* 0x001c1fff00187589 */ /* 0x00006800000e0000 */
[----:B--2---:R0:W2:Y:S01]  /*11bc0*/  SHFL.IDX PT, R21, R20, RZ, 0x1c1f ;  /* 0x001c1fff14157589 */ /* 0x0040a200000e0000 */
[----:B------:R-:W-:Y:S05]  /*11bd0*/  @P0 BRA `(.L_x_1265) ;  /* 0x0000000400040947 */ /* 0x000fea0003800000 */
[----:B------:R-:W-:Y:S02]  /*11be0*/  ULDC UR4, c[0x0][0xac8] ;  /* 0x0002b20000047ab9 */ /* 0x000fe40000000800 */
[----:B------:R-:W-:Y:S02]  /*11bf0*/  ISETP.GE.AND P3, PT, R16, UR4, PT ;  /* 0x0000000410007c0c */ /* 0x000fe4000bf66270 */
[----:B------:R-:W-:Y:S02]  /*11c00*/  ISETP.GE.AND P2, PT, R197, UR4, PT ;  /* 0x00000004c5007c0c */ /* 0x000fe4000bf46270 */
[----:B------:R-:W-:Y:S02]  /*11c10*/  ISETP.GE.AND P1, PT, R196, UR4, PT ;  /* 0x00000004c4007c0c */ /* 0x000fe4000bf26270 */
[----:B------:R-:W-:-:S07]  /*11c20*/  ISETP.GE.AND P0, PT, R195, UR4, PT ;  /* 0x00000004c3007c0c */ /* 0x000fce000bf06270 */
[CC--:B-1----:R-:W-:Y:S02]  /*11c30*/  @!P3 LEA R4, P4, R16.reuse, R24.reuse, 0x2 ;  /* 0x000000181004b211 */ /* 0x0c2fe400078810ff */
[-C--:B------:R-:W-:Y:S02]  /*11c40*/  @!P2 LEA R6, P6, R197, R24.reuse, 0x2 ;  /* 0x00000018c506a211 */ /* 0x080fe400078c10ff */
[----:B--2---:R-:W-:Y:S02]  /*11c50*/  @!P3 LEA.HI.X R5, R16, R21, R215, 0x2, P4 ;  /* 0x000000151005b211 */ /* 0x004fe400020f14d7 */
[----:B------:R-:W-:Y:S02]  /*11c60*/  ISETP.GE.AND P4, PT, R193, UR4, PT ;  /* 0x00000004c1007c0c */ /* 0x000fe4000bf86270 */
[----:B------:R-:W-:Y:S01]  /*11c70*/  @!P1 LEA R8, P5, R196, R24, 0x2 ;  /* 0x00000018c4089211 */ /* 0x000fe200078a10ff */
[----:B------:R1:W-:Y:S01]  /*11c80*/  @!P3 ST.E.64 desc[UR52][R4.64], R88 ;  /* 0x000000580400b985 */ /* 0x0003e2000c101b34 */
[----:B------:R-:W-:-:S02]  /*11c90*/  ISETP.GE.AND P3, PT, R194, UR4, PT ;  /* 0x00000004c2007c0c */ /* 0x000fc4000bf66270 */
[-C--:B------:R-:W-:Y:S02]  /*11ca0*/  @!P2 LEA.HI.X R7, R197, R21.reuse, R214, 0x2, P6 ;  /* 0x00000015c507a211 */ /* 0x080fe400030f14d6 */
[C---:B------:R-:W-:Y:S02]  /*11cb0*/  @!P0 LEA R10, P6, R195.reuse, R24, 0x2 ;  /* 0x00000018c30a8211 */ /* 0x040fe400078c10ff */
[-C--:B------:R-:W-:Y:S01]  /*11cc0*/  @!P1 LEA.HI.X R9, R196, R21.reuse, R213, 0x2, P5 ;  /* 0x00000015c4099211 */ /* 0x080fe200028f14d5 */
[----:B------:R2:W-:Y:S01]  /*11cd0*/  @!P2 ST.E.64 desc[UR52][R6.64], R92 ;  /* 0x0000005c0600a985 */ /* 0x0005e2000c101b34 */
[----:B------:R-:W-:Y:S02]  /*11ce0*/  ISETP.GE.AND P5, PT, R192, UR4, PT ;  /* 0x00000004c0007c0c */ /* 0x000fe4000bfa6270 */
[----:B------:R-:W-:Y:S01]  /*11cf0*/  @!P0 LEA.HI.X R11, R195, R21, R212, 0x2, P6 ;  /* 0x00000015c30b8211 */ /* 0x000fe200030f14d4 */
[----:B------:R3:W-:Y:S01]  /*11d00*/  @!P1 ST.E.64 desc[UR52][R8.64], R96 ;  /* 0x0000006008009985 */ /* 0x0007e2000c101b34 */
[----:B------:R-:W-:-:S02]  /*11d10*/  ISETP.GE.AND P2, PT, R191, UR4, PT ;  /* 0x00000004bf007c0c */ /* 0x000fc4000bf46270 */
[-C--:B-1----:R-:W-:Y:S01]  /*11d20*/  @!P3 LEA R4, P6, R194, R24.reuse, 0x2 ;  /* 0x00000018c204b211 */ /* 0x082fe200078c10ff */
[----:B------:R1:W-:Y:S01]  /*11d30*/  @!P0 ST.E.64 desc[UR52][R10.64], R100 ;  /* 0x000000640a008985 */ /* 0x0003e2000c101b34 */
[C---:B------:R-:W-:Y:S02]  /*11d40*/  @!P4 LEA R12, P0, R193.reuse, R24, 0x2 ;  /* 0x00000018c10cc211 */ /* 0x040fe400078010ff */
[----:B------:R-:W-:Y:S02]  /*11d50*/  ISETP.GE.AND P1, PT, R190, UR4, PT ;  /* 0x00000004be007c0c */ /* 0x000fe4000bf26270 */
[-C--:B------:R-:W-:Y:S02]  /*11d60*/  @!P4 LEA.HI.X R13, R193, R21.reuse, R210, 0x2, P0 ;  /* 0x00000015c10dc211 */ /* 0x080fe400000f14d2 */
[----:B------:R-:W-:Y:S02]  /*11d70*/  @!P3 LEA.HI.X R5, R194, R21, R211, 0x2, P6 ;  /* 0x00000015c205b211 */ /* 0x000fe400030f14d3 */
[----:B------:R-:W-:-:S02]  /*11d80*/  ISETP.GE.AND P0, PT, R189, UR4, PT ;  /* 0x00000004bd007c0c */ /* 0x000fc4000bf06270 */
[-C--:B------:R-:W-:Y:S01]  /*11d90*/  @!P5 LEA R14, P6, R192, R24.reuse, 0x2 ;  /* 0x00000018c00ed211 */ /* 0x080fe200078c10ff */
[----:B------:R4:W-:Y:S01]  /*11da0*/  @!P3 ST.E.64 desc[UR52][R4.64], R104 ;  /* 0x000000680400b985 */ /* 0x0009e2000c101b34 */
[----:B------:R-:W-:Y:S02]  /*11db0*/  ISETP.GE.AND P3, PT, R188, UR4, PT ;  /* 0x00000004bc007c0c */ /* 0x000fe4000bf66270 */
        /* <DEDUP_REMOVED lines=13> */
[----:B----4-:R-:W-:Y:S02]  /*11e90*/  @!P3 LEA R4, P5, R188, R24, 0x2 ;  /* 0x00000018bc04b211 */ /* 0x010fe400078a10ff */
[----:B------:R-:W-:Y:S01]  /*11ea0*/  ISETP.GE.AND P1, PT, R185, UR4, PT ;  /* 0x00000004b9007c0c */ /* 0x000fe2000bf26270 */
[----:B------:R3:W-:Y:S01]  /*11eb0*/  @!P0 ST.E.64 desc[UR52][R10.64], R124 ;  /* 0x0000007c0a008985 */ /* 0x0007e2000c101b34 */
[----:B------:R-:W-:Y:S02]  /*11ec0*/  ISETP.GE.AND P0, PT, R184, UR4, PT ;  /* 0x00000004b8007c0c */ /* 0x000fe4000bf06270 */
[----:B------:R-:W-:Y:S02]  /*11ed0*/  @!P3 LEA.HI.X R5, R188, R21, R205, 0x2, P5 ;  /* 0x00000015bc05b211 */ /* 0x000fe400028f14cd */
[----:B------:R-:W-:-:S02]  /*11ee0*/  ISETP.GE.AND P5, PT, R23, UR4, PT ;  /* 0x0000000417007c0c */ /* 0x000fc4000bfa6270 */
[CC--:B-----5:R-:W-:Y:S01]  /*11ef0*/  @!P4 LEA R12, P6, R187.reuse, R24.reuse, 0x2 ;  /* 0x00000018bb0cc211 */ /* 0x0e0fe200078c10ff */
[----:B------:R4:W-:Y:S01]  /*11f00*/  @!P3 ST.E.64 desc[UR52][R4.64], R128 ;  /* 0x000000800400b985 */ /* 0x0009e2000c101b34 */
[CC--:B-1----:R-:W-:Y:S02]  /*11f10*/  @!P2 LEA R6, P3, R186.reuse, R24.reuse, 0x2 ;  /* 0x00000018ba06a211 */ /* 0x0c2fe400078610ff */
[-C--:B------:R-:W-:Y:S02]  /*11f20*/  @!P4 LEA.HI.X R13, R187, R21.reuse, R204, 0x2, P6 ;  /* 0x00000015bb0dc211 */ /* 0x080fe400030f14cc */
[-C--:B--2---:R-:W-:Y:S02]  /*11f30*/  @!P1 LEA R8, P6, R185, R24.reuse, 0x2 ;  /* 0x00000018b9089211 */ /* 0x084fe400078c10ff */
[----:B------:R-:W-:Y:S01]  /*11f40*/  @!P2 LEA.HI.X R7, R186, R21, R203, 0x2, P3 ;  /* 0x00000015ba07a211 */ /* 0x000fe200018f14cb */
[----:B------:R4:W-:Y:S01]  /*11f50*/  @!P4 ST.E.64 desc[UR52][R12.64], R132 ;  /* 0x000000840c00c985 */ /* 0x0009e2000c101b34 */
[----:B---3--:R-:W-:-:S02]  /*11f60*/  @!P0 LEA R10, P4, R184, R24, 0x2 ;  /* 0x00000018b80a8211 */ /* 0x008fc400078810ff */
        /* <DEDUP_REMOVED lines=8> */
.L_x_1265:
[----:B------:R-:W-:Y:S05]  /*11ff0*/  BSYNC B1 ;  /* 0x0000000000017941 */ /* 0x000fea0003800000 */
.L_x_1264:
[----:B------:R-:W-:Y:S01]  /*12000*/  ISETP.GE.AND P0, PT, R25, R44, PT ;  /* 0x0000002c1900720c */ /* 0x000fe20003f06270 */
[----:B0-----:R-:W0:Y:S04]  /*12010*/  SHFL.IDX PT, R20, R20, 0x1, 0x1c1f ;  /* 0x003c1f0014147f89 */ /* 0x001e2800000e0000 */
[----:B------:R-:W3:Y:S08]  /*12020*/  SHFL.IDX PT, R0, R0, 0x1, 0x1c1f ;  /* 0x003c1f0000007f89 */ /* 0x000ef000000e0000 */
[----:B------:R-:W-:Y:S05]  /*12030*/  @P0 BRA `(.L_x_1263) ;  /* 0x0000001000240947 */ /* 0x000fea0003800000 */
[----:B------:R-:W-:Y:S02]  /*12040*/  ULDC UR4, c[0x0][0xac8] ;  /* 0x0002b20000047ab9 */ /* 0x000fe40000000800 */
[----:B------:R-:W-:Y:S02]  /*12050*/  ISETP.GE.AND P2, PT, R16, UR4, PT ;  /* 0x0000000410007c0c */ /* 0x000fe4000bf46270 */
[----:B------:R-:W-:Y:S02]  /*12060*/  ISETP.GE.AND P1, PT, R197, UR4, PT ;  /* 0x00000004c5007c0c */ /* 0x000fe4000bf26270 */
[----:B------:R-:W-:Y:S02]  /*12070*/  ISETP.GE.AND P0, PT, R196, UR4, PT ;  /* 0x00000004c4007c0c */ /* 0x000fe4000bf06270 */
[----:B------:R-:W-:Y:S02]  /*12080*/  ISETP.GE.AND P4, PT, R194, UR4, PT ;  /* 0x00000004c2007c0c */ /* 0x000fe4000bf86270 */
[----:B------:R-:W-:-:S05]  /*12090*/  ISETP.GE.AND P3, PT, R195, UR4, PT ;  /* 0x00000004c3007c0c */ /* 0x000fca000bf66270 */
[CC--:B---34-:R-:W-:Y:S02]  /*120a0*/  @!P2 LEA R4, P6, R16.reuse, R0.reuse, 0x2 ;  /* 0x000000001004a211 */ /* 0x0d8fe400078c10ff */
[C---:B------:R-:W-:Y:S02]  /*120b0*/  @!P1 LEA R6, P5, R197.reuse, R0, 0x2 ;  /* 0x00000000c5069211 */ /* 0x040fe400078a10ff */
[----:B0-----:R-:W-:Y:S02]  /*120c0*/  @!P2 LEA.HI.X R5, R16, R20, R215, 0x2, P6 ;  /* 0x000000141005a211 */ /* 0x001fe400030f14d7 */
[----:B------:R-:W-:Y:S02]  /*120d0*/  @!P0 LEA R8, P6, R196, R0, 0x2 ;  /* 0x00000000c4088211 */ /* 0x000fe400078c10ff */
[----:B------:R-:W-:Y:S01]  /*120e0*/  @!P1 LEA.HI.X R7, R197, R20, R214, 0x2, P5 ;  /* 0x00000014c5079211 */ /* 0x000fe200028f14d6 */
[----:B------:R0:W-:Y:S01]  /*120f0*/  @!P2 ST.E.64 desc[UR52][R4.64], R2 ;  /* 0x000000020400a985 */ /* 0x0001e2000c101b34 */
[----:B------:R-:W-:-:S02]  /*12100*/  ISETP.GE.AND P5, PT, R193, UR4, PT ;  /* 0x00000004c1007c0c */ /* 0x000fc4000bfa6270 */
[----:B------:R-:W-:Y:S01]  /*12110*/  @!P0 LEA.HI.X R9, R196, R20, R213, 0x2, P6 ;  /* 0x00000014c4098211 */ /* 0x000fe200030f14d5 */
[----:B------:R3:W-:Y:S01]  /*12120*/  @!P1 ST.E.64 desc[UR52][R6.64], R94 ;  /* 0x0000005e06009985 */ /* 0x0007e2000c101b34 */
[----:B------:R-:W-:Y:S02]  /*12130*/  ISETP.GE.AND P2, PT, R192, UR4, PT ;  /* 0x00000004c0007c0c */ /* 0x000fe4000bf46270 */
[-C--:B------:R-:W-:Y:S01]  /*12140*/  @!P3 LEA R10, P6, R195, R0.reuse, 0x2 ;  /* 0x00000000c30ab211 */ /* 0x080fe200078c10ff */
[----:B------:R4:W-:Y:S01]  /*12150*/  @!P0 ST.E.64 desc[UR52][R8.64], R98 ;  /* 0x0000006208008985 */ /* 0x0009e2000c101b34 */
[C---:B------:R-:W-:Y:S02]  /*12160*/  @!P4 LEA R12, P0, R194.reuse, R0, 0x2 ;  /* 0x00000000c20cc211 */ /* 0x040fe400078010ff */
[----:B------:R-:W-:Y:S02]  /*12170*/  ISETP.GE.AND P1, PT, R191, UR4, PT ;  /* 0x00000004bf007c0c */ /* 0x000fe4000bf26270 */
[----:B------:R-:W-:-:S02]  /*12180*/  @!P4 LEA.HI.X R13, R194, R20, R211, 0x2, P0 ;  /* 0x00000014c20dc211 */ /* 0x000fc400000f14d3 */
[----:B------:R-:W-:Y:S02]  /*12190*/  @!P3 LEA.HI.X R11, R195, R20, R212, 0x2, P6 ;  /* 0x00000014c30bb211 */ /* 0x000fe400030f14d4 */
[----:B------:R-:W-:Y:S02]  /*121a0*/  ISETP.GE.AND P0, PT, R190, UR4, PT ;  /* 0x00000004be007c0c */ /* 0x000fe4000bf06270 */
[----:B------:R-:W-:Y:S01]  /*121b0*/  @!P5 LEA R14, P6, R193, R0, 0x2 ;  /* 0x00000000c10ed211 */ /* 0x000fe200078c10ff */
[----:B------:R5:W-:Y:S01]  /*121c0*/  @!P3 ST.E.64 desc[UR52][R10.64], R102 ;  /* 0x000000660a00b985 */ /* 0x000be2000c101b34 */
[----:B------:R-:W-:Y:S02]  /*121d0*/  ISETP.GE.AND P3, PT, R189, UR4, PT ;  /* 0x00000004bd007c0c */ /* 0x000fe4000bf66270 */
[----:B------:R-:W-:Y:S01]  /*121e0*/  @!P5 LEA.HI.X R15, R193, R20, R210, 0x2, P6 ;  /* 0x00000014c10fd211 */ /* 0x000fe200030f14d2 */
[----:B------:R-:W-:Y:S01]  /*121f0*/  @!P4 ST.E.64 desc[UR52][R12.64], R106 ;  /* 0x0000006a0c00c985 */ /* 0x000fe2000c101b34 */
[----:B0-----:R-:W-:-:S03]  /*12200*/  @!P2 LEA R2, P4, R192, R0, 0x2 ;  /* 0x00000000c002a211 */ /* 0x001fc600078810ff */
[----:B------:R-:W-:Y:S01]  /*12210*/  @!P5 ST.E.64 desc[UR52][R14.64], R110 ;  /* 0x0000006e0e00d985 */ /* 0x000fe2000c101b34 */
[C---:B------:R-:W-:Y:S02]  /*12220*/  @!P1 LEA R4, P5, R191.reuse, R0, 0x2 ;  /* 0x00000000bf049211 */ /* 0x040fe400078a10ff */
[----:B------:R-:W-:Y:S02]  /*12230*/  @!P2 LEA.HI.X R3, R192, R20, R209, 0x2, P4 ;  /* 0x00000014c003a211 */ /* 0x000fe400020f14d1 */
[----:B---3--:R-:W-:Y:S02]  /*12240*/  @!P0 LEA R6, P6, R190, R0, 0x2 ;  /* 0x00000000be068211 */ /* 0x008fe400078c10ff */
        /* <DEDUP_REMOVED lines=14> */
[C---:B0-----:R-:W-:Y:S02]  /*12330*/  @!P2 LEA R2, P3, R187.reuse, R0, 0x2 ;  /* 0x00000000bb02a211 */ /* 0x041fe400078610ff */
[----:B------:R-:W-:Y:S02]  /*12340*/  @!P4 LEA.HI.X R11, R188, R20, R205, 0x2, P6 ;  /* 0x00000014bc0bc211 */ /* 0x000fe400030f14cd */
[----:B---3--:R-:W-:Y:S02]  /*12350*/  @!P1 LEA R4, P6, R186, R0, 0x2 ;  /* 0x00000000ba049211 */ /* 0x008fe400078c10ff */
[----:B------:R-:W-:Y:S01]  /*12360*/  @!P2 LEA.HI.X R3, R187, R20, R204, 0x2, P3 ;  /* 0x00000014bb03a211 */ /* 0x000fe200018f14cc */
[----:B------:R0:W-:Y:S01]  /*12370*/  @!P4 ST.E.64 desc[UR52][R10.64], R130 ;  /* 0x000000820a00c985 */ /* 0x0001e2000c101b34 */
[----:B----4-:R-:W-:-:S02]  /*12380*/  @!P0 LEA R6, P4, R185, R0, 0x2 ;  /* 0x00000000b9068211 */ /* 0x010fc400078810ff */
[----:B------:R-:W-:Y:S01]  /*12390*/  @!P5 LEA R12, P3, R184, R0, 0x2 ;  /* 0x00000000b80cd211 */ /* 0x000fe200078610ff */
[----:B------:R0:W-:Y:S01]  /*123a0*/  @!P2 ST.E.64 desc[UR52][R2.64], R134 ;  /* 0x000000860200a985 */ /* 0x0001e2000c101b34 */
[-C--:B------:R-:W-:Y:S02]  /*123b0*/  @!P1 LEA.HI.X R5, R186, R20.reuse, R203, 0x2, P6 ;  /* 0x00000014ba059211 */ /* 0x080fe400030f14cb */
[-C--:B------:R-:W-:Y:S02]  /*123c0*/  @!P0 LEA.HI.X R7, R185, R20.reuse, R202, 0x2, P4 ;  /* 0x00000014b9078211 */ /* 0x080fe400020f14ca */
[----:B------:R-:W-:Y:S01]  /*123d0*/  @!P5 LEA.HI.X R13, R184, R20, R201, 0x2, P3 ;  /* 0x00000014b80dd211 */ /* 0x000fe200018f14c9 */
[----:B------:R0:W-:Y:S04]  /*123e0*/  @!P1 ST.E.64 desc[UR52][R4.64], R138 ;  /* 0x0000008a04009985 */ /* 0x0001e8000c101b34 */
[----:B------:R0:W-:Y:S01]  /*123f0*/  @!P0 ST.E.64 desc[UR52][R6.64], R142 ;  /* 0x0000008e06008985 */ /* 0x0001e2000c101b34 */
[----:B------:R-:W-:-:S03]  /*12400*/  ISETP.GE.AND P0, PT, R23, UR4, PT ;  /* 0x0000000417007c0c */ /* 0x000fc6000bf06270 */
[----:B------:R0:W-:Y:S10]  /*12410*/  @!P5 ST.E.64 desc[UR52][R12.64], R146 ;  /* 0x000000920c00d985 */ /* 0x0001f4000c101b34 */
[----:B-1----:R-:W-:Y:S05]  /*12420*/  @P0 BRA `(.L_x_1263) ;  /* 0x0000000c00280947 */ /* 0x002fea0003800000 */
[----:B0-----:R-:W-:-:S04]  /*12430*/  LEA R2, P0, R23, R0, 0x2 ;  /* 0x0000000017027211 */ /* 0x001fc800078010ff */
[----:B------:R-:W-:-:S05]  /*12440*/  LEA.HI.X R3, R23, R20, R200, 0x2, P0 ;  /* 0x0000001417037211 */ /* 0x000fca00000f14c8 */
[----:B------:R0:W-:Y:S01]  /*12450*/  ST.E.64 desc[UR52][R2.64], R150 ;  /* 0x0000009602007985 */ /* 0x0001e2000c101b34 */
[----:B------:R-:W-:Y:S05]  /*12460*/  BRA `(.L_x_1263) ;  /* 0x0000000c00187947 */ /* 0x000fea0003800000 */
.L_x_1254:
[----:B------:R-:W-:Y:S02]  /*12470*/  ULDC.64 UR8, c[0x0][0xc00] ;  /* 0x0003000000087ab9 */ /* 0x000fe40000000a00 */
[----:B------:R-:W-:-:S04]  /*12480*/  UISETP.NE.U32.AND UP0, UPT, UR8, URZ, UPT ;  /* 0x0000003f0800728c */ /* 0x000fc8000bf05070 */
[----:B------:R-:W-:-:S03]  /*12490*/  UISETP.NE.AND.EX UP0, UPT, UR9, URZ, UPT, UP0 ;  /* 0x0000003f0900728c */ /* 0x000fc6000bf05300 */
[----:B------:R-:W-:Y:S02]  /*124a0*/  ULDC.64 UR8, c[0x0][0xc00] ;  /* 0x0003000000087ab9 */ /* 0x000fe40000000a00 */
[----:B------:R-:W-:Y:S01]  /*124b0*/  UIMAD.WIDE UR8, UR43, 0x4, UR8 ;  /* 0x000000042b0878a5 */ /* 0x000fe2000f8e0208 */
[----:B------:R-:W-:-:S05]  /*124c0*/  PLOP3.LUT P1, PT, PT, PT, UP0, 0x80, 0x0 ;  /* 0x000000000000781c */ /* 0x000fca0003f2f008 */
[----:B------:R-:W-:Y:S02]  /*124d0*/  IMAD.U32 R2, RZ, RZ, UR8 ;  /* 0x00000008ff027e24 */ /* 0x000fe4000f8e00ff */
[----:B------:R-:W-:Y:S01]  /*124e0*/  IMAD.U32 R3, RZ, RZ, UR9 ;  /* 0x00000009ff037e24 */ /* 0x000fe2000f8e00ff */
[----:B------:R-:W-:Y:S02]  /*124f0*/  ULDC.64 UR8, c[0x0][0xc08] ;  /* 0x0003020000087ab9 */ /* 0x000fe40000000a00 */
[----:B------:R-:W-:Y:S01]  /*12500*/  UISETP.NE.U32.AND UP1, UPT, UR8, URZ, UPT ;  /* 0x0000003f0800728c */ /* 0x000fe2000bf25070 */
[----:B------:R-:W-:Y:S02]  /*12510*/  ULDC UR4, c[0x0][0xa88] ;  /* 0x0002a20000047ab9 */ /* 0x000fe40000000800 */
[----:B------:R-:W2:Y:S01]  /*12520*/  @P1 LDG.E R6, desc[UR52][R2.64] ;  /* 0x0000003402061981 */ /* 0x000ea2000c1e1900 */
[----:B------:R-:W-:Y:S01]  /*12530*/  UISETP.NE.AND.EX UP1, UPT, UR9, URZ, UPT, UP1 ;  /* 0x0000003f0900728c */ /* 0x000fe2000bf25310 */
[----:B------:R-:W-:-:S05]  /*12540*/  IMAD.U32 R0, RZ, RZ, UR4 ;  /* 0x00000004ff007e24 */ /* 0x000fca000f8e00ff */
[----:B------:R-:W-:-:S05]  /*12550*/  PLOP3.LUT P2, PT, PT, PT, UP1, 0x80, 0x0 ;  /* 0x000000000000781c */ /* 0x000fca0003f4f018 */
[----:B------:R-:W-:Y:S02]  /*12560*/  @UP1 ULDC.64 UR8, c[0x0][0xc08] ;  /* 0x0003020000081ab9 */ /* 0x000fe40000000a00 */
[----:B------:R-:W-:-:S06]  /*12570*/  @UP1 UIMAD.WIDE UR8, UR43, 0x4, UR8 ;  /* 0x000000042b0818a5 */ /* 0x000fcc000f8e0208 */
[----:B------:R-:W-:Y:S02]  /*12580*/  IMAD.U32 R4, RZ, RZ, UR8 ;  /* 0x00000008ff047e24 */ /* 0x000fe4000f8e00ff */
[----:B------:R-:W-:-:S05]  /*12590*/  IMAD.U32 R5, RZ, RZ, UR9 ;  /* 0x00000009ff057e24 */ /* 0x000fca000f8e00ff */
[----:B------:R0:W5:Y:S01]  /*125a0*/  @P2 LDG.E R0, desc[UR52][R4.64] ;  /* 0x0000003404002981 */ /* 0x000162000c1e1900 */
[----:B------:R-:W-:Y:S01]  /*125b0*/  UISETP.NE.AND UP1, UPT, UR45, URZ, UPT ;  /* 0x0000003f2d00728c */ /* 0x000fe2000bf25270 */
[----:B------:R-:W-:Y:S01]  /*125c0*/  ISETP.GT.AND P0, PT, R221, 0x7f, PT ;  /* 0x0000007fdd00780c */ /* 0x000fe20003f04270 */
[----:B------:R-:W-:-:S09]  /*125d0*/  UMOV UR4, URZ ;  /* 0x0000003f00047c82 */ /* 0x000fd20008000000 */
[----:B------:R-:W-:Y:S01]  /*125e0*/  @!UP1 ULDC UR45, c[0x0][0xad4] ;  /* 0x0002b500002d9ab9 */ /* 0x000fe20000000800 */
[----:B--2---:R-:W-:Y:S01]  /*125f0*/  @P1 R2UR UR4, R6 ;  /* 0x00000000060412ca */ /* 0x004fe200000e0000 */
[----:B0-----:R-:W-:-:S14]  /*12600*/  @P2 BRA `(.L_x_1266) ;  /* 0x0000000000102947 */ /* 0x001fdc0003800000 */
[----:B------:R-:W-:Y:S05]  /*12610*/  @!P1 BRA `(.L_x_1266) ;  /* 0x00000000000c9947 */ /* 0x000fea0003800000 */
[----:B------:R-:W2:Y:S04]  /*12620*/  LDG.E R5, desc[UR52][R2.64] ;  /* 0x0000003402057981 */ /* 0x000ea8000c1e1900 */
[----:B-----5:R-:W2:Y:S02]  /*12630*/  LDG.E R0, desc[UR52][R2.64+0x4] ;  /* 0x0000043402007981 */ /* 0x020ea4000c1e1900 */
[----:B--2---:R-:W-:-:S07]  /*12640*/  IMAD.IADD R0, R0, 0x1, -R5 ;  /* 0x0000000100007824 */ /* 0x004fce00078e0a05 */
.L_x_1266:
[----:B------:R-:W-:Y:S01]  /*12650*/  USHF.R.S32.HI UR13, URZ, 0x1f, UR43 ;  /* 0x0000001f3f0d7899 */ /* 0x000fe2000801142b */
[----:B------:R-:W-:Y:S01]  /*12660*/  BSSY B1, `(.L_x_1267) ;  /* 0x000003a000017945 */ /* 0x000fe20003800000 */
[----:B------:R-:W-:Y:S02]  /*12670*/  USHF.R.S32.HI UR21, URZ, 0x1f, UR4 ;  /* 0x0000001f3f157899 */ /* 0x000fe40008011404 */
[----:B------:R-:W-:Y:S02]  /*12680*/  USEL UR12, UR43, URZ, !UP0 ;  /* 0x0000003f2b0c7287 */ /* 0x000fe4000c000000 */
[----:B------:R-:W-:Y:S01]  /*12690*/  USEL UR13, UR13, URZ, !UP0 ;  /* 0x0000003f0d0d7287 */ /* 0x000fe2000c000000 */
[----:B------:R-:W-:Y:S11]  /*126a0*/  @P0 BRA `(.L_x_1268) ;  /* 0x0000000000d40947 */ /* 0x000ff60003800000 */
[----:B------:R-:W0:Y:S01]  /*126b0*/  S2R R4, SR_TID.X ;  /* 0x0000000000047919 */ /* 0x000e220000002100 */
[----:B------:R-:W1:Y:S01]  /*126c0*/  LDC R9, c[0x0][0xbe8] ;  /* 0x0002fa00ff097b82 */ /* 0x000e620000000800 */
[----:B------:R-:W-:Y:S02]  /*126d0*/  IMAD.U32 R3, RZ, RZ, UR37 ;  /* 0x00000025ff037e24 */ /* 0x000fe4000f8e00ff */
[----:B-1---5:R-:W-:-:S03]  /*126e0*/  IMAD R2, R0, R9, RZ ;  /* 0x0000000900027224 */ /* 0x022fc600078e02ff */
[----:B0-----:R-:W-:-:S04]  /*126f0*/  IADD3 R4, R3, -0x80, R4 ;  /* 0xffffff8003047810 */ /* 0x001fc80007ffe004 */
[----:B------:R-:W-:-:S13]  /*12700*/  ISETP.GE.AND P0, PT, R4, R2, PT ;  /* 0x000000020400720c */ /* 0x000fda0003f06270 */
[----:B------:R-:W-:Y:S05]  /*12710*/  @P0 BRA `(.L_x_1268) ;  /* 0x0000000000b80947 */ /* 0x000fea0003800000 */
[----:B------:R-:W-:Y:S01]  /*12720*/  ISETP.NE.AND P0, PT, R9, 0x1, PT ;  /* 0x000000010900780c */ /* 0x000fe20003f05270 */
[----:B------:R-:W-:Y:S01]  /*12730*/  UISETP.GT.AND UP0, UPT, UR45, 0x1, UPT ;  /* 0x000000012d00788c */ /* 0x000fe2000bf04270 */
[----:B------:R-:W-:Y:S01]  /*12740*/  IMAD.MOV.U32 R5, RZ, RZ, R4 ;  /* 0x000000ffff057224 */ /* 0x000fe200078e0004 */
[----:B------:R-:W-:Y:S02]  /*12750*/  UMOV UR19, 0x9b8 ;  /* 0x000009b800137882 */ /* 0x000fe40000000000 */
[----:B------:R-:W-:Y:S02]  /*12760*/  USEL UR19, UR19, 0x978, UP0 ;  /* 0x0000097813137887 */ /* 0x000fe40008000000 */
[----:B------:R-:W-:-:S06]  /*12770*/  USEL UR18, UR39, URZ, UP0 ;  /* 0x0000003f27127287 */ /* 0x000fcc0008000000 */
[----:B------:R-:W0:Y:S04]  /*12780*/  @P0 LDC R3, c[0x0][0xbec] ;  /* 0x0002fb00ff030b82 */ /* 0x000e280000000800 */
[----:B------:R-:W-:Y:S01]  /*12790*/  ULDC.64 UR8, c[0x0][UR19+0x218] ;  /* 0x0000860013087abb */ /* 0x000fe20008000a00 */
[----:B------:R-:W-:Y:S01]  /*127a0*/  ULDC.64 UR14, c[0x0][UR19+0x220] ;  /* 0x00008800130e7abb */ /* 0x000fe20008000a00 */
[----:B------:R-:W-:Y:S01]  /*127b0*/  ULDC.64 UR16, c[0x0][UR19+0x228] ;  /* 0x00008a0013107abb */ /* 0x000fe20008000a00 */
[----:B------:R-:W-:Y:S01]  /*127c0*/  UIMAD.WIDE.U32 UR10, UR8, UR42, URZ ;  /* 0x0000002a080a72a5 */ /* 0x000fe2000f8e003f */
[----:B------:R-:W1:Y:S01]  /*127d0*/  @P0 LDC R7, c[0x0][0xbf0] ;  /* 0x0002fc00ff070b82 */ /* 0x000e620000000800 */
[----:B------:R-:W-:Y:S02]  /*127e0*/  UIMAD UR20, UR9, UR42, URZ ;  /* 0x0000002a091472a4 */ /* 0x000fe4000f8e023f */
[----:B------:R-:W-:-:S02]  /*127f0*/  UIMAD UR15, UR15, UR12, URZ ;  /* 0x0000000c0f0f72a4 */ /* 0x000fc4000f8e023f */
[----:B------:R-:W-:Y:S02]  /*12800*/  UIMAD.WIDE.U32 UR22, UR16, UR18, URZ ;  /* 0x00000012101672a5 */ /* 0x000fe4000f8e003f */
[----:B------:R-:W-:Y:S02]  /*12810*/  UIMAD.WIDE.U32 UR8, UR14, UR12, URZ ;  /* 0x0000000c0e0872a5 */ /* 0x000fe4000f8e003f */
[----:B------:R-:W-:Y:S02]  /*12820*/  UIMAD UR16, UR17, UR18, URZ ;  /* 0x00000012111072a4 */ /* 0x000fe4000f8e023f */
[----:B------:R-:W-:Y:S02]  /*12830*/  UIMAD UR15, UR14, UR13, UR15 ;  /* 0x0000000d0e0f72a4 */ /* 0x000fe4000f8e020f */
[----:B------:R-:W-:Y:S02]  /*12840*/  UIADD3 UR10, UP1, UP2, UR8, UR10, UR4 ;  /* 0x0000000a080a7290 */ /* 0x000fe4000fa3e004 */
[----:B------:R-:W-:Y:S01]  /*12850*/  UIADD3 UR16, UR23, UR16, URZ ;  /* 0x0000001017107290 */ /* 0x000fe2000fffe03f */
[----:B0-----:R-:W-:Y:S01]  /*12860*/  @P0 IMAD.HI.U32 R2, R4, R3, RZ ;  /* 0x0000000304020227 */ /* 0x001fe200078e00ff */
[----:B------:R-:W-:-:S02]  /*12870*/  UIADD3 UR20, UR11, UR20, URZ ;  /* 0x000000140b147290 */ /* 0x000fc4000fffe03f */
[----:B------:R-:W-:Y:S01]  /*12880*/  UIADD3 UR15, UR9, UR15, URZ ;  /* 0x0000000f090f7290 */ /* 0x000fe2000fffe03f */
[----:B------:R-:W-:Y:S02]  /*12890*/  IMAD.U32 R3, RZ, RZ, UR23 ;  /* 0x00000017ff037e24 */ /* 0x000fe4000f8e00ff */
[----:B------:R-:W-:Y:S01]  /*128a0*/  IMAD.U32 R6, RZ, RZ, UR16 ;  /* 0x00000010ff067e24 */ /* 0x000fe2000f8e00ff */
[----:B------:R-:W-:Y:S01]  /*128b0*/  ULDC.64 UR8, c[0x0][UR19+0x210] ;  /* 0x0000840013087abb */ /* 0x000fe20008000a00 */
[----:B-1----:R-:W-:Y:S01]  /*128c0*/  @P0 SHF.R.U32.HI R5, RZ, R7, R2 ;  /* 0x00000007ff050219 */ /* 0x002fe20000011602 */
[----:B------:R-:W-:-:S04]  /*128d0*/  IMAD.U32 R2, RZ, RZ, UR22 ;  /* 0x00000016ff027e24 */ /* 0x000fc8000f8e00ff */
[--C-:B------:R-:W-:Y:S01]  /*128e0*/  IMAD.MOV R7, RZ, RZ, -R5.reuse ;  /* 0x000000ffff077224 */ /* 0x100fe200078e0a05 */
[----:B------:R-:W-:Y:S01]  /*128f0*/  IADD3 R2, P0, P1, R5, UR10, R2 ;  /* 0x0000000a05027c10 */ /* 0x000fe2000f91e002 */
[----:B------:R-:W-:Y:S01]  /*12900*/  UIADD3.X UR10, UR15, UR20, UR21, UP1, UP2 ;  /* 0x000000140f0a7290 */ /* 0x000fe20008fe4415 */
[----:B------:R-:W-:Y:S01]  /*12910*/  SHF.R.S32.HI R5, RZ, 0x1f, R5 ;  /* 0x0000001fff057819 */ /* 0x000fe20000011405 */
[----:B------:R-:W-:-:S04]  /*12920*/  IMAD R7, R9, R7, R4 ;  /* 0x0000000709077224 */ /* 0x000fc800078e0204 */
[----:B------:R-:W-:Y:S01]  /*12930*/  IADD3.X R3, R5, UR10, R6, P0, P1 ;  /* 0x0000000a05037c10 */ /* 0x000fe200087e2406 */
[C---:B------:R-:W-:Y:S01]  /*12940*/  IMAD R9, R7.reuse, UR9, RZ ;  /* 0x0000000907097c24 */ /* 0x040fe2000f8e02ff */
[----:B------:R-:W-:Y:S01]  /*12950*/  SHF.R.S32.HI R4, RZ, 0x1f, R7 ;  /* 0x0000001fff047819 */ /* 0x000fe20000011407 */
[----:B------:R-:W-:Y:S01]  /*12960*/  ULDC.64 UR10, c[0x0][0xba8] ;  /* 0x0002ea00000a7ab9 */ /* 0x000fe20000000a00 */
[----:B------:R-:W-:Y:S01]  /*12970*/  @!UP0 ULDC UR10, c[0x0][0xb50] ;  /* 0x0002d400000a8ab9 */ /* 0x000fe20000000800 */
[----:B------:R-:W-:Y:S01]  /*12980*/  IMAD.WIDE.U32 R2, R7, UR8, R2 ;  /* 0x0000000807027c25 */ /* 0x000fe2000f8e0002 */
[----:B------:R-:W-:-:S03]  /*12990*/  @!UP0 ULDC UR11, c[0x0][0xb54] ;  /* 0x0002d500000b8ab9 */ /* 0x000fc60000000800 */
[----:B------:R-:W-:Y:S01]  /*129a0*/  IMAD R9, R4, UR8, R9 ;  /* 0x0000000804097c24 */ /* 0x000fe2000f8e0209 */
[----:B------:R-:W-:-:S03]  /*129b0*/  LEA R4, P0, R2, UR10, 0x2 ;  /* 0x0000000a02047c11 */ /* 0x000fc6000f8010ff */
[----:B------:R-:W-:-:S05]  /*129c0*/  IMAD.IADD R3, R3, 0x1, R9 ;  /* 0x0000000103037824 */ /* 0x000fca00078e0209 */
[----:B------:R-:W-:Y:S01]  /*129d0*/  LEA.HI.X R5, R2, UR11, R3, 0x2, P0 ;  /* 0x0000000b02057c11 */ /* 0x000fe200080f1403 */
[----:B------:R-:W-:-:S05]  /*129e0*/  IMAD.MOV.U32 R3, RZ, RZ, -0x800000 ;  /* 0xff800000ff037424 */ /* 0x000fca00078e00ff */
[----:B------:R0:W-:Y:S02]  /*129f0*/  STG.E desc[UR52][R4.64], R3 ;  /* 0x0000000304007986 */ /* 0x0001e4000c101934 */
.L_x_1268:
[----:B------:R-:W-:Y:S05]  /*12a00*/  BSYNC B1 ;  /* 0x0000000000017941 */ /* 0x000fea0003800000 */
.L_x_1267:
[----:B------:R-:W-:-:S06]  /*12a10*/  UISETP.GT.AND UP0, UPT, UR45, 0x1, UPT ;  /* 0x000000012d00788c */ /* 0x000fcc000bf04270 */
[----:B------:R-:W-:-:S13]  /*12a20*/  PLOP3.LUT P0, PT, PT, PT, UP0, 0x80, 0x0 ;  /* 0x000000000000781c */ /* 0x000fda0003f0f008 */
[----:B------:R-:W-:Y:S05]  /*12a30*/  @P0 BRA `(.L_x_1263) ;  /* 0x0000000400a40947 */ /* 0x000fea0003800000 */
[----:B------:R-:W1:Y:S01]  /*12a40*/  LDC R11, c[0x0][0xbe8] ;  /* 0x0002fa00ff0b7b82 */ /* 0x000e620000000800 */
[----:B------:R-:W-:Y:S01]  /*12a50*/  ULDC.64 UR14, c[0x0][0xaa0] ;  /* 0x0002a800000e7ab9 */ /* 0x000fe20000000a00 */
[----:B------:R-:W-:Y:S01]  /*12a60*/  IMAD R2, R22, 0x20, R198 ;  /* 0x0000002016027824 */ /* 0x000fe200078e02c6 */
[----:B------:R-:W-:Y:S01]  /*12a70*/  UIMAD UR10, UR21, UR14, URZ ;  /* 0x0000000e150a72a4 */ /* 0x000fe2000f8e023f */
[----:B------:R-:W-:Y:S01]  /*12a80*/  BSSY B1, `(.L_x_1269) ;  /* 0x000003a000017945 */ /* 0x000fe20003800000 */
[----:B------:R-:W-:Y:S01]  /*12a90*/  UIMAD.WIDE.U32 UR8, UR4, UR14, URZ ;  /* 0x0000000e040872a5 */ /* 0x000fe2000f8e003f */
[----:B------:R-:W-:Y:S01]  /*12aa0*/  VIADD R6, R2, UR37 ;  /* 0x0000002502067c36 */ /* 0x000fe20008000000 */
[----:B------:R-:W-:-:S03]  /*12ab0*/  UIMAD UR10, UR4, UR15, UR10 ;  /* 0x0000000f040a72a4 */ /* 0x000fc6000f8e020a */
[----:B0-----:R-:W-:Y:S01]  /*12ac0*/  IMAD.MOV.U32 R5, RZ, RZ, R6 ;  /* 0x000000ffff057224 */ /* 0x001fe200078e0006 */
[----:B------:R-:W-:-:S03]  /*12ad0*/  UIADD3 UR9, UR9, UR10, URZ ;  /* 0x0000000a09097290 */ /* 0x000fc6000fffe03f */
[----:B------:R-:W-:Y:S02]  /*12ae0*/  ULDC.64 UR10, c[0x0][0xae8] ;  /* 0x0002ba00000a7ab9 */ /* 0x000fe40000000a00 */
[----:B------:R-:W-:-:S04]  /*12af0*/  UIMAD.WIDE.U32 UR8, UR42, UR10, UR8 ;  /* 0x0000000a2a0872a5 */ /* 0x000fc8000f8e0008 */
[----:B------:R-:W-:-:S03]  /*12b00*/  UIMAD UR9, UR42, UR11, UR9 ;  /* 0x0000000b2a0972a4 */ /* 0x000fc6000f8e0209 */
[----:B------:R-:W-:Y:S01]  /*12b10*/  ULDC.64 UR10, c[0x0][0xaf0] ;  /* 0x0002bc00000a7ab9 */ /* 0x000fe20000000a00 */
[----:B-1----:R-:W-:Y:S01]  /*12b20*/  ISETP.NE.AND P0, PT, R11, 0x1, PT ;  /* 0x000000010b00780c */ /* 0x002fe20003f05270 */
[----:B------:R-:W-:-:S04]  /*12b30*/  UIMAD UR13, UR13, UR10, URZ ;  /* 0x0000000a0d0d72a4 */ /* 0x000fc8000f8e023f */
[----:B------:R-:W-:Y:S02]  /*12b40*/  UIMAD UR4, UR12, UR11, UR13 ;  /* 0x0000000b0c0472a4 */ /* 0x000fe4000f8e020d */
[----:B------:R-:W-:-:S03]  /*12b50*/  UIMAD.WIDE.U32 UR12, UR12, UR10, UR8 ;  /* 0x0000000a0c0c72a5 */ /* 0x000fc6000f8e0008 */
[----:B------:R-:W-:Y:S01]  /*12b60*/  ULDC.64 UR8, c[0x0][0xae0] ;  /* 0x0002b80000087ab9 */ /* 0x000fe20000000a00 */
[----:B------:R-:W-:Y:S02]  /*12b70*/  UIADD3 UR4, UR13, UR4, URZ ;  /* 0x000000040d047290 */ /* 0x000fe4000fffe03f */
[----:B------:R-:W0:Y:S08]  /*12b80*/  @P0 LDC R3, c[0x0][0xbec] ;  /* 0x0002fb00ff030b82 */ /* 0x000e300000000800 */
[----:B------:R-:W1:Y:S01]  /*12b90*/  @P0 LDC R7, c[0x0][0xbf0] ;  /* 0x0002fc00ff070b82 */ /* 0x000e620000000800 */
[----:B0-----:R-:W-:-:S04]  /*12ba0*/  @P0 IMAD.HI.U32 R2, R6, R3, RZ ;  /* 0x0000000306020227 */ /* 0x001fc800078e00ff */
[----:B------:R-:W-:Y:S02]  /*12bb0*/  IMAD.U32 R3, RZ, RZ, UR13 ;  /* 0x0000000dff037e24 */ /* 0x000fe4000f8e00ff */
[----:B------:R-:W-:Y:S01]  /*12bc0*/  IMAD.U32 R3, RZ, RZ, UR4 ;  /* 0x00000004ff037e24 */ /* 0x000fe2000f8e00ff */
[----:B-1----:R-:W-:-:S04]  /*12bd0*/  @P0 SHF.R.U32.HI R5, RZ, R7, R2 ;  /* 0x00000007ff050219 */ /* 0x002fc80000011602 */
[--C-:B------:R-:W-:Y:S01]  /*12be0*/  SHF.R.S32.HI R2, RZ, 0x1f, R5.reuse ;  /* 0x0000001fff027819 */ /* 0x100fe20000011405 */
[----:B------:R-:W-:-:S04]  /*12bf0*/  IMAD.MOV R7, RZ, RZ, -R5 ;  /* 0x000000ffff077224 */ /* 0x000fc800078e0a05 */
[----:B------:R-:W-:Y:S02]  /*12c00*/  IMAD R4, R2, UR8, RZ ;  /* 0x0000000802047c24 */ /* 0x000fe4000f8e02ff */
[----:B------:R-:W-:Y:S02]  /*12c10*/  IMAD R7, R11, R7, R6 ;  /* 0x000000070b077224 */ /* 0x000fe400078e0206 */
[----:B------:R-:W-:Y:S02]  /*12c20*/  IMAD.U32 R2, RZ, RZ, UR12 ;  /* 0x0000000cff027e24 */ /* 0x000fe4000f8e00ff */
[C---:B------:R-:W-:Y:S01]  /*12c30*/  IMAD R9, R5.reuse, UR9, R4 ;  /* 0x0000000905097c24 */ /* 0x040fe2000f8e0204 */
[----:B------:R-:W-:Y:S01]  /*12c40*/  SHF.R.S32.HI R4, RZ, 0x1f, R7 ;  /* 0x0000001fff047819 */ /* 0x000fe20000011407 */
[----:B------:R-:W-:Y:S01]  /*12c50*/  IMAD.WIDE.U32 R2, R5, UR8, R2 ;  /* 0x0000000805027c25 */ /* 0x000fe2000f8e0002 */
[----:B------:R-:W-:-:S03]  /*12c60*/  ULDC.64 UR8, c[0x0][0xad8] ;  /* 0x0002b60000087ab9 */ /* 0x000fc60000000a00 */
[----:B------:R-:W-:Y:S02]  /*12c70*/  IMAD.IADD R3, R3, 0x1, R9 ;  /* 0x0000000103037824 */ /* 0x000fe400078e0209 */
[----:B------:R-:W-:Y:S02]  /*12c80*/  IMAD R4, R4, UR8, RZ ;  /* 0x0000000804047c24 */ /* 0x000fe4000f8e02ff */
[----:B------:R-:W-:Y:S02]  /*12c90*/  VIADD R6, R198, UR37 ;  /* 0x00000025c6067c36 */ /* 0x000fe40008000000 */
[----:B-----5:R-:W-:Y:S02]  /*12ca0*/  IMAD R11, R0, R11, RZ ;  /* 0x0000000b000b7224 */ /* 0x020fe400078e02ff */
[C---:B------:R-:W-:Y:S02]  /*12cb0*/  IMAD R5, R7.reuse, UR9, R4 ;  /* 0x0000000907057c24 */ /* 0x040fe4000f8e0204 */
[----:B------:R-:W-:Y:S01]  /*12cc0*/  IMAD.WIDE.U32 R2, R7, UR8, R2 ;  /* 0x0000000807027c25 */ /* 0x000fe2000f8e0002 */
[----:B------:R-:W-:Y:S01]  /*12cd0*/  ISETP.GE.AND P2, PT, R6, R11, PT ;  /* 0x0000000b0600720c */ /* 0x000fe20003f46270 */
[----:B------:R-:W-:-:S02]  /*12ce0*/  ULDC.64 UR8, c[0x0][0xa80] ;  /* 0x0002a00000087ab9 */ /* 0x000fc40000000a00 */
        /* <DEDUP_REMOVED lines=10> */
[----:B------:R-:W-:Y:S02]  /*12d90*/  ULDC UR4, c[0x0][0xac8] ;  /* 0x0002b20000047ab9 */ /* 0x000fe40000000800 */
        /* <DEDUP_REMOVED lines=8> */
.L_x_1270:
[----:B------:R-:W-:Y:S05]  /*12e20*/  BSYNC B1 ;  /* 0x0000000000017941 */ /* 0x000fea0003800000 */
.L_x_1269:
[----:B--2---:R2:W4:Y:S01]  /*12e30*/  SHFL.IDX PT, R0, R5, 0x1, 0x181f ;  /* 0x00381f0005007f89 */ /* 0x00452200000e0000 */
[----:B------:R-:W-:Y:S03]  /*12e40*/  BSSY B1, `(.L_x_1271) ;  /* 0x000000c000017945 */ /* 0x000fe60003800000 */
[----:B-1-3--:R2:W1:Y:S01]  /*12e50*/  SHFL.IDX PT, R2, R4, 0x1, 0x181f ;  /* 0x00381f0004027f89 */ /* 0x00a46200000e0000 */
[----:B------:R-:W-:Y:S05]  /*12e60*/  @P1 BRA `(.L_x_1272) ;  /* 0x0000000000241947 */ /* 0x000fea0003800000 */
[----:B------:R-:W-:Y:S02]  /*12e70*/  ULDC UR4, c[0x0][0xac8] ;  /* 0x0002b20000047ab9 */ /* 0x000fe40000000800 */
        /* <DEDUP_REMOVED lines=8> */
.L_x_1272:
[----:B------:R-:W-:Y:S05]  /*12f00*/  BSYNC B1 ;  /* 0x0000000000017941 */ /* 0x000fea0003800000 */
.L_x_1271:
[----:B----4-:R4:W0:Y:S01]  /*12f10*/  SHFL.IDX PT, R0, R5, 0x2, 0x181f ;  /* 0x00581f0005007f89 */ /* 0x01082200000e0000 */
        /* <DEDUP_REMOVED lines=12> */
.L_x_1274:
[----:B------:R-:W-:Y:S05]  /*12fe0*/  BSYNC B1 ;  /* 0x0000000000017941 */ /* 0x000fea0003800000 */
.L_x_1273:
[----:B0-----:R-:W-:Y:S01]  /*12ff0*/  VIADD R0, R6, 0x60 ;  /* 0x0000006006007836 */ /* 0x001fe20000000000 */
[----:B--2-4-:R-:W0:Y:S04]  /*13000*/  SHFL.IDX PT, R5, R5, 0x3, 0x181f ;  /* 0x00781f0005057f89 */ /* 0x014e2800000e0000 */
[----:B------:R-:W-:Y:S01]  /*13010*/  ISETP.GE.AND P0, PT, R0, R11, PT ;  /* 0x0000000b0000720c */ /* 0x000fe20003f06270 */
[----:B-1-3--:R1:W2:-:S12]  /*13020*/  SHFL.IDX PT, R2, R4, 0x3, 0x181f ;  /* 0x00781f0004027f89 */ /* 0x00a29800000e0000 */
[----:B-1----:R-:W-:Y:S05]  /*13030*/  @P0 BRA `(.L_x_1263) ;  /* 0x0000000000240947 */ /* 0x002fea0003800000 */
[----:B------:R-:W-:Y:S02]  /*13040*/  ULDC UR4, c[0x0][0xac8] ;  /* 0x0002b20000047ab9 */ /* 0x000fe40000000800 */
[----:B------:R-:W-:Y:S02]  /*13050*/  ISETP.GE.AND P2, PT, R18, UR4, PT ;  /* 0x0000000412007c0c */ /* 0x000fe4000bf46270 */
[----:B------:R-:W-:-:S11]  /*13060*/  ISETP.GE.AND P3, PT, R19, UR4, PT ;  /* 0x0000000413007c0c */ /* 0x000fd6000bf66270 */
[CC--:B--2---:R-:W-:Y:S02]  /*13070*/  @!P2 LEA R6, P0, R18.reuse, R2.reuse, 0x1 ;  /* 0x000000021206a211 */ /* 0x0c4fe400078008ff */
[C---:B------:R-:W-:Y:S02]  /*13080*/  @!P3 LEA R2, P1, R19.reuse, R2, 0x1 ;  /* 0x000000021302b211 */ /* 0x040fe400078208ff */
[-C--:B0-----:R-:W-:Y:S02]  /*13090*/  @!P2 LEA.HI.X R7, R18, R5.reuse, R220, 0x1, P0 ;  /* 0x000000051207a211 */ /* 0x081fe400000f0cdc */
[----:B------:R-:W-:-:S03]  /*130a0*/  @!P3 LEA.HI.X R3, R19, R5, R219, 0x1, P1 ;  /* 0x000000051303b211 */ /* 0x000fc600008f0cdb */
[----:B------:R0:W-:Y:S04]  /*130b0*/  @!P2 ST.E.128 desc[UR52][R6.64], RZ ;  /* 0x000000ff0600a985 */ /* 0x0001e8000c101d34 */
[----:B------:R0:W-:Y:S02]  /*130c0*/  @!P3 ST.E.128 desc[UR52][R2.64], RZ ;  /* 0x000000ff0200b985 */ /* 0x0001e4000c101d34 */
.L_x_1263:
[----:B------:R-:W-:Y:S05]  /*130d0*/  BSYNC B0 ;  /* 0x0000000000007941 */ /* 0x000fea0003800000 */
.L_x_1253:
[----:B------:R-:W-:Y:S02]  /*130e0*/  ULDC UR4, c[0x0][0xc3c] ;  /* 0x00030f0000047ab9 */ /* 0x000fe40000000800 */
[----:B------:R-:W-:-:S06]  /*130f0*/  UISETP.GE.AND UP0, UPT, UR6, UR4, UPT ;  /* 0x000000040600728c */ /* 0x000fcc000bf06270 */
[----:B------:R-:W-:-:S13]  /*13100*/  PLOP3.LUT P0, PT, PT, PT, UP0, 0x80, 0x0 ;  /* 0x000000000000781c */ /* 0x000fda0003f0f008 */
[----:B------:R-:W-:Y:S05]  /*13110*/  @!P0 BRA `(.L_x_1275) ;  /* 0xfffffedc00b88947 */ /* 0x000fea000383ffff */
[----:B------:R-:W-:Y:S05]  /*13120*/  EXIT ;  /* 0x000000000000794d */ /* 0x000fea0003800000 */
.L_x_1170:
[----:B------:R-:W-:-:S08]  /*13130*/  NOP ;  /* 0x0000000000007918 */ /* 0x000fd00000000000 */
[----:B------:R-:W0:-:S00]  /*13140*/  USETMAXREG.DEALLOC.CTAPOOL 0x18 ;  /* 0x00000018000079c8 */ /* 0x000e0000080e0500 */
[----:B0-----:R-:W2:Y:S01]  /*13150*/  LDL.LU R2, [R1+0x18] ;  /* 0x0000180001027983 */ /* 0x001ea20000300800 */
[----:B------:R-:W-:Y:S01]  /*13160*/  LOP3.LUT R0, R0, 0x3, RZ, 0xc0, !PT ;  /* 0x0000000300007812 */ /* 0x000fe200078ec0ff */
[----:B------:R-:W-:-:S05]  /*13170*/  IMAD.MOV.U32 R7, RZ, RZ, RZ ;  /* 0x000000ffff077224 */ /* 0x000fca00078e00ff */
[----:B------:R-:W0:Y:S02]  /*13180*/  SHFL.IDX PT, R0, R0, RZ, 0x1f ;  /* 0x00001fff00007589 */ /* 0x000e2400000e0000 */
[----:B0-----:R-:W-:Y:S02]  /*13190*/  ISETP.NE.AND P0, PT, R0, RZ, PT ;  /* 0x000000ff0000720c */ /* 0x001fe40003f05270 */
[----:B--2---:R-:W-:-:S11]  /*131a0*/  LOP3.LUT R2, R2, 0xfffffffd, RZ, 0xc0, !PT ;  /* 0xfffffffd02027812 */ /* 0x004fd600078ec0ff */
[----:B------:R-:W-:-:S05]  /*131b0*/  @P0 LOP3.LUT R2, R2, 0x2, RZ, 0xfc, !PT ;  /* 0x0000000202020812 */ /* 0x000fca00078efcff */
[----:B------:R0:W-:Y:S01]  /*131c0*/  STL [R1+0x18], R2 ;  /* 0x0000180201007387 */ /* 0x0001e20000100800 */
        /* <DEDUP_REMOVED lines=10> */
.L_x_1276:
[----:B------:R-:W-:Y:S01]  /*13270*/  LOP3.LUT R0, R6, 0x1f, RZ, 0xc0, !PT ;  /* 0x0000001f06007812 */ /* 0x000fe200078ec0ff */
[----:B------:R-:W-:Y:S01]  /*13280*/  ULDC UR4, c[0x0][0xc3c] ;  /* 0x00030f0000047ab9 */ /* 0x000fe20000000800 */
[----:B------:R-:W-:Y:S01]  /*13290*/  IMAD.MOV.U32 R8, RZ, RZ, RZ ;  /* 0x000000ffff087224 */ /* 0x000fe200078e00ff */
[----:B------:R-:W1:Y:S01]  /*132a0*/  S2UR UR6, SR_CTAID.X ;  /* 0x00000000000679c3 */ /* 0x000e620000002500 */
[----:B------:R-:W-:Y:S01]  /*132b0*/  ISETP.NE.AND P0, PT, R0, 0x1f, PT ;  /* 0x0000001f0000780c */ /* 0x000fe20003f05270 */
[----:B------:R-:W-:-:S03]  /*132c0*/  ULDC UR5, c[0x0][0xc38] ;  /* 0x00030e0000057ab9 */ /* 0x000fc60000000800 */
[----:B------:R-:W-:-:S13]  /*132d0*/  ISETP.GE.OR P1, PT, R0, UR4, !P0 ;  /* 0x0000000400007c0c */ /* 0x000fda000c726670 */
[----:B0-----:R-:W0:Y:S08]  /*132e0*/  @!P1 LDC.64 R2, c[0x0][0xc80] ;  /* 0x00032000ff029b82 */ /* 0x001e300000000a00 */
[----:B------:R-:W2:Y:S01]  /*132f0*/  @!P1 LDC.64 R4, c[0x0][0xc78] ;  /* 0x00031e00ff049b82 */ /* 0x000ea20000000a00 */
[----:B0-----:R-:W-:-:S05]  /*13300*/  @!P1 IMAD.WIDE.U32 R2, R0, 0x4, R2 ;  /* 0x0000000400029825 */ /* 0x001fca00078e0002 */
[----:B------:R2:W3:Y:S02]  /*13310*/  @!P1 LDG.E R7, desc[UR52][R2.64] ;  /* 0x0000003402079981 */ /* 0x0004e4000c1e1900 */
[----:B--2---:R-:W-:-:S05]  /*13320*/  @!P1 IMAD.WIDE.U32 R2, R0, 0x4, R4 ;  /* 0x0000000400029825 */ /* 0x004fca00078e0004 */
[----:B------:R-:W3:Y:S01]  /*13330*/  @!P1 LDG.E R8, desc[UR52][R2.64] ;  /* 0x0000003402089981 */ /* 0x000ee2000c1e1900 */
[C---:B------:R-:W-:Y:S01]  /*13340*/  ISETP.NE.AND P1, PT, R0.reuse, RZ, PT ;  /* 0x000000ff0000720c */ /* 0x040fe20003f25270 */
[----:B------:R-:W-:Y:S01]  /*13350*/  UMOV UR4, URZ ;  /* 0x0000003f00047c82 */ /* 0x000fe20008000000 */
[C---:B------:R-:W-:Y:S02]  /*13360*/  ISETP.GE.U32.AND P2, PT, R0.reuse, 0x2, PT ;  /* 0x000000020000780c */ /* 0x040fe40003f46070 */
[C---:B------:R-:W-:Y:S02]  /*13370*/  ISETP.GE.U32.AND P3, PT, R0.reuse, 0x4, PT ;  /* 0x000000040000780c */ /* 0x040fe40003f66070 */
[C---:B------:R-:W-:Y:S02]  /*13380*/  ISETP.GE.U32.AND P4, PT, R0.reuse, 0x8, PT ;  /* 0x000000080000780c */ /* 0x040fe40003f86070 */
[----:B------:R-:W-:Y:S01]  /*13390*/  ISETP.GE.U32.AND P5, PT, R0, 0x10, PT ;  /* 0x000000100000780c */ /* 0x000fe20003fa6070 */
[----:B---3--:R-:W-:-:S05]  /*133a0*/  IMAD R4, R7, R8, RZ ;  /* 0x0000000807047224 */ /* 0x008fca00078e02ff */
        /* <DEDUP_REMOVED lines=17> */
[----:B------:R-:W-:Y:S01]  /*134c0*/  IMAD.MOV.U32 R4, RZ, RZ, R9 ;  /* 0x000000ffff047224 */ /* 0x000fe200078e0009 */
[----:B-1----:R-:W-:-:S13]  /*134d0*/  ISETP.GT.AND P6, PT, R9, UR6, PT ;  /* 0x0000000609007c0c */ /* 0x002fda000bfc4270 */
[----:B------:R-:W-:Y:S05]  /*134e0*/  @P6 BRA `(.L_x_1278) ;  /* 0x0000000000a86947 */ /* 0x000fea0003800000 */
[----:B------:R-:W-:Y:S01]  /*134f0*/  IMAD.MOV.U32 R9, RZ, RZ, R4 ;  /* 0x000000ffff097224 */ /* 0x000fe200078e0004 */
[----:B------:R-:W-:Y:S01]  /*13500*/  UMOV UR4, URZ ;  /* 0x0000003f00047c82 */ /* 0x000fe20008000000 */
[----:B------:R-:W-:-:S05]  /*13510*/  ULDC UR5, c[0x0][0xc38] ;  /* 0x00030e0000057ab9 */ /* 0x000fca0000000800 */
.L_x_1280:
[----:B------:R-:W0:Y:S01]  /*13520*/  LDC R2, c[0x0][0xc3c] ;  /* 0x00030f00ff027b82 */ /* 0x000e220000000800 */
[----:B------:R-:W-:Y:S01]  /*13530*/  ULDC UR7, c[0x0][0xc3c] ;  /* 0x00030f0000077ab9 */ /* 0x000fe20000000800 */
[----:B------:R-:W-:Y:S01]  /*13540*/  UIADD3 UR4, UR4, 0x1f, URZ ;  /* 0x0000001f04047890 */ /* 0x000fe2000fffe03f */
[----:B------:R-:W-:-:S05]  /*13550*/  IMAD.U32 R3, RZ, RZ, UR7 ;  /* 0x00000007ff037e24 */ /* 0x000fca000f8e00ff */
[----:B------:R1:W-:Y:S01]  /*13560*/  STL [R1+0xc], R3 ;  /* 0x00000c0301007387 */ /* 0x0003e20000100800 */
[----:B0-----:R-:W-:-:S13]  /*13570*/  ISETP.LE.AND P6, PT, R2, UR4, PT ;  /* 0x0000000402007c0c */ /* 0x001fda000bfc3270 */
[----:B-1----:R-:W-:Y:S05]  /*13580*/  @P6 BRA `(.L_x_1279) ;  /* 0x0000000800b06947 */ /* 0x002fea0003800000 */
[----:B------:R-:W-:Y:S02]  /*13590*/  VIADD R11, R0, UR4 ;  /* 0x00000004000b7c36 */ /* 0x000fe40008000000 */
        /* <DEDUP_REMOVED lines=30> */
[----:B------:R-:W-:-:S07]  /*13780*/  IMAD.MOV.U32 R5, RZ, RZ, R2 ;  /* 0x000000ffff057224 */ /* 0x000fce00078e0002 */
.L_x_1278:
[----:B------:R-:W-:Y:S02]  /*13790*/  IMAD.IADD R10, R9, 0x1, -R4 ;  /* 0x00000001090a7824 */ /* 0x000fe400078e0a04 */
[----:B------:R-:W-:Y:S02]  /*137a0*/  IMAD.MOV.U32 R3, RZ, RZ, RZ ;  /* 0x000000ffff037224 */ /* 0x000fe400078e00ff */
[----:B------:R-:W-:-:S05]  /*137b0*/  IMAD R2, R5, UR5, R10 ;  /* 0x0000000505027c24 */ /* 0x000fca000f8e020a */
[----:B------:R-:W-:-:S13]  /*137c0*/  ISETP.GT.AND P0, PT, R2, UR6, PT ;  /* 0x0000000602007c0c */ /* 0x000fda000bf04270 */
[----:B------:R-:W-:-:S04]  /*137d0*/  VOTE.ANY R2, PT, !P0 ;  /* 0x0000000000027806 */ /* 0x000fc800040e0100 */
[----:B------:R-:W0:Y:S01]  /*137e0*/  POPC R9, R2 ;  /* 0x0000000200097309 */ /* 0x000e220000000000 */
[----:B------:R-:W-:Y:S01]  /*137f0*/  ISETP.NE.AND P0, PT, R2, RZ, PT ;  /* 0x000000ff0200720c */ /* 0x000fe20003f05270 */
[----:B0-----:R0:W1:Y:S04]  /*13800*/  SHFL.IDX PT, R8, R8, R9, 0x1f ;  /* 0x00001f0908087589 */ /* 0x00106800000e0000 */
[----:B------:R0:W2:Y:S08]  /*13810*/  SHFL.IDX PT, R4, R7, R9, 0x1f ;  /* 0x00001f0907047589 */ /* 0x0000b000000e0000 */
[----:B------:R-:W-:Y:S05]  /*13820*/  @!P0 BRA `(.L_x_1281) ;  /* 0x0000000000088947 */ /* 0x000fea0003800000 */
[----:B------:R-:W-:-:S05]  /*13830*/  VIADD R2, R9, 0xffffffff ;  /* 0xffffffff09027836 */ /* 0x000fca0000000000 */
[----:B------:R3:W4:Y:S02]  /*13840*/  SHFL.IDX PT, R3, R5, R2, 0x1f ;  /* 0x00001f0205037589 */ /* 0x00072400000e0000 */
.L_x_1281:
[----:B---34-:R-:W-:Y:S01]  /*13850*/  IMAD R2, R3, UR5, R10 ;  /* 0x0000000503027c24 */ /* 0x018fe2000f8e020a */
[----:B-1----:R-:W-:Y:S01]  /*13860*/  ISETP.NE.AND P0, PT, R8, 0x1, PT ;  /* 0x000000010800780c */ /* 0x002fe20003f05270 */
[----:B------:R-:W-:-:S03]  /*13870*/  VIADD R14, R9, UR4 ;  /* 0x00000004090e7c36 */ /* 0x000fc60008000000 */
[----:B------:R1:W-:Y:S01]  /*13880*/  STL [R1], R2 ;  /* 0x0000000201007387 */ /* 0x0003e20000100800 */
[----:B------:R-:W-:-:S03]  /*13890*/  IADD3 R5, -R2, UR6, RZ ;  /* 0x0000000602057c10 */ /* 0x000fc6000fffe1ff */
[----:B------:R1:W-:Y:S05]  /*138a0*/  STL [R1+0xc], R14 ;  /* 0x00000c0e01007387 */ /* 0x0003ea0000100800 */
[----:B------:R-:W-:Y:S05]  /*138b0*/  @!P0 BRA `(.L_x_1282) ;  /* 0x0000000000e08947 */ /* 0x000fea0003800000 */
[----:B0-2---:R-:W-:Y:S02]  /*138c0*/  IABS R7, R4 ;  /* 0x0000000400077213 */ /* 0x005fe40000000000 */
[----:B------:R-:W-:Y:S02]  /*138d0*/  IABS R9, R8 ;  /* 0x0000000800097213 */ /* 0x000fe40000000000 */
[----:B------:R-:W0:Y:S08]  /*138e0*/  I2F.RP R10, R7 ;  /* 0x00000007000a7306 */ /* 0x000e300000209400 */
[----:B------:R-:W2:Y:S08]  /*138f0*/  I2F.RP R11, R9 ;  /* 0x00000009000b7306 */ /* 0x000eb00000209400 */
[----:B0-----:R-:W1:Y:S08]  /*13900*/  MUFU.RCP R10, R10 ;  /* 0x0000000a000a7308 */ /* 0x001e700000001000 */
[----:B--2---:R-:W-:Y:S01]  /*13910*/  MUFU.RCP R11, R11 ;  /* 0x0000000b000b7308 */ /* 0x004fe20000001000 */
[----:B-1----:R-:W-:Y:S01]  /*13920*/  VIADD R2, R10, 0xffffffe ;  /* 0x0ffffffe0a027836 */ /* 0x002fe20000000000 */
[----:B------:R-:W-:-:S06]  /*13930*/  IABS R10, R4 ;  /* 0x00000004000a7213 */ /* 0x000fcc0000000000 */
[----:B------:R0:W1:Y:S02]  /*13940*/  F2I.FTZ.U32.TRUNC.NTZ R3, R2 ;  /* 0x0000000200037305 */ /* 0x000064000021f000 */
[----:B0-----:R-:W-:Y:S02]  /*13950*/  IMAD.MOV.U32 R2, RZ, RZ, RZ ;  /* 0x000000ffff027224 */ /* 0x001fe400078e00ff */
[----:B-1----:R-:W-:-:S04]  /*13960*/  IMAD.MOV R12, RZ, RZ, -R3 ;  /* 0x000000ffff0c7224 */ /* 0x002fc800078e0a03 */
[----:B------:R-:W-:-:S04]  /*13970*/  IMAD R13, R12, R7, RZ ;  /* 0x000000070c0d7224 */ /* 0x000fc800078e02ff */
[----:B------:R-:W-:Y:S01]  /*13980*/  IMAD.HI.U32 R3, R3, R13, R2 ;  /* 0x0000000d03037227 */ /* 0x000fe200078e0002 */
[----:B------:R-:W-:-:S03]  /*13990*/  IABS R2, R5 ;  /* 0x0000000500027213 */ /* 0x000fc60000000000 */
[----:B------:R-:W-:Y:S02]  /*139a0*/  IMAD.MOV R13, RZ, RZ, -R10 ;  /* 0x000000ffff0d7224 */ /* 0x000fe400078e0a0a */
[----:B------:R-:W-:-:S04]  /*139b0*/  IMAD.HI.U32 R10, R3, R2, RZ ;  /* 0x00000002030a7227 */ /* 0x000fc800078e00ff */
[----:B------:R-:W-:Y:S02]  /*139c0*/  IMAD R2, R10, R13, R2 ;  /* 0x0000000d0a027224 */ /* 0x000fe400078e0202 */
[----:B------:R-:W-:-:S03]  /*139d0*/  VIADD R3, R11, 0xffffffe ;  /* 0x0ffffffe0b037836 */ /* 0x000fc60000000000 */
[----:B------:R-:W-:-:S03]  /*139e0*/  ISETP.GT.U32.AND P1, PT, R7, R2, PT ;  /* 0x000000020700720c */ /* 0x000fc60003f24070 */
[----:B------:R-:W0:Y:S10]  /*139f0*/  F2I.FTZ.U32.TRUNC.NTZ R3, R3 ;  /* 0x0000000300037305 */ /* 0x000e34000021f000 */
[----:B------:R-:W-:-:S02]  /*13a00*/  @!P1 IMAD.IADD R2, R2, 0x1, -R7 ;  /* 0x0000000102029824 */ /* 0x000fc400078e0a07 */
[----:B------:R-:W-:Y:S01]  /*13a10*/  @!P1 VIADD R10, R10, 0x1 ;  /* 0x000000010a0a9836 */ /* 0x000fe20000000000 */
[----:B------:R-:W-:Y:S02]  /*13a20*/  ISETP.NE.AND P1, PT, R4, RZ, PT ;  /* 0x000000ff0400720c */ /* 0x000fe40003f25270 */
[----:B------:R-:W-:Y:S01]  /*13a30*/  ISETP.GE.U32.AND P0, PT, R2, R7, PT ;  /* 0x000000070200720c */ /* 0x000fe20003f06070 */
[----:B0-----:R-:W-:-:S04]  /*13a40*/  IMAD.MOV R2, RZ, RZ, -R3 ;  /* 0x000000ffff027224 */ /* 0x001fc800078e0a03 */
[----:B------:R-:W-:Y:S02]  /*13a50*/  IMAD R7, R2, R9, RZ ;  /* 0x0000000902077224 */ /* 0x000fe400078e02ff */
[----:B------:R-:W-:-:S04]  /*13a60*/  IMAD.MOV.U32 R2, RZ, RZ, RZ ;  /* 0x000000ffff027224 */ /* 0x000fc800078e00ff */
[----:B------:R-:W-:Y:S01]  /*13a70*/  IMAD.HI.U32 R7, R3, R7, R2 ;  /* 0x0000000703077227 */ /* 0x000fe200078e0002 */
[----:B------:R-:W-:Y:S02]  /*13a80*/  LOP3.LUT R2, R5, R4, RZ, 0x3c, !PT ;  /* 0x0000000405027212 */ /* 0x000fe400078e3cff */
[----:B------:R-:W-:Y:S01]  /*13a90*/  IABS R3, R8 ;  /* 0x0000000800037213 */ /* 0x000fe20000000000 */
[----:B------:R-:W-:Y:S01]  /*13aa0*/  @P0 VIADD R10, R10, 0x1 ;  /* 0x000000010a0a0836 */ /* 0x000fe20000000000 */
[----:B------:R-:W-:-:S03]  /*13ab0*/  ISETP.GE.AND P2, PT, R2, RZ, PT ;  /* 0x000000ff0200720c */ /* 0x000fc60003f46270 */
[----:B------:R-:W-:-:S10]  /*13ac0*/  IMAD.MOV R3, RZ, RZ, -R3 ;  /* 0x000000ffff037224 */ /* 0x000fd400078e0a03 */
[----:B------:R-:W-:Y:S01]  /*13ad0*/  @!P2 IMAD.MOV R10, RZ, RZ, -R10 ;  /* 0x000000ffff0aa224 */ /* 0x000fe200078e0a0a */
[----:B------:R-:W-:-:S04]  /*13ae0*/  @!P1 LOP3.LUT R10, RZ, R4, RZ, 0x33, !PT ;  /* 0x00000004ff0a9212 */ /* 0x000fc800078e33ff */
        /* <DEDUP_REMOVED lines=8> */
[----:B------:R-:W-:-:S04]  /*13b70*/  LOP3.LUT R2, R10, R8, RZ, 0x3c, !PT ;  /* 0x000000080a027212 */ /* 0x000fc800078e3cff */
[----:B------:R-:W-:Y:S01]  /*13b80*/  ISETP.GE.AND P2, PT, R2, RZ, PT ;  /* 0x000000ff0200720c */ /* 0x000fe20003f46270 */
[----:B------:R-:W-:-:S04]  /*13b90*/  IMAD.MOV R2, RZ, RZ, -R10 ;  /* 0x000000ffff027224 */ /* 0x000fc800078e0a0a */
[----:B------:R-:W-:Y:S02]  /*13ba0*/  IMAD R2, R4, R2, R5 ;  /* 0x0000000204027224 */ /* 0x000fe400078e0205 */
        /* <DEDUP_REMOVED lines=8> */
[----:B------:R-:W-:Y:S05]  /*13c30*/  BRA `(.L_x_1283) ;  /* 0x0000000000f47947 */ /* 0x000fea0003800000 */
.L_x_1282:
[----:B-1----:R-:W1:Y:S02]  /*13c40*/  LDC.64 R2, c[0x0][0xc90] ;  /* 0x00032400ff027b82 */ /* 0x002e640000000a00 */
[----:B-1----:R-:W-:-:S05]  /*13c50*/  IMAD.WIDE R2, R14, 0x4, R2 ;  /* 0x000000040e027825 */ /* 0x002fca00078e0202 */
[----:B0-----:R0:W2:Y:S02]  /*13c60*/  LDG.E R7, desc[UR52][R2.64] ;  /* 0x0000003402077981 */ /* 0x0010a4000c1e1900 */
[----:B0-----:R-:W-:Y:S02]  /*13c70*/  IMAD.MOV.U32 R2, RZ, RZ, RZ ;  /* 0x000000ffff027224 */ /* 0x001fe400078e00ff */
[----:B--2---:R-:W-:-:S05]  /*13c80*/  IMAD R8, R4, R7, RZ ;  /* 0x0000000704087224 */ /* 0x004fca00078e02ff */
[----:B------:R-:W-:-:S04]  /*13c90*/  IABS R9, R8 ;  /* 0x0000000800097213 */ /* 0x000fc80000000000 */
[----:B------:R-:W0:Y:S08]  /*13ca0*/  I2F.RP R10, R9 ;  /* 0x00000009000a7306 */ /* 0x000e300000209400 */
[----:B0-----:R-:W0:Y:S02]  /*13cb0*/  MUFU.RCP R10, R10 ;  /* 0x0000000a000a7308 */ /* 0x001e240000001000 */
[----:B0-----:R-:W-:-:S06]  /*13cc0*/  VIADD R11, R10, 0xffffffe ;  /* 0x0ffffffe0a0b7836 */ /* 0x001fcc0000000000 */
[----:B------:R-:W0:Y:S02]  /*13cd0*/  F2I.FTZ.U32.TRUNC.NTZ R3, R11 ;  /* 0x0000000b00037305 */ /* 0x000e24000021f000 */
[----:B0-----:R-:W-:-:S04]  /*13ce0*/  IMAD.MOV R12, RZ, RZ, -R3 ;  /* 0x000000ffff0c7224 */ /* 0x001fc800078e0a03 */
[----:B------:R-:W-:-:S04]  /*13cf0*/  IMAD R13, R12, R9, RZ ;  /* 0x000000090c0d7224 */ /* 0x000fc800078e02ff */
[----:B------:R-:W-:Y:S01]  /*13d00*/  IMAD.HI.U32 R2, R3, R13, R2 ;  /* 0x0000000d03027227 */ /* 0x000fe200078e0002 */
[----:B------:R-:W-:Y:S02]  /*13d10*/  IABS R13, R5 ;  /* 0x00000005000d7213 */ /* 0x000fe40000000000 */
[----:B------:R-:W-:-:S03]  /*13d20*/  IABS R3, R8 ;  /* 0x0000000800037213 */ /* 0x000fc60000000000 */
[----:B------:R-:W-:-:S04]  /*13d30*/  IMAD.HI.U32 R2, R2, R13, RZ ;  /* 0x0000000d02027227 */ /* 0x000fc800078e00ff */
[----:B------:R-:W-:-:S04]  /*13d40*/  IMAD.MOV R3, RZ, RZ, -R3 ;  /* 0x000000ffff037224 */ /* 0x000fc800078e0a03 */
        /* <DEDUP_REMOVED lines=8> */
[----:B------:R-:W-:-:S04]  /*13dd0*/  @P0 VIADD R2, R2, 0x1 ;  /* 0x0000000102020836 */ /* 0x000fc80000000000 */
[----:B------:R-:W-:Y:S01]  /*13de0*/  @!P2 IMAD.MOV R2, RZ, RZ, -R2 ;  /* 0x000000ffff02a224 */ /* 0x000fe200078e0a02 */
[----:B------:R-:W-:-:S05]  /*13df0*/  @!P1 LOP3.LUT R2, RZ, R8, RZ, 0x33, !PT ;  /* 0x00000008ff029212 */ /* 0x000fca00078e33ff */
[----:B------:R-:W-:Y:S02]  /*13e00*/  IMAD R9, R7, R2, RZ ;  /* 0x0000000207097224 */ /* 0x000fe400078e02ff */
[----:B------:R-:W-:Y:S02]  /*13e10*/  IMAD.MOV R2, RZ, RZ, -R2 ;  /* 0x000000ffff027224 */ /* 0x000fe400078e0a02 */
[----:B------:R-:W-:Y:S02]  /*13e20*/  IMAD.MOV R10, RZ, RZ, -R9 ;  /* 0x000000ffff0a7224 */ /* 0x000fe400078e0a09 */
[----:B------:R-:W-:Y:S02]  /*13e30*/  IMAD R8, R8, R2, R5 ;  /* 0x0000000208087224 */ /* 0x000fe400078e0205 */
[----:B------:R-:W-:Y:S01]  /*13e40*/  IMAD.MOV.U32 R2, RZ, RZ, RZ ;  /* 0x000000ffff027224 */ /* 0x000fe200078e00ff */
[----:B------:R-:W-:Y:S02]  /*13e50*/  VIADDMNMX R7, R10, UR5, R7, PT ;  /* 0x000000050a077c46 */ /* 0x000fe4000b800107 */
[----:B------:R-:W-:-:S02]  /*13e60*/  IADD3 R9, R9, 0x1000000, R8 ;  /* 0x0100000009097810 */ /* 0x000fc40007ffe008 */
[----:B------:R-:W-:-:S04]  /*13e70*/  IABS R10, R7 ;  /* 0x00000007000a7213 */ /* 0x000fc80000000000 */
[----:B------:R-:W0:Y:S08]  /*13e80*/  I2F.RP R11, R10 ;  /* 0x0000000a000b7306 */ /* 0x000e300000209400 */
[----:B0-----:R-:W0:Y:S02]  /*13e90*/  MUFU.RCP R11, R11 ;  /* 0x0000000b000b7308 */ /* 0x001e240000001000 */
[----:B0-----:R-:W-:Y:S01]  /*13ea0*/  VIADD R3, R11, 0xffffffe ;  /* 0x0ffffffe0b037836 */ /* 0x001fe20000000000 */
[----:B------:R-:W-:-:S05]  /*13eb0*/  IABS R11, R7 ;  /* 0x00000007000b7213 */ /* 0x000fca0000000000 */
[----:B------:R-:W0:Y:S02]  /*13ec0*/  F2I.FTZ.U32.TRUNC.NTZ R3, R3 ;  /* 0x0000000300037305 */ /* 0x000e24000021f000 */
[----:B0-----:R-:W-:-:S04]  /*13ed0*/  IMAD.MOV R5, RZ, RZ, -R3 ;  /* 0x000000ffff057224 */ /* 0x001fc800078e0a03 */
[----:B------:R-:W-:-:S04]  /*13ee0*/  IMAD R5, R5, R10, RZ ;  /* 0x0000000a05057224 */ /* 0x000fc800078e02ff */
[----:B------:R-:W-:Y:S01]  /*13ef0*/  IMAD.HI.U32 R2, R3, R5, R2 ;  /* 0x0000000503027227 */ /* 0x000fe200078e0002 */
[----:B------:R-:W-:-:S03]  /*13f00*/  IABS R5, R8 ;  /* 0x0000000800057213 */ /* 0x000fc60000000000 */
[----:B------:R-:W-:Y:S02]  /*13f10*/  IMAD.MOV R3, RZ, RZ, -R11 ;  /* 0x000000ffff037224 */ /* 0x000fe400078e0a0b */
        /* <DEDUP_REMOVED lines=8> */
[----:B------:R-:W-:-:S07]  /*13fa0*/  ISETP.GE.AND P2, PT, R3, RZ, PT ;  /* 0x000000ff0300720c */ /* 0x000fce0003f46270 */
[----:B------:R-:W-:-:S06]  /*13fb0*/  @P0 VIADD R2, R2, 0x1 ;  /* 0x0000000102020836 */ /* 0x000fcc0000000000 */
[----:B------:R-:W-:Y:S01]  /*13fc0*/  @!P2 IMAD.MOV R2, RZ, RZ, -R2 ;  /* 0x000000ffff02a224 */ /* 0x000fe200078e0a02 */
[----:B------:R-:W-:Y:S01]  /*13fd0*/  @!P1 LOP3.LUT R2, RZ, R7, RZ, 0x33, !PT ;  /* 0x00000007ff029212 */ /* 0x000fe200078e33ff */
[----:B------:R-:W-:-:S04]  /*13fe0*/  IMAD.MOV R7, RZ, RZ, -R7 ;  /* 0x000000ffff077224 */ /* 0x000fc800078e0a07 */
[----:B------:R-:W-:-:S05]  /*13ff0*/  IMAD R3, R2, R7, R9 ;  /* 0x0000000702037224 */ /* 0x000fca00078e0209 */
[----:B------:R1:W-:Y:S02]  /*14000*/  STL [R1+0x8], R3 ;  /* 0x0000080301007387 */ /* 0x0003e40000100800 */
.L_x_1283:
[----:B01----:R-:W-:-:S05]  /*14010*/  LOP3.LUT R3, RZ, R2, RZ, 0x33, !PT ;  /* 0x00000002ff037212 */ /* 0x003fca00078e33ff */
[----:B------:R-:W-:-:S05]  /*14020*/  IMAD.IADD R2, R4, 0x1, R3 ;  /* 0x0000000104027824 */ /* 0x000fca00078e0203 */
[----:B------:R1:W-:Y:S01]  /*14030*/  STL [R1+0x4], R2 ;  /* 0x0000040201007387 */ /* 0x0003e20000100800 */
[----:B------:R-:W-:Y:S05]  /*14040*/  BRA `(.L_x_1284) ;  /* 0x0000000000107947 */ /* 0x000fea0003800000 */
.L_x_1279:
[----:B------:R-:W-:Y:S01]  /*14050*/  IMAD.U32 R2, RZ, RZ, UR6 ;  /* 0x00000006ff027e24 */ /* 0x000fe2000f8e00ff */
[----:B------:R0:W-:Y:S04]  /*14060*/  STL [R1+0x4], RZ ;  /* 0x000004ff01007387 */ /* 0x0001e80000100800 */
[----:B------:R0:W-:Y:S04]  /*14070*/  STL [R1+0x8], RZ ;  /* 0x000008ff01007387 */ /* 0x0001e80000100800 */
[----:B------:R0:W-:Y:S02]  /*14080*/  STL [R1], R2 ;  /* 0x0000000201007387 */ /* 0x0001e40000100800 */
.L_x_1284:
[----:B------:R-:W2:Y:S04]  /*14090*/  LDL R8, [R1] ;  /* 0x0000000001087983 */ /* 0x000ea80000100800 */
[----:B------:R-:W2:Y:S04]  /*140a0*/  LDL R9, [R1+0x4] ;  /* 0x0000040001097983 */ /* 0x000ea80000100800 */
[----:B------:R-:W2:Y:S04]  /*140b0*/  LDL R10, [R1+0x8] ;  /* 0x00000800010a7983 */ /* 0x000ea80000100800 */
[----:B------:R-:W2:Y:S01]  /*140c0*/  LDL R11, [R1+0xc] ;  /* 0x00000c00010b7983 */ /* 0x000ea20000100800 */
[----:B------:R-:W-:-:S13]  /*140d0*/  ISETP.NE.AND P0, PT, R0, RZ, PT ;  /* 0x000000ff0000720c */ /* 0x000fda0003f05270 */
[----:B------:R-:W3:Y:S01]  /*140e0*/  @!P0 S2R R3, SR_CgaCtaId ;  /* 0x0000000000038919 */ /* 0x000ee20000008800 */
[----:B------:R-:W-:-:S04]  /*140f0*/  @!P0 MOV R0, 0x400 ;  /* 0x0000040000008802 */ /* 0x000fc80000000f00 */
[----:B---3--:R-:W-:-:S05]  /*14100*/  @!P0 LEA R0, R3, R0, 0x18 ;  /* 0x0000000003008211 */ /* 0x008fca00078ec0ff */
[----:B--2---:R2:W-:Y:S01]  /*14110*/  @!P0 STS.128 [R0+0x288d0], R8 ;  /* 0x0288d00800008388 */ /* 0x0045e20000000c00 */
[----:B------:R-:W-:Y:S06]  /*14120*/  BAR.ARV 0x5, 0x180 ;  /* 0x0146000000007b1d */ /* 0x000fec0000002000 */
.L_x_1277:
[----:B--2---:R-:W2:Y:S01]  /*14130*/  LDL R0, [R1+0xc] ;  /* 0x00000c0001007983 */ /* 0x004ea20000100800 */
[----:B------:R-:W-:Y:S01]  /*14140*/  ULDC UR4, c[0x0][0xc3c] ;  /* 0x00030f0000047ab9 */ /* 0x000fe20000000800 */
[----:B------:R-:W-:Y:S01]  /*14150*/  IMAD.MOV.U32 R19, RZ, RZ, RZ ;  /* 0x000000ffff137224 */ /* 0x000fe200078e00ff */
[----:B--2---:R-:W-:Y:S01]  /*14160*/  ISETP.GE.AND P0, PT, R0, UR4, PT ;  /* 0x0000000400007c0c */ /* 0x004fe2000bf06270 */
[----:B------:R-:W-:-:S05]  /*14170*/  IMAD.MOV.U32 R0, RZ, RZ, 0x1 ;  /* 0x00000001ff007424 */ /* 0x000fca00078e00ff */
[----:B------:R2:W-:Y:S04]  /*14180*/  STL [R1+0x10], R0 ;  /* 0x0000100001007387 */ /* 0x0005e80000100800 */
[----:B------:R2:W-:Y:S03]  /*14190*/  STL [R1+0x44], RZ ;  /* 0x000044ff01007387 */ /* 0x0005e60000100800 */
[----:B------:R-:W-:Y:S05]  /*141a0*/  @P0 BRA `(.L_x_1285) ;  /* 0x0000005c00000947 */ /* 0x000fea0003800000 */
[----:B------:R-:W4:Y:S01]  /*141b0*/  S2UR UR5, SR_CgaCtaId ;  /* 0x00000000000579c3 */ /* 0x000f220000008800 */
[C---:B--2---:R-:W-:Y:S01]  /*141c0*/  IMAD.SHL.U32 R0, R6.reuse, 0x8, RZ ;  /* 0x0000000806007824 */ /* 0x044fe200078e00ff */
[----:B------:R-:W-:Y:S01]  /*141d0*/  LOP3.LUT R4, R6, 0x7f, RZ, 0xc0, !PT ;  /* 0x0000007f06047812 */ /* 0x000fe200078ec0ff */
[----:B------:R-:W-:Y:S01]  /*141e0*/  UMOV UR4, 0x400 ;  /* 0x0000040000047882 */ /* 0x000fe20000000000 */
[----:B------:R-:W-:Y:S01]  /*141f0*/  BSSY B8, `(.L_x_1285) ;  /* 0x00005bb000087945 */ /* 0x000fe20003800000 */
[----:B------:R-:W-:Y:S01]  /*14200*/  IMAD.MOV.U32 R19, RZ, RZ, RZ ;  /* 0x000000ffff137224 */ /* 0x000fe200078e00ff */
[----:B------:R-:W-:Y:S01]  /*14210*/  LOP3.LUT R3, R0, 0x1f8, RZ, 0xc0, !PT ;  /* 0x000001f800037812 */ /* 0x000fe200078ec0ff */
[----:B01----:R-:W-:Y:S01]  /*14220*/  IMAD.SHL.U32 R2, R4, 0x8, RZ ;  /* 0x0000000804027824 */ /* 0x003fe200078e00ff */
[----:B------:R-:W-:Y:S01]  /*14230*/  LOP3.LUT R0, R0, 0x38, RZ, 0xc0, !PT ;  /* 0x0000003800007812 */ /* 0x000fe200078ec0ff */
[----:B------:R-:W-:Y:S01]  /*14240*/  ULDC UR37, c[0x0][0xc] ;  /* 0x0000030000257ab9 */ /* 0x000fe20000000800 */
[----:B------:R-:W-:Y:S01]  /*14250*/  LOP3.LUT R3, R3, 0x38, R6, 0x78, !PT ;  /* 0x0000003803037812 */ /* 0x000fe200078e7806 */
[----:B------:R-:W-:Y:S01]  /*14260*/  IMAD.SHL.U32 R6, R6, 0x10, RZ ;  /* 0x0000001006067824 */ /* 0x000fe200078e00ff */
[----:B------:R-:W-:Y:S01]  /*14270*/  LOP3.LUT R0, R0, 0x40, RZ, 0xfc, !PT ;  /* 0x0000004000007812 */ /* 0x000fe200078efcff */
[----:B------:R-:W-:Y:S01]  /*14280*/  ULDC.64 UR38, c[0x0][0x198] ;  /* 0x0000660000267ab9 */ /* 0x000fe20000000a00 */
[----:B------:R-:W-:-:S02]  /*14290*/  LOP3.LUT R3, R3, 0x200, R2, 0xf8, !PT ;  /* 0x0000020003037812 */ /* 0x000fc400078ef802 */
[----:B------:R-:W-:-:S04]  /*142a0*/  SHF.R.U32.HI R2, RZ, 0x3, R4 ;  /* 0x00000003ff027819 */ /* 0x000fc80000011604 */
[----:B------:R-:W-:Y:S01]  /*142b0*/  LOP3.LUT R4, R2, 0x70, R6, 0xf8, !PT ;  /* 0x0000007002047812 */ /* 0x000fe200078ef806 */
[----:B------:R-:W-:Y:S01]  /*142c0*/  IMAD.MOV.U32 R2, RZ, RZ, 0x1 ;  /* 0x00000001ff027424 */ /* 0x000fe200078e00ff */
[----:B----4-:R-:W-:-:S06]  /*142d0*/  ULEA UR4, UR5, UR4, 0x18 ;  /* 0x0000000405047291 */ /* 0x010fcc000f8ec03f */
[----:B------:R-:W-:-:S04]  /*142e0*/  IMAD.U32 R18, RZ, RZ, UR4 ;  /* 0x00000004ff127e24 */ /* 0x000fc8000f8e00ff */
[----:B------:R-:W-:-:S05]  /*142f0*/  IMAD R3, R3, 0x2, R18 ;  /* 0x0000000203037824 */ /* 0x000fca00078e0212 */
[----:B------:R0:W-:Y:S04]  /*14300*/  STL [R1+0x24], R3 ;  /* 0x0000240301007387 */ /* 0x0001e80000100800 */
[----:B------:R0:W-:Y:S04]  /*14310*/  STL [R1+0x44], RZ ;  /* 0x000044ff01007387 */ /* 0x0001e80000100800 */
[----:B------:R0:W-:Y:S02]  /*14320*/  STL [R1+0x10], R2 ;  /* 0x0000100201007387 */ /* 0x0001e40000100800 */
.L_x_1394:
[----:B--23--:R-:W2:Y:S01]  /*14330*/  LDL R9, [R1+0xc] ;  /* 0x00000c0001097983 */ /* 0x00cea20000100800 */
[----:B------:R-:W-:Y:S05]  /*14340*/  YIELD ;  /* 0x0000000000007946 */ /* 0x000fea0003800000 */
[----:B------:R-:W-:Y:S01]  /*14350*/  ULDC.64 UR4, c[0x0][0xa28] ;  /* 0x00028a0000047ab9 */ /* 0x000fe20000000a00 */
[----:B------:R-:W-:Y:S01]  /*14360*/  IMAD.MOV.U32 R0, RZ, RZ, RZ ;  /* 0x000000ffff007224 */ /* 0x000fe200078e00ff */
[----:B------:R-:W-:Y:S01]  /*14370*/  ISETP.NE.U32.AND P0, PT, RZ, UR4, PT ;  /* 0x00000004ff007c0c */ /* 0x000fe2000bf05070 */
[----:B01----:R-:W1:Y:S01]  /*14380*/  LDC.64 R4, c[0x0][0xa00] ;  /* 0x00028000ff047b82 */ /* 0x003e620000000a00 */
[----:B------:R-:W-:Y:S01]  /*14390*/  IMAD.MOV.U32 R10, RZ, RZ, RZ ;  /* 0x000000ffff0a7224 */ /* 0x000fe200078e00ff */
[----:B------:R-:W-:Y:S01]  /*143a0*/  ULDC.64 UR6, c[0x0][0xa08] ;  /* 0x0002820000067ab9 */ /* 0x000fe20000000a00 */
[----:B------:R-:W-:Y:S01]  /*143b0*/  ISETP.NE.AND.EX P0, PT, RZ, UR5, PT, P0 ;  /* 0x00000005ff007c0c */ /* 0x000fe2000bf05300 */
[----:B------:R-:W-:-:S12]  /*143c0*/  ULDC.64 UR4, c[0x0][0xa18] ;  /* 0x0002860000047ab9 */ /* 0x000fd80000000a00 */
[----:B0-----:R-:W2:Y:S02]  /*143d0*/  @P0 LDC.64 R2, c[0x0][0xa28] ;  /* 0x00028a00ff020b82 */ /* 0x001ea40000000a00 */
[----:B--2---:R-:W-:-:S05]  /*143e0*/  @P0 IMAD.WIDE R2, R9, 0x4, R2 ;  /* 0x0000000409020825 */ /* 0x004fca00078e0202 */
[----:B------:R0:W5:Y:S01]  /*143f0*/  @P0 LDG.E R0, desc[UR52][R2.64] ;  /* 0x0000003402000981 */ /* 0x000162000c1e1900 */
[----:B------:R-:W-:Y:S01]  /*14400*/  ISETP.NE.U32.AND P0, PT, RZ, UR4, PT ;  /* 0x00000004ff007c0c */ /* 0x000fe2000bf05070 */
[----:B-1----:R-:W-:Y:S01]  /*14410*/  IMAD.WIDE R4, R9, 0x4, R4 ;  /* 0x0000000409047825 */ /* 0x002fe200078e0204 */
[----:B------:R-:W-:Y:S02]  /*14420*/  ISETP.NE.U32.AND P1, PT, RZ, UR6, PT ;  /* 0x00000006ff007c0c */ /* 0x000fe4000bf25070 */
[----:B------:R-:W-:Y:S01]  /*14430*/  ISETP.NE.AND.EX P2, PT, RZ, UR5, PT, P0 ;  /* 0x00000005ff007c0c */ /* 0x000fe2000bf45300 */
[----:B------:R-:W-:Y:S01]  /*14440*/  ULDC.64 UR4, c[0x0][0xa00] ;  /* 0x0002800000047ab9 */ /* 0x000fe20000000a00 */
[----:B------:R-:W-:Y:S01]  /*14450*/  ISETP.NE.AND.EX P1, PT, RZ, UR7, PT, P1 ;  /* 0x00000007ff007c0c */ /* 0x000fe2000bf25310 */
[----:B------:R-:W-:Y:S01]  /*14460*/  IMAD.MOV.U32 R8, RZ, RZ, RZ ;  /* 0x000000ffff087224 */ /* 0x000fe200078e00ff */
[----:B------:R-:W-:Y:S01]  /*14470*/  ISETP.NE.U32.AND P0, PT, RZ, UR4, PT ;  /* 0x00000004ff007c0c */ /* 0x000fe2000bf05070 */
[----:B0-----:R-:W0:Y:S03]  /*14480*/  LDC.64 R2, c[0x0][0xa08] ;  /* 0x00028200ff027b82 */ /* 0x001e260000000a00 */
[----:B------:R-:W-:-:S05]  /*14490*/  ISETP.NE.AND.EX P0, PT, RZ, UR5, PT, P0 ;  /* 0x00000005ff007c0c */ /* 0x000fca000bf05300 */
[----:B------:R-:W1:Y:S08]  /*144a0*/  @P2 LDC.64 R6, c[0x0][0xa18] ;  /* 0x00028600ff062b82 */ /* 0x000e700000000a00 */
[----:B------:R-:W2:Y:S01]  /*144b0*/  @P0 LDG.E R10, desc[UR52][R4.64] ;  /* 0x00000034040a0981 */ /* 0x000ea2000c1e1900 */
[----:B------:R-:W-:Y:S01]  /*144c0*/  ULDC UR4, c[0x0][0x288] ;  /* 0x0000a20000047ab9 */ /* 0x000fe20000000800 */
[----:B0-----:R-:W-:-:S05]  /*144d0*/  IMAD.WIDE R2, R9, 0x4, R2 ;  /* 0x0000000409027825 */ /* 0x001fca00078e0202 */
[----:B------:R-:W5:Y:S01]  /*144e0*/  @P1 LDG.E R8, desc[UR52][R2.64] ;  /* 0x0000003402081981 */ /* 0x000f62000c1e1900 */
[----:B-1----:R-:W-:-:S03]  /*144f0*/  @P2 IMAD.WIDE R6, R9, 0x4, R6 ;  /* 0x0000000409062825 */ /* 0x002fc600078e0206 */
[----:B--2---:R0:W-:Y:S02]  /*14500*/  STL [R1+0x3c], R10 ;  /* 0x00003c0a01007387 */ /* 0x0041e40000100800 */
[----:B0-----:R-:W-:Y:S01]  /*14510*/  IMAD.U32 R10, RZ, RZ, UR4 ;  /* 0x00000004ff0a7e24 */ /* 0x001fe2000f8e00ff */
[----:B------:R-:W-:-:S05]  /*14520*/  ULDC.64 UR4, c[0x0][0x418] ;  /* 0x0001060000047ab9 */ /* 0x000fca0000000a00 */
        /* <DEDUP_REMOVED lines=11> */
[----:B------:R-:W0:Y:S04]  /*145e0*/  LDG.E R7, desc[UR52][R4.64] ;  /* 0x0000003404077981 */ /* 0x000e28000c1e1900 */
[----:B------:R-:W0:Y:S02]  /*145f0*/  LDG.E R4, desc[UR52][R4.64+0x4] ;  /* 0x0000043404047981 */ /* 0x000e24000c1e1900 */
[----:B0-----:R-:W-:-:S05]  /*14600*/  IMAD.IADD R10, R4, 0x1, -R7 ;  /* 0x00000001040a7824 */ /* 0x001fca00078e0a07 */
[----:B------:R1:W-:Y:S02]  /*14610*/  STL [R1+0x2c], R10 ;  /* 0x00002c0a01007387 */ /* 0x0003e40000100800 */
.L_x_1286:
[----:B------:R-:W2:Y:S01]  /*14620*/  LDL.LU R5, [R1+0x8] ;  /* 0x0000080001057983 */ /* 0x000ea20000300800 */
[----:B------:R-:W-:Y:S02]  /*14630*/  ULDC.64 UR4, c[0x0][0xa20] ;  /* 0x0002880000047ab9 */ /* 0x000fe40000000a00 */
[----:B------:R-:W-:-:S04]  /*14640*/  ISETP.NE.U32.AND P0, PT, RZ, UR4, PT ;  /* 0x00000004ff007c0c */ /* 0x000fc8000bf05070 */
[----:B------:R-:W-:Y:S02]  /*14650*/  ISETP.NE.AND.EX P0, PT, RZ, UR5, PT, P0 ;  /* 0x00000005ff007c0c */ /* 0x000fe4000bf05300 */
[C---:B--2---:R-:W-:Y:S02]  /*14660*/  LOP3.LUT R7, R5.reuse, 0xff000000, RZ, 0xc0, !PT ;  /* 0xff00000005077812 */ /* 0x044fe400078ec0ff */
[C---:B------:R-:W-:Y:S02]  /*14670*/  LOP3.LUT R4, R5.reuse, 0xff0000, RZ, 0xc0, !PT ;  /* 0x00ff000005047812 */ /* 0x040fe400078ec0ff */
[----:B------:R-:W-:Y:S02]  /*14680*/  SHF.R.U32.HI R7, RZ, 0x8, R7 ;  /* 0x00000008ff077819 */ /* 0x000fe40000011607 */
[----:B------:R-:W-:Y:S02]  /*14690*/  LOP3.LUT R16, R5, 0xffff, RZ, 0xc0, !PT ;  /* 0x0000ffff05107812 */ /* 0x000fe400078ec0ff */
[----:B------:R-:W-:Y:S01]  /*146a0*/  LEA.HI R7, R4, R7, RZ, 0x10 ;  /* 0x0000000704077211 */ /* 0x000fe200078f80ff */
[----:B-----5:R-:W-:-:S05]  /*146b0*/  IMAD.IADD R4, R8, 0x1, R0 ;  /* 0x0000000108047824 */ /* 0x020fca00078e0200 */
[----:B------:R2:W-:Y:S01]  /*146c0*/  STL [R1+0x14], R4 ;  /* 0x0000140401007387 */ /* 0x0005e20000100800 */
[----:B------:R-:W-:Y:S05]  /*146d0*/  @!P0 BRA `(.L_x_1287) ;  /* 0x0000000000108947 */ /* 0x000fea0003800000 */
[----:B------:R-:W3:Y:S02]  /*146e0*/  LDC.64 R2, c[0x0][0xa20] ;  /* 0x00028800ff027b82 */ /* 0x000ee40000000a00 */
[----:B---3--:R-:W-:-:S05]  /*146f0*/  IMAD.WIDE R2, R9, 0x4, R2 ;  /* 0x0000000409027825 */ /* 0x008fca00078e0202 */
[----:B------:R3:W5:Y:S01]  /*14700*/  LDG.E R6, desc[UR52][R2.64] ;  /* 0x0000003402067981 */ /* 0x000762000c1e1900 */
[----:B------:R-:W-:Y:S05]  /*14710*/  BRA `(.L_x_1288) ;  /* 0x0000000000107947 */ /* 0x000fea0003800000 */
.L_x_1287:
[----:B------:R-:W-:Y:S05]  /*14720*/  @!P1 BRA `(.L_x_1288) ;  /* 0x00000000000c9947 */ /* 0x000fea0003800000 */
[----:B------:R-:W3:Y:S04]  /*14730*/  LDG.E R6, desc[UR52][R2.64] ;  /* 0x0000003402067981 */ /* 0x000ee8000c1e1900 */
[----:B------:R-:W3:Y:S02]  /*14740*/  LDG.E R2, desc[UR52][R2.64+0x4] ;  /* 0x0000043402027981 */ /* 0x000ee4000c1e1900 */
[----:B---3--:R-:W-:-:S07]  /*14750*/  IMAD.IADD R6, R2, 0x1, -R6 ;  /* 0x0000000102067824 */ /* 0x008fce00078e0a06 */
.L_x_1288:
[----:B--2---:R-:W2:Y:S01]  /*14760*/  LDL.LU R4, [R1+0x4] ;  /* 0x0000040001047983 */ /* 0x004ea20000300800 */
[----:B---3--:R-:W3:Y:S01]  /*14770*/  LDC R2, c[0x0][0x448] ;  /* 0x00011200ff027b82 */ /* 0x008ee20000000800 */
[----:B-----5:R-:W-:Y:S01]  /*14780*/  IMAD.IADD R0, R6, 0x1, -R0 ;  /* 0x0000000106007824 */ /* 0x020fe200078e0a00 */
[----:B---3--:R-:W-:-:S13]  /*14790*/  ISETP.NE.AND P1, PT, R2, 0x1, PT ;  /* 0x000000010200780c */ /* 0x008fda0003f25270 */
[----:B------:R-:W3:Y:S08]  /*147a0*/  @P1 LDC R3, c[0x0][0x44c] ;  /* 0x00011300ff031b82 */ /* 0x000ef00000000800 */
[----:B------:R-:W4:Y:S01]  /*147b0*/  @P1 LDC R2, c[0x0][0x450] ;  /* 0x00011400ff021b82 */ /* 0x000f220000000800 */
[----:B--2---:R-:W-:-:S04]  /*147c0*/  IMAD.SHL.U32 R11, R4, 0x80, RZ ;  /* 0x00000080040b7824 */ /* 0x004fc800078e00ff */
[----:B------:R-:W-:Y:S01]  /*147d0*/  VIADD R4, R11, 0x7f ;  /* 0x0000007f0b047836 */ /* 0x000fe20000000000 */
[----:B------:R2:W-:Y:S03]  /*147e0*/  STL [R1+0x28], R11 ;  /* 0x0000280b01007387 */ /* 0x0005e60000100800 */
[----:B---3--:R-:W-:-:S04]  /*147f0*/  @P1 IMAD.HI.U32 R3, R4, R3, RZ ;  /* 0x0000000304031227 */ /* 0x008fc800078e00ff */
[----:B------:R-:W-:Y:S01]  /*14800*/  IMAD.MOV.U32 R6, RZ, RZ, R4 ;  /* 0x000000ffff067224 */ /* 0x000fe200078e0004 */
[----:B----4-:R-:W-:Y:S01]  /*14810*/  @P1 SHF.R.U32.HI R6, RZ, R2, R3 ;  /* 0x00000002ff061219 */ /* 0x010fe20000011603 */
[----:B------:R-:W-:-:S05]  /*14820*/  VIADD R4, R0, 0x7f ;  /* 0x0000007f00047836 */ /* 0x000fca0000000000 */
[----:B------:R-:W-:-:S04]  /*14830*/  SHF.R.S32.HI R2, RZ, 0x1f, R4 ;  /* 0x0000001fff027819 */ /* 0x000fc80000011404 */
[----:B------:R-:W-:Y:S02]  /*14840*/  LEA.HI R4, R2, R4, RZ, 0x7 ;  /* 0x0000000402047211 */ /* 0x000fe400078f38ff */
[----:B------:R-:W-:Y:S02]  /*14850*/  IADD3 R2, R0, 0x1, -R10 ;  /* 0x0000000100027810 */ /* 0x000fe40007ffe80a */
[----:B------:R-:W-:-:S03]  /*14860*/  SHF.R.S32.HI R9, RZ, 0x7, R4 ;  /* 0x00000007ff097819 */ /* 0x000fc60000011404 */
[----:B------:R-:W-:Y:S02]  /*14870*/  IMAD.IADD R6, R2, 0x1, R6 ;  /* 0x0000000102067824 */ /* 0x000fe400078e0206 */
[----:B------:R-:W3:Y:S01]  /*14880*/  LDC.64 R2, c[0x0][0x9e0] ;  /* 0x00027800ff027b82 */ /* 0x000ee20000000a00 */
[----:B------:R2:W-:Y:S01]  /*14890*/  STL [R1+0x58], R9 ;  /* 0x0000580901007387 */ /* 0x0005e20000100800 */
[----:B---3--:R-:W-:Y:S01]  /*148a0*/  ISETP.GE.AND P2, PT, R3, 0x1, PT ;  /* 0x000000010300780c */ /* 0x008fe20003f46270 */
[----:B------:R-:W-:-:S12]  /*148b0*/  IMAD.IADD R2, R6, 0x1, R2 ;  /* 0x0000000106027824 */ /* 0x000fd800078e0202 */
[----:B--2---:R-:W-:Y:S05]  /*148c0*/  @!P2 BRA `(.L_x_1289) ;  /* 0x000000000048a947 */ /* 0x004fea0003800000 */
[C---:B------:R-:W-:Y:S01]  /*148d0*/  ISETP.GT.AND P0, PT, R6.reuse, RZ, PT ;  /* 0x000000ff0600720c */ /* 0x040fe20003f04270 */
[----:B------:R-:W-:Y:S01]  /*148e0*/  BSSY B0, `(.L_x_1290) ;  /* 0x000000e000007945 */ /* 0x000fe20003800000 */
[----:B------:R-:W-:-:S11]  /*148f0*/  VIADD R8, R6, 0xffffffff ;  /* 0xffffffff06087836 */ /* 0x000fd60000000000 */
[----:B------:R-:W-:Y:S05]  /*14900*/  @P0 BRA `(.L_x_1291) ;  /* 0x00000000001c0947 */ /* 0x000fea0003800000 */
[----:B------:R-:W-:Y:S01]  /*14910*/  ISETP.NE.AND P0, PT, R3, 0x1, PT ;  /* 0x000000010300780c */ /* 0x000fe20003f05270 */
[----:B------:R-:W-:-:S12]  /*14920*/  IMAD.MOV R6, RZ, RZ, -R6 ;  /* 0x000000ffff067224 */ /* 0x000fd800078e0a06 */
[----:B------:R-:W2:Y:S02]  /*14930*/  @P0 LDC.64 R4, c[0x0][0x9e8] ;  /* 0x00027a00ff040b82 */ /* 0x000ea40000000a00 */
[----:B--2---:R-:W-:-:S05]  /*14940*/  @P0 IMAD.HI.U32 R4, R6, R4, RZ ;  /* 0x0000000406040227 */ /* 0x004fca00078e00ff */
[----:B------:R-:W-:-:S04]  /*14950*/  @P0 SHF.R.U32.HI R6, RZ, R5, R4 ;  /* 0x00000005ff060219 */ /* 0x000fc80000011604 */
[----:B------:R-:W-:Y:S01]  /*14960*/  LOP3.LUT R8, RZ, R6, RZ, 0x33, !PT ;  /* 0x00000006ff087212 */ /* 0x000fe200078e33ff */
[----:B------:R-:W-:Y:S06]  /*14970*/  BRA `(.L_x_1292) ;  /* 0x0000000000107947 */ /* 0x000fec0003800000 */
.L_x_1291:
[----:B------:R-:W-:-:S13]  /*14980*/  ISETP.NE.AND P0, PT, R3, 0x1, PT ;  /* 0x000000010300780c */ /* 0x000fda0003f05270 */
[----:B------:R-:W2:Y:S02]  /*14990*/  @P0 LDC.64 R4, c[0x0][0x9e8] ;  /* 0x00027a00ff040b82 */ /* 0x000ea40000000a00 */
[----:B--2---:R-:W-:-:S05]  /*149a0*/  @P0 IMAD.HI.U32 R4, R8, R4, RZ ;  /* 0x0000000408040227 */ /* 0x004fca00078e00ff */
[----:B------:R-:W-:-:S07]  /*149b0*/  @P0 SHF.R.U32.HI R8, RZ, R5, R4 ;  /* 0x00000005ff080219 */ /* 0x000fce0000011604 */
.L_x_1292:
[----:B------:R-:W-:Y:S05]  /*149c0*/  BSYNC B0 ;  /* 0x0000000000007941 */ /* 0x000fea0003800000 */
.L_x_1290:
[----:B------:R-:W-:-:S05]  /*149d0*/  IMAD R8, R8, R3, R3 ;  /* 0x0000000308087224 */ /* 0x000fca00078e0203 */
[----:B------:R-:W-:-:S07]  /*149e0*/  VIMNMX R2, R2, R8, PT ;  /* 0x0000000802027248 */ /* 0x000fce0003fe0100 */
.L_x_1289:
[----:B------:R-:W2:Y:S01]  /*149f0*/  @P1 LDC R4, c[0x0][0x44c] ;  /* 0x00011300ff041b82 */ /* 0x000ea20000000800 */
[----:B------:R-:W-:Y:S01]  /*14a00*/  IMAD.MOV.U32 R5, RZ, RZ, R11 ;  /* 0x000000ffff057224 */ /* 0x000fe200078e000b */
[----:B------:R-:W-:Y:S01]  /*14a10*/  ULDC UR4, c[0x0][0x9dc] ;  /* 0x0002770000047ab9 */ /* 0x000fe20000000800 */
[----:B------:R-:W-:-:S05]  /*14a20*/  VIADD R2, R2, 0x7f ;  /* 0x0000007f02027836 */ /* 0x000fca0000000000 */
[----:B------:R-:W3:Y:S01]  /*14a30*/  @P1 LDC R6, c[0x0][0x450] ;  /* 0x00011400ff061b82 */ /* 0x000ee20000000800 */
[----:B--2---:R-:W-:-:S05]  /*14a40*/  @P1 IMAD.HI.U32 R4, R11, R4, RZ ;  /* 0x000000040b041227 */ /* 0x004fca00078e00ff */
[----:B---3--:R-:W-:-:S04]  /*14a50*/  @P1 SHF.R.U32.HI R5, RZ, R6, R4 ;  /* 0x00000006ff051219 */ /* 0x008fc80000011604 */
[----:B------:R-:W-:Y:S02]  /*14a60*/  IADD3 R6, R5, R0, -R10 ;  /* 0x0000000005067210 */ /* 0x000fe40007ffe80a */
[----:B------:R-:W-:-:S04]  /*14a70*/  SHF.R.S32.HI R0, RZ, 0x1f, R2 ;  /* 0x0000001fff007819 */ /* 0x000fc80000011402 */
[----:B------:R-:W-:Y:S01]  /*14a80*/  LEA.HI R0, R0, R2, RZ, 0x7 ;  /* 0x0000000200007211 */ /* 0x000fe200078f38ff */
[----:B------:R-:W-:-:S03]  /*14a90*/  VIADD R2, R6, -UR4 ;  /* 0x8000000406027c36 */ /* 0x000fc60008000000 */
[----:B------:R-:W-:-:S04]  /*14aa0*/  SHF.R.S32.HI R4, RZ, 0x7, R0 ;  /* 0x00000007ff047819 */ /* 0x000fc80000011400 */
[----:B------:R-:W-:Y:S01]  /*14ab0*/  VIMNMX R0, R9, R4, PT ;  /* 0x0000000409007248 */ /* 0x000fe20003fe0100 */
[----:B------:R2:W-:Y:S01]  /*14ac0*/  STL [R1+0x54], R4 ;  /* 0x0000540401007387 */ /* 0x0005e20000100800 */
[----:B------:R-:W-:Y:S05]  /*14ad0*/  @!P2 BRA `(.L_x_1293) ;  /* 0x000000000044a947 */ /* 0x000fea0003800000 */
[----:B------:R-:W-:Y:S01]  /*14ae0*/  ISETP.GT.AND P0, PT, R6, -0x1, PT ;  /* 0xffffffff0600780c */ /* 0x000fe20003f04270 */
[----:B------:R-:W-:-:S12]  /*14af0*/  BSSY B0, `(.L_x_1294) ;  /* 0x000000d000007945 */ /* 0x000fd80003800000 */
[----:B------:R-:W-:Y:S05]  /*14b00*/  @P0 BRA `(.L_x_1295) ;  /* 0x00000000001c0947 */ /* 0x000fea0003800000 */
[----:B------:R-:W-:Y:S02]  /*14b10*/  ISETP.NE.AND P0, PT, R3, 0x1, PT ;  /* 0x000000010300780c */ /* 0x000fe40003f05270 */
[----:B------:R-:W-:-:S11]  /*14b20*/  LOP3.LUT R6, RZ, R6, RZ, 0x33, !PT ;  /* 0x00000006ff067212 */ /* 0x000fd600078e33ff */
[----:B--2---:R-:W2:Y:S02]  /*14b30*/  @P0 LDC.64 R4, c[0x0][0x9e8] ;  /* 0x00027a00ff040b82 */ /* 0x004ea40000000a00 */
[----:B--2---:R-:W-:-:S05]  /*14b40*/  @P0 IMAD.HI.U32 R4, R6, R4, RZ ;  /* 0x0000000406040227 */ /* 0x004fca00078e00ff */
[----:B------:R-:W-:-:S04]  /*14b50*/  @P0 SHF.R.U32.HI R6, RZ, R5, R4 ;  /* 0x00000005ff060219 */ /* 0x000fc80000011604 */
[----:B------:R-:W-:Y:S01]  /*14b60*/  LOP3.LUT R6, RZ, R6, RZ, 0x33, !PT ;  /* 0x00000006ff067212 */ /* 0x000fe200078e33ff */
[----:B------:R-:W-:Y:S06]  /*14b70*/  BRA `(.L_x_1296) ;  /* 0x0000000000107947 */ /* 0x000fec0003800000 */
.L_x_1295:
[----:B------:R-:W-:-:S13]  /*14b80*/  ISETP.NE.AND P0, PT, R3, 0x1, PT ;  /* 0x000000010300780c */ /* 0x000fda0003f05270 */
[----:B--2---:R-:W2:Y:S02]  /*14b90*/  @P0 LDC.64 R4, c[0x0][0x9e8] ;  /* 0x00027a00ff040b82 */ /* 0x004ea40000000a00 */
[----:B--2---:R-:W-:-:S05]  /*14ba0*/  @P0 IMAD.HI.U32 R4, R6, R4, RZ ;  /* 0x0000000406040227 */ /* 0x004fca00078e00ff */
[----:B------:R-:W-:-:S07]  /*14bb0*/  @P0 SHF.R.U32.HI R6, RZ, R5, R4 ;  /* 0x00000005ff060219 */ /* 0x000fce0000011604 */
.L_x_1296:
[----:B------:R-:W-:Y:S05]  /*14bc0*/  BSYNC B0 ;  /* 0x0000000000007941 */ /* 0x000fea0003800000 */
.L_x_1294:
[----:B------:R-:W-:-:S05]  /*14bd0*/  IMAD R3, R6, R3, RZ ;  /* 0x0000000306037224 */ /* 0x000fca00078e02ff */
[----:B------:R-:W-:-:S07]  /*14be0*/  VIMNMX R2, R2, R3, !PT ;  /* 0x0000000302027248 */ /* 0x000fce0007fe0100 */
.L_x_1293:
[----:B------:R-:W-:Y:S01]  /*14bf0*/  SHF.R.S32.HI R3, RZ, 0x1f, R2 ;  /* 0x0000001fff037819 */ /* 0x000fe20000011402 */
[----:B------:R-:W-:Y:S01]  /*14c00*/  IMAD.MOV.U32 R5, RZ, RZ, RZ ;  /* 0x000000ffff057224 */ /* 0x000fe200078e00ff */
[----:B--2---:R-:W-:Y:S01]  /*14c10*/  SHF.R.U32.HI R4, RZ, 0x10, R7 ;  /* 0x00000010ff047819 */ /* 0x004fe20000011607 */
[----:B------:R-:W-:Y:S01]  /*14c20*/  BSSY B0, `(.L_x_1297) ;  /* 0x0000029000007945 */ /* 0x000fe20003800000 */
[----:B------:R-:W-:Y:S01]  /*14c30*/  LEA.HI R3, R3, R2, RZ, 0x7 ;  /* 0x0000000203037211 */ /* 0x000fe200078f38ff */
[----:B01----:R-:W-:Y:S01]  /*14c40*/  IMAD.MOV.U32 R10, RZ, RZ, R5 ;  /* 0x000000ffff0a7224 */ /* 0x003fe200078e0005 */
[----:B------:R-:W-:Y:S02]  /*14c50*/  ISETP.NE.AND P0, PT, R4, RZ, PT ;  /* 0x000000ff0400720c */ /* 0x000fe40003f05270 */
[----:B------:R-:W-:Y:S02]  /*14c60*/  SHF.R.S32.HI R3, RZ, 0x7, R3 ;  /* 0x00000007ff037819 */ /* 0x000fe40000011403 */
[----:B------:R-:W-:-:S02]  /*14c70*/  LOP3.LUT R8, R7, 0xff, RZ, 0xc0, !PT ;  /* 0x000000ff07087812 */ /* 0x000fc400078ec0ff */
[----:B------:R-:W-:-:S04]  /*14c80*/  VIMNMX R9, RZ, R3, !PT ;  /* 0x00000003ff097248 */ /* 0x000fc80007fe0100 */
[----:B------:R-:W-:Y:S01]  /*14c90*/  ISETP.GT.AND P1, PT, R0, R9, PT ;  /* 0x000000090000720c */ /* 0x000fe20003f24270 */
[----:B------:R0:W-:Y:S02]  /*14ca0*/  STL [R1+0x34], R9 ;  /* 0x0000340901007387 */ /* 0x0001e40000100800 */
[----:B------:R-:W1:Y:S02]  /*14cb0*/  @!P0 LDC R4, c[0x0][0x9f0] ;  /* 0x00027c00ff048b82 */ /* 0x000e640000000800 */
[----:B------:R0:W-:Y:S04]  /*14cc0*/  STL [R1+0x38], R5 ;  /* 0x0000380501007387 */ /* 0x0001e80000100800 */
[----:B------:R0:W-:Y:S04]  /*14cd0*/  STL [R1+0x50], R8 ;  /* 0x0000500801007387 */ /* 0x0001e80000100800 */
[----:B------:R-:W-:Y:S05]  /*14ce0*/  @!P1 BRA `(.L_x_1298) ;  /* 0x0000000000709947 */ /* 0x000fea0003800000 */
[-C--:B01----:R-:W-:Y:S02]  /*14cf0*/  IABS R5, R4.reuse ;  /* 0x0000000400057213 */ /* 0x083fe40000000000 */
[----:B------:R-:W-:Y:S02]  /*14d00*/  IABS R7, R4 ;  /* 0x0000000400077213 */ /* 0x000fe40000000000 */
[----:B------:R-:W0:Y:S03]  /*14d10*/  I2F.RP R2, R5 ;  /* 0x0000000500027306 */ /* 0x000e260000209400 */
[----:B------:R-:W-:-:S05]  /*14d20*/  IMAD.MOV R7, RZ, RZ, -R7 ;  /* 0x000000ffff077224 */ /* 0x000fca00078e0a07 */
[----:B0-----:R-:W0:Y:S02]  /*14d30*/  MUFU.RCP R2, R2 ;  /* 0x0000000200027308 */ /* 0x001e240000001000 */
[----:B0-----:R-:W-:-:S06]  /*14d40*/  VIADD R2, R2, 0xffffffe ;  /* 0x0ffffffe02027836 */ /* 0x001fcc0000000000 */
[----:B------:R-:W0:Y:S02]  /*14d50*/  F2I.FTZ.U32.TRUNC.NTZ R3, R2 ;  /* 0x0000000200037305 */ /* 0x000e24000021f000 */
[----:B0-----:R-:W-:-:S04]  /*14d60*/  IMAD.MOV R2, RZ, RZ, -R3 ;  /* 0x000000ffff027224 */ /* 0x001fc800078e0a03 */
[----:B------:R-:W-:Y:S02]  /*14d70*/  IMAD R6, R2, R5, RZ ;  /* 0x0000000502067224 */ /* 0x000fe400078e02ff */
[----:B------:R-:W-:-:S04]  /*14d80*/  IMAD.MOV.U32 R2, RZ, RZ, RZ ;  /* 0x000000ffff027224 */ /* 0x000fc800078e00ff */
[----:B------:R-:W-:Y:S01]  /*14d90*/  IMAD.HI.U32 R6, R3, R6, R2 ;  /* 0x0000000603067227 */ /* 0x000fe200078e0002 */
[----:B------:R-:W-:-:S05]  /*14da0*/  IADD3 R3, R4, -0x1, R0 ;  /* 0xffffffff04037810 */ /* 0x000fca0007ffe000 */
[----:B------:R-:W-:-:S05]  /*14db0*/  IMAD.IADD R3, R3, 0x1, -R9 ;  /* 0x0000000103037824 */ /* 0x000fca00078e0a09 */
[----:B------:R-:W-:Y:S02]  /*14dc0*/  IABS R2, R3 ;  /* 0x0000000300027213 */ /* 0x000fe40000000000 */
[----:B------:R-:W-:-:S03]  /*14dd0*/  LOP3.LUT R3, R3, R4, RZ, 0x3c, !PT ;  /* 0x0000000403037212 */ /* 0x000fc600078e3cff */
        /* <DEDUP_REMOVED lines=13> */
.L_x_1298:
[----:B------:R-:W-:Y:S05]  /*14eb0*/  BSYNC B0 ;  /* 0x0000000000007941 */ /* 0x000fea0003800000 */
.L_x_1297:
[----:B------:R-:W-:Y:S01]  /*14ec0*/  IMAD.MOV.U32 R3, RZ, RZ, R10 ;  /* 0x000000ffff037224 */ /* 0x000fe200078e000a */
[----:B------:R-:W-:Y:S03]  /*14ed0*/  BSSY B7, `(.L_x_1299) ;  /* 0x00003cf000077945 */ /* 0x000fe60003800000 */
[----:B------:R-:W-:-:S05]  /*14ee0*/  IMAD R2, R8, R3, R9 ;  /* 0x0000000308027224 */ /* 0x000fca00078e0209 */
[----:B------:R-:W-:Y:S01]  /*14ef0*/  VIADDMNMX R0, R2, R3, R0, PT ;  /* 0x0000000302007246 */ /* 0x000fe20003800100 */
        /* <DEDUP_REMOVED lines=8> */
[----:B0-----:R-:W0:Y:S01]  /*14f80*/  S2R R5, SR_LANEID ;  /* 0x0000000000057919 */ /* 0x001e220000000000 */
[----:B------:R-:W-:Y:S01]  /*14f90*/  VOTEU.ANY UR4, UPT, PT ;  /* 0x0000000000047886 */ /* 0x000fe200038e0100 */
[----:B------:R-:W3:Y:S01]  /*14fa0*/  LDC.64 R2, c[0x0][0xc60] ;  /* 0x00031800ff027b82 */ /* 0x000ee20000000a00 */
[----:B------:R-:W0:Y:S02]  /*14fb0*/  FLO.U32 R0, UR4 ;  /* 0x0000000400007d00 */ /* 0x000e2400080e0000 */
[----:B0-----:R-:W-:-:S06]  /*14fc0*/  ISETP.EQ.U32.AND P0, PT, R0, R5, PT ;  /* 0x000000050000720c */ /* 0x001fcc0003f02070 */
[----:B------:R-:W3:Y:S07]  /*14fd0*/  POPC R5, UR4 ;  /* 0x0000000400057d09 */ /* 0x000eee0008000000 */
[----:B---3--:R-:W3:Y:S01]  /*14fe0*/  @P0 ATOMG.E.ADD.STRONG.GPU PT, R3, desc[UR52][R2.64], R5 ;  /* 0x00000005020309a8 */ /* 0x008ee200081ee1f4 */
[----:B-1----:R-:W0:Y:S02]  /*14ff0*/  S2R R4, SR_LTMASK ;  /* 0x0000000000047919 */ /* 0x002e240000003900 */
[----:B0-----:R-:W-:-:S04]  /*15000*/  LOP3.LUT R4, R4, UR4, RZ, 0xc0, !PT ;  /* 0x0000000404047c12 */ /* 0x001fc8000f8ec0ff */
[----:B------:R-:W0:Y:S01]  /*15010*/  POPC R7, R4 ;  /* 0x0000000400077309 */ /* 0x000e220000000000 */
[----:B---3--:R-:W0:Y:S02]  /*15020*/  SHFL.IDX PT, R0, R3, R0, 0x1f ;  /* 0x00001f0003007589 */ /* 0x008e2400000e0000 */
[----:B0-----:R-:W-:-:S05]  /*15030*/  IADD3 R0, R0, UR37, R7 ;  /* 0x0000002500007c10 */ /* 0x001fca000fffe007 */
[----:B------:R4:W-:Y:S01]  /*15040*/  STL [R1], R0 ;  /* 0x0000000001007387 */ /* 0x0009e20000100800 */
[----:B------:R-:W-:Y:S05]  /*15050*/  BRA `(.L_x_1301) ;  /* 0x0000003800d87947 */ /* 0x000fea0003800000 */
.L_x_1300:
        /* <DEDUP_REMOVED lines=8> */
[----:B-1----:R-:W-:Y:S02]  /*150e0*/  IMAD.U32 R4, RZ, RZ, UR6 ;  /* 0x00000006ff047e24 */ /* 0x002fe4000f8e00ff */
[----:B------:R-:W1:Y:S01]  /*150f0*/  LDC.64 R2, c[0x4][R2] ;  /* 0x0100000002027b82 */ /* 0x000e620000000a00 */
[----:B0-----:R-:W-:Y:S02]  /*15100*/  IMAD.U32 R5, RZ, RZ, UR7 ;  /* 0x00000007ff057e24 */ /* 0x001fe4000f8e00ff */
[----:B------:R-:W-:Y:S02]  /*15110*/  IMAD.U32 R6, RZ, RZ, UR8 ;  /* 0x00000008ff067e24 */ /* 0x000fe4000f8e00ff */
[----:B------:R-:W-:-:S02]  /*15120*/  IMAD.U32 R7, RZ, RZ, UR9 ;  /* 0x00000009ff077e24 */ /* 0x000fc4000f8e00ff */
[----:B--2---:R-:W-:Y:S02]  /*15130*/  IMAD.U32 R10, RZ, RZ, UR4 ;  /* 0x00000004ff0a7e24 */ /* 0x004fe4000f8e00ff */
[----:B------:R-:W-:Y:S02]  /*15140*/  IMAD.U32 R11, RZ, RZ, UR5 ;  /* 0x00000005ff0b7e24 */ /* 0x000fe4000f8e00ff */
[----:B------:R-:W-:Y:S02]  /*15150*/  IMAD.MOV.U32 R8, RZ, RZ, 0x70 ;  /* 0x00000070ff087424 */ /* 0x000fe400078e00ff */
[----:B------:R-:W-:Y:S02]  /*15160*/  IMAD.MOV.U32 R12, RZ, RZ, 0x1 ;  /* 0x00000001ff0c7424 */ /* 0x000fe400078e00ff */
[----:B------:R-:W-:-:S07]  /*15170*/  IMAD.MOV.U32 R13, RZ, RZ, RZ ;  /* 0x000000ffff0d7224 */ /* 0x000fce00078e00ff */
[----:B------:R-:W-:-:S07]  /*15180*/  LEPC R20, `(.L_x_1303) ;  /* 0x000000001014794e */ /* 0x000fce0000000000 */
[----:B-1----:R-:W-:Y:S05]  /*15190*/  CALL.ABS.NOINC R2 ;  /* 0x0000000002007343 */ /* 0x002fea0003c00000 */
.L_x_1303:
[----:B------:R-:W-:Y:S05]  /*151a0*/  BSYNC B6 ;  /* 0x0000000000067941 */ /* 0x000fea0003800000 */
.L_x_1302:
        /* <DEDUP_REMOVED lines=9> */
[----:B-1----:R-:W-:Y:S02]  /*15240*/  IMAD.U32 R4, RZ, RZ, UR6 ;  /* 0x00000006ff047e24 */ /* 0x002fe4000f8e00ff */
[----:B0-----:R-:W-:Y:S02]  /*15250*/  IMAD.U32 R5, RZ, RZ, UR7 ;  /* 0x00000007ff057e24 */ /* 0x001fe4000f8e00ff */
[----:B------:R-:W-:Y:S02]  /*15260*/  IMAD.U32 R6, RZ, RZ, UR8 ;  /* 0x00000008ff067e24 */ /* 0x000fe4000f8e00ff */
[----:B------:R-:W-:-:S02]  /*15270*/  IMAD.U32 R7, RZ, RZ, UR9 ;  /* 0x00000009ff077e24 */ /* 0x000fc4000f8e00ff */
[----:B--2---:R-:W-:Y:S02]  /*15280*/  IMAD.U32 R10, RZ, RZ, UR4 ;  /* 0x00000004ff0a7e24 */ /* 0x004fe4000f8e00ff */
[----:B------:R-:W-:Y:S02]  /*15290*/  IMAD.U32 R11, RZ, RZ, UR5 ;  /* 0x00000005ff0b7e24 */ /* 0x000fe4000f8e00ff */
[----:B------:R-:W-:Y:S02]  /*152a0*/  IMAD.MOV.U32 R8, RZ, RZ, 0x70 ;  /* 0x00000070ff087424 */ /* 0x000fe400078e00ff */
[----:B------:R-:W-:Y:S02]  /*152b0*/  IMAD.MOV.U32 R12, RZ, RZ, 0x1 ;  /* 0x00000001ff0c7424 */ /* 0x000fe400078e00ff */
[----:B---3--:R-:W-:-:S07]  /*152c0*/  IMAD.MOV.U32 R13, RZ, RZ, RZ ;  /* 0x000000ffff0d7224 */ /* 0x008fce00078e00ff */
[----:B------:R-:W-:-:S07]  /*152d0*/  LEPC R20, `(.L_x_1306) ;  /* 0x000000001014794e */ /* 0x000fce0000000000 */
[----:B----4-:R-:W-:Y:S05]  /*152e0*/  CALL.ABS.NOINC R2 ;  /* 0x0000000002007343 */ /* 0x010fea0003c00000 */
.L_x_1306:
        /* <DEDUP_REMOVED lines=15> */
.L_x_1305:
[----:B------:R-:W-:Y:S05]  /*153e0*/  BSYNC B6 ;  /* 0x0000000000067941 */ /* 0x000fea0003800000 */
.L_x_1304:
[----:B------:R-:W3:Y:S01]  /*153f0*/  LDL R0, [R1+0xc] ;  /* 0x00000c0001007983 */ /* 0x000ee20000100800 */
[----:B------:R-:W-:Y:S02]  /*15400*/  ULDC.64 UR4, c[0x0][0x9f8] ;  /* 0x00027e0000047ab9 */ /* 0x000fe40000000a00 */
[----:B------:R-:W-:Y:S01]  /*15410*/  ISETP.NE.U32.AND P0, PT, RZ, UR4, PT ;  /* 0x00000004ff007c0c */ /* 0x000fe2000bf05070 */
[----:B------:R-:W4:Y:S03]  /*15420*/  LDL R17, [R1+0x30] ;  /* 0x0000300001117983 */ /* 0x000f260000100800 */
[----:B------:R-:W-:Y:S01]  /*15430*/  ISETP.NE.AND.EX P0, PT, RZ, UR5, PT, P0 ;  /* 0x00000005ff007c0c */ /* 0x000fe2000bf05300 */
[----:B------:R-:W-:-:S12]  /*15440*/  ULDC.64 UR4, c[0x0][0xa08] ;  /* 0x0002820000047ab9 */ /* 0x000fd80000000a00 */
[----:B------:R-:W5:Y:S01]  /*15450*/  @P0 LDC.64 R2, c[0x0][0x9f8] ;  /* 0x00027e00ff020b82 */ /* 0x000f620000000a00 */
[----:B---3--:R-:W-:Y:S02]  /*15460*/  IMAD.MOV.U32 R7, RZ, RZ, R0 ;  /* 0x000000ffff077224 */ /* 0x008fe400078e0000 */
[----:B-----5:R-:W-:-:S05]  /*15470*/  @P0 IMAD.WIDE R2, R0, 0x4, R2 ;  /* 0x0000000400020825 */ /* 0x020fca00078e0202 */
[----:B------:R3:W0:Y:S01]  /*15480*/  @P0 LDG.E R7, desc[UR52][R2.64] ;  /* 0x0000003402070981 */ /* 0x000622000c1e1900 */
[----:B----4-:R-:W-:Y:S01]  /*15490*/  VIADD R0, R17, 0xffffffff ;  /* 0xffffffff11007836 */ /* 0x010fe20000000000 */
[----:B---3--:R-:W3:Y:S02]  /*154a0*/  LDC.64 R2, c[0x0][0x418] ;  /* 0x00010600ff027b82 */ /* 0x008ee40000000a00 */
[----:B---3--:R-:W-:Y:S01]  /*154b0*/  LOP3.LUT P0, RZ, R2, UR4, RZ, 0xfc, !PT ;  /* 0x0000000402ff7c12 */ /* 0x008fe2000f80fcff */
[----:B------:R-:W-:-:S03]  /*154c0*/  UMOV UR4, 0xffffffff ;  /* 0xffffffff00047882 */ /* 0x000fc60000000000 */
[----:B------:R-:W-:Y:S02]  /*154d0*/  LOP3.LUT P0, RZ, R3, UR5, RZ, 0xfc, P0 ;  /* 0x0000000503ff7c12 */ /* 0x000fe4000800fcff */
[----:B0-----:R-:W-:Y:S01]  /*154e0*/  SHF.R.S32.HI R8, RZ, 0x1f, R7 ;  /* 0x0000001fff087819 */ /* 0x001fe20000011407 */
[----:B------:R0:W-:Y:S01]  /*154f0*/  STL [R1+0x8], R7 ;  /* 0x0000080701007387 */ /* 0x0001e20000100800 */
[----:B------:R-:W-:-:S03]  /*15500*/  SEL R17, R7, RZ, !P0 ;  /* 0x000000ff07117207 */ /* 0x000fc60004000000 */
[----:B------:R0:W-:Y:S01]  /*15510*/  STL [R1+0x1c], R8 ;  /* 0x00001c0801007387 */ /* 0x0001e20000100800 */
[----:B------:R-:W-:Y:S05]  /*15520*/  BRA.DIV UR4, `(.L_x_1307) ;  /* 0x0000004e04e07947 */ /* 0x000fea000b800000 */
[----:B-1----:R-:W1:Y:S02]  /*15530*/  S2R R4, SR_TID.X ;  /* 0x0000000000047919 */ /* 0x002e640000002100 */
[----:B-1----:R-:W-:-:S04]  /*15540*/  SHF.R.U32.HI R4, RZ, 0x5, R4 ;  /* 0x00000005ff047819 */ /* 0x002fc80000011604 */
[----:B------:R-:W-:-:S05]  /*15550*/  LOP3.LUT R4, R4, 0x3, RZ, 0xc0, !PT ;  /* 0x0000000304047812 */ /* 0x000fca00078ec0ff */
[----:B------:R1:W3:Y:S02]  /*15560*/  SHFL.IDX PT, R14, R4, RZ, 0x1f ;  /* 0x00001fff040e7589 */ /* 0x0002e400000e0000 */
.L_x_1410:
[----:B-1----:R-:W4:Y:S01]  /*15570*/  LDL.LU R4, [R1+0x18] ;  /* 0x0000180001047983 */ /* 0x002f220000300800 */
[----:B------:R-:W-:Y:S02]  /*15580*/  PLOP3.LUT P1, PT, PT, PT, PT, 0x8, 0x0 ;  /* 0x000000000000781c */ /* 0x000fe40003f2e170 */
[----:B---3--:R-:W-:Y:S01]  /*15590*/  ISETP.NE.AND P0, PT, R14, RZ, PT ;  /* 0x000000ff0e00720c */ /* 0x008fe20003f05270 */
[----:B------:R1:W-:Y:S01]  /*155a0*/  STL [R1+0x4], R0 ;  /* 0x0000040001007387 */ /* 0x0003e20000100800 */
[----:B----4-:R-:W-:-:S09]  /*155b0*/  LOP3.LUT R4, R4, 0xfffffffe, RZ, 0xc0, !PT ;  /* 0xfffffffe04047812 */ /* 0x010fd200078ec0ff */
[----:B------:R-:W-:-:S05]  /*155c0*/  @P1 LOP3.LUT R4, R4, 0x1, RZ, 0xfc, !PT ;  /* 0x0000000104041812 */ /* 0x000fca00078efcff */
[----:B------:R1:W-:Y:S01]  /*155d0*/  STL [R1+0x18], R4 ;  /* 0x0000180401007387 */ /* 0x0003e20000100800 */
[----:B------:R-:W-:Y:S05]  /*155e0*/  @P0 BRA `(.L_x_1308) ;  /* 0x0000000400200947 */ /* 0x000fea0003800000 */
[----:B------:R-:W-:-:S03]  /*155f0*/  UMOV UR4, 0xffffffff ;  /* 0xffffffff00047882 */ /* 0x000fc60000000000 */
[----:B------:R-:W-:Y:S05]  /*15600*/  BRA.DIV UR4, `(.L_x_1309) ;  /* 0x0000004e04dc7947 */ /* 0x000fea000b800000 */
[----:B------:R-:W-:-:S13]  /*15610*/  ELECT P6, URZ, PT ;  /* 0x00000000003f782f */ /* 0x000fda00038c0000 */
.L_x_1413:
[----:B------:R-:W-:Y:S05]  /*15620*/  @!P6 BRA `(.L_x_1308) ;  /* 0x000000040010e947 */ /* 0x000fea0003800000 */
[----:B------:R-:W-:-:S04]  /*15630*/  ISETP.NE.U32.AND P0, PT, R2, RZ, PT ;  /* 0x000000ff0200720c */ /* 0x000fc80003f05070 */
[----:B------:R-:W-:-:S13]  /*15640*/  ISETP.NE.AND.EX P0, PT, R3, RZ, PT, P0 ;  /* 0x000000ff0300720c */ /* 0x000fda0003f05300 */
[----:B------:R-:W-:Y:S05]  /*15650*/  @!P0 BRA `(.L_x_1310) ;  /* 0x0000000000508947 */ /* 0x000fea0003800000 */
[----:B------:R-:W3:Y:S01]  /*15660*/  LDC R6, c[0x0][0x43c] ;  /* 0x00010f00ff067b82 */ /* 0x000ee20000000800 */
[----:B------:R-:W-:Y:S01]  /*15670*/  IMAD.MOV.U32 R9, RZ, RZ, R0 ;  /* 0x000000ffff097224 */ /* 0x000fe200078e0000 */
[----:B------:R-:W-:-:S03]  /*15680*/  ULDC.64 UR4, c[0x0][0x428] ;  /* 0x00010a0000047ab9 */ /* 0x000fc60000000a00 */
[----:B-1----:R-:W-:Y:S01]  /*15690*/  IMAD.MOV.U32 R0, RZ, RZ, R9 ;  /* 0x000000ffff007224 */ /* 0x002fe200078e0009 */
[----:B---3--:R-:W-:-:S13]  /*156a0*/  ISETP.NE.AND P0, PT, R6, 0x1, PT ;  /* 0x000000010600780c */ /* 0x008fda0003f05270 */
[----:B------:R-:W1:Y:S02]  /*156b0*/  @P0 LDC.64 R4, c[0x0][0x440] ;  /* 0x00011000ff040b82 */ /* 0x000e640000000a00 */
[----:B-1----:R-:W-:-:S05]  /*156c0*/  @P0 IMAD.HI.U32 R4, R9, R4, RZ ;  /* 0x0000000409040227 */ /* 0x002fca00078e00ff */
        /* <DEDUP_REMOVED lines=13> */
.L_x_1310:
[----:B---3--:R-:W3:Y:S01]  /*157a0*/  LDL R2, [R1+0x10] ;  /* 0x0000100001027983 */ /* 0x008ee20000100800 */
[----:B-1----:R-:W-:Y:S01]  /*157b0*/  IMAD R0, R19, 0x8, R18 ;  /* 0x0000000813007824 */ /* 0x002fe200078e0212 */
[----:B---3--:R-:W-:-:S04]  /*157c0*/  SHF.L.U32 R2, R2, 0x1f, RZ ;  /* 0x0000001f02027819 */ /* 0x008fc800000006ff */
[----:B------:R-:W1:Y:S02]  /*157d0*/  SYNCS.PHASECHK.TRANS64.TRYWAIT P0, [R0+URZ+0x28840], R2 ;  /* 0x02884002000075a7 */ /* 0x000e64000800017f */
[----:B-1----:R-:W-:Y:S05]  /*157e0*/  @!P0 BRA `(.L_x_1311) ;  /* 0x0000004c00848947 */ /* 0x002fea0003800000 */
.L_x_1414:
[----:B------:R-:W3:Y:S02]  /*157f0*/  S2R R3, SR_TID.X ;  /* 0x0000000000037919 */ /* 0x000ee40000002100 */
[----:B---3--:R-:W-:-:S04]  /*15800*/  LOP3.LUT R3, R3, 0x7f, RZ, 0xc0, !PT ;  /* 0x0000007f03037812 */ /* 0x008fc800078ec0ff */
[----:B------:R-:W-:-:S13]  /*15810*/  ISETP.NE.AND P0, PT, R3, RZ, PT ;  /* 0x000000ff0300720c */ /* 0x000fda0003f05270 */
        /* <DEDUP_REMOVED lines=8> */
.L_x_1312:
[----:B------:R-:W3:Y:S04]  /*158a0*/  LDL R4, [R1+0x4] ;  /* 0x0000040001047983 */ /* 0x000ee80000100800 */
[----:B------:R-:W4:Y:S04]  /*158b0*/  LDL R3, [R1+0x14] ;  /* 0x0000140001037983 */ /* 0x000f280000100800 */
[----:B-1----:R-:W2:Y:S01]  /*158c0*/  LDL.LU R2, [R1+0x18] ;  /* 0x0000180001027983 */ /* 0x002ea20000300800 */
        /* <DEDUP_REMOVED lines=14> */
[----:B---3--:R-:W-:Y:S02]  /*159b0*/  R2UR UR11, R4 ;  /* 0x00000000040b72ca */ /* 0x008fe400000e0000 */
[----:B----4-:R-:W-:Y:S02]  /*159c0*/  R2UR UR5, R3 ;  /* 0x00000000030572ca */ /* 0x010fe400000e0000 */
[----:B--2---:R-:W-:-:S04]  /*159d0*/  LOP3.LUT R2, R2, 0xfffffffe, RZ, 0xc0, !PT ;  /* 0xfffffffe02027812 */ /* 0x004fc800078ec0ff */
[----:B------:R-:W-:-:S07]  /*159e0*/  @P0 LOP3.LUT R2, R2, 0x1, RZ, 0xfc, !PT ;  /* 0x0000000102020812 */ /* 0x000fce00078efcff */
[----:B------:R-:W-:Y:S01]  /*159f0*/  ULEA UR11, UR11, UR5, 0x7 ;  /* 0x000000050b0b7291 */ /* 0x000fe2000f8e383f */
[----:B------:R3:W-:Y:S01]  /*15a00*/  STL [R1+0x18], R2 ;  /* 0x0000180201007387 */ /* 0x0007e20000100800 */
[----:B------:R-:W-:-:S09]  /*15a10*/  UIADD3.X UR5, URZ, UR39, URZ, UP0, !UPT ;  /* 0x000000273f057290 */ /* 0x000fd200087fe43f */
[----:B------:R1:W-:Y:S02]  /*15a20*/  UTMALDG.4D [UR8], [UR4], desc[UR6] ;  /* 0x00000608040075b4 */ /* 0x0003e40008019000 */
[----:B-1----:R-:W-:Y:S01]  /*15a30*/  UMOV UR8, UR14 ;  /* 0x0000000e00087c82 */ /* 0x002fe20008000000 */
[----:B------:R-:W-:Y:S02]  /*15a40*/  UMOV UR10, UR15 ;  /* 0x0000000f000a7c82 */ /* 0x000fe40008000000 */
[----:B------:R3:W-:Y:S02]  /*15a50*/  UTMALDG.4D [UR8], [UR4], desc[UR6] ;  /* 0x00000608040075b4 */ /* 0x0007e40008019000 */
[----:B---3--:R-:W-:Y:S01]  /*15a60*/  NOP ;  /* 0x0000000000007918 */ /* 0x008fe20000000000 */
.L_x_1308:
[----:B------:R-:W1:Y:S01]  /*15a70*/  LDL.LU R3, [R1+0x3c] ;  /* 0x00003c0001037983 */ /* 0x000e620000300800 */
[----:B------:R-:W-:Y:S05]  /*15a80*/  WARPSYNC.ALL ;  /* 0x0000000000007948 */ /* 0x000fea0003800000 */
[----:B------:R-:W-:Y:S01]  /*15a90*/  ULDC.64 UR4, c[0x0][0x298] ;  /* 0x0000a60000047ab9 */ /* 0x000fe20000000a00 */
[----:B------:R-:W-:Y:S01]  /*15aa0*/  BSSY B6, `(.L_x_1313) ;  /* 0x000001c000067945 */ /* 0x000fe20003800000 */
[----:B------:R-:W-:Y:S01]  /*15ab0*/  BAR.SYNC.DEFER_BLOCKING 0x8, 0x180 ;  /* 0x0206000000007b1d */ /* 0x000fe20000010000 */
[----:B-1----:R-:W-:Y:S01]  /*15ac0*/  SHF.R.S32.HI R0, RZ, 0x1f, R3 ;  /* 0x0000001fff007819 */ /* 0x002fe20000011403 */
[----:B------:R-:W-:-:S04]  /*15ad0*/  IMAD.WIDE.U32 R4, R3, UR4, RZ ;  /* 0x0000000403047c25 */ /* 0x000fc8000f8e00ff */
[----:B------:R-:W-:Y:S01]  /*15ae0*/  IMAD R2, R0, UR4, RZ ;  /* 0x0000000400027c24 */ /* 0x000fe2000f8e02ff */
[----:B------:R1:W-:Y:S01]  /*15af0*/  STL.64 [R1+0x48], R4 ;  /* 0x0000480401007387 */ /* 0x0003e20000100a00 */
[----:B------:R-:W-:Y:S02]  /*15b00*/  VIADD R0, R18, 0x10400 ;  /* 0x0001040012007836 */ /* 0x000fe40000000000 */
[----:B------:R-:W-:-:S03]  /*15b10*/  IMAD R2, R3, UR5, R2 ;  /* 0x0000000503027c24 */ /* 0x000fc6000f8e0202 */
[----:B------:R-:W-:Y:S01]  /*15b20*/  LOP3.LUT P0, RZ, R0, 0x3ff, RZ, 0xc0, !PT ;  /* 0x000003ff00ff7812 */ /* 0x000fe2000780c0ff */
[----:B------:R-:W-:-:S05]  /*15b30*/  IMAD.IADD R0, R5, 0x1, R2 ;  /* 0x0000000105007824 */ /* 0x000fca00078e0202 */
[----:B------:R1:W-:Y:S07]  /*15b40*/  STL [R1+0x3c], R0 ;  /* 0x00003c0001007387 */ /* 0x0003ee0000100800 */
[----:B------:R-:W-:Y:S05]  /*15b50*/  @!P0 BRA `(.L_x_1314) ;  /* 0x0000000000408947 */ /* 0x000fea0003800000 */
[----:B------:R-:W-:Y:S01]  /*15b60*/  MOV R2, 0x0 ;  /* 0x0000000000027802 */ /* 0x000fe20000000f00 */
[----:B------:R-:W-:Y:S01]  /*15b70*/  ULDC.64 UR4, c[0x4][0xa0] ;  /* 0x0100280000047ab9 */ /* 0x000fe20000000a00 */
[----:B------:R-:W-:Y:S01]  /*15b80*/  ULDC.64 UR6, c[0x4][0xa8] ;  /* 0x01002a0000067ab9 */ /* 0x000fe20000000a00 */
[----:B------:R-:W-:Y:S01]  /*15b90*/  ULDC.64 UR8, c[0x4][0x20] ;  /* 0x0100080000087ab9 */ /* 0x000fe20000000a00 */
[----:B-1----:R-:W-:Y:S02]  /*15ba0*/  IMAD.U32 R4, RZ, RZ, UR4 ;  /* 0x00000004ff047e24 */ /* 0x002fe4000f8e00ff */
[----:B------:R-:W1:Y:S01]  /*15bb0*/  LDC.64 R2, c[0x4][R2] ;  /* 0x0100000002027b82 */ /* 0x000e620000000a00 */
[----:B------:R-:W-:Y:S02]  /*15bc0*/  IMAD.U32 R5, RZ, RZ, UR5 ;  /* 0x00000005ff057e24 */ /* 0x000fe4000f8e00ff */
[----:B------:R-:W-:Y:S02]  /*15bd0*/  IMAD.U32 R6, RZ, RZ, UR6 ;  /* 0x00000006ff067e24 */ /* 0x000fe4000f8e00ff */
[----:B0-----:R-:W-:-:S02]  /*15be0*/  IMAD.U32 R7, RZ, RZ, UR7 ;  /* 0x00000007ff077e24 */ /* 0x001fc4000f8e00ff */
[----:B--2---:R-:W-:Y:S02]  /*15bf0*/  IMAD.U32 R10, RZ, RZ, UR8 ;  /* 0x00000008ff0a7e24 */ /* 0x004fe4000f8e00ff */
[----:B------:R-:W-:Y:S02]  /*15c00*/  IMAD.U32 R11, RZ, RZ, UR9 ;  /* 0x00000009ff0b7e24 */ /* 0x000fe4000f8e00ff */
[----:B------:R-:W-:Y:S02]  /*15c10*/  IMAD.MOV.U32 R8, RZ, RZ, 0x70 ;  /* 0x00000070ff087424 */ /* 0x000fe400078e00ff */
[----:B------:R-:W-:Y:S02]  /*15c20*/  IMAD.MOV.U32 R12, RZ, RZ, 0x1 ;  /* 0x00000001ff0c7424 */ /* 0x000fe400078e00ff */
[----:B------:R-:W-:-:S07]  /*15c30*/  IMAD.MOV.U32 R13, RZ, RZ, RZ ;  /* 0x000000ffff0d7224 */ /* 0x000fce00078e00ff */
[----:B------:R-:W-:-:S07]  /*15c40*/  LEPC R20, `(.L_x_1314) ;  /* 0x000000001014794e */ /* 0x000fce0000000000 */
[----:B-1----:R-:W-:Y:S05]  /*15c50*/  CALL.ABS.NOINC R2 ;  /* 0x0000000002007343 */ /* 0x002fea0003c00000 */
.L_x_1314:
[----:B------:R-:W-:Y:S05]  /*15c60*/  BSYNC B6 ;  /* 0x0000000000067941 */ /* 0x000fea0003800000 */
.L_x_1313:
[----:B-1----:R-:W3:Y:S01]  /*15c70*/  LDL.LU R0, [R1+0x3c] ;  /* 0x00003c0001007983 */ /* 0x002ee20000300800 */
[----:B------:R-:W-:Y:S01]  /*15c80*/  ULDC.64 UR6, c[0x0][0xa00] ;  /* 0x0002800000067ab9 */ /* 0x000fe20000000a00 */
[----:B0-----:R-:W0:Y:S01]  /*15c90*/  LDC R7, c[0x0][0x448] ;  /* 0x00011200ff077b82 */ /* 0x001e220000000800 */
[----:B------:R-:W-:Y:S01]  /*15ca0*/  ULDC.64 UR4, c[0x0][0x2d8] ;  /* 0x0000b60000047ab9 */ /* 0x000fe20000000a00 */
[----:B------:R-:W3:Y:S04]  /*15cb0*/  LDL.LU.64 R2, [R1+0x48] ;  /* 0x0000480001027983 */ /* 0x000ee80000300a00 */
[----:B------:R-:W4:Y:S04]  /*15cc0*/  LDL R5, [R1+0xc] ;  /* 0x00000c0001057983 */ /* 0x000f280000100800 */
[----:B------:R-:W2:Y:S01]  /*15cd0*/  LDL R8, [R1+0x28] ;  /* 0x0000280001087983 */ /* 0x000ea20000100800 */
[----:B------:R-:W-:-:S04]  /*15ce0*/  ISETP.NE.U32.AND P0, PT, RZ, UR6, PT ;  /* 0x00000006ff007c0c */ /* 0x000fc8000bf05070 */
[----:B------:R-:W-:Y:S01]  /*15cf0*/  ISETP.NE.AND.EX P0, PT, RZ, UR7, PT, P0 ;  /* 0x00000007ff007c0c */ /* 0x000fe2000bf05300 */
[----:B------:R-:W1:Y:S01]  /*15d00*/  S2R R9, SR_TID.X ;  /* 0x0000000000097919 */ /* 0x000e620000002100 */
[----:B------:R-:W-:Y:S01]  /*15d10*/  ULDC.64 UR6, c[0x0][0x280] ;  /* 0x0000a00000067ab9 */ /* 0x000fe20000000a00 */
[----:B-1----:R-:W-:Y:S02]  /*15d20*/  IMAD.SHL.U32 R9, R9, 0x10, RZ ;  /* 0x0000001009097824 */ /* 0x002fe400078e00ff */
[----:B---3--:R-:W-:Y:S01]  /*15d30*/  IMAD.MOV.U32 R3, RZ, RZ, R0 ;  /* 0x000000ffff037224 */ /* 0x008fe200078e0000 */
[----:B----4-:R-:W-:-:S04]  /*15d40*/  SHF.R.S32.HI R0, RZ, 0x1f, R5 ;  /* 0x0000001fff007819 */ /* 0x010fc80000011405 */
[----:B------:R-:W-:Y:S02]  /*15d50*/  SEL R4, R0, RZ, !P0 ;  /* 0x000000ff00047207 */ /* 0x000fe40004000000 */
[----:B------:R-:W-:Y:S02]  /*15d60*/  SEL R0, R5, RZ, !P0 ;  /* 0x000000ff05007207 */ /* 0x000fe40004000000 */
[----:B------:R-:W1:Y:S01]  /*15d70*/  S2R R5, SR_TID.X ;  /* 0x0000000000057919 */ /* 0x000e620000002100 */
[----:B0-----:R-:W-:Y:S01]  /*15d80*/  ISETP.NE.AND P0, PT, R7, 0x1, PT ;  /* 0x000000010700780c */ /* 0x001fe20003f05270 */
[----:B------:R-:W-:-:S04]  /*15d90*/  IMAD.WIDE.U32 R2, R16, UR4, R2 ;  /* 0x0000000410027c25 */ /* 0x000fc8000f8e0002 */
[----:B------:R-:W-:Y:S01]  /*15da0*/  IMAD R3, R16, UR5, R3 ;  /* 0x0000000510037c24 */ /* 0x000fe2000f8e0203 */
[----:B------:R-:W-:Y:S02]  /*15db0*/  ULDC.64 UR4, c[0x0][0x2e0] ;  /* 0x0000b80000047ab9 */ /* 0x000fe40000000a00 */
[----:B------:R-:W-:-:S05]  /*15dc0*/  IMAD R4, R4, UR4, RZ ;  /* 0x0000000404047c24 */ /* 0x000fca000f8e02ff */
[----:B------:R-:W0:Y:S01]  /*15dd0*/  @P0 LDC R6, c[0x0][0x450] ;  /* 0x00011400ff060b82 */ /* 0x000e220000000800 */
[----:B-1----:R-:W-:-:S04]  /*15de0*/  LOP3.LUT R5, R5, 0x7f, RZ, 0xc0, !PT ;  /* 0x0000007f05057812 */ /* 0x002fc800078ec0ff */
[----:B------:R-:W-:-:S04]  /*15df0*/  SHF.R.U32.HI R5, RZ, 0x3, R5 ;  /* 0x00000003ff057819 */ /* 0x000fc80000011605 */
[----:B------:R-:W-:Y:S02]  /*15e00*/  LOP3.LUT R9, R5, 0x70, R9, 0xf8, !PT ;  /* 0x0000007005097812 */ /* 0x000fe400078ef809 */
[----:B------:R-:W1:Y:S01]  /*15e10*/  @P0 LDC R5, c[0x0][0x44c] ;  /* 0x00011300ff050b82 */ /* 0x000e620000000800 */
[----:B------:R-:W-:-:S04]  /*15e20*/  IMAD.WIDE.U32 R2, R0, UR4, R2 ;  /* 0x0000000400027c25 */ /* 0x000fc8000f8e0002 */
[----:B------:R-:W-:Y:S01]  /*15e30*/  IMAD R0, R0, UR5, R4 ;  /* 0x0000000500007c24 */ /* 0x000fe2000f8e0204 */
[----:B------:R-:W-:Y:S01]  /*15e40*/  ULDC.64 UR4, c[0x0][0x2d0] ;  /* 0x0000b40000047ab9 */ /* 0x000fe20000000a00 */
[----:B--2---:R-:W-:Y:S02]  /*15e50*/  IMAD.IADD R4, R9, 0x1, R8 ;  /* 0x0000000109047824 */ /* 0x004fe400078e0208 */
[----:B------:R-:W2:Y:S01]  /*15e60*/  S2R R9, SR_TID.X ;  /* 0x0000000000097919 */ /* 0x000ea20000002100 */
[----:B------:R-:W-:Y:S02]  /*15e70*/  IMAD.IADD R3, R3, 0x1, R0 ;  /* 0x0000000103037824 */ /* 0x000fe400078e0200 */
[----:B------:R-:W-:Y:S02]  /*15e80*/  IMAD.MOV.U32 R0, RZ, RZ, R4 ;  /* 0x000000ffff007224 */ /* 0x000fe400078e0004 */
[----:B-1----:R-:W-:-:S05]  /*15e90*/  @P0 IMAD.HI.U32 R5, R4, R5, RZ ;  /* 0x0000000504050227 */ /* 0x002fca00078e00ff */
[----:B0-----:R-:W-:-:S05]  /*15ea0*/  @P0 SHF.R.U32.HI R0, RZ, R6, R5 ;  /* 0x00000006ff000219 */ /* 0x001fca0000011605 */
[----:B------:R-:W-:-:S04]  /*15eb0*/  IMAD.MOV R5, RZ, RZ, -R0 ;  /* 0x000000ffff057224 */ /* 0x000fc800078e0a00 */
[----:B------:R-:W-:Y:S01]  /*15ec0*/  IMAD R4, R7, R5, R4 ;  /* 0x0000000507047224 */ /* 0x000fe200078e0204 */
[----:B------:R-:W-:Y:S01]  /*15ed0*/  SHF.R.S32.HI R5, RZ, 0x1f, R0 ;  /* 0x0000001fff057819 */ /* 0x000fe20000011400 */
[----:B------:R-:W-:-:S04]  /*15ee0*/  IMAD.WIDE.U32 R2, R0, UR4, R2 ;  /* 0x0000000400027c25 */ /* 0x000fc8000f8e0002 */
[----:B------:R-:W-:Y:S02]  /*15ef0*/  IMAD R5, R5, UR4, RZ ;  /* 0x0000000405057c24 */ /* 0x000fe4000f8e02ff */
[----:B--2---:R-:W-:Y:S02]  /*15f00*/  IMAD.SHL.U32 R9, R9, 0x8, RZ ;  /* 0x0000000809097824 */ /* 0x004fe400078e00ff */
[----:B------:R-:W-:Y:S01]  /*15f10*/  IMAD R0, R0, UR5, R5 ;  /* 0x0000000500007c24 */ /* 0x000fe2000f8e0205 */
[----:B------:R-:W-:Y:S02]  /*15f20*/  ULDC.64 UR4, c[0x0][0x2c8] ;  /* 0x0000b20000047ab9 */ /* 0x000fe40000000a00 */
[----:B------:R-:W-:Y:S01]  /*15f30*/  LOP3.LUT R9, R9, 0x38, RZ, 0xc0, !PT ;  /* 0x0000003809097812 */ /* 0x000fe200078ec0ff */
[----:B------:R-:W-:Y:S01]  /*15f40*/  IMAD.IADD R3, R3, 0x1, R0 ;  /* 0x0000000103037824 */ /* 0x000fe200078e0200 */
[----:B------:R-:W-:Y:S02]  /*15f50*/  SHF.R.S32.HI R0, RZ, 0x1f, R4 ;  /* 0x0000001fff007819 */ /* 0x000fe40000011404 */
[----:B------:R-:W-:Y:S01]  /*15f60*/  LOP3.LUT R9, R9, 0x40, RZ, 0xfc, !PT ;  /* 0x0000004009097812 */ /* 0x000fe200078efcff */
        /* <DEDUP_REMOVED lines=15> */
[----:B------:R-:W0:Y:S01]  /*16060*/  S2R R6, SR_TID.X ;  /* 0x0000000000067919 */ /* 0x000e220000002100 */
[----:B------:R-:W2:Y:S01]  /*16070*/  LDL.LU R11, [R1+0x28] ;  /* 0x00002800010b7983 */ /* 0x000ea20000300800 */
[----:B0-----:R-:W-:-:S04]  /*16080*/  LOP3.LUT R6, R6, 0x7f, RZ, 0xc0, !PT ;  /* 0x0000007f06067812 */ /* 0x001fc800078ec0ff */
[----:B------:R-:W-:Y:S02]  /*16090*/  SHF.R.U32.HI R8, RZ, 0x3, R6 ;  /* 0x00000003ff087819 */ /* 0x000fe40000011606 */
[----:B------:R-:W3:Y:S03]  /*160a0*/  LDL.LU R6, [R1+0x2c] ;  /* 0x00002c0001067983 */ /* 0x000ee60000300800 */
[----:B--2---:R-:W-:-:S04]  /*160b0*/  IMAD.IADD R0, R8, 0x1, R11 ;  /* 0x0000000108007824 */ /* 0x004fc800078e020b */
[----:B------:R-:W-:Y:S02]  /*160c0*/  VIADD R5, R0, 0x10 ;  /* 0x0000001000057836 */ /* 0x000fe40000000000 */
[----:B---3--:R-:W-:Y:S02]  /*160d0*/  IMAD R2, R6, R7, RZ ;  /* 0x0000000706027224 */ /* 0x008fe400078e02ff */
[----:B------:R-:W0:Y:S04]  /*160e0*/  SHFL.IDX PT, R7, R4, RZ, 0x181f ;  /* 0x00181fff04077589 */ /* 0x000e2800000e0000 */
[----:B------:R-:W1:Y:S01]  /*160f0*/  SHFL.IDX PT, R6, R3, RZ, 0x181f ;  /* 0x00181fff03067589 */ /* 0x000e6200000e0000 */
[-C--:B------:R-:W-:Y:S02]  /*16100*/  ISETP.GE.AND P4, PT, R0, R2.reuse, PT ;  /* 0x000000020000720c */ /* 0x080fe40003f86270 */
[----:B------:R-:W-:-:S02]  /*16110*/  ISETP.GE.AND P2, PT, R5, R2, PT ;  /* 0x000000020500720c */ /* 0x000fc40003f46270 */
[----:B------:R-:W2:Y:S04]  /*16120*/  SHFL.IDX PT, R5, R4, 0x1, 0x181f ;  /* 0x00381f0004057f89 */ /* 0x000ea800000e0000 */
[----:B------:R-:W3:Y:S05]  /*16130*/  SHFL.IDX PT, R8, R3, 0x1, 0x181f ;  /* 0x00381f0003087f89 */ /* 0x000eea00000e0000 */
[----:B0-----:R-:W-:-:S05]  /*16140*/  @!P4 LEA R7, P3, R10, R7, 0x1 ;  /* 0x000000070a07c211 */ /* 0x001fca00078608ff */
[----:B-1----:R-:W-:-:S05]  /*16150*/  @!P4 IMAD.X R6, RZ, RZ, R6, P3 ;  /* 0x000000ffff06c224 */ /* 0x002fca00018e0606 */
[----:B------:R-:W-:-:S04]  /*16160*/  @!P4 LOP3.LUT R7, R7, R6, RZ, 0x3c, !PT ;  /* 0x000000060707c212 */ /* 0x000fc800078e3cff */
[----:B------:R-:W-:-:S04]  /*16170*/  @!P4 LOP3.LUT R6, R7, R6, RZ, 0x3c, !PT ;  /* 0x000000060706c212 */ /* 0x000fc800078e3cff */
[----:B------:R-:W-:-:S05]  /*16180*/  @!P4 LOP3.LUT R7, R7, R6, RZ, 0x3c, !PT ;  /* 0x000000060707c212 */ /* 0x000fca00078e3cff */
[----:B-----5:R-:W-:Y:S04]  /*16190*/  @!P4 LDGSTS.E.BYPASS.LTC128B.128 [R9+0x10400], desc[UR52][R6.64], !P0 ;  /* 0x104000000609cfae */ /* 0x020fe8000c101d74 */
[----:B------:R2:W-:Y:S02]  /*161a0*/  @!P4 LDGSTS.E.BYPASS.LTC128B.128 [R9+0x14400], desc[UR52][R6.64+0x80], !P1 ;  /* 0x144000800609cfae */ /* 0x0005e4000c901d74 */
[----:B--2---:R-:W-:-:S05]  /*161b0*/  @!P2 LEA R7, P3, R10, R5, 0x1 ;  /* 0x000000050a07a211 */ /* 0x004fca00078608ff */
[----:B---3--:R-:W-:-:S05]  /*161c0*/  @!P2 IMAD.X R6, RZ, RZ, R8, P3 ;  /* 0x000000ffff06a224 */ /* 0x008fca00018e0608 */
[----:B------:R-:W-:-:S04]  /*161d0*/  @!P2 LOP3.LUT R7, R7, R6, RZ, 0x3c, !PT ;  /* 0x000000060707a212 */ /* 0x000fc800078e3cff */
[----:B------:R-:W-:Y:S01]  /*161e0*/  @!P2 LOP3.LUT R6, R7, R6, RZ, 0x3c, !PT ;  /* 0x000000060706a212 */ /* 0x000fe200078e3cff */
[----:B------:R-:W-:-:S03]  /*161f0*/  VIADD R5, R0, 0x20 ;  /* 0x0000002000057836 */ /* 0x000fc60000000000 */
        /* <DEDUP_REMOVED lines=54> */
.L_x_1431:
[----:B------:R-:W-:Y:S01]  /*16560*/  VIADD R0, R0, 0x70 ;  /* 0x0000007000007836 */ /* 0x000fe20000000000 */
[----:B------:R-:W-:Y:S04]  /*16570*/  BSSY B0, `(.L_x_1316) ;  /* 0x000000a000007945 */ /* 0x000fe80003800000 */
[----:B------:R-:W-:-:S13]  /*16580*/  ISETP.GE.AND P2, PT, R0, R2, PT ;  /* 0x000000020000720c */ /* 0x000fda0003f46270 */
[----:B------:R-:W-:Y:S05]  /*16590*/  @P2 BRA `(.L_x_1317) ;  /* 0x00000000001c2947 */ /* 0x000fea0003800000 */
[----:B--2---:R-:W-:-:S05]  /*165a0*/  LEA R2, P2, R10, R3, 0x1 ;  /* 0x000000030a027211 */ /* 0x004fca00078408ff */
[----:B01----:R-:W-:-:S05]  /*165b0*/  IMAD.X R3, RZ, RZ, R5, P2 ;  /* 0x000000ffff037224 */ /* 0x003fca00010e0605 */
[----:B------:R-:W-:Y:S01]  /*165c0*/  @!PT LDS RZ, [RZ] ;  /* 0x00000000fffff984 */ /* 0x000fe20000000800 */
[----:B------:R-:W-:Y:S01]  /*165d0*/  @!PT LDS RZ, [RZ] ;  /* 0x00000000fffff984 */ /* 0x000fe20000000800 */
[----:B------:R-:W-:Y:S01]  /*165e0*/  @!PT LDS RZ, [RZ] ;  /* 0x00000000fffff984 */ /* 0x000fe20000000800 */
[----:B------:R3:W-:Y:S04]  /*165f0*/  LDGSTS.E.BYPASS.LTC128B.128 [R9+0x13c00], desc[UR52][R2.64], !P0 ;  /* 0x13c0000002097fae */ /* 0x0007e8000c101d74 */
[----:B------:R3:W-:Y:S02]  /*16600*/  LDGSTS.E.BYPASS.LTC128B.128 [R9+0x17c00], desc[UR52][R2.64+0x80], !P1 ;  /* 0x17c0008002097fae */ /* 0x0007e4000c901d74 */
.L_x_1317:
[----:B------:R-:W-:Y:S05]  /*16610*/  BSYNC B0 ;  /* 0x0000000000007941 */ /* 0x000fea0003800000 */
.L_x_1316:
[----:B------:R-:W-:Y:S01]  /*16620*/  NOP ;  /* 0x0000000000007918 */ /* 0x000fe20000000000 */
[----:B------:R-:W-:Y:S01]  /*16630*/  PLOP3.LUT P0, PT, PT, PT, PT, 0x80, 0x0 ;  /* 0x000000000000781c */ /* 0x000fe20003f0f070 */
[----:B0-----:R-:W-:-:S12]  /*16640*/  VIADD R6, R18, 0x28800 ;  /* 0x0002880012067836 */ /* 0x001fd80000000000 */
.L_x_1318:
        /* <DEDUP_REMOVED lines=18> */
.L_x_1432:
[----:B------:R-:W-:Y:S05]  /*16770*/  BSYNC B0 ;  /* 0x0000000000007941 */ /* 0x000fea0003800000 */
.L_x_1319:
[----:B------:R-:W0:Y:S04]  /*16780*/  LDL R2, [R1+0x30] ;  /* 0x0000300001027983 */ /* 0x000e280000100800 */
[----:B------:R-:W3:Y:S01]  /*16790*/  LDL R4, [R1+0x20] ;  /* 0x0000200001047983 */ /* 0x000ee20000100800 */
[----:B------:R-:W-:Y:S01]  /*167a0*/  BSSY B0, `(.L_x_1321) ;  /* 0x00001eb000007945 */ /* 0x000fe20003800000 */
[----:B0-----:R-:W-:-:S05]  /*167b0*/  VIADD R0, R2, 0xfffffffe ;  /* 0xfffffffe02007836 */ /* 0x001fca0000000000 */
[----:B---3--:R-:W-:-:S13]  /*167c0*/  ISETP.GE.AND P0, PT, R0, R4, PT ;  /* 0x000000040000720c */ /* 0x008fda0003f06270 */
[----:B------:R-:W-:Y:S05]  /*167d0*/  @!P0 BRA `(.L_x_1322) ;  /* 0x0000001c009c8947 */ /* 0x000fea0003800000 */
[----:B------:R-:W3:Y:S04]  /*167e0*/  LDL.LU R2, [R1+0x50] ;  /* 0x0000500001027983 */ /* 0x000ee80000300800 */
[----:B------:R-:W4:Y:S04]  /*167f0*/  LDL.LU R8, [R1+0x38] ;  /* 0x0000380001087983 */ /* 0x000f280000300800 */
[----:B--2---:R-:W2:Y:S04]  /*16800*/  LDL.LU R3, [R1+0x54] ;  /* 0x0000540001037983 */ /* 0x004ea80000300800 */
[----:B------:R-:W5:Y:S04]  /*16810*/  LDL.LU R7, [R1+0x34] ;  /* 0x0000340001077983 */ /* 0x000f680000300800 */
[----:B-1----:R-:W5:Y:S01]  /*16820*/  LDL.LU R5, [R1+0x58] ;  /* 0x0000580001057983 */ /* 0x002f620000300800 */
[----:B------:R-:W-:Y:S01]  /*16830*/  LOP3.LUT R11, RZ, R4, RZ, 0x33, !PT ;  /* 0x00000004ff0b7212 */ /* 0x000fe200078e33ff */
[----:B------:R-:W-:Y:S01]  /*16840*/  BSSY B2, `(.L_x_1323) ;  /* 0x00000aa000027945 */ /* 0x000fe20003800000 */
[----:B---3--:R-:W-:-:S04]  /*16850*/  VIADD R2, R2, 0x1 ;  /* 0x0000000102027836 */ /* 0x008fc80000000000 */
[----:B----4-:R-:W-:Y:S01]  /*16860*/  IMAD R2, R2, R8, RZ ;  /* 0x0000000802027224 */ /* 0x010fe200078e02ff */
[----:B--2---:R-:W-:-:S04]  /*16870*/  LOP3.LUT R3, RZ, R3, RZ, 0x33, !PT ;  /* 0x00000003ff037212 */ /* 0x004fc800078e33ff */
[----:B------:R-:W-:-:S04]  /*16880*/  LOP3.LUT R2, RZ, R2, RZ, 0x33, !PT ;  /* 0x00000002ff027212 */ /* 0x000fc800078e33ff */
[----:B-----5:R-:W-:Y:S02]  /*16890*/  VIADDMNMX R2, R2, -R7, R3, !PT ;  /* 0x8000000702027246 */ /* 0x020fe40007800103 */
[----:B------:R-:W-:-:S04]  /*168a0*/  LOP3.LUT R7, RZ, R5, RZ, 0x33, !PT ;  /* 0x00000005ff077212 */ /* 0x000fc800078e33ff */
[----:B------:R-:W-:-:S04]  /*168b0*/  VIMNMX R7, R2, R7, !PT ;  /* 0x0000000702077248 */ /* 0x000fc80007fe0100 */
[----:B------:R-:W-:Y:S02]  /*168c0*/  VIADDMNMX R11, R7, 0x2, R11, !PT ;  /* 0x00000002070b7846 */ /* 0x000fe4000780010b */
[----:B------:R-:W-:-:S05]  /*168d0*/  LOP3.LUT R2, RZ, R7, RZ, 0x33, !PT ;  /* 0x00000007ff027212 */ /* 0x000fca00078e33ff */
        /* <DEDUP_REMOVED lines=38> */
.L_x_1327:
[----:B------:R-:W-:Y:S01]  /*16b40*/  IMAD R3, R8, 0x8, R18 ;  /* 0x0000000808037824 */ /* 0x000fe200078e0212 */
[----:B------:R-:W-:Y:S01]  /*16b50*/  SHF.L.U32 R2, R10, 0x1f, RZ ;  /* 0x0000001f0a027819 */ /* 0x000fe200000006ff */
[----:B------:R-:W-:Y:S03]  /*16b60*/  BSSY B3, `(.L_x_1328) ;  /* 0x0000003000037945 */ /* 0x000fe60003800000 */
[----:B------:R-:W1:Y:S02]  /*16b70*/  SYNCS.PHASECHK.TRANS64.TRYWAIT P0, [R3+URZ+0x28840], R2 ;  /* 0x02884002030075a7 */ /* 0x000e64000800017f */
[----:B-1----:R-:W-:Y:S05]  /*16b80*/  @!P0 BRA `(.L_x_1329) ;  /* 0x0000004400808947 */ /* 0x002fea0003800000 */
.L_x_1433:
[----:B------:R-:W-:Y:S05]  /*16b90*/  BSYNC B3 ;  /* 0x0000000000037941 */ /* 0x000fea0003800000 */
.L_x_1328:
        /* <DEDUP_REMOVED lines=12> */
.L_x_1331:
[----:B------:R-:W-:Y:S05]  /*16c60*/  BSYNC B3 ;  /* 0x0000000000037941 */ /* 0x000fea0003800000 */
.L_x_1330:
        /* <DEDUP_REMOVED lines=12> */
.L_x_1332:
        /* <DEDUP_REMOVED lines=16> */
.L_x_1333:
        /* <DEDUP_REMOVED lines=16> */
.L_x_1434:
[----:B------:R-:W-:Y:S05]  /*16f30*/  BSYNC B3 ;  /* 0x0000000000037941 */ /* 0x000fea0003800000 */
.L_x_1334:
        /* <DEDUP_REMOVED lines=12> */
.L_x_1337:
[----:B------:R-:W-:Y:S05]  /*17000*/  BSYNC B3 ;  /* 0x0000000000037941 */ /* 0x000fea0003800000 */
.L_x_1336:
        /* <DEDUP_REMOVED lines=13> */
.L_x_1338:
        /* <DEDUP_REMOVED lines=15> */
.L_x_1339:
        /* <DEDUP_REMOVED lines=12> */
.L_x_1326:
[----:B------:R-:W-:Y:S05]  /*17290*/  BSYNC B1 ;  /* 0x0000000000017941 */ /* 0x000fea0003800000 */
.L_x_1325:
[----:B0-----:R-:W2:Y:S01]  /*172a0*/  LDL.LU R0, [R1+0x30] ;  /* 0x0000300001007983 */ /* 0x001ea20000300800 */
[----:B------:R-:W-:-:S03]  /*172b0*/  IMAD.MOV.U32 R19, RZ, RZ, R8 ;  /* 0x000000ffff137224 */ /* 0x000fc600078e0008 */
[----:B------:R0:W-:Y:S02]  /*172c0*/  STL [R1+0x10], R10 ;  /* 0x0000100a01007387 */ /* 0x0001e40000100800 */
[----:B0-2---:R-:W-:-:S07]  /*172d0*/  VIADD R0, R0, 0xfffffffd ;  /* 0xfffffffd00007836 */ /* 0x005fce0000000000 */
.L_x_1324:
[----:B------:R-:W-:Y:S05]  /*172e0*/  BSYNC B2 ;  /* 0x0000000000027941 */ /* 0x000fea0003800000 */
.L_x_1323:
[----:B------:R-:W-:-:S05]  /*172f0*/  VIADD R11, R11, 0xfffffffe ;  /* 0xfffffffe0b0b7836 */ /* 0x000fca0000000000 */
[----:B------:R-:W-:-:S13]  /*17300*/  ISETP.NE.AND P0, PT, R11, R7, PT ;  /* 0x000000070b00720c */ /* 0x000fda0003f05270 */
[----:B------:R-:W-:Y:S05]  /*17310*/  @!P0 BRA `(.L_x_1322) ;  /* 0x0000001000cc8947 */ /* 0x000fea0003800000 */
[----:B------:R-:W-:-:S07]  /*17320*/  IMAD.MOV.U32 R9, RZ, RZ, R17 ;  /* 0x000000ffff097224 */ /* 0x000fce00078e0011 */
.L_x_1370:
        /* <DEDUP_REMOVED lines=35> */
.L_x_1342:
[----:B------:R-:W-:Y:S01]  /*17560*/  IMAD R3, R4, 0x8, R18 ;  /* 0x0000000804037824 */ /* 0x000fe200078e0212 */
[----:B------:R-:W-:Y:S01]  /*17570*/  SHF.L.U32 R2, R5, 0x1f, RZ ;  /* 0x0000001f05027819 */ /* 0x000fe200000006ff */
[----:B------:R-:W-:Y:S03]  /*17580*/  BSSY B2, `(.L_x_1343) ;  /* 0x0000003000027945 */ /* 0x000fe60003800000 */
[----:B------:R-:W1:Y:S02]  /*17590*/  SYNCS.PHASECHK.TRANS64.TRYWAIT P0, [R3+URZ+0x28840], R2 ;  /* 0x02884002030075a7 */ /* 0x000e64000800017f */
[----:B-1----:R-:W-:Y:S05]  /*175a0*/  @!P0 BRA `(.L_x_1344) ;  /* 0x0000003c00208947 */ /* 0x002fea0003800000 */
.L_x_1435:
[----:B------:R-:W-:Y:S05]  /*175b0*/  BSYNC B2 ;  /* 0x0000000000027941 */ /* 0x000fea0003800000 */
.L_x_1343:
        /* <DEDUP_REMOVED lines=12> */
.L_x_1346:
[----:B------:R-:W-:Y:S05]  /*17680*/  BSYNC B2 ;  /* 0x0000000000027941 */ /* 0x000fea0003800000 */
.L_x_1345:
        /* <DEDUP_REMOVED lines=12> */
.L_x_1347:
        /* <DEDUP_REMOVED lines=16> */
.L_x_1348:
        /* <DEDUP_REMOVED lines=16> */
.L_x_1436:
[----:B------:R-:W-:Y:S05]  /*17950*/  BSYNC B2 ;  /* 0x0000000000027941 */ /* 0x000fea0003800000 */
.L_x_1349:
        /* <DEDUP_REMOVED lines=11> */
.L_x_1352:
[----:B------:R-:W-:Y:S05]  /*17a10*/  BSYNC B2 ;  /* 0x0000000000027941 */ /* 0x000fea0003800000 */
.L_x_1351:
        /* <DEDUP_REMOVED lines=12> */
.L_x_1353:
        /* <DEDUP_REMOVED lines=15> */
.L_x_1354:
        /* <DEDUP_REMOVED lines=12> */
.L_x_1341:
[----:B------:R-:W-:Y:S05]  /*17c90*/  BSYNC B1 ;  /* 0x0000000000017941 */ /* 0x000fea0003800000 */
.L_x_1340:
[----:B------:R-:W2:Y:S01]  /*17ca0*/  LDL R2, [R1+0x18] ;  /* 0x0000180001027983 */ /* 0x000ea20000100800 */
        /* <DEDUP_REMOVED lines=34> */
.L_x_1357:
[----:B------:R-:W-:Y:S01]  /*17ed0*/  IMAD R2, R19, 0x8, R18 ;  /* 0x0000000813027824 */ /* 0x000fe200078e0212 */
[----:B------:R-:W-:Y:S01]  /*17ee0*/  SHF.L.U32 R3, R12, 0x1f, RZ ;  /* 0x0000001f0c037819 */ /* 0x000fe200000006ff */
[----:B------:R-:W-:Y:S03]  /*17ef0*/  BSSY B2, `(.L_x_1358) ;  /* 0x0000003000027945 */ /* 0x000fe60003800000 */
[----:B------:R-:W2:Y:S02]  /*17f00*/  SYNCS.PHASECHK.TRANS64.TRYWAIT P0, [R2+URZ+0x28840], R3 ;  /* 0x02884003020075a7 */ /* 0x000ea4000800017f */
[----:B--2---:R-:W-:Y:S05]  /*17f10*/  @!P0 BRA `(.L_x_1359) ;  /* 0x0000003000ec8947 */ /* 0x004fea0003800000 */
.L_x_1437:
[----:B------:R-:W-:Y:S05]  /*17f20*/  BSYNC B2 ;  /* 0x0000000000027941 */ /* 0x000fea0003800000 */
.L_x_1358:
        /* <DEDUP_REMOVED lines=12> */
.L_x_1361:
[----:B------:R-:W-:Y:S05]  /*17ff0*/  BSYNC B2 ;  /* 0x0000000000027941 */ /* 0x000fea0003800000 */
.L_x_1360:
        /* <DEDUP_REMOVED lines=13> */
.L_x_1362:
        /* <DEDUP_REMOVED lines=16> */
.L_x_1363:
        /* <DEDUP_REMOVED lines=15> */
.L_x_1438:
[----:B------:R-:W-:Y:S05]  /*182c0*/  BSYNC B2 ;  /* 0x0000000000027941 */ /* 0x000fea0003800000 */
.L_x_1364:
[----:B------:R-:W-:Y:S01]  /*182d0*/  BSSY B2, `(.L_x_1366) ;  /* 0x000000b000027945 */ /* 0x000fe20003800000 */
[----:B------:R-:W-:Y:S02]  /*182e0*/  IMAD.MOV.U32 R10, RZ, RZ, 0x0 ;  /* 0x00000000ff0a7424 */ /* 0x000fe400078e00ff */
[----:B------:R-:W-:Y:S01]  /*182f0*/  IMAD.MOV.U32 R11, RZ, RZ, 0x14f00000 ;  /* 0x14f00000ff0b7424 */ /* 0x000fe200078e00ff */
[----:B------:R-:W-:Y:S06]  /*18300*/  @P1 BRA `(.L_x_1367) ;  /* 0x00000000001c1947 */ /* 0x000fec0003800000 */
[----:B------:R-:W1:Y:S01]  /*18310*/  S2R R14, SR_TID.X ;  /* 0x00000000000e7919 */ /* 0x000e620000002100 */
[----:B------:R-:W-:-:S04]  /*18320*/  IMAD.MOV.U32 R3, RZ, RZ, 0x8000 ;  /* 0x00008000ff037424 */ /* 0x000fc800078e00ff */
[----:B------:R2:W-:Y:S01]  /*18330*/  SYNCS.ARRIVE.TRANS64 RZ, [R2+URZ+0x50], R3 ;  /* 0x0000500302ff79a7 */ /* 0x0005e2000800003f */
[----:B-1----:R-:W-:-:S04]  /*18340*/  LOP3.LUT R14, R14, 0x1f, RZ, 0xc0, !PT ;  /* 0x0000001f0e0e7812 */ /* 0x002fc800078ec0ff */
[----:B------:R-:W-:-:S13]  /*18350*/  ISETP.NE.AND P0, PT, R14, RZ, PT ;  /* 0x000000ff0e00720c */ /* 0x000fda0003f05270 */
[----:B--2---:R-:W-:Y:S05]  /*18360*/  @!P0 BRA `(.L_x_1367) ;  /* 0x0000000000048947 */ /* 0x004fea0003800000 */
[----:B------:R-:W-:Y:S01]  /*18370*/  BPT.TRAP 0x1 ;  /* 0x000000040000795c */ /* 0x000fe20000300000 */
.L_x_1367:
[----:B------:R-:W-:Y:S05]  /*18380*/  BSYNC B2 ;  /* 0x0000000000027941 */ /* 0x000fea0003800000 */
.L_x_1366:
        /* <DEDUP_REMOVED lines=12> */
.L_x_1368:
        /* <DEDUP_REMOVED lines=15> */
.L_x_1369:
        /* <DEDUP_REMOVED lines=12> */
.L_x_1356:
[----:B------:R-:W-:Y:S05]  /*18600*/  BSYNC B1 ;  /* 0x0000000000017941 */ /* 0x000fea0003800000 */
.L_x_1355:
[----:B------:R-:W2:Y:S01]  /*18610*/  LDL R2, [R1+0x20] ;  /* 0x0000200001027983 */ /* 0x000ea20000100800 */
[----:B------:R-:W-:Y:S01]  /*18620*/  VIADD R0, R0, 0xfffffffe ;  /* 0xfffffffe00007836 */ /* 0x000fe20000000000 */
[----:B--2---:R-:W-:-:S13]  /*18630*/  ISETP.GT.AND P0, PT, R7, R2, PT ;  /* 0x000000020700720c */ /* 0x004fda0003f04270 */
[----:B------:R-:W-:Y:S05]  /*18640*/  @P0 BRA `(.L_x_1370) ;  /* 0xffffffec00380947 */ /* 0x000fea000383ffff */
.L_x_1322:
[----:B------:R-:W-:Y:S05]  /*18650*/  BSYNC B0 ;  /* 0x0000000000007941 */ /* 0x000fea0003800000 */
.L_x_1321:
[----:B------:R-:W3:Y:S01]  /*18660*/  S2R R7, SR_TID.X ;  /* 0x0000000000077919 */ /* 0x000ee20000002100 */
[----:B------:R-:W-:Y:S01]  /*18670*/  BSSY B0, `(.L_x_1371) ;  /* 0x0000011000007945 */ /* 0x000fe20003800000 */
[----:B---3--:R-:W-:-:S04]  /*18680*/  LOP3.LUT R7, R7, 0x7f, RZ, 0xc0, !PT ;  /* 0x0000007f07077812 */ /* 0x008fc800078ec0ff */
[----:B------:R-:W-:-:S13]  /*18690*/  ISETP.NE.AND P0, PT, R7, RZ, PT ;  /* 0x000000ff0700720c */ /* 0x000fda0003f05270 */
[----:B------:R-:W-:Y:S05]  /*186a0*/  @P0 BRA `(.L_x_1372) ;  /* 0x0000000000340947 */ /* 0x000fea0003800000 */
[----:B--2---:R-:W2:Y:S01]  /*186b0*/  S2R R3, SR_LANEID ;  /* 0x0000000000037919 */ /* 0x004ea20000000000 */
[----:B------:R-:W-:Y:S02]  /*186c0*/  VOTEU.ANY UR4, UPT, PT ;  /* 0x0000000000047886 */ /* 0x000fe400038e0100 */
[----:B------:R-:W2:Y:S08]  /*186d0*/  FLO.U32 R0, UR4 ;  /* 0x0000000400007d00 */ /* 0x000eb000080e0000 */
[----:B------:R-:W3:Y:S01]  /*186e0*/  POPC R4, UR4 ;  /* 0x0000000400047d09 */ /* 0x000ee20008000000 */
[----:B--2---:R-:W-:-:S02]  /*186f0*/  ISETP.EQ.U32.AND P0, PT, R0, R3, PT ;  /* 0x000000030000720c */ /* 0x004fc40003f02070 */
[----:B------:R-:W3:Y:S11]  /*18700*/  LDC.64 R2, c[0x0][0xc60] ;  /* 0x00031800ff027b82 */ /* 0x000ef60000000a00 */
[----:B---3--:R-:W2:Y:S01]  /*18710*/  @P0 ATOMG.E.ADD.STRONG.GPU PT, R3, desc[UR52][R2.64], R4 ;  /* 0x00000004020309a8 */ /* 0x008ea200081ee1f4 */
[----:B-1----:R-:W1:Y:S02]  /*18720*/  S2R R5, SR_LTMASK ;  /* 0x0000000000057919 */ /* 0x002e640000003900 */
[----:B-1----:R-:W-:-:S06]  /*18730*/  LOP3.LUT R5, R5, UR4, RZ, 0xc0, !PT ;  /* 0x0000000405057c12 */ /* 0x002fcc000f8ec0ff */
[----:B------:R-:W1:Y:S01]  /*18740*/  POPC R5, R5 ;  /* 0x0000000500057309 */ /* 0x000e620000000000 */
[----:B--2---:R-:W1:Y:S02]  /*18750*/  SHFL.IDX PT, R0, R3, R0, 0x1f ;  /* 0x00001f0003007589 */ /* 0x004e6400000e0000 */
[----:B-1----:R-:W-:-:S05]  /*18760*/  IADD3 R0, R0, UR37, R5 ;  /* 0x0000002500007c10 */ /* 0x002fca000fffe005 */
[----:B------:R3:W-:Y:S02]  /*18770*/  STL [R1], R0 ;  /* 0x0000000001007387 */ /* 0x0007e40000100800 */
.L_x_1372:
[----:B------:R-:W-:Y:S05]  /*18780*/  BSYNC B0 ;  /* 0x0000000000007941 */ /* 0x000fea0003800000 */
.L_x_1371:
[----:B---3--:R-:W3:Y:S01]  /*18790*/  LDL R0, [R1+0x18] ;  /* 0x0000180001007983 */ /* 0x008ee20000100800 */
[----:B------:R-:W-:Y:S01]  /*187a0*/  BSSY B0, `(.L_x_1373) ;  /* 0x000003a000007945 */ /* 0x000fe20003800000 */
[----:B---3--:R-:W-:-:S13]  /*187b0*/  LOP3.LUT P0, RZ, R0, 0x1, RZ, 0xc0, !PT ;  /* 0x0000000100ff7812 */ /* 0x008fda000780c0ff */
        /* <DEDUP_REMOVED lines=8> */
.L_x_1439:
[----:B------:R-:W-:Y:S05]  /*18840*/  BSYNC B1 ;  /* 0x0000000000017941 */ /* 0x000fea0003800000 */
.L_x_1375:
        /* <DEDUP_REMOVED lines=9> */
.L_x_1378:
[----:B------:R-:W-:Y:S05]  /*188e0*/  BSYNC B1 ;  /* 0x0000000000017941 */ /* 0x000fea0003800000 */
.L_x_1377:
[----:B--2---:R-:W2:Y:S04]  /*188f0*/  LDL.LU R3, [R1+0x14] ;  /* 0x0000140001037983 */ /* 0x004ea80000300800 */
[----:B------:R-:W2:Y:S01]  /*18900*/  LDL.LU R2, [R1+0x4] ;  /* 0x0000040001027983 */ /* 0x000ea20000300800 */
[----:B------:R-:W-:Y:S01]  /*18910*/  UIADD3 UR4, UP0, UR38, 0x470, URZ ;  /* 0x0000047026047890 */ /* 0x000fe2000ff1e03f */
[----:B------:R-:W-:Y:S01]  /*18920*/  PLOP3.LUT P0, PT, PT, PT, PT, 0x80, 0x0 ;  /* 0x000000000000781c */ /* 0x000fe20003f0f070 */
[----:B------:R-:W-:Y:S01]  /*18930*/  VIADD R0, R0, 0x28850 ;  /* 0x0002885000007836 */ /* 0x000fe20000000000 */
[----:B------:R-:W-:Y:S01]  /*18940*/  UMOV UR6, 0x0 ;  /* 0x0000000000067882 */ /* 0x000fe20000000000 */
[----:B------:R-:W-:Y:S01]  /*18950*/  UIADD3.X UR5, URZ, UR39, URZ, UP0, !UPT ;  /* 0x000000273f057290 */ /* 0x000fe200087fe43f */
[----:B------:R-:W-:Y:S01]  /*18960*/  UMOV UR7, 0x14f00000 ;  /* 0x14f0000000077882 */ /* 0x000fe20000000000 */
[----:B------:R-:W-:Y:S01]  /*18970*/  UMOV UR10, URZ ;  /* 0x0000003f000a7c82 */ /* 0x000fe20008000000 */
[----:B--2---:R-:W-:-:S02]  /*18980*/  IMAD R2, R2, 0x80, R3 ;  /* 0x0000008002027824 */ /* 0x004fc400078e0203 */
[----:B------:R-:W-:-:S04]  /*18990*/  IMAD R3, R19, 0x8000, R18 ;  /* 0x0000800013037824 */ /* 0x000fc800078e0212 */
[----:B------:R-:W-:-:S07]  /*189a0*/  VIADD R4, R3, 0x400 ;  /* 0x0000040003047836 */ /* 0x000fce0000000000 */
.L_x_1379:
        /* <DEDUP_REMOVED lines=15> */
.L_x_1380:
        /* <DEDUP_REMOVED lines=9> */
[----:B---3--:R-:W-:Y:S05]  /*18b30*/  @P0 BRA.U.ANY `(.L_x_1380) ;  /* 0xfffffffd00d80947 */ /* 0x008fea000393ffff */
.L_x_1374:
[----:B------:R-:W-:Y:S05]  /*18b40*/  BSYNC B0 ;  /* 0x0000000000007941 */ /* 0x000fea0003800000 */
.L_x_1373:
[----:B------:R-:W3:Y:S01]  /*18b50*/  LDL.LU R4, [R1+0x10] ;  /* 0x0000100001047983 */ /* 0x000ee20000300800 */
[----:B------:R-:W-:-:S05]  /*18b60*/  VIADD R19, R19, 0x1 ;  /* 0x0000000113137836 */ /* 0x000fca0000000000 */
[----:B------:R-:W-:-:S04]  /*18b70*/  ISETP.NE.AND P0, PT, R19, 0x2, PT ;  /* 0x000000021300780c */ /* 0x000fc80003f05270 */
[----:B------:R-:W-:Y:S02]  /*18b80*/  SEL R0, RZ, 0x1, P0 ;  /* 0x00000001ff007807 */ /* 0x000fe40000000000 */
[----:B------:R-:W-:Y:S02]  /*18b90*/  SEL R19, R19, RZ, P0 ;  /* 0x000000ff13137207 */ /* 0x000fe40000000000 */
[----:B---3--:R-:W-:-:S05]  /*18ba0*/  LOP3.LUT R4, R4, R0, RZ, 0x3c, !PT ;  /* 0x0000000004047212 */ /* 0x008fca00078e3cff */
[----:B------:R3:W-:Y:S02]  /*18bb0*/  STL [R1+0x10], R4 ;  /* 0x0000100401007387 */ /* 0x0007e40000100800 */
.L_x_1301:
[----:B------:R-:W-:Y:S05]  /*18bc0*/  BSYNC B7 ;  /* 0x0000000000077941 */ /* 0x000fea0003800000 */
.L_x_1299:
[----:B----4-:R-:W4:Y:S02]  /*18bd0*/  LDL R0, [R1+0x18] ;  /* 0x0000180001007983 */ /* 0x010f240000100800 */
[----:B----4-:R-:W-:-:S13]  /*18be0*/  LOP3.LUT P0, RZ, R0, 0x2, RZ, 0xc0, !PT ;  /* 0x0000000200ff7812 */ /* 0x010fda000780c0ff */
[----:B------:R-:W-:Y:S05]  /*18bf0*/  @!P0 BRA `(.L_x_1381) ;  /* 0x00000000002c8947 */ /* 0x000fea0003800000 */
[----:B------:R-:W-:Y:S05]  /*18c00*/  WARPSYNC.ALL ;  /* 0x0000000000007948 */ /* 0x000fea0003800000 */
[----:B------:R-:W4:Y:S08]  /*18c10*/  S2UR UR5, SR_CgaCtaId ;  /* 0x00000000000579c3 */ /* 0x000f300000008800 */
[----:B------:R-:W-:Y:S06]  /*18c20*/  BAR.SYNC.DEFER_BLOCKING 0x5, 0x180 ;  /* 0x0146000000007b1d */ /* 0x000fec0000010000 */
[----:B------:R-:W-:-:S02]  /*18c30*/  UMOV UR4, 0x400 ;  /* 0x0000040000047882 */ /* 0x000fc40000000000 */
[----:B----4-:R-:W-:-:S06]  /*18c40*/  ULEA UR4, UR5, UR4, 0x18 ;  /* 0x0000000405047291 */ /* 0x010fcc000f8ec03f */
[----:B------:R-:W-:-:S05]  /*18c50*/  IMAD.U32 R18, RZ, RZ, UR4 ;  /* 0x00000004ff127e24 */ /* 0x000fca000f8e00ff */
[----:B01-3--:R-:W0:Y:S04]  /*18c60*/  LDS.128 R4, [R18+0x288d0] ;  /* 0x0288d00012047984 */ /* 0x00be280000000c00 */
[----:B0-----:R0:W-:Y:S04]  /*18c70*/  STL.64 [R1], R4 ;  /* 0x0000000401007387 */ /* 0x0011e80000100a00 */
[----:B------:R0:W-:Y:S01]  /*18c80*/  STL.64 [R1+0x8], R6 ;  /* 0x0000080601007387 */ /* 0x0001e20000100a00 */
[----:B------:R-:W-:Y:S06]  /*18c90*/  BAR.ARV 0x4, 0x180 ;  /* 0x0106000000007b1d */ /* 0x000fec0000002000 */
[----:B------:R-:W-:Y:S05]  /*18ca0*/  BRA `(.L_x_1382) ;  /* 0x00000010002c7947 */ /* 0x000fea0003800000 */
.L_x_1381:
[----:B------:R-:W4:Y:S01]  /*18cb0*/  S2R R16, SR_TID.X ;  /* 0x0000000000107919 */ /* 0x000f220000002100 */
[----:B------:R-:W-:Y:S01]  /*18cc0*/  UMOV UR4, 0xffffffff ;  /* 0xffffffff00047882 */ /* 0x000fe20000000000 */
[----:B----4-:R-:W-:-:S04]  /*18cd0*/  LOP3.LUT R16, R16, 0x1f, RZ, 0xc0, !PT ;  /* 0x0000001f10107812 */ /* 0x010fc800078ec0ff */
[----:B------:R-:W-:Y:S01]  /*18ce0*/  ISETP.NE.AND P0, PT, R16, 0x1f, PT ;  /* 0x0000001f1000780c */ /* 0x000fe20003f05270 */
[----:B------:R-:W-:-:S12]  /*18cf0*/  BRA.DIV UR4, `(.L_x_1383) ;  /* 0x0000002604b07947 */ /* 0x000fd8000b800000 */
[----:B--2---:R-:W0:Y:S01]  /*18d00*/  LDL.LU R3, [R1] ;  /* 0x0000000001037983 */ /* 0x004e220000300800 */
[----:B------:R-:W-:-:S03]  /*18d10*/  ULDC UR4, c[0x0][0xc3c] ;  /* 0x00030f0000047ab9 */ /* 0x000fc60000000800 */
[----:B-1-3--:R-:W2:Y:S01]  /*18d20*/  LDL R4, [R1+0xc] ;  /* 0x00000c0001047983 */ /* 0x00aea20000100800 */
[----:B0-----:R-:W-:Y:S02]  /*18d30*/  IMAD.MOV.U32 R8, RZ, RZ, R3 ;  /* 0x000000ffff087224 */ /* 0x001fe400078e0003 */
[----:B--2---:R-:W-:-:S05]  /*18d40*/  IMAD.IADD R0, R4, 0x1, R16 ;  /* 0x0000000104007824 */ /* 0x004fca00078e0210 */
[----:B------:R-:W-:-:S13]  /*18d50*/  ISETP.GE.OR P1, PT, R0, UR4, !P0 ;  /* 0x0000000400007c0c */ /* 0x000fda000c726670 */
[----:B------:R-:W0:Y:S08]  /*18d60*/  @!P1 LDC.64 R2, c[0x0][0xc80] ;  /* 0x00032000ff029b82 */ /* 0x000e300000000a00 */
[----:B------:R-:W1:Y:S01]  /*18d70*/  @!P1 LDC.64 R4, c[0x0][0xc78] ;  /* 0x00031e00ff049b82 */ /* 0x000e620000000a00 */
[----:B0-----:R-:W-:-:S05]  /*18d80*/  @!P1 IMAD.WIDE R2, R0, 0x4, R2 ;  /* 0x0000000400029825 */ /* 0x001fca00078e0202 */
[----:B------:R1:W2:Y:S02]  /*18d90*/  @!P1 LDG.E R6, desc[UR52][R2.64] ;  /* 0x0000003402069981 */ /* 0x0002a4000c1e1900 */
[----:B-1----:R-:W-:-:S05]  /*18da0*/  @!P1 IMAD.WIDE R2, R0, 0x4, R4 ;  /* 0x0000000400029825 */ /* 0x002fca00078e0204 */
[----:B------:R-:W3:Y:S01]  /*18db0*/  @!P1 LDG.E R4, desc[UR52][R2.64] ;  /* 0x0000003402049981 */ /* 0x000ee2000c1e1900 */
[----:B------:R-:W-:Y:S01]  /*18dc0*/  IMAD.MOV.U32 R5, RZ, RZ, RZ ;  /* 0x000000ffff057224 */ /* 0x000fe200078e00ff */
[C---:B------:R-:W-:Y:S02]  /*18dd0*/  ISETP.GE.U32.AND P2, PT, R16.reuse, 0x2, PT ;  /* 0x000000021000780c */ /* 0x040fe40003f46070 */
[C---:B------:R-:W-:Y:S01]  /*18de0*/  ISETP.GE.U32.AND P3, PT, R16.reuse, 0x4, PT ;  /* 0x000000041000780c */ /* 0x040fe20003f66070 */
[----:B------:R-:W-:Y:S01]  /*18df0*/  SHFL.IDX PT, R0, R8, RZ, 0x1f ;  /* 0x00001fff08007589 */ /* 0x000fe200000e0000 */
[C---:B------:R-:W-:Y:S02]  /*18e00*/  ISETP.GE.U32.AND P4, PT, R16.reuse, 0x8, PT ;  /* 0x000000081000780c */ /* 0x040fe40003f86070 */
[----:B------:R-:W-:Y:S01]  /*18e10*/  ISETP.GE.U32.AND P5, PT, R16, 0x10, PT ;  /* 0x000000101000780c */ /* 0x000fe20003fa6070 */
[----:B--2---:R-:W-:Y:S01]  /*18e20*/  @!P1 IMAD.MOV.U32 R5, RZ, RZ, R6 ;  /* 0x000000ffff059224 */ /* 0x004fe200078e0006 */
[----:B------:R-:W-:-:S02]  /*18e30*/  CS2R R6, SRZ ;  /* 0x0000000000067805 */ /* 0x000fc4000001ff00 */
[----:B---3--:R-:W-:Y:S01]  /*18e40*/  @!P1 IMAD.MOV.U32 R7, RZ, RZ, R4 ;  /* 0x000000ffff079224 */ /* 0x008fe200078e0004 */
[----:B------:R-:W-:-:S03]  /*18e50*/  ISETP.NE.AND P1, PT, R16, RZ, PT ;  /* 0x000000ff1000720c */ /* 0x000fc60003f25270 */
[----:B------:R-:W-:-:S05]  /*18e60*/  IMAD R2, R7, R5, RZ ;  /* 0x0000000507027224 */ /* 0x000fca00078e02ff */
[----:B------:R-:W0:Y:S02]  /*18e70*/  SHFL.UP PT, R14, R2, 0x1, RZ ;  /* 0x04200000020e7989 */ /* 0x000e2400000e00ff */
[----:B0-----:R-:W-:-:S05]  /*18e80*/  SEL R9, R14, RZ, P1 ;  /* 0x000000ff0e097207 */ /* 0x001fca0000800000 */
[----:B------:R-:W-:Y:S02]  /*18e90*/  IMAD.IADD R2, R2, 0x1, R9 ;  /* 0x0000000102027824 */ /* 0x000fe400078e0209 */
[----:B------:R-:W-:Y:S04]  /*18ea0*/  SHFL.IDX PT, R9, R8, 0x1, 0x1f ;  /* 0x00201f0008097f89 */ /* 0x000fe800000e0000 */
        /* <DEDUP_REMOVED lines=12> */
[----:B------:R0:W1:Y:S02]  /*18f70*/  SHFL.IDX PT, R10, R2, 0x1f, 0x1f ;  /* 0x03e01f00020a7f89 */ /* 0x00006400000e0000 */
.L_x_1449:
[----:B------:R-:W-:Y:S02]  /*18f80*/  ULDC UR4, c[0x0][0xc38] ;  /* 0x00030e0000047ab9 */ /* 0x000fe40000000800 */
[----:B------:R-:W-:-:S04]  /*18f90*/  IMAD.U32 R8, RZ, RZ, UR4 ;  /* 0x00000004ff087e24 */ /* 0x000fc8000f8e00ff */
[----:B-1----:R-:W-:-:S04]  /*18fa0*/  IMAD R10, R10, R8, RZ ;  /* 0x000000080a0a7224 */ /* 0x002fc800078e02ff */
[----:B------:R-:W-:-:S05]  /*18fb0*/  IMAD.IADD R4, R9, 0x1, R10 ;  /* 0x0000000109047824 */ /* 0x000fca00078e020a */
[----:B------:R-:W-:-:S13]  /*18fc0*/  ISETP.GT.AND P6, PT, R4, R0, PT ;  /* 0x000000000400720c */ /* 0x000fda0003fc4270 */
[----:B------:R-:W-:Y:S05]  /*18fd0*/  @P6 BRA `(.L_x_1384) ;  /* 0x0000000000ac6947 */ /* 0x000fea0003800000 */
.L_x_1387:
[----:B0-----:R-:W2:Y:S01]  /*18fe0*/  LDL.LU R2, [R1+0xc] ;  /* 0x00000c0001027983 */ /* 0x001ea20000300800 */
[----:B------:R-:W0:Y:S01]  /*18ff0*/  LDC R3, c[0x0][0xc3c] ;  /* 0x00030f00ff037b82 */ /* 0x000e220000000800 */
[----:B--2---:R-:W-:-:S05]  /*19000*/  VIADD R2, R2, 0x1f ;  /* 0x0000001f02027836 */ /* 0x004fca0000000000 */
[----:B0-----:R-:W-:-:S13]  /*19010*/  ISETP.GE.AND P6, PT, R2, R3, PT ;  /* 0x000000030200720c */ /* 0x001fda0003fc6270 */
[----:B------:R-:W-:Y:S05]  /*19020*/  @P6 BRA `(.L_x_1385) ;  /* 0x0000000800e46947 */ /* 0x000fea0003800000 */
[----:B------:R-:W0:Y:S01]  /*19030*/  S2R R5, SR_TID.X ;  /* 0x0000000000057919 */ /* 0x000e220000002100 */
[----:B------:R1:W-:Y:S01]  /*19040*/  STL [R1+0xc], R2 ;  /* 0x00000c0201007387 */ /* 0x0003e20000100800 */
[----:B0-----:R-:W-:-:S05]  /*19050*/  LOP3.LUT R5, R5, 0x1f, RZ, 0xc0, !PT ;  /* 0x0000001f05057812 */ /* 0x001fca00078ec0ff */
[----:B------:R-:W-:Y:S02]  /*19060*/  IMAD.IADD R7, R2, 0x1, R5 ;  /* 0x0000000102077824 */ /* 0x000fe400078e0205 */
[----:B------:R-:W-:-:S03]  /*19070*/  IMAD.MOV.U32 R5, RZ, RZ, RZ ;  /* 0x000000ffff057224 */ /* 0x000fc600078e00ff */
[----:B------:R-:W-:-:S13]  /*19080*/  ISETP.GE.OR P6, PT, R7, R3, !P0 ;  /* 0x000000030700720c */ /* 0x000fda00047c6670 */
[----:B-1----:R-:W0:Y:S02]  /*19090*/  @!P6 LDC.64 R2, c[0x0][0xc80] ;  /* 0x00032000ff02eb82 */ /* 0x002e240000000a00 */
[----:B0-----:R-:W-:-:S05]  /*190a0*/  @!P6 IMAD.WIDE R2, R7, 0x4, R2 ;  /* 0x000000040702e825 */ /* 0x001fca00078e0202 */
[----:B------:R0:W2:Y:S02]  /*190b0*/  @!P6 LDG.E R5, desc[UR52][R2.64] ;  /* 0x000000340205e981 */ /* 0x0000a4000c1e1900 */
[----:B0-----:R-:W0:Y:S02]  /*190c0*/  @!P6 LDC.64 R2, c[0x0][0xc78] ;  /* 0x00031e00ff02eb82 */ /* 0x001e240000000a00 */
[----:B0-----:R-:W-:-:S04]  /*190d0*/  @!P6 IMAD.WIDE R2, R7, 0x4, R2 ;  /* 0x000000040702e825 */ /* 0x001fc800078e0202 */
[----:B------:R-:W-:-:S06]  /*190e0*/  IMAD.MOV.U32 R7, RZ, RZ, RZ ;  /* 0x000000ffff077224 */ /* 0x000fcc00078e00ff */
[----:B------:R-:W2:Y:S01]  /*190f0*/  @!P6 LDG.E R7, desc[UR52][R2.64] ;  /* 0x000000340207e981 */ /* 0x000ea2000c1e1900 */
[----:B------:R-:W-:Y:S01]  /*19100*/  UMOV UR4, 0xffffffff ;  /* 0xffffffff00047882 */ /* 0x000fe20000000000 */
[----:B--2---:R-:W-:Y:S02]  /*19110*/  IMAD R2, R7, R5, RZ ;  /* 0x0000000507027224 */ /* 0x004fe400078e02ff */
[----:B------:R-:W-:Y:S05]  /*19120*/  BRA.DIV UR4, `(.L_x_1386) ;  /* 0x0000002604ec7947 */ /* 0x000fea000b800000 */
        /* <DEDUP_REMOVED lines=16> */
.L_x_1457:
[----:B------:R-:W-:Y:S02]  /*19230*/  ULDC UR4, c[0x0][0xc38] ;  /* 0x00030e0000047ab9 */ /* 0x000fe40000000800 */
[----:B------:R-:W-:-:S04]  /*19240*/  IMAD.U32 R8, RZ, RZ, UR4 ;  /* 0x00000004ff087e24 */ /* 0x000fc8000f8e00ff */
[----:B-1----:R-:W-:-:S04]  /*19250*/  IMAD R10, R10, R8, RZ ;  /* 0x000000080a0a7224 */ /* 0x002fc800078e02ff */
[----:B------:R-:W-:-:S05]  /*19260*/  IMAD.IADD R4, R10, 0x1, R4 ;  /* 0x000000010a047824 */ /* 0x000fca00078e0204 */
[----:B------:R-:W-:-:S13]  /*19270*/  ISETP.GT.AND P6, PT, R4, R0, PT ;  /* 0x000000000400720c */ /* 0x000fda0003fc4270 */
[----:B------:R-:W-:Y:S05]  /*19280*/  @!P6 BRA `(.L_x_1387) ;  /* 0xfffffffc0054e947 */ /* 0x000fea000383ffff */
.L_x_1384:
[----:B------:R-:W-:Y:S01]  /*19290*/  IMAD.IADD R10, R4, 0x1, -R10 ;  /* 0x00000001040a7824 */ /* 0x000fe200078e0a0a */
[----:B------:R-:W-:-:S03]  /*192a0*/  UMOV UR4, 0xffffffff ;  /* 0xffffffff00047882 */ /* 0x000fc60000000000 */
[----:B------:R-:W-:-:S05]  /*192b0*/  IMAD R3, R2, R8, R10 ;  /* 0x0000000802037224 */ /* 0x000fca00078e020a */
[----:B------:R-:W-:Y:S01]  /*192c0*/  ISETP.GT.AND P6, PT, R3, R0, PT ;  /* 0x000000000300720c */ /* 0x000fe20003fc4270 */
[----:B------:R-:W-:-:S12]  /*192d0*/  BRA.DIV UR4, `(.L_x_1388) ;  /* 0x0000002a04447947 */ /* 0x000fd8000b800000 */
[----:B------:R-:W2:Y:S01]  /*192e0*/  LDL.LU R11, [R1+0xc] ;  /* 0x00000c00010b7983 */ /* 0x000ea20000300800 */
[----:B------:R-:W-:-:S04]  /*192f0*/  VOTE.ANY R3, PT, !P6 ;  /* 0x0000000000037806 */ /* 0x000fc800070e0100 */
[----:B------:R-:W1:Y:S02]  /*19300*/  POPC R9, R3 ;  /* 0x0000000300097309 */ /* 0x000e640000000000 */
[----:B-1----:R2:W1:Y:S04]  /*19310*/  SHFL.IDX PT, R4, R5, R9, 0x1f ;  /* 0x00001f0905047589 */ /* 0x00246800000e0000 */
[----:B------:R3:W4:Y:S01]  /*19320*/  SHFL.IDX PT, R7, R7, R9, 0x1f ;  /* 0x00001f0907077589 */ /* 0x00072200000e0000 */
[----:B--2---:R-:W-:-:S05]  /*19330*/  IMAD.IADD R5, R9, 0x1, R11 ;  /* 0x0000000109057824 */ /* 0x004fca00078e020b */
[----:B-1--4-:R3:W-:Y:S02]  /*19340*/  STL [R1+0xc], R5 ;  /* 0x00000c0501007387 */ /* 0x0127e40000100800 */
.L_x_1462:
[----:B------:R-:W-:-:S13]  /*19350*/  ISETP.NE.AND P0, PT, R3, RZ, PT ;  /* 0x000000ff0300720c */ /* 0x000fda0003f05270 */
[----:B------:R-:W-:Y:S05]  /*19360*/  @!P0 BRA `(.L_x_1389) ;  /* 0x0000000000108947 */ /* 0x000fea0003800000 */
[----:B------:R-:W-:Y:S01]  /*19370*/  UMOV UR4, 0xffffffff ;  /* 0xffffffff00047882 */ /* 0x000fe20000000000 */
[----:B---3--:R-:W-:Y:S02]  /*19380*/  VIADD R9, R9, 0xffffffff ;  /* 0xffffffff09097836 */ /* 0x008fe40000000000 */
[----:B------:R-:W-:Y:S05]  /*19390*/  BRA.DIV UR4, `(.L_x_1390) ;  /* 0x0000002a047c7947 */ /* 0x000fea000b800000 */
[----:B------:R1:W2:Y:S02]  /*193a0*/  SHFL.IDX PT, R6, R2, R9, 0x1f ;  /* 0x00001f0902067589 */ /* 0x0002a400000e0000 */
.L_x_1389:
[----:B--2---:R-:W-:Y:S01]  /*193b0*/  IMAD R3, R6, R8, R10 ;  /* 0x0000000806037224 */ /* 0x004fe200078e020a */
[----:B------:R-:W-:-:S03]  /*193c0*/  ISETP.NE.AND P0, PT, R7, 0x1, PT ;  /* 0x000000010700780c */ /* 0x000fc60003f05270 */
[----:B------:R-:W-:Y:S01]  /*193d0*/  IMAD.IADD R0, R0, 0x1, -R3 ;  /* 0x0000000100007824 */ /* 0x000fe200078e0a03 */
[----:B------:R2:W-:Y:S09]  /*193e0*/  STL [R1], R3 ;  /* 0x0000000301007387 */ /* 0x0005f20000100800 */
[----:B------:R-:W-:Y:S05]  /*193f0*/  @!P0 BRA `(.L_x_1391) ;  /* 0x0000000000e48947 */ /* 0x000fea0003800000 */
[----:B0--3--:R-:W-:-:S04]  /*19400*/  IABS R5, R4 ;  /* 0x0000000400057213 */ /* 0x009fc80000000000 */
[----:B------:R-:W0:Y:S08]  /*19410*/  I2F.RP R6, R5 ;  /* 0x0000000500067306 */ /* 0x000e300000209400 */
[----:B0-----:R-:W1:Y:S02]  /*19420*/  MUFU.RCP R6, R6 ;  /* 0x0000000600067308 */ /* 0x001e640000001000 */
[----:B-1----:R-:W-:-:S06]  /*19430*/  VIADD R9, R6, 0xffffffe ;  /* 0x0ffffffe06097836 */ /* 0x002fcc0000000000 */
[----:B--2---:R-:W0:Y:S02]  /*19440*/  F2I.FTZ.U32.TRUNC.NTZ R3, R9 ;  /* 0x0000000900037305 */ /* 0x004e24000021f000 */
[----:B0-----:R-:W-:-:S04]  /*19450*/  IMAD.MOV R2, RZ, RZ, -R3 ;  /* 0x000000ffff027224 */ /* 0x001fc800078e0a03 */
[----:B------:R-:W-:Y:S02]  /*19460*/  IMAD R8, R2, R5, RZ ;  /* 0x0000000502087224 */ /* 0x000fe400078e02ff */
[----:B------:R-:W-:-:S04]  /*19470*/  IMAD.MOV.U32 R2, RZ, RZ, RZ ;  /* 0x000000ffff027224 */ /* 0x000fc800078e00ff */
[----:B------:R-:W-:Y:S01]  /*19480*/  IMAD.HI.U32 R8, R3, R8, R2 ;  /* 0x0000000803087227 */ /* 0x000fe200078e0002 */
[----:B------:R-:W-:Y:S02]  /*19490*/  IABS R2, R0 ;  /* 0x0000000000027213 */ /* 0x000fe40000000000 */
[----:B------:R-:W-:-:S03]  /*194a0*/  IABS R3, R4 ;  /* 0x0000000400037213 */ /* 0x000fc60000000000 */
[----:B------:R-:W-:-:S04]  /*194b0*/  IMAD.HI.U32 R8, R8, R2, RZ ;  /* 0x0000000208087227 */ /* 0x000fc800078e00ff */
[----:B------:R-:W-:-:S04]  /*194c0*/  IMAD.MOV R3, RZ, RZ, -R3 ;  /* 0x000000ffff037224 */ /* 0x000fc800078e0a03 */
[----:B------:R-:W-:-:S05]  /*194d0*/  IMAD R2, R8, R3, R2 ;  /* 0x0000000308027224 */ /* 0x000fca00078e0202 */
[----:B------:R-:W-:-:S13]  /*194e0*/  ISETP.GT.U32.AND P1, PT, R5, R2, PT ;  /* 0x000000020500720c */ /* 0x000fda0003f24070 */
[----:B------:R-:W-:Y:S02]  /*194f0*/  @!P1 IMAD.IADD R2, R2, 0x1, -R5 ;  /* 0x0000000102029824 */ /* 0x000fe400078e0a05 */
[----:B------:R-:W-:Y:S01]  /*19500*/  @!P1 VIADD R8, R8, 0x1 ;  /* 0x0000000108089836 */ /* 0x000fe20000000000 */
[----:B------:R-:W-:Y:S02]  /*19510*/  ISETP.NE.AND P1, PT, R4, RZ, PT ;  /* 0x000000ff0400720c */ /* 0x000fe40003f25270 */
[----:B------:R-:W-:Y:S02]  /*19520*/  ISETP.GE.U32.AND P0, PT, R2, R5, PT ;  /* 0x000000050200720c */ /* 0x000fe40003f06070 */
[----:B------:R-:W-:-:S04]  /*19530*/  IABS R5, R7 ;  /* 0x0000000700057213 */ /* 0x000fc80000000000 */
        /* <DEDUP_REMOVED lines=9> */
[----:B------:R-:W-:-:S03]  /*195d0*/  LOP3.LUT R2, R0, R4, RZ, 0x3c, !PT ;  /* 0x0000000400027212 */ /* 0x000fc600078e3cff */
[----:B------:R-:W-:Y:S01]  /*195e0*/  IMAD.MOV.U32 R3, RZ, RZ, R8 ;  /* 0x000000ffff037224 */ /* 0x000fe200078e0008 */
[----:B------:R-:W-:Y:S02]  /*195f0*/  ISETP.GE.AND P2, PT, R2, RZ, PT ;  /* 0x000000ff0200720c */ /* 0x000fe40003f46270 */
[----:B------:R-:W-:-:S05]  /*19600*/  IABS R8, R7 ;  /* 0x0000000700087213 */ /* 0x000fca0000000000 */
[----:B------:R-:W-:-:S06]  /*19610*/  IMAD.MOV R8, RZ, RZ, -R8 ;  /* 0x000000ffff087224 */ /* 0x000fcc00078e0a08 */
        /* <DEDUP_REMOVED lines=9> */
[----:B------:R-:W-:Y:S01]  /*196b0*/  ISETP.GE.U32.AND P0, PT, R2, R5, PT ;  /* 0x000000050200720c */ /* 0x000fe20003f06070 */
[----:B------:R-:W-:Y:S01]  /*196c0*/  IMAD.MOV R5, RZ, RZ, -R3 ;  /* 0x000000ffff057224 */ /* 0x000fe200078e0a03 */
[----:B------:R-:W-:-:S03]  /*196d0*/  LOP3.LUT R2, R3, R7, RZ, 0x3c, !PT ;  /* 0x0000000703027212 */ /* 0x000fc600078e3cff */
[----:B------:R-:W-:Y:S01]  /*196e0*/  IMAD R0, R4, R5, R0 ;  /* 0x0000000504007224 */ /* 0x000fe200078e0200 */
        /* <DEDUP_REMOVED lines=10> */
.L_x_1391:
[----:B0--3--:R-:W3:Y:S01]  /*19790*/  LDL R5, [R1+0xc] ;  /* 0x00000c0001057983 */ /* 0x009ee20000100800 */
[----:B-12---:R-:W3:Y:S02]  /*197a0*/  LDC.64 R2, c[0x0][0xc90] ;  /* 0x00032400ff027b82 */ /* 0x006ee40000000a00 */
[----:B---3--:R-:W-:-:S05]  /*197b0*/  IMAD.WIDE R2, R5, 0x4, R2 ;  /* 0x0000000405027825 */ /* 0x008fca00078e0202 */
[----:B------:R-:W2:Y:S02]  /*197c0*/  LDG.E R6, desc[UR52][R2.64] ;  /* 0x0000003402067981 */ /* 0x000ea4000c1e1900 */
[----:B--2---:R-:W-:-:S05]  /*197d0*/  IMAD R5, R4, R6, RZ ;  /* 0x0000000604057224 */ /* 0x004fca00078e02ff */
[----:B------:R-:W-:-:S04]  /*197e0*/  IABS R7, R5 ;  /* 0x0000000500077213 */ /* 0x000fc80000000000 */
[----:B------:R-:W0:Y:S08]  /*197f0*/  I2F.RP R2, R7 ;  /* 0x0000000700027306 */ /* 0x000e300000209400 */
[----:B0-----:R-:W0:Y:S02]  /*19800*/  MUFU.RCP R2, R2 ;  /* 0x0000000200027308 */ /* 0x001e240000001000 */
[----:B0-----:R-:W-:-:S06]  /*19810*/  VIADD R2, R2, 0xffffffe ;  /* 0x0ffffffe02027836 */ /* 0x001fcc0000000000 */
[----:B------:R-:W0:Y:S02]  /*19820*/  F2I.FTZ.U32.TRUNC.NTZ R3, R2 ;  /* 0x0000000200037305 */ /* 0x000e24000021f000 */
        /* <DEDUP_REMOVED lines=19> */
[----:B------:R-:W-:Y:S02]  /*19960*/  IMAD R7, R6, R2, RZ ;  /* 0x0000000206077224 */ /* 0x000fe400078e02ff */
[----:B------:R-:W-:Y:S02]  /*19970*/  IMAD.MOV R2, RZ, RZ, -R2 ;  /* 0x000000ffff027224 */ /* 0x000fe400078e0a02 */
[----:B------:R-:W-:Y:S02]  /*19980*/  IMAD.MOV R3, RZ, RZ, -R7 ;  /* 0x000000ffff037224 */ /* 0x000fe400078e0a07 */
[----:B------:R-:W-:-:S03]  /*19990*/  IMAD R0, R5, R2, R0 ;  /* 0x0000000205007224 */ /* 0x000fc600078e0200 */
[----:B------:R-:W-:Y:S02]  /*199a0*/  VIADDMNMX R6, R3, R8, R6, PT ;  /* 0x0000000803067246 */ /* 0x000fe40003800106 */
[----:B------:R-:W-:Y:S02]  /*199b0*/  IADD3 R7, R7, 0x1000000, R0 ;  /* 0x0100000007077810 */ /* 0x000fe40007ffe000 */
        /* <DEDUP_REMOVED lines=25> */
[----:B------:R-:W-:Y:S02]  /*19b50*/  IMAD R3, R2, R6, R7 ;  /* 0x0000000602037224 */ /* 0x000fe400078e0207 */
[----:B------:R-:W-:-:S03]  /*19b60*/  IMAD.MOV.U32 R0, RZ, RZ, R2 ;  /* 0x000000ffff007224 */ /* 0x000fc600078e0002 */
[----:B------:R0:W-:Y:S04]  /*19b70*/  STL [R1+0x8], R3 ;  /* 0x0000080301007387 */ /* 0x0001e80000100800 */
.L_x_1392:
[----:B0-----:R-:W-:-:S05]  /*19b80*/  LOP3.LUT R3, RZ, R0, RZ, 0x33, !PT ;  /* 0x00000000ff037212 */ /* 0x001fca00078e33ff */
[----:B------:R-:W-:-:S05]  /*19b90*/  IMAD.IADD R0, R4, 0x1, R3 ;  /* 0x0000000104007824 */ /* 0x000fca00078e0203 */
[----:B------:R0:W-:Y:S01]  /*19ba0*/  STL [R1+0x4], R0 ;  /* 0x0000040001007387 */ /* 0x0001e20000100800 */
[----:B------:R-:W-:Y:S05]  /*19bb0*/  BRA `(.L_x_1393) ;  /* 0x0000000000287947 */ /* 0x000fea0003800000 */
.L_x_1385:
[----:B------:R-:W-:Y:S01]  /*19bc0*/  UMOV UR4, URZ ;  /* 0x0000003f00047c82 */ /* 0x000fe20008000000 */
[----:B------:R-:W-:Y:S01]  /*19bd0*/  ULDC UR6, c[0x0][0xc3c] ;  /* 0x00030f0000067ab9 */ /* 0x000fe20000000800 */
[----:B------:R-:W-:Y:S01]  /*19be0*/  UMOV UR5, URZ ;  /* 0x0000003f00057c82 */ /* 0x000fe20008000000 */
[----:B------:R0:W-:Y:S01]  /*19bf0*/  STL [R1], R0 ;  /* 0x0000000001007387 */ /* 0x0001e20000100800 */
[----:B------:R-:W-:Y:S02]  /*19c00*/  IMAD.U32 R3, RZ, RZ, UR4 ;  /* 0x00000004ff037e24 */ /* 0x000fe4000f8e00ff */
[----:B------:R-:W-:-:S03]  /*19c10*/  IMAD.U32 R2, RZ, RZ, UR5 ;  /* 0x00000005ff027e24 */ /* 0x000fc6000f8e00ff */
[----:B------:R1:W-:Y:S01]  /*19c20*/  STL [R1+0x4], R3 ;  /* 0x0000040301007387 */ /* 0x0003e20000100800 */
[----:B0-----:R-:W-:-:S05]  /*19c30*/  IMAD.U32 R0, RZ, RZ, UR6 ;  /* 0x00000006ff007e24 */ /* 0x001fca000f8e00ff */
[----:B------:R1:W-:Y:S04]  /*19c40*/  STL [R1+0xc], R0 ;  /* 0x00000c0001007387 */ /* 0x0003e80000100800 */
[----:B------:R1:W-:Y:S02]  /*19c50*/  STL [R1+0x8], R2 ;  /* 0x0000080201007387 */ /* 0x0003e40000100800 */
.L_x_1393:
[----:B-1----:R-:W2:Y:S04]  /*19c60*/  LDL R3, [R1+0x8] ;  /* 0x0000080001037983 */ /* 0x002ea80000100800 */
[----:B------:R-:W3:Y:S04]  /*19c70*/  LDL R2, [R1+0xc] ;  /* 0x00000c0001027983 */ /* 0x000ee80000100800 */
[----:B------:R-:W4:Y:S04]  /*19c80*/  LDL R5, [R1+0x4] ;  /* 0x0000040001057983 */ /* 0x000f280000100800 */
[----:B------:R-:W4:Y:S01]  /*19c90*/  LDL R4, [R1] ;  /* 0x0000000001047983 */ /* 0x000f220000100800 */
[----:B0-----:R-:W0:Y:S01]  /*19ca0*/  S2R R0, SR_TID.X ;  /* 0x0000000000007919 */ /* 0x001e220000002100 */
[----:B------:R-:W-:Y:S05]  /*19cb0*/  WARPSYNC.ALL ;  /* 0x0000000000007948 */ /* 0x000fea0003800000 */
[----:B0-----:R-:W-:Y:S01]  /*19cc0*/  LOP3.LUT R0, R0, 0x1f, RZ, 0xc0, !PT ;  /* 0x0000001f00007812 */ /* 0x001fe200078ec0ff */
[----:B------:R-:W-:Y:S03]  /*19cd0*/  BAR.SYNC.DEFER_BLOCKING 0x4, 0x180 ;  /* 0x0106000000007b1d */ /* 0x000fe60000010000 */
[----:B------:R-:W-:-:S13]  /*19ce0*/  ISETP.NE.AND P0, PT, R0, RZ, PT ;  /* 0x000000ff0000720c */ /* 0x000fda0003f05270 */
[----:B------:R-:W-:Y:S01]  /*19cf0*/  @!P0 MOV R0, 0x400 ;  /* 0x0000040000008802 */ /* 0x000fe20000000f00 */
[----:B--2---:R-:W-:Y:S02]  /*19d00*/  IMAD.MOV.U32 R6, RZ, RZ, R3 ;  /* 0x000000ffff067224 */ /* 0x004fe400078e0003 */
[----:B------:R-:W0:Y:S01]  /*19d10*/  @!P0 S2R R3, SR_CgaCtaId ;  /* 0x0000000000038919 */ /* 0x000e220000008800 */
[----:B---3--:R-:W-:Y:S01]  /*19d20*/  IMAD.MOV.U32 R7, RZ, RZ, R2 ;  /* 0x000000ffff077224 */ /* 0x008fe200078e0002 */
[----:B0-----:R-:W-:-:S05]  /*19d30*/  @!P0 LEA R18, R3, R0, 0x18 ;  /* 0x0000000003128211 */ /* 0x001fca00078ec0ff */
[----:B----4-:R1:W-:Y:S01]  /*19d40*/  @!P0 STS.128 [R18+0x288d0], R4 ;  /* 0x0288d00412008388 */ /* 0x0103e20000000c00 */
[----:B------:R-:W-:Y:S06]  /*19d50*/  BAR.ARV 0x5, 0x180 ;  /* 0x0146000000007b1d */ /* 0x000fec0000002000 */
.L_x_1382:
[----:B------:R-:W3:Y:S01]  /*19d60*/  LDL R0, [R1+0xc] ;  /* 0x00000c0001007983 */ /* 0x000ee20000100800 */
[----:B------:R-:W-:Y:S02]  /*19d70*/  ULDC UR4, c[0x0][0xc3c] ;  /* 0x00030f0000047ab9 */ /* 0x000fe40000000800 */
[----:B---3--:R-:W-:-:S13]  /*19d80*/  ISETP.GE.AND P0, PT, R0, UR4, PT ;  /* 0x0000000400007c0c */ /* 0x008fda000bf06270 */
[----:B------:R-:W-:Y:S05]  /*19d90*/  @!P0 BRA `(.L_x_1394) ;  /* 0xffffffa400648947 */ /* 0x000fea000383ffff */
[----:B------:R-:W-:Y:S05]  /*19da0*/  BSYNC B8 ;  /* 0x0000000000087941 */ /* 0x000fea0003800000 */
.L_x_1285:
        /* <DEDUP_REMOVED lines=12> */
.L_x_1465:
[----:B------:R-:W-:Y:S05]  /*19e70*/  BSYNC B0 ;  /* 0x0000000000007941 */ /* 0x000fea0003800000 */
.L_x_1395:
[----:B------:R-:W-:-:S03]  /*19e80*/  UMOV UR4, 0xffffffff ;  /* 0xffffffff00047882 */ /* 0x000fc60000000000 */
[----:B------:R-:W-:Y:S05]  /*19e90*/  BRA.DIV UR4, `(.L_x_1397) ;  /* 0x0000001e04fc7947 */ /* 0x000fea000b800000 */
[----:B------:R-:W1:Y:S02]  /*19ea0*/  S2R R2, SR_TID.X ;  /* 0x0000000000027919 */ /* 0x000e640000002100 */
[----:B-1----:R-:W-:-:S04]  /*19eb0*/  SHF.R.U32.HI R2, RZ, 0x5, R2 ;  /* 0x00000005ff027819 */ /* 0x002fc80000011602 */
[----:B------:R-:W-:-:S05]  /*19ec0*/  LOP3.LUT R2, R2, 0x3, RZ, 0xc0, !PT ;  /* 0x0000000302027812 */ /* 0x000fca00078ec0ff */
[----:B------:R1:W2:Y:S02]  /*19ed0*/  SHFL.IDX PT, R14, R2, RZ, 0x1f ;  /* 0x00001fff020e7589 */ /* 0x0002a400000e0000 */
.L_x_1468:
[----:B--2---:R-:W-:Y:S01]  /*19ee0*/  ISETP.NE.AND P0, PT, R14, RZ, PT ;  /* 0x000000ff0e00720c */ /* 0x004fe20003f05270 */
[----:B------:R-:W-:-:S12]  /*19ef0*/  BSSY B0, `(.L_x_1398) ;  /* 0x0000025000007945 */ /* 0x000fd80003800000 */
[----:B------:R-:W-:Y:S05]  /*19f00*/  @P0 BRA `(.L_x_1399) ;  /* 0x00000000008c0947 */ /* 0x000fea0003800000 */
[----:B------:R-:W-:-:S03]  /*19f10*/  UMOV UR4, 0xffffffff ;  /* 0xffffffff00047882 */ /* 0x000fc60000000000 */
[----:B------:R-:W-:Y:S05]  /*19f20*/  BRA.DIV UR4, `(.L_x_1400) ;  /* 0x00000022040c7947 */ /* 0x000fea000b800000 */
[----:B------:R-:W-:-:S13]  /*19f30*/  ELECT P6, URZ, PT ;  /* 0x00000000003f782f */ /* 0x000fda00038c0000 */
.L_x_1471:
[----:B------:R-:W-:Y:S05]  /*19f40*/  @!P6 BRA `(.L_x_1399) ;  /* 0x00000000007ce947 */ /* 0x000fea0003800000 */
[----:B------:R-:W-:-:S06]  /*19f50*/  ULOP3.LUT UR4, UR36, 0x2, URZ, 0xfc, !UPT ;  /* 0x0000000224047892 */ /* 0x000fcc000f8efc3f */
[----:B-1----:R-:W-:-:S05]  /*19f60*/  IMAD.U32 R2, RZ, RZ, UR4 ;  /* 0x00000004ff027e24 */ /* 0x002fca000f8e00ff */
[----:B------:R-:W-:-:S13]  /*19f70*/  ISETP.NE.AND P2, PT, R2, 0x3, PT ;  /* 0x000000030200780c */ /* 0x000fda0003f45270 */
[----:B------:R-:W-:Y:S05]  /*19f80*/  @!P2 BRA `(.L_x_1401) ;  /* 0x000000000004a947 */ /* 0x000fea0003800000 */
[----:B------:R-:W-:Y:S01]  /*19f90*/  BPT.TRAP 0x1 ;  /* 0x000000040000795c */ /* 0x000fe20000300000 */
.L_x_1401:
        /* <DEDUP_REMOVED lines=13> */
.L_x_1472:
[----:B------:R-:W1:Y:S02]  /*1a070*/  SYNCS.PHASECHK.TRANS64.TRYWAIT P0, [R7+URZ], R2 ;  /* 0x00000002070075a7 */ /* 0x000e64000800017f */
[----:B-1----:R-:W-:Y:S05]  /*1a080*/  @!P0 BRA `(.L_x_1403) ;  /* 0x0000001c00e88947 */ /* 0x002fea0003800000 */
.L_x_1473:
[----:B------:R-:W-:Y:S05]  /*1a090*/  @!P2 BRA `(.L_x_1404) ;  /* 0x000000000004a947 */ /* 0x000fea0003800000 */
[----:B------:R-:W-:Y:S01]  /*1a0a0*/  BPT.TRAP 0x1 ;  /* 0x000000040000795c */ /* 0x000fe20000300000 */
.L_x_1404:
[----:B------:R-:W-:-:S04]  /*1a0b0*/  VIADD R0, R0, 0x28860 ;  /* 0x0002886000007836 */ /* 0x000fc80000000000 */
[----:B------:R-:W-:-:S04]  /*1a0c0*/  IMAD R4, R19, 0x8, R0 ;  /* 0x0000000813047824 */ /* 0x000fc800078e0200 */
[----:B------:R-:W2:Y:S02]  /*1a0d0*/  SYNCS.PHASECHK.TRANS64.TRYWAIT P0, [R4+URZ], R5 ;  /* 0x00000005040075a7 */ /* 0x000ea4000800017f */
[----:B--2---:R-:W-:Y:S05]  /*1a0e0*/  @!P0 BRA `(.L_x_1405) ;  /* 0x0000001c00e48947 */ /* 0x004fea0003800000 */
.L_x_1474:
[----:B------:R-:W-:-:S07]  /*1a0f0*/  IMAD R3, R3, 0x8, R0 ;  /* 0x0000000803037824 */ /* 0x000fce00078e0200 */
.L_x_1406:
[----:B----4-:R4:W0:Y:S02]  /*1a100*/  SYNCS.PHASECHK.TRANS64.TRYWAIT P0, [R3+URZ], R2 ;  /* 0x00000002030075a7 */ /* 0x010824000800017f */
[----:B0-----:R-:W-:Y:S05]  /*1a110*/  @!P0 NANOSLEEP.SYNCS 0x989680 ;  /* 0x009896800000895d */ /* 0x001fea0003900000 */
[----:B------:R-:W0:Y:S02]  /*1a120*/  @!P0 SYNCS.PHASECHK.TRANS64 P0, [R3+URZ], R2 ;  /* 0x00000002030085a7 */ /* 0x000e24000800007f */
[----:B0-----:R-:W-:Y:S05]  /*1a130*/  @!P0 BRA `(.L_x_1406) ;  /* 0xfffffffc00f08947 */ /* 0x001fea000383ffff */
.L_x_1399:
[----:B------:R-:W-:Y:S05]  /*1a140*/  BSYNC B0 ;  /* 0x0000000000007941 */ /* 0x000fea0003800000 */
.L_x_1398:
[----:B------:R-:W-:Y:S05]  /*1a150*/  EXIT ;  /* 0x000000000000794d */ /* 0x000fea0003800000 */
.L_x_1184:
[----:B0-----:R-:W-:-:S04]  /*1a160*/  IMAD.U32 R3, RZ, RZ, UR41 ;  /* 0x00000029ff037e24 */ /* 0x001fc8000f8e00ff */
[----:B------:R0:W1:Y:S03]  /*1a170*/  SYNCS.PHASECHK.TRANS64.TRYWAIT P1, [R3+URZ+0x28800], R0 ;  /* 0x02880000030075a7 */ /* 0x000066000802017f */
[----:B-1----:R-:W-:Y:S05]  /*1a180*/  @!P1 NANOSLEEP.SYNCS 0x989680 ;  /* 0x009896800000995d */ /* 0x002fea0003900000 */
[----:B------:R-:W1:Y:S02]  /*1a190*/  @!P1 SYNCS.PHASECHK.TRANS64 P1, [R3+URZ+0x28800], R0 ;  /* 0x02880000030095a7 */ /* 0x000e64000802007f */
[----:B-1----:R-:W-:Y:S05]  /*1a1a0*/  @!P1 BRA `(.L_x_1184) ;  /* 0xfffffffc00ec9947 */ /* 0x002fea000383ffff */
[----:B------:R-:W-:Y:S05]  /*1a1b0*/  BRA `(.L_x_1407) ;  /* 0xfffffe7c00d07947 */ /* 0x000fea000383ffff */
.L_x_1188:
[----:B-1----:R1:W2:Y:S02]  /*1a1c0*/  SYNCS.PHASECHK.TRANS64.TRYWAIT P2, [R15+URZ+0x28830], R0 ;  /* 0x028830000f0075a7 */ /* 0x0022a4000804017f */
[----:B--2---:R-:W-:Y:S05]  /*1a1d0*/  @!P2 NANOSLEEP.SYNCS 0x989680 ;  /* 0x009896800000a95d */ /* 0x004fea0003900000 */
[----:B------:R-:W2:Y:S02]  /*1a1e0*/  @!P2 SYNCS.PHASECHK.TRANS64 P2, [R15+URZ+0x28830], R0 ;  /* 0x028830000f00a5a7 */ /* 0x000ea4000804007f */
[----:B--2---:R-:W-:Y:S05]  /*1a1f0*/  @!P2 BRA `(.L_x_1188) ;  /* 0xfffffffc00f0a947 */ /* 0x004fea000383ffff */
[----:B------:R-:W-:Y:S05]  /*1a200*/  BRA `(.L_x_1187) ;  /* 0xfffffe7c00f87947 */ /* 0x000fea000383ffff */
.L_x_1204:
[----:B-1----:R-:W-:-:S04]  /*1a210*/  IMAD.U32 R8, RZ, RZ, UR6 ;  /* 0x00000006ff087e24 */ /* 0x002fc8000f8e00ff */
[----:B------:R1:W2:Y:S03]  /*1a220*/  SYNCS.PHASECHK.TRANS64.TRYWAIT P2, [R8+URZ+0x28830], R5 ;  /* 0x02883005080075a7 */ /* 0x0002a6000804017f */
[----:B--2---:R-:W-:Y:S05]  /*1a230*/  @!P2 NANOSLEEP.SYNCS 0x989680 ;  /* 0x009896800000a95d */ /* 0x004fea0003900000 */
[----:B------:R-:W2:Y:S02]  /*1a240*/  @!P2 SYNCS.PHASECHK.TRANS64 P2, [R8+URZ+0x28830], R5 ;  /* 0x028830050800a5a7 */ /* 0x000ea4000804007f */
[----:B--2---:R-:W-:Y:S05]  /*1a250*/  @!P2 BRA `(.L_x_1204) ;  /* 0xfffffffc00eca947 */ /* 0x004fea000383ffff */
[----:B------:R-:W-:Y:S05]  /*1a260*/  BRA `(.L_x_1201) ;  /* 0xfffffeb800987947 */ /* 0x000fea000383ffff */
.L_x_1208:
[----:B-1----:R-:W-:-:S04]  /*1a270*/  IMAD.U32 R8, RZ, RZ, UR6 ;  /* 0x00000006ff087e24 */ /* 0x002fc8000f8e00ff */
[----:B------:R1:W2:Y:S03]  /*1a280*/  SYNCS.PHASECHK.TRANS64.TRYWAIT P2, [R8+URZ+0x28850], R5 ;  /* 0x02885005080075a7 */ /* 0x0002a6000804017f */
[----:B--2---:R-:W-:Y:S05]  /*1a290*/  @!P2 NANOSLEEP.SYNCS 0x989680 ;  /* 0x009896800000a95d */ /* 0x004fea0003900000 */
[----:B------:R-:W2:Y:S02]  /*1a2a0*/  @!P2 SYNCS.PHASECHK.TRANS64 P2, [R8+URZ+0x28850], R5 ;  /* 0x028850050800a5a7 */ /* 0x000ea4000804007f */
[----:B--2---:R-:W-:Y:S05]  /*1a2b0*/  @!P2 BRA `(.L_x_1208) ;  /* 0xfffffffc00eca947 */ /* 0x004fea000383ffff */
[----:B------:R-:W-:Y:S05]  /*1a2c0*/  BRA `(.L_x_1205) ;  /* 0xfffffebc00607947 */ /* 0x000fea000383ffff */
.L_x_1225:
[----:B-1----:R-:W-:-:S04]  /*1a2d0*/  IMAD.U32 R9, RZ, RZ, UR6 ;  /* 0x00000006ff097e24 */ /* 0x002fc8000f8e00ff */
[----:B------:R1:W2:Y:S03]  /*1a2e0*/  SYNCS.PHASECHK.TRANS64.TRYWAIT P2, [R9+URZ+0x28830], R4 ;  /* 0x02883004090075a7 */ /* 0x0002a6000804017f */
[----:B--2---:R-:W-:Y:S05]  /*1a2f0*/  @!P2 NANOSLEEP.SYNCS 0x989680 ;  /* 0x009896800000a95d */ /* 0x004fea0003900000 */
[----:B------:R-:W2:Y:S02]  /*1a300*/  @!P2 SYNCS.PHASECHK.TRANS64 P2, [R9+URZ+0x28830], R4 ;  /* 0x028830040900a5a7 */ /* 0x000ea4000804007f */
[----:B--2---:R-:W-:Y:S05]  /*1a310*/  @!P2 BRA `(.L_x_1225) ;  /* 0xfffffffc00eca947 */ /* 0x004fea000383ffff */
[----:B------:R-:W-:Y:S05]  /*1a320*/  BRA `(.L_x_1222) ;  /* 0xfffffef400587947 */ /* 0x000fea000383ffff */
.L_x_1229:
[----:B-1----:R-:W-:-:S04]  /*1a330*/  IMAD.U32 R9, RZ, RZ, UR6 ;  /* 0x00000006ff097e24 */ /* 0x002fc8000f8e00ff */
[----:B------:R1:W2:Y:S03]  /*1a340*/  SYNCS.PHASECHK.TRANS64.TRYWAIT P2, [R9+URZ+0x28850], R4 ;  /* 0x02885004090075a7 */ /* 0x0002a6000804017f */
[----:B--2---:R-:W-:Y:S05]  /*1a350*/  @!P2 NANOSLEEP.SYNCS 0x989680 ;  /* 0x009896800000a95d */ /* 0x004fea0003900000 */
[----:B------:R-:W2:Y:S02]  /*1a360*/  @!P2 SYNCS.PHASECHK.TRANS64 P2, [R9+URZ+0x28850], R4 ;  /* 0x028850040900a5a7 */ /* 0x000ea4000804007f */
[----:B--2---:R-:W-:Y:S05]  /*1a370*/  @!P2 BRA `(.L_x_1229) ;  /* 0xfffffffc00eca947 */ /* 0x004fea000383ffff */
[----:B------:R-:W-:Y:S05]  /*1a380*/  BRA `(.L_x_1226) ;  /* 0xfffffef800207947 */ /* 0x000fea000383ffff */
.L_x_1235:
[----:B-1----:R-:W-:-:S04]  /*1a390*/  IMAD.U32 R9, RZ, RZ, UR6 ;  /* 0x00000006ff097e24 */ /* 0x002fc8000f8e00ff */
[----:B------:R1:W2:Y:S03]  /*1a3a0*/  SYNCS.PHASECHK.TRANS64.TRYWAIT P2, [R9+URZ+0x28830], R4 ;  /* 0x02883004090075a7 */ /* 0x0002a6000804017f */
[----:B--2---:R-:W-:Y:S05]  /*1a3b0*/  @!P2 NANOSLEEP.SYNCS 0x989680 ;  /* 0x009896800000a95d */ /* 0x004fea0003900000 */
[----:B------:R-:W2:Y:S02]  /*1a3c0*/  @!P2 SYNCS.PHASECHK.TRANS64 P2, [R9+URZ+0x28830], R4 ;  /* 0x028830040900a5a7 */ /* 0x000ea4000804007f */
[----:B--2---:R-:W-:Y:S05]  /*1a3d0*/  @!P2 BRA `(.L_x_1235) ;  /* 0xfffffffc00eca947 */ /* 0x004fea000383ffff */
[----:B------:R-:W-:Y:S05]  /*1a3e0*/  BRA `(.L_x_1232) ;  /* 0xffffff1c00447947 */ /* 0x000fea000383ffff */
.L_x_1239:
[----:B-1----:R-:W-:-:S04]  /*1a3f0*/  IMAD.U32 R9, RZ, RZ, UR6 ;  /* 0x00000006ff097e24 */ /* 0x002fc8000f8e00ff */
[----:B------:R1:W2:Y:S03]  /*1a400*/  SYNCS.PHASECHK.TRANS64.TRYWAIT P2, [R9+URZ+0x28850], R4 ;  /* 0x02885004090075a7 */ /* 0x0002a6000804017f */
[----:B--2---:R-:W-:Y:S05]  /*1a410*/  @!P2 NANOSLEEP.SYNCS 0x989680 ;  /* 0x009896800000a95d */ /* 0x004fea0003900000 */
[----:B------:R-:W2:Y:S02]  /*1a420*/  @!P2 SYNCS.PHASECHK.TRANS64 P2, [R9+URZ+0x28850], R4 ;  /* 0x028850040900a5a7 */ /* 0x000ea4000804007f */
[----:B--2---:R-:W-:Y:S05]  /*1a430*/  @!P2 BRA `(.L_x_1239) ;  /* 0xfffffffc00eca947 */ /* 0x004fea000383ffff */
[----:B------:R-:W-:Y:S05]  /*1a440*/  BRA `(.L_x_1236) ;  /* 0xffffff20000c7947 */ /* 0x000fea000383ffff */
.L_x_1252:
[----:B-1----:R-:W-:-:S04]  /*1a450*/  IMAD.U32 R8, RZ, RZ, UR5 ;  /* 0x00000005ff087e24 */ /* 0x002fc8000f8e00ff */
[----:B------:R1:W2:Y:S03]  /*1a460*/  SYNCS.PHASECHK.TRANS64.TRYWAIT P0, [R8+URZ+0x28850], R3 ;  /* 0x02885003080075a7 */ /* 0x0002a6000800017f */
[----:B--2---:R-:W-:Y:S05]  /*1a470*/  @!P0 NANOSLEEP.SYNCS 0x989680 ;  /* 0x009896800000895d */ /* 0x004fea0003900000 */
[----:B------:R-:W2:Y:S02]  /*1a480*/  @!P0 SYNCS.PHASECHK.TRANS64 P0, [R8+URZ+0x28850], R3 ;  /* 0x02885003080085a7 */ /* 0x000ea4000800007f */
[----:B--2---:R-:W-:Y:S05]  /*1a490*/  @!P0 BRA `(.L_x_1252) ;  /* 0xfffffffc00ec8947 */ /* 0x004fea000383ffff */
[----:B------:R-:W-:Y:S05]  /*1a4a0*/  BRA `(.L_x_1251) ;  /* 0xffffff5400147947 */ /* 0x000fea000383ffff */
.L_x_1307:
[----:B-1----:R-:W1:Y:S01]  /*1a4b0*/  S2R R4, SR_TID.X ;  /* 0x0000000000047919 */ /* 0x002e620000002100 */
[----:B------:R-:W-:Y:S01]  /*1a4c0*/  BSSY B0, `(.L_x_1408) ;  /* 0x000000a000007945 */ /* 0x000fe20003800000 */
[----:B------:R-:W-:Y:S02]  /*1a4d0*/  IMAD.MOV.U32 R12, RZ, RZ, RZ ;  /* 0x000000ffff0c7224 */ /* 0x000fe400078e00ff */
[----:B------:R-:W-:Y:S02]  /*1a4e0*/  IMAD.MOV.U32 R11, RZ, RZ, 0x1f ;  /* 0x0000001fff0b7424 */ /* 0x000fe400078e00ff */
[----:B------:R-:W-:Y:S01]  /*1a4f0*/  IMAD.MOV.U32 R15, RZ, RZ, -0x1 ;  /* 0xffffffffff0f7424 */ /* 0x000fe200078e00ff */
[----:B-1----:R-:W-:-:S04]  /*1a500*/  SHF.R.U32.HI R4, RZ, 0x5, R4 ;  /* 0x00000005ff047819 */ /* 0x002fc80000011604 */
[----:B------:R-:W-:-:S05]  /*1a510*/  LOP3.LUT R4, R4, 0x3, RZ, 0xc0, !PT ;  /* 0x0000000304047812 */ /* 0x000fca00078ec0ff */
[----:B------:R-:W-:-:S07]  /*1a520*/  IMAD.MOV.U32 R13, RZ, RZ, R4 ;  /* 0x000000ffff0d7224 */ /* 0x000fce00078e0004 */
[----:B0-2---:R-:W-:Y:S05]  /*1a530*/  WARPSYNC.COLLECTIVE R15, `(.L_x_1409) ;  /* 0x000000000f087348 */ /* 0x005fea0003c00000 */
[----:B------:R1:W3:Y:S02]  /*1a540*/  SHFL.IDX P6, R14, R13, R12, R11 ;  /* 0x0000000c0d0e7389 */ /* 0x0002e400000c000b */
[----:B0123--:R-:W-:Y:S01]  /*1a550*/  ENDCOLLECTIVE ;  /* 0x000000000000791b */ /* 0x00ffe20003800000 */
.L_x_1409:
[----:B------:R-:W-:Y:S05]  /*1a560*/  BSYNC B0 ;  /* 0x0000000000007941 */ /* 0x000fea0003800000 */
.L_x_1408:
[----:B------:R-:W-:Y:S05]  /*1a570*/  BRA `(.L_x_1410) ;  /* 0xffffffac00fc7947 */ /* 0x000fea000383ffff */
.L_x_1309:
[----:B------:R-:W-:Y:S01]  /*1a580*/  BSSY B0, `(.L_x_1411) ;  /* 0x0000006000007945 */ /* 0x000fe20003800000 */
[----:B------:R-:W-:-:S07]  /*1a590*/  IMAD.MOV.U32 R15, RZ, RZ, -0x1 ;  /* 0xffffffffff0f7424 */ /* 0x000fce00078e00ff */
[----:B012---:R-:W-:Y:S05]  /*1a5a0*/  WARPSYNC.COLLECTIVE R15, `(.L_x_1412) ;  /* 0x000000000f0c7348 */ /* 0x007fea0003c00000 */
[----:B------:R-:W-:Y:S02]  /*1a5b0*/  ELECT P6, UR62, PT ;  /* 0x00000000003e782f */ /* 0x000fe400038c0000 */
[----:B------:R-:W-:Y:S01]  /*1a5c0*/  MOV R14, UR62 ;  /* 0x0000003e000e7c02 */ /* 0x000fe20008000f00 */
[----:B012---:R-:W-:Y:S10]  /*1a5d0*/  ENDCOLLECTIVE ;  /* 0x000000000000791b */ /* 0x007ff40003800000 */
.L_x_1412:
[----:B------:R-:W-:Y:S05]  /*1a5e0*/  BSYNC B0 ;  /* 0x0000000000007941 */ /* 0x000fea0003800000 */
.L_x_1411:
[----:B------:R-:W-:Y:S05]  /*1a5f0*/  BRA `(.L_x_1413) ;  /* 0xffffffb000087947 */ /* 0x000fea000383ffff */
.L_x_1311:
[----:B-1----:R1:W3:Y:S02]  /*1a600*/  SYNCS.PHASECHK.TRANS64.TRYWAIT P0, [R0+URZ+0x28840], R2 ;  /* 0x02884002000075a7 */ /* 0x0022e4000800017f */
[----:B---3--:R-:W-:Y:S05]  /*1a610*/  @!P0 NANOSLEEP.SYNCS 0x989680 ;  /* 0x009896800000895d */ /* 0x008fea0003900000 */
[----:B------:R-:W3:Y:S02]  /*1a620*/  @!P0 SYNCS.PHASECHK.TRANS64 P0, [R0+URZ+0x28840], R2 ;  /* 0x02884002000085a7 */ /* 0x000ee4000800007f */
[----:B---3--:R-:W-:Y:S05]  /*1a630*/  @!P0 BRA `(.L_x_1311) ;  /* 0xfffffffc00f08947 */ /* 0x008fea000383ffff */
[----:B------:R-:W-:Y:S05]  /*1a640*/  BRA `(.L_x_1414) ;  /* 0xffffffb000687947 */ /* 0x000fea000383ffff */
.L_x_1315:
[----:B------:R-:W2:Y:S01]  /*1a650*/  LDL.LU R11, [R1+0x2c] ;  /* 0x00002c00010b7983 */ /* 0x000ea20000300800 */
[----:B------:R-:W-:Y:S02]  /*1a660*/  IMAD.MOV.U32 R13, RZ, RZ, R3 ;  /* 0x000000ffff0d7224 */ /* 0x000fe400078e0003 */
[----:B------:R-:W-:Y:S01]  /*1a670*/  IMAD.MOV.U32 R12, RZ, RZ, RZ ;  /* 0x000000ffff0c7224 */ /* 0x000fe200078e00ff */
[----:B------:R-:W0:Y:S01]  /*1a680*/  S2R R5, SR_TID.X ;  /* 0x0000000000057919 */ /* 0x000e220000002100 */
[----:B------:R-:W-:Y:S01]  /*1a690*/  IMAD.MOV.U32 R15, RZ, RZ, -0x1 ;  /* 0xffffffffff0f7424 */ /* 0x000fe200078e00ff */
[----:B0-----:R-:W-:-:S04]  /*1a6a0*/  LOP3.LUT R5, R5, 0x7f, RZ, 0xc0, !PT ;  /* 0x0000007f05057812 */ /* 0x001fc800078ec0ff */
        /* <DEDUP_REMOVED lines=9> */
.L_x_1415:
[----:B------:R-:W-:Y:S02]  /*1a740*/  IMAD.MOV.U32 R13, RZ, RZ, R4 ;  /* 0x000000ffff0d7224 */ /* 0x000fe400078e0004 */
[----:B------:R-:W-:-:S07]  /*1a750*/  IMAD.MOV.U32 R6, RZ, RZ, R14 ;  /* 0x000000ffff067224 */ /* 0x000fce00078e000e */
[----:B------:R-:W-:Y:S05]  /*1a760*/  WARPSYNC.COLLECTIVE R15, `(.L_x_1416) ;  /* 0x000000000f087348 */ /* 0x000fea0003c00000 */
[----:B------:R0:W1:Y:S02]  /*1a770*/  SHFL.IDX P6, R14, R13, R12, R11 ;  /* 0x0000000c0d0e7389 */ /* 0x00006400000c000b */
[----:B01----:R-:W-:Y:S01]  /*1a780*/  ENDCOLLECTIVE ;  /* 0x000000000000791b */ /* 0x003fe20003800000 */
.L_x_1416:
[----:B------:R-:W-:Y:S02]  /*1a790*/  IMAD.MOV.U32 R13, RZ, RZ, R3 ;  /* 0x000000ffff0d7224 */ /* 0x000fe400078e0003 */
[----:B------:R-:W-:Y:S02]  /*1a7a0*/  IMAD.MOV.U32 R12, RZ, RZ, 0x1 ;  /* 0x00000001ff0c7424 */ /* 0x000fe400078e00ff */
[----:B------:R-:W-:-:S07]  /*1a7b0*/  IMAD.MOV.U32 R7, RZ, RZ, R14 ;  /* 0x000000ffff077224 */ /* 0x000fce00078e000e */
[----:B------:R-:W-:Y:S05]  /*1a7c0*/  WARPSYNC.COLLECTIVE R15, `(.L_x_1417) ;  /* 0x000000000f087348 */ /* 0x000fea0003c00000 */
[----:B------:R0:W1:Y:S02]  /*1a7d0*/  SHFL.IDX P6, R14, R13, R12, R11 ;  /* 0x0000000c0d0e7389 */ /* 0x00006400000c000b */
[----:B01----:R-:W-:Y:S01]  /*1a7e0*/  ENDCOLLECTIVE ;  /* 0x000000000000791b */ /* 0x003fe20003800000 */
.L_x_1417:
[----:B------:R-:W-:-:S05]  /*1a7f0*/  @!P2 LEA R7, P3, R10, R7, 0x1 ;  /* 0x000000070a07a211 */ /* 0x000fca00078608ff */
[----:B------:R-:W-:-:S05]  /*1a800*/  @!P2 IMAD.X R6, RZ, RZ, R6, P3 ;  /* 0x000000ffff06a224 */ /* 0x000fca00018e0606 */
[----:B------:R-:W-:Y:S01]  /*1a810*/  @!P2 LOP3.LUT R7, R7, R6, RZ, 0x3c, !PT ;  /* 0x000000060707a212 */ /* 0x000fe200078e3cff */
[----:B------:R-:W-:-:S03]  /*1a820*/  IMAD.MOV.U32 R13, RZ, RZ, R4 ;  /* 0x000000ffff0d7224 */ /* 0x000fc600078e0004 */
[----:B------:R-:W-:-:S04]  /*1a830*/  @!P2 LOP3.LUT R6, R7, R6, RZ, 0x3c, !PT ;  /* 0x000000060706a212 */ /* 0x000fc800078e3cff */
[----:B------:R-:W-:Y:S01]  /*1a840*/  @!P2 LOP3.LUT R7, R7, R6, RZ, 0x3c, !PT ;  /* 0x000000060707a212 */ /* 0x000fe200078e3cff */
[----:B------:R-:W-:-:S07]  /*1a850*/  IMAD.MOV.U32 R8, RZ, RZ, R14 ;  /* 0x000000ffff087224 */ /* 0x000fce00078e000e */
[----:B------:R-:W-:Y:S05]  /*1a860*/  WARPSYNC.COLLECTIVE R15, `(.L_x_1418) ;  /* 0x000000000f087348 */ /* 0x000fea0003c00000 */
[----:B------:R0:W1:Y:S02]  /*1a870*/  SHFL.IDX P6, R14, R13, R12, R11 ;  /* 0x0000000c0d0e7389 */ /* 0x00006400000c000b */
[----:B01----:R-:W-:Y:S01]  /*1a880*/  ENDCOLLECTIVE ;  /* 0x000000000000791b */ /* 0x003fe20003800000 */
.L_x_1418:
[----:B------:R-:W-:Y:S01]  /*1a890*/  @!PT LDS RZ, [RZ] ;  /* 0x00000000fffff984 */ /* 0x000fe20000000800 */
[----:B------:R-:W-:Y:S01]  /*1a8a0*/  @!PT LDS RZ, [RZ] ;  /* 0x00000000fffff984 */ /* 0x000fe20000000800 */
[----:B------:R-:W-:Y:S01]  /*1a8b0*/  @!PT LDS RZ, [RZ] ;  /* 0x00000000fffff984 */ /* 0x000fe20000000800 */
[----:B------:R0:W-:Y:S04]  /*1a8c0*/  @!P2 LDGSTS.E.BYPASS.LTC128B.128 [R9+0x10400], desc[UR52][R6.64], !P0 ;  /* 0x104000000609afae */ /* 0x0001e8000c101d74 */
[----:B------:R0:W-:Y:S01]  /*1a8d0*/  @!P2 LDGSTS.E.BYPASS.LTC128B.128 [R9+0x14400], desc[UR52][R6.64+0x80], !P1 ;  /* 0x144000800609afae */ /* 0x0001e2000c901d74 */
[----:B------:R-:W-:Y:S01]  /*1a8e0*/  ISETP.GE.AND P2, PT, R5, R2, PT ;  /* 0x000000020500720c */ /* 0x000fe20003f46270 */
[----:B------:R-:W-:Y:S02]  /*1a8f0*/  IMAD.MOV.U32 R13, RZ, RZ, R3 ;  /* 0x000000ffff0d7224 */ /* 0x000fe400078e0003 */
[----:B------:R-:W-:Y:S02]  /*1a900*/  IMAD.MOV.U32 R12, RZ, RZ, 0x2 ;  /* 0x00000002ff0c7424 */ /* 0x000fe400078e00ff */
[----:B------:R-:W-:-:S08]  /*1a910*/  IMAD.MOV.U32 R5, RZ, RZ, R14 ;  /* 0x000000ffff057224 */ /* 0x000fd000078e000e */
[----:B0-----:R-:W-:Y:S05]  /*1a920*/  WARPSYNC.COLLECTIVE R15, `(.L_x_1419) ;  /* 0x000000000f087348 */ /* 0x001fea0003c00000 */
[----:B------:R1:W2:Y:S02]  /*1a930*/  SHFL.IDX P6, R14, R13, R12, R11 ;  /* 0x0000000c0d0e7389 */ /* 0x0002a400000c000b */
[----:B012---:R-:W-:Y:S01]  /*1a940*/  ENDCOLLECTIVE ;  /* 0x000000000000791b */ /* 0x007fe20003800000 */
.L_x_1419:
[----:B------:R-:W-:Y:S01]  /*1a950*/  @!P2 LEA R7, P3, R10, R5, 0x1 ;  /* 0x000000050a07a211 */ /* 0x000fe200078608ff */
[----:B------:R-:W-:-:S04]  /*1a960*/  VIADD R5, R0, 0x20 ;  /* 0x0000002000057836 */ /* 0x000fc80000000000 */
[----:B------:R-:W-:-:S05]  /*1a970*/  @!P2 IMAD.X R6, RZ, RZ, R8, P3 ;  /* 0x000000ffff06a224 */ /* 0x000fca00018e0608 */
[----:B------:R-:W-:Y:S01]  /*1a980*/  @!P2 LOP3.LUT R7, R7, R6, RZ, 0x3c, !PT ;  /* 0x000000060707a212 */ /* 0x000fe200078e3cff */
[----:B------:R-:W-:-:S03]  /*1a990*/  IMAD.MOV.U32 R13, RZ, RZ, R4 ;  /* 0x000000ffff0d7224 */ /* 0x000fc600078e0004 */
[----:B------:R-:W-:-:S04]  /*1a9a0*/  @!P2 LOP3.LUT R6, R7, R6, RZ, 0x3c, !PT ;  /* 0x000000060706a212 */ /* 0x000fc800078e3cff */
[----:B------:R-:W-:-:S05]  /*1a9b0*/  @!P2 LOP3.LUT R7, R7, R6, RZ, 0x3c, !PT ;  /* 0x000000060707a212 */ /* 0x000fca00078e3cff */
[----:B------:R-:W-:Y:S01]  /*1a9c0*/  @!PT LDS RZ, [RZ] ;  /* 0x00000000fffff984 */ /* 0x000fe20000000800 */
[----:B------:R-:W-:Y:S01]  /*1a9d0*/  @!PT LDS RZ, [RZ] ;  /* 0x00000000fffff984 */ /* 0x000fe20000000800 */
[----:B------:R-:W-:Y:S01]  /*1a9e0*/  @!PT LDS RZ, [RZ] ;  /* 0x00000000fffff984 */ /* 0x000fe20000000800 */
[----:B------:R-:W-:Y:S04]  /*1a9f0*/  @!P2 LDGSTS.E.BYPASS.LTC128B.128 [R9+0x10c00], desc[UR52][R6.64], !P0 ;  /* 0x10c000000609afae */ /* 0x000fe8000c101d74 */
[----:B------:R0:W-:Y:S01]  /*1aa00*/  @!P2 LDGSTS.E.BYPASS.LTC128B.128 [R9+0x14c00], desc[UR52][R6.64+0x80], !P1 ;  /* 0x14c000800609afae */ /* 0x0001e2000c901d74 */
[----:B------:R-:W-:Y:S01]  /*1aa10*/  ISETP.GE.AND P2, PT, R5, R2, PT ;  /* 0x000000020500720c */ /* 0x000fe20003f46270 */
[----:B0-----:R-:W-:-:S12]  /*1aa20*/  IMAD.MOV.U32 R6, RZ, RZ, R14 ;  /* 0x000000ffff067224 */ /* 0x001fd800078e000e */
[----:B------:R-:W-:Y:S05]  /*1aa30*/  WARPSYNC.COLLECTIVE R15, `(.L_x_1420) ;  /* 0x000000000f087348 */ /* 0x000fea0003c00000 */
[----:B------:R0:W1:Y:S02]  /*1aa40*/  SHFL.IDX P6, R14, R13, R12, R11 ;  /* 0x0000000c0d0e7389 */ /* 0x00006400000c000b */
[----:B01----:R-:W-:Y:S01]  /*1aa50*/  ENDCOLLECTIVE ;  /* 0x000000000000791b */ /* 0x003fe20003800000 */
.L_x_1420:
[----:B------:R-:W-:Y:S02]  /*1aa60*/  IMAD.MOV.U32 R13, RZ, RZ, R3 ;  /* 0x000000ffff0d7224 */ /* 0x000fe400078e0003 */
[----:B------:R-:W-:Y:S02]  /*1aa70*/  IMAD.MOV.U32 R12, RZ, RZ, 0x3 ;  /* 0x00000003ff0c7424 */ /* 0x000fe400078e00ff */
[----:B------:R-:W-:-:S07]  /*1aa80*/  IMAD.MOV.U32 R5, RZ, RZ, R14 ;  /* 0x000000ffff057224 */ /* 0x000fce00078e000e */
[----:B------:R-:W-:Y:S05]  /*1aa90*/  WARPSYNC.COLLECTIVE R15, `(.L_x_1421) ;  /* 0x000000000f087348 */ /* 0x000fea0003c00000 */
[----:B------:R0:W1:Y:S02]  /*1aaa0*/  SHFL.IDX P6, R14, R13, R12, R11 ;  /* 0x0000000c0d0e7389 */ /* 0x00006400000c000b */
[----:B01----:R-:W-:Y:S01]  /*1aab0*/  ENDCOLLECTIVE ;  /* 0x000000000000791b */ /* 0x003fe20003800000 */
.L_x_1421:
[----:B------:R-:W-:-:S05]  /*1aac0*/  @!P2 LEA R5, P3, R10, R5, 0x1 ;  /* 0x000000050a05a211 */ /* 0x000fca00078608ff */
[----:B------:R-:W-:-:S04]  /*1aad0*/  @!P2 IMAD.X R6, RZ, RZ, R6, P3 ;  /* 0x000000ffff06a224 */ /* 0x000fc800018e0606 */
[----:B------:R-:W-:Y:S02]  /*1aae0*/  @!P2 IMAD.MOV.U32 R7, RZ, RZ, R6 ;  /* 0x000000ffff07a224 */ /* 0x000fe400078e0006 */
[----:B------:R-:W-:Y:S02]  /*1aaf0*/  @!P2 IMAD.MOV.U32 R6, RZ, RZ, R5 ;  /* 0x000000ffff06a224 */ /* 0x000fe400078e0005 */
[----:B------:R-:W-:Y:S02]  /*1ab00*/  IMAD.MOV.U32 R13, RZ, RZ, R4 ;  /* 0x000000ffff0d7224 */ /* 0x000fe400078e0004 */
[----:B------:R-:W-:Y:S01]  /*1ab10*/  VIADD R5, R0, 0x30 ;  /* 0x0000003000057836 */ /* 0x000fe20000000000 */
        /* <DEDUP_REMOVED lines=10> */
.L_x_1422:
[----:B------:R-:W-:Y:S02]  /*1abc0*/  IMAD.MOV.U32 R13, RZ, RZ, R3 ;  /* 0x000000ffff0d7224 */ /* 0x000fe400078e0003 */
[----:B------:R-:W-:Y:S02]  /*1abd0*/  IMAD.MOV.U32 R12, RZ, RZ, 0x4 ;  /* 0x00000004ff0c7424 */ /* 0x000fe400078e00ff */
[----:B------:R-:W-:-:S07]  /*1abe0*/  IMAD.MOV.U32 R5, RZ, RZ, R14 ;  /* 0x000000ffff057224 */ /* 0x000fce00078e000e */
[----:B------:R-:W-:Y:S05]  /*1abf0*/  WARPSYNC.COLLECTIVE R15, `(.L_x_1423) ;  /* 0x000000000f087348 */ /* 0x000fea0003c00000 */
[----:B------:R0:W1:Y:S02]  /*1ac00*/  SHFL.IDX P6, R14, R13, R12, R11 ;  /* 0x0000000c0d0e7389 */ /* 0x00006400000c000b */
[----:B01----:R-:W-:Y:S01]  /*1ac10*/  ENDCOLLECTIVE ;  /* 0x000000000000791b */ /* 0x003fe20003800000 */
.L_x_1423:
        /* <DEDUP_REMOVED lines=16> */
.L_x_1424:
[----:B------:R-:W-:Y:S02]  /*1ad20*/  IMAD.MOV.U32 R13, RZ, RZ, R3 ;  /* 0x000000ffff0d7224 */ /* 0x000fe400078e0003 */
[----:B------:R-:W-:Y:S02]  /*1ad30*/  IMAD.MOV.U32 R12, RZ, RZ, 0x5 ;  /* 0x00000005ff0c7424 */ /* 0x000fe400078e00ff */
[----:B------:R-:W-:-:S07]  /*1ad40*/  IMAD.MOV.U32 R5, RZ, RZ, R14 ;  /* 0x000000ffff057224 */ /* 0x000fce00078e000e */
[----:B------:R-:W-:Y:S05]  /*1ad50*/  WARPSYNC.COLLECTIVE R15, `(.L_x_1425) ;  /* 0x000000000f087348 */ /* 0x000fea0003c00000 */
[----:B------:R0:W1:Y:S02]  /*1ad60*/  SHFL.IDX P6, R14, R13, R12, R11 ;  /* 0x0000000c0d0e7389 */ /* 0x00006400000c000b */
[----:B01----:R-:W-:Y:S01]  /*1ad70*/  ENDCOLLECTIVE ;  /* 0x000000000000791b */ /* 0x003fe20003800000 */
.L_x_1425:
        /* <DEDUP_REMOVED lines=16> */
.L_x_1426:
[----:B------:R-:W-:Y:S02]  /*1ae80*/  IMAD.MOV.U32 R13, RZ, RZ, R3 ;  /* 0x000000ffff0d7224 */ /* 0x000fe400078e0003 */
[----:B------:R-:W-:Y:S02]  /*1ae90*/  IMAD.MOV.U32 R12, RZ, RZ, 0x6 ;  /* 0x00000006ff0c7424 */ /* 0x000fe400078e00ff */
[----:B------:R-:W-:-:S07]  /*1aea0*/  IMAD.MOV.U32 R5, RZ, RZ, R14 ;  /* 0x000000ffff057224 */ /* 0x000fce00078e000e */
[----:B------:R-:W-:Y:S05]  /*1aeb0*/  WARPSYNC.COLLECTIVE R15, `(.L_x_1427) ;  /* 0x000000000f087348 */ /* 0x000fea0003c00000 */
[----:B------:R0:W1:Y:S02]  /*1aec0*/  SHFL.IDX P6, R14, R13, R12, R11 ;  /* 0x0000000c0d0e7389 */ /* 0x00006400000c000b */
[----:B01----:R-:W-:Y:S01]  /*1aed0*/  ENDCOLLECTIVE ;  /* 0x000000000000791b */ /* 0x003fe20003800000 */
.L_x_1427:
[----:B------:R-:W-:-:S05]  /*1aee0*/  @!P2 LEA R5, P3, R10, R5, 0x1 ;  /* 0x000000050a05a211 */ /* 0x000fca00078608ff */
[----:B------:R-:W-:-:S04]  /*1aef0*/  @!P2 IMAD.X R6, RZ, RZ, R6, P3 ;  /* 0x000000ffff06a224 */ /* 0x000fc800018e0606 */
[----:B------:R-:W-:Y:S02]  /*1af00*/  @!P2 IMAD.MOV.U32 R7, RZ, RZ, R6 ;  /* 0x000000ffff07a224 */ /* 0x000fe400078e0006 */
[----:B------:R-:W-:Y:S02]  /*1af10*/  @!P2 IMAD.MOV.U32 R6, RZ, RZ, R5 ;  /* 0x000000ffff06a224 */ /* 0x000fe400078e0005 */
[----:B------:R-:W-:-:S03]  /*1af20*/  IMAD.MOV.U32 R13, RZ, RZ, R4 ;  /* 0x000000ffff0d7224 */ /* 0x000fc600078e0004 */
[----:B------:R-:W-:Y:S01]  /*1af30*/  @!PT LDS RZ, [RZ] ;  /* 0x00000000fffff984 */ /* 0x000fe20000000800 */
[----:B------:R-:W-:Y:S01]  /*1af40*/  @!PT LDS RZ, [RZ] ;  /* 0x00000000fffff984 */ /* 0x000fe20000000800 */
[----:B------:R-:W-:Y:S01]  /*1af50*/  @!PT LDS RZ, [RZ] ;  /* 0x00000000fffff984 */ /* 0x000fe20000000800 */
[----:B------:R-:W-:Y:S04]  /*1af60*/  @!P2 LDGSTS.E.BYPASS.LTC128B.128 [R9+0x12c00], desc[UR52][R6.64], !P0 ;  /* 0x12c000000609afae */ /* 0x000fe8000c101d74 */
[----:B------:R0:W-:Y:S02]  /*1af70*/  @!P2 LDGSTS.E.BYPASS.LTC128B.128 [R9+0x16c00], desc[UR52][R6.64+0x80], !P1 ;  /* 0x16c000800609afae */ /* 0x0001e4000c901d74 */
[----:B0-----:R-:W-:-:S07]  /*1af80*/  IMAD.MOV.U32 R6, RZ, RZ, R14 ;  /* 0x000000ffff067224 */ /* 0x001fce00078e000e */
[----:B------:R-:W-:Y:S05]  /*1af90*/  WARPSYNC.COLLECTIVE R15, `(.L_x_1428) ;  /* 0x000000000f087348 */ /* 0x000fea0003c00000 */
[----:B------:R0:W1:Y:S02]  /*1afa0*/  SHFL.IDX P6, R14, R13, R12, R11 ;  /* 0x0000000c0d0e7389 */ /* 0x00006400000c000b */
[----:B01----:R-:W-:Y:S01]  /*1afb0*/  ENDCOLLECTIVE ;  /* 0x000000000000791b */ /* 0x003fe20003800000 */
.L_x_1428:
[----:B------:R-:W-:-:S05]  /*1afc0*/  VIADD R7, R0, 0x60 ;  /* 0x0000006000077836 */ /* 0x000fca0000000000 */
[----:B------:R-:W-:Y:S01]  /*1afd0*/  ISETP.GE.AND P2, PT, R7, R2, PT ;  /* 0x000000020700720c */ /* 0x000fe20003f46270 */
[----:B------:R-:W-:Y:S02]  /*1afe0*/  IMAD.MOV.U32 R13, RZ, RZ, R3 ;  /* 0x000000ffff0d7224 */ /* 0x000fe400078e0003 */
[----:B------:R-:W-:Y:S02]  /*1aff0*/  IMAD.MOV.U32 R12, RZ, RZ, 0x7 ;  /* 0x00000007ff0c7424 */ /* 0x000fe400078e00ff */
[----:B------:R-:W-:-:S08]  /*1b000*/  IMAD.MOV.U32 R5, RZ, RZ, R14 ;  /* 0x000000ffff057224 */ /* 0x000fd000078e000e */
[----:B------:R-:W-:Y:S05]  /*1b010*/  WARPSYNC.COLLECTIVE R15, `(.L_x_1429) ;  /* 0x000000000f087348 */ /* 0x000fea0003c00000 */
[----:B------:R0:W1:Y:S02]  /*1b020*/  SHFL.IDX P6, R14, R13, R12, R11 ;  /* 0x0000000c0d0e7389 */ /* 0x00006400000c000b */
[----:B01----:R-:W-:Y:S01]  /*1b030*/  ENDCOLLECTIVE ;  /* 0x000000000000791b */ /* 0x003fe20003800000 */
.L_x_1429:
[----:B------:R-:W-:-:S05]  /*1b040*/  @!P2 LEA R5, P3, R10, R5, 0x1 ;  /* 0x000000050a05a211 */ /* 0x000fca00078608ff */
[----:B------:R-:W-:-:S04]  /*1b050*/  @!P2 IMAD.X R6, RZ, RZ, R6, P3 ;  /* 0x000000ffff06a224 */ /* 0x000fc800018e0606 */
[----:B------:R-:W-:Y:S02]  /*1b060*/  @!P2 IMAD.MOV.U32 R7, RZ, RZ, R6 ;  /* 0x000000ffff07a224 */ /* 0x000fe400078e0006 */
[----:B------:R-:W-:Y:S02]  /*1b070*/  IMAD.MOV.U32 R13, RZ, RZ, R4 ;  /* 0x000000ffff0d7224 */ /* 0x000fe400078e0004 */
[----:B------:R-:W-:-:S05]  /*1b080*/  @!P2 IMAD.MOV.U32 R6, RZ, RZ, R5 ;  /* 0x000000ffff06a224 */ /* 0x000fca00078e0005 */
[----:B------:R-:W-:Y:S01]  /*1b090*/  @!PT LDS RZ, [RZ] ;  /* 0x00000000fffff984 */ /* 0x000fe20000000800 */
[----:B------:R-:W-:Y:S01]  /*1b0a0*/  @!PT LDS RZ, [RZ] ;  /* 0x00000000fffff984 */ /* 0x000fe20000000800 */
[----:B------:R-:W-:Y:S01]  /*1b0b0*/  @!PT LDS RZ, [RZ] ;  /* 0x00000000fffff984 */ /* 0x000fe20000000800 */
[----:B------:R0:W-:Y:S01]  /*1b0c0*/  @!P2 LDGSTS.E.BYPASS.LTC128B.128 [R9+0x13400], desc[UR52][R6.64], !P0 ;  /* 0x134000000609afae */ /* 0x0001e2000c101d74 */
[----:B------:R-:W-:-:S03]  /*1b0d0*/  IMAD.MOV.U32 R5, RZ, RZ, R14 ;  /* 0x000000ffff057224 */ /* 0x000fc600078e000e */
[----:B------:R0:W-:Y:S04]  /*1b0e0*/  @!P2 LDGSTS.E.BYPASS.LTC128B.128 [R9+0x17400], desc[UR52][R6.64+0x80], !P1 ;  /* 0x174000800609afae */ /* 0x0001e8000c901d74 */
[----:B0-----:R-:W-:Y:S05]  /*1b0f0*/  WARPSYNC.COLLECTIVE R15, `(.L_x_1430) ;  /* 0x000000000f087348 */ /* 0x001fea0003c00000 */
[----:B------:R1:W2:Y:S02]  /*1b100*/  SHFL.IDX P6, R14, R13, R12, R11 ;  /* 0x0000000c0d0e7389 */ /* 0x0002a400000c000b */
[----:B012---:R-:W-:Y:S01]  /*1b110*/  ENDCOLLECTIVE ;  /* 0x000000000000791b */ /* 0x007fe20003800000 */
.L_x_1430:
[----:B------:R-:W-:Y:S01]  /*1b120*/  IMAD.MOV.U32 R3, RZ, RZ, R14 ;  /* 0x000000ffff037224 */ /* 0x000fe200078e000e */
[----:B------:R-:W-:Y:S06]  /*1b130*/  BRA `(.L_x_1431) ;  /* 0xffffffb400087947 */ /* 0x000fec000383ffff */
.L_x_1320:
[----:B0-----:R0:W3:Y:S02]  /*1b140*/  SYNCS.PHASECHK.TRANS64.TRYWAIT P0, [R18+URZ+0x28820], R0 ;  /* 0x02882000120075a7 */ /* 0x0010e4000800017f */
[----:B---3--:R-:W-:Y:S05]  /*1b150*/  @!P0 NANOSLEEP.SYNCS 0x989680 ;  /* 0x009896800000895d */ /* 0x008fea0003900000 */
[----:B------:R-:W3:Y:S02]  /*1b160*/  @!P0 SYNCS.PHASECHK.TRANS64 P0, [R18+URZ+0x28820], R0 ;  /* 0x02882000120085a7 */ /* 0x000ee4000800007f */
[----:B---3--:R-:W-:Y:S05]  /*1b170*/  @!P0 BRA `(.L_x_1320) ;  /* 0xfffffffc00f08947 */ /* 0x008fea000383ffff */
[----:B------:R-:W-:Y:S05]  /*1b180*/  BRA `(.L_x_1432) ;  /* 0xffffffb400787947 */ /* 0x000fea000383ffff */
.L_x_1329:
[----:B-1----:R1:W2:Y:S02]  /*1b190*/  SYNCS.PHASECHK.TRANS64.TRYWAIT P0, [R3+URZ+0x28840], R2 ;  /* 0x02884002030075a7 */ /* 0x0022a4000800017f */
[----:B--2---:R-:W-:Y:S05]  /*1b1a0*/  @!P0 NANOSLEEP.SYNCS 0x989680 ;  /* 0x009896800000895d */ /* 0x004fea0003900000 */
[----:B------:R-:W2:Y:S02]  /*1b1b0*/  @!P0 SYNCS.PHASECHK.TRANS64 P0, [R3+URZ+0x28840], R2 ;  /* 0x02884002030085a7 */ /* 0x000ea4000800007f */
[----:B--2---:R-:W-:Y:S05]  /*1b1c0*/  @!P0 BRA `(.L_x_1329) ;  /* 0xfffffffc00f08947 */ /* 0x004fea000383ffff */
[----:B------:R-:W-:Y:S05]  /*1b1d0*/  BRA `(.L_x_1433) ;  /* 0xffffffb8006c7947 */ /* 0x000fea000383ffff */
.L_x_1335:
[----:B0-----:R0:W1:Y:S02]  /*1b1e0*/  SYNCS.PHASECHK.TRANS64.TRYWAIT P0, [R3+URZ+0x60], R2 ;  /* 0x00006002030075a7 */ /* 0x001064000800017f */
[----:B-1----:R-:W-:Y:S05]  /*1b1f0*/  @!P0 NANOSLEEP.SYNCS 0x989680 ;  /* 0x009896800000895d */ /* 0x002fea0003900000 */
[----:B------:R-:W1:Y:S02]  /*1b200*/  @!P0 SYNCS.PHASECHK.TRANS64 P0, [R3+URZ+0x60], R2 ;  /* 0x00006002030085a7 */ /* 0x000e64000800007f */
[----:B-1----:R-:W-:Y:S05]  /*1b210*/  @!P0 BRA `(.L_x_1335) ;  /* 0xfffffffc00f08947 */ /* 0x002fea000383ffff */
[----:B------:R-:W-:Y:S05]  /*1b220*/  BRA `(.L_x_1434) ;  /* 0xffffffbc00407947 */ /* 0x000fea000383ffff */
.L_x_1344:
[----:B-1----:R1:W2:Y:S02]  /*1b230*/  SYNCS.PHASECHK.TRANS64.TRYWAIT P0, [R3+URZ+0x28840], R2 ;  /* 0x02884002030075a7 */ /* 0x0022a4000800017f */
[----:B--2---:R-:W-:Y:S05]  /*1b240*/  @!P0 NANOSLEEP.SYNCS 0x989680 ;  /* 0x009896800000895d */ /* 0x004fea0003900000 */
[----:B------:R-:W2:Y:S02]  /*1b250*/  @!P0 SYNCS.PHASECHK.TRANS64 P0, [R3+URZ+0x28840], R2 ;  /* 0x02884002030085a7 */ /* 0x000ea4000800007f */
[----:B--2---:R-:W-:Y:S05]  /*1b260*/  @!P0 BRA `(.L_x_1344) ;  /* 0xfffffffc00f08947 */ /* 0x004fea000383ffff */
[----:B------:R-:W-:Y:S05]  /*1b270*/  BRA `(.L_x_1435) ;  /* 0xffffffc000cc7947 */ /* 0x000fea000383ffff */
.L_x_1350:
[----:B0-----:R0:W1:Y:S02]  /*1b280*/  SYNCS.PHASECHK.TRANS64.TRYWAIT P0, [R2+URZ+0x60], R3 ;  /* 0x00006003020075a7 */ /* 0x001064000800017f */
[----:B-1----:R-:W-:Y:S05]  /*1b290*/  @!P0 NANOSLEEP.SYNCS 0x989680 ;  /* 0x009896800000895d */ /* 0x002fea0003900000 */
[----:B------:R-:W1:Y:S02]  /*1b2a0*/  @!P0 SYNCS.PHASECHK.TRANS64 P0, [R2+URZ+0x60], R3 ;  /* 0x00006003020085a7 */ /* 0x000e64000800007f */
[----:B-1----:R-:W-:Y:S05]  /*1b2b0*/  @!P0 BRA `(.L_x_1350) ;  /* 0xfffffffc00f08947 */ /* 0x002fea000383ffff */
[----:B------:R-:W-:Y:S05]  /*1b2c0*/  BRA `(.L_x_1436) ;  /* 0xffffffc400a07947 */ /* 0x000fea000383ffff */
.L_x_1359:
[----:B--2---:R2:W3:Y:S02]  /*1b2d0*/  SYNCS.PHASECHK.TRANS64.TRYWAIT P0, [R2+URZ+0x28840], R3 ;  /* 0x02884003020075a7 */ /* 0x0044e4000800017f */
[----:B---3--:R-:W-:Y:S05]  /*1b2e0*/  @!P0 NANOSLEEP.SYNCS 0x989680 ;  /* 0x009896800000895d */ /* 0x008fea0003900000 */
[----:B------:R-:W3:Y:S02]  /*1b2f0*/  @!P0 SYNCS.PHASECHK.TRANS64 P0, [R2+URZ+0x28840], R3 ;  /* 0x02884003020085a7 */ /* 0x000ee4000800007f */
[----:B---3--:R-:W-:Y:S05]  /*1b300*/  @!P0 BRA `(.L_x_1359) ;  /* 0xfffffffc00f08947 */ /* 0x008fea000383ffff */
[----:B------:R-:W-:Y:S05]  /*1b310*/  BRA `(.L_x_1437) ;  /* 0xffffffcc00007947 */ /* 0x000fea000383ffff */
.L_x_1365:
[----:B0-----:R0:W1:Y:S02]  /*1b320*/  SYNCS.PHASECHK.TRANS64.TRYWAIT P0, [R2+URZ+0x60], R5 ;  /* 0x00006005020075a7 */ /* 0x001064000800017f */
[----:B-1----:R-:W-:Y:S05]  /*1b330*/  @!P0 NANOSLEEP.SYNCS 0x989680 ;  /* 0x009896800000895d */ /* 0x002fea0003900000 */
[----:B------:R-:W1:Y:S02]  /*1b340*/  @!P0 SYNCS.PHASECHK.TRANS64 P0, [R2+URZ+0x60], R5 ;  /* 0x00006005020085a7 */ /* 0x000e64000800007f */
[----:B-1----:R-:W-:Y:S05]  /*1b350*/  @!P0 BRA `(.L_x_1365) ;  /* 0xfffffffc00f08947 */ /* 0x002fea000383ffff */
[----:B------:R-:W-:Y:S05]  /*1b360*/  BRA `(.L_x_1438) ;  /* 0xffffffcc00d47947 */ /* 0x000fea000383ffff */
.L_x_1376:
[----:B--2---:R2:W3:Y:S02]  /*1b370*/  SYNCS.PHASECHK.TRANS64.TRYWAIT P0, [R0+URZ+0x28860], R3 ;  /* 0x02886003000075a7 */ /* 0x0044e4000800017f */
[----:B---3--:R-:W-:Y:S05]  /*1b380*/  @!P0 NANOSLEEP.SYNCS 0x989680 ;  /* 0x009896800000895d */ /* 0x008fea0003900000 */
[----:B------:R-:W3:Y:S02]  /*1b390*/  @!P0 SYNCS.PHASECHK.TRANS64 P0, [R0+URZ+0x28860], R3 ;  /* 0x02886003000085a7 */ /* 0x000ee4000800007f */
[----:B---3--:R-:W-:Y:S05]  /*1b3a0*/  @!P0 BRA `(.L_x_1376) ;  /* 0xfffffffc00f08947 */ /* 0x008fea000383ffff */
[----:B------:R-:W-:Y:S05]  /*1b3b0*/  BRA `(.L_x_1439) ;  /* 0xffffffd400207947 */ /* 0x000fea000383ffff */
.L_x_1383:
[----:B--2---:R-:W2:Y:S01]  /*1b3c0*/  LDL R3, [R1] ;  /* 0x0000000001037983 */ /* 0x004ea20000100800 */
[----:B------:R-:W-:Y:S01]  /*1b3d0*/  BSSY B0, `(.L_x_1440) ;  /* 0x0000008000007945 */ /* 0x000fe20003800000 */
[----:B0-----:R-:W-:Y:S02]  /*1b3e0*/  IMAD.MOV.U32 R12, RZ, RZ, RZ ;  /* 0x000000ffff0c7224 */ /* 0x001fe400078e00ff */
[----:B------:R-:W-:Y:S02]  /*1b3f0*/  IMAD.MOV.U32 R11, RZ, RZ, 0x1f ;  /* 0x0000001fff0b7424 */ /* 0x000fe400078e00ff */
[----:B------:R-:W-:Y:S02]  /*1b400*/  IMAD.MOV.U32 R15, RZ, RZ, -0x1 ;  /* 0xffffffffff0f7424 */ /* 0x000fe400078e00ff */
[----:B--2---:R-:W-:-:S07]  /*1b410*/  IMAD.MOV.U32 R13, RZ, RZ, R3 ;  /* 0x000000ffff0d7224 */ /* 0x004fce00078e0003 */
[----:B-1-3--:R-:W-:Y:S05]  /*1b420*/  WARPSYNC.COLLECTIVE R15, `(.L_x_1441) ;  /* 0x000000000f087348 */ /* 0x00afea0003c00000 */
[----:B------:R0:W2:Y:S02]  /*1b430*/  SHFL.IDX P6, R14, R13, R12, R11 ;  /* 0x0000000c0d0e7389 */ /* 0x0000a400000c000b */
[----:B0123--:R-:W-:Y:S01]  /*1b440*/  ENDCOLLECTIVE ;  /* 0x000000000000791b */ /* 0x00ffe20003800000 */
.L_x_1441:
[----:B------:R-:W-:Y:S05]  /*1b450*/  BSYNC B0 ;  /* 0x0000000000007941 */ /* 0x000fea0003800000 */
.L_x_1440:
        /* <DEDUP_REMOVED lines=9> */
.L_x_1442:
[----:B------:R-:W-:Y:S01]  /*1b4f0*/  ULDC UR4, c[0x0][0xc3c] ;  /* 0x00030f0000047ab9 */ /* 0x000fe20000000800 */
        /* <DEDUP_REMOVED lines=12> */
[C---:B------:R-:W-:Y:S02]  /*1b5c0*/  ISETP.GE.U32.AND P3, PT, R16.reuse, 0x4, PT ;  /* 0x000000041000780c */ /* 0x040fe40003f66070 */
[C---:B------:R-:W-:Y:S02]  /*1b5d0*/  ISETP.GE.U32.AND P4, PT, R16.reuse, 0x8, PT ;  /* 0x000000081000780c */ /* 0x040fe40003f86070 */
[----:B------:R-:W-:Y:S01]  /*1b5e0*/  ISETP.GE.U32.AND P5, PT, R16, 0x10, PT ;  /* 0x000000101000780c */ /* 0x000fe20003fa6070 */
[----:B--2---:R-:W-:Y:S01]  /*1b5f0*/  @!P1 IMAD.MOV.U32 R5, RZ, RZ, R6 ;  /* 0x000000ffff059224 */ /* 0x004fe200078e0006 */
[----:B------:R-:W-:-:S02]  /*1b600*/  CS2R R6, SRZ ;  /* 0x0000000000067805 */ /* 0x000fc4000001ff00 */
[----:B---3--:R-:W-:Y:S01]  /*1b610*/  @!P1 IMAD.MOV.U32 R7, RZ, RZ, R4 ;  /* 0x000000ffff079224 */ /* 0x008fe200078e0004 */
[----:B------:R-:W-:-:S03]  /*1b620*/  ISETP.NE.AND P1, PT, R16, RZ, PT ;  /* 0x000000ff1000720c */ /* 0x000fc60003f25270 */
[----:B------:R-:W-:-:S04]  /*1b630*/  IMAD R2, R7, R5, RZ ;  /* 0x0000000507027224 */ /* 0x000fc800078e02ff */
[----:B------:R-:W-:-:S07]  /*1b640*/  IMAD.MOV.U32 R13, RZ, RZ, R2 ;  /* 0x000000ffff0d7224 */ /* 0x000fce00078e0002 */
[----:B------:R-:W-:Y:S05]  /*1b650*/  WARPSYNC.COLLECTIVE R15, `(.L_x_1443) ;  /* 0x000000000f087348 */ /* 0x000fea0003c00000 */
[----:B------:R0:W1:Y:S02]  /*1b660*/  SHFL.UP P6, R14, R13, R12, R11 ;  /* 0x0400000c0d0e7389 */ /* 0x00006400000c000b */
[----:B01----:R-:W-:Y:S01]  /*1b670*/  ENDCOLLECTIVE ;  /* 0x000000000000791b */ /* 0x003fe20003800000 */
.L_x_1443:
[----:B------:R-:W-:Y:S01]  /*1b680*/  IMAD.MOV.U32 R12, RZ, RZ, 0x2 ;  /* 0x00000002ff0c7424 */ /* 0x000fe200078e00ff */
[----:B------:R-:W-:-:S05]  /*1b690*/  SEL R3, R14, RZ, P1 ;  /* 0x000000ff0e037207 */ /* 0x000fca0000800000 */
[----:B------:R-:W-:-:S04]  /*1b6a0*/  IMAD.IADD R2, R2, 0x1, R3 ;  /* 0x0000000102027824 */ /* 0x000fc800078e0203 */
[----:B------:R-:W-:-:S07]  /*1b6b0*/  IMAD.MOV.U32 R13, RZ, RZ, R2 ;  /* 0x000000ffff0d7224 */ /* 0x000fce00078e0002 */
[----:B------:R-:W-:Y:S05]  /*1b6c0*/  WARPSYNC.COLLECTIVE R15, `(.L_x_1444) ;  /* 0x000000000f087348 */ /* 0x000fea0003c00000 */
[----:B------:R0:W1:Y:S02]  /*1b6d0*/  SHFL.UP P6, R14, R13, R12, R11 ;  /* 0x0400000c0d0e7389 */ /* 0x00006400000c000b */
[----:B01----:R-:W-:Y:S01]  /*1b6e0*/  ENDCOLLECTIVE ;  /* 0x000000000000791b */ /* 0x003fe20003800000 */
.L_x_1444:
[----:B------:R-:W-:Y:S01]  /*1b6f0*/  IMAD.MOV.U32 R12, RZ, RZ, 0x4 ;  /* 0x00000004ff0c7424 */ /* 0x000fe200078e00ff */
[----:B------:R-:W-:-:S05]  /*1b700*/  SEL R3, R14, RZ, P2 ;  /* 0x000000ff0e037207 */ /* 0x000fca0001000000 */
[----:B------:R-:W-:-:S04]  /*1b710*/  IMAD.IADD R2, R2, 0x1, R3 ;  /* 0x0000000102027824 */ /* 0x000fc800078e0203 */
[----:B------:R-:W-:-:S07]  /*1b720*/  IMAD.MOV.U32 R13, RZ, RZ, R2 ;  /* 0x000000ffff0d7224 */ /* 0x000fce00078e0002 */
[----:B------:R-:W-:Y:S05]  /*1b730*/  WARPSYNC.COLLECTIVE R15, `(.L_x_1445) ;  /* 0x000000000f087348 */ /* 0x000fea0003c00000 */
[----:B------:R0:W1:Y:S02]  /*1b740*/  SHFL.UP P6, R14, R13, R12, R11 ;  /* 0x0400000c0d0e7389 */ /* 0x00006400000c000b */
[----:B01----:R-:W-:Y:S01]  /*1b750*/  ENDCOLLECTIVE ;  /* 0x000000000000791b */ /* 0x003fe20003800000 */
.L_x_1445:
[----:B------:R-:W-:Y:S01]  /*1b760*/  IMAD.MOV.U32 R12, RZ, RZ, 0x8 ;  /* 0x00000008ff0c7424 */ /* 0x000fe200078e00ff */
[----:B------:R-:W-:-:S05]  /*1b770*/  SEL R3, R14, RZ, P3 ;  /* 0x000000ff0e037207 */ /* 0x000fca0001800000 */
[----:B------:R-:W-:-:S04]  /*1b780*/  IMAD.IADD R2, R2, 0x1, R3 ;  /* 0x0000000102027824 */ /* 0x000fc800078e0203 */
[----:B------:R-:W-:-:S07]  /*1b790*/  IMAD.MOV.U32 R13, RZ, RZ, R2 ;  /* 0x000000ffff0d7224 */ /* 0x000fce00078e0002 */
[----:B------:R-:W-:Y:S05]  /*1b7a0*/  WARPSYNC.COLLECTIVE R15, `(.L_x_1446) ;  /* 0x000000000f087348 */ /* 0x000fea0003c00000 */
[----:B------:R0:W1:Y:S02]  /*1b7b0*/  SHFL.UP P6, R14, R13, R12, R11 ;  /* 0x0400000c0d0e7389 */ /* 0x00006400000c000b */
[----:B01----:R-:W-:Y:S01]  /*1b7c0*/  ENDCOLLECTIVE ;  /* 0x000000000000791b */ /* 0x003fe20003800000 */
.L_x_1446:
[----:B------:R-:W-:Y:S01]  /*1b7d0*/  IMAD.MOV.U32 R12, RZ, RZ, 0x10 ;  /* 0x00000010ff0c7424 */ /* 0x000fe200078e00ff */
[----:B------:R-:W-:-:S05]  /*1b7e0*/  SEL R3, R14, RZ, P4 ;  /* 0x000000ff0e037207 */ /* 0x000fca0002000000 */
[----:B------:R-:W-:-:S04]  /*1b7f0*/  IMAD.IADD R2, R2, 0x1, R3 ;  /* 0x0000000102027824 */ /* 0x000fc800078e0203 */
[----:B------:R-:W-:-:S07]  /*1b800*/  IMAD.MOV.U32 R13, RZ, RZ, R2 ;  /* 0x000000ffff0d7224 */ /* 0x000fce00078e0002 */
[----:B------:R-:W-:Y:S05]  /*1b810*/  WARPSYNC.COLLECTIVE R15, `(.L_x_1447) ;  /* 0x000000000f087348 */ /* 0x000fea0003c00000 */
[----:B------:R0:W1:Y:S02]  /*1b820*/  SHFL.UP P6, R14, R13, R12, R11 ;  /* 0x0400000c0d0e7389 */ /* 0x00006400000c000b */
[----:B01----:R-:W-:Y:S01]  /*1b830*/  ENDCOLLECTIVE ;  /* 0x000000000000791b */ /* 0x003fe20003800000 */
.L_x_1447:
[----:B------:R-:W-:Y:S02]  /*1b840*/  IMAD.MOV.U32 R12, RZ, RZ, 0x1f ;  /* 0x0000001fff0c7424 */ /* 0x000fe400078e00ff */
[----:B------:R-:W-:Y:S01]  /*1b850*/  IMAD.MOV.U32 R11, RZ, RZ, 0x1f ;  /* 0x0000001fff0b7424 */ /* 0x000fe200078e00ff */
[----:B------:R-:W-:-:S05]  /*1b860*/  SEL R3, R14, RZ, P5 ;  /* 0x000000ff0e037207 */ /* 0x000fca0002800000 */
[----:B------:R-:W-:-:S04]  /*1b870*/  IMAD.IADD R2, R2, 0x1, R3 ;  /* 0x0000000102027824 */ /* 0x000fc800078e0203 */
[----:B------:R-:W-:-:S07]  /*1b880*/  IMAD.MOV.U32 R13, RZ, RZ, R2 ;  /* 0x000000ffff0d7224 */ /* 0x000fce00078e0002 */
[----:B------:R-:W-:Y:S05]  /*1b890*/  WARPSYNC.COLLECTIVE R15, `(.L_x_1448) ;  /* 0x000000000f087348 */ /* 0x000fea0003c00000 */
[----:B------:R0:W1:Y:S02]  /*1b8a0*/  SHFL.IDX P6, R14, R13, R12, R11 ;  /* 0x0000000c0d0e7389 */ /* 0x00006400000c000b */
[----:B01----:R-:W-:Y:S01]  /*1b8b0*/  ENDCOLLECTIVE ;  /* 0x000000000000791b */ /* 0x003fe20003800000 */
.L_x_1448:
[----:B------:R-:W-:Y:S01]  /*1b8c0*/  IMAD.MOV.U32 R10, RZ, RZ, R14 ;  /* 0x000000ffff0a7224 */ /* 0x000fe200078e000e */
[----:B------:R-:W-:Y:S06]  /*1b8d0*/  BRA `(.L_x_1449) ;  /* 0xffffffd400a87947 */ /* 0x000fec000383ffff */
.L_x_1386:
[----:B------:R-:W-:Y:S01]  /*1b8e0*/  BSSY B0, `(.L_x_1450) ;  /* 0x0000008000007945 */ /* 0x000fe20003800000 */
[----:B------:R-:W-:Y:S02]  /*1b8f0*/  IMAD.MOV.U32 R13, RZ, RZ, R2 ;  /* 0x000000ffff0d7224 */ /* 0x000fe400078e0002 */
[----:B------:R-:W-:Y:S02]  /*1b900*/  IMAD.MOV.U32 R12, RZ, RZ, 0x1 ;  /* 0x00000001ff0c7424 */ /* 0x000fe400078e00ff */
[----:B------:R-:W-:Y:S02]  /*1b910*/  IMAD.MOV.U32 R11, RZ, RZ, RZ ;  /* 0x000000ffff0b7224 */ /* 0x000fe400078e00ff */
[----:B------:R-:W-:-:S07]  /*1b920*/  IMAD.MOV.U32 R15, RZ, RZ, -0x1 ;  /* 0xffffffffff0f7424 */ /* 0x000fce00078e00ff */
[----:B------:R-:W-:Y:S05]  /*1b930*/  WARPSYNC.COLLECTIVE R15, `(.L_x_1451) ;  /* 0x000000000f087348 */ /* 0x000fea0003c00000 */
[----:B------:R0:W1:Y:S02]  /*1b940*/  SHFL.UP P6, R14, R13, R12, R11 ;  /* 0x0400000c0d0e7389 */ /* 0x00006400000c000b */
[----:B01----:R-:W-:Y:S01]  /*1b950*/  ENDCOLLECTIVE ;  /* 0x000000000000791b */ /* 0x003fe20003800000 */
.L_x_1451:
[----:B------:R-:W-:Y:S05]  /*1b960*/  BSYNC B0 ;  /* 0x0000000000007941 */ /* 0x000fea0003800000 */
.L_x_1450:
[----:B------:R-:W-:Y:S01]  /*1b970*/  SEL R3, R14, RZ, P1 ;  /* 0x000000ff0e037207 */ /* 0x000fe20000800000 */
[----:B------:R-:W-:Y:S02]  /*1b980*/  IMAD.MOV.U32 R12, RZ, RZ, 0x2 ;  /* 0x00000002ff0c7424 */ /* 0x000fe400078e00ff */
[----:B------:R-:W-:Y:S02]  /*1b990*/  IMAD.MOV.U32 R11, RZ, RZ, RZ ;  /* 0x000000ffff0b7224 */ /* 0x000fe400078e00ff */
[----:B------:R-:W-:Y:S02]  /*1b9a0*/  IMAD.IADD R2, R2, 0x1, R3 ;  /* 0x0000000102027824 */ /* 0x000fe400078e0203 */
[----:B------:R-:W-:Y:S02]  /*1b9b0*/  IMAD.MOV.U32 R15, RZ, RZ, -0x1 ;  /* 0xffffffffff0f7424 */ /* 0x000fe400078e00ff */
[----:B------:R-:W-:-:S07]  /*1b9c0*/  IMAD.MOV.U32 R13, RZ, RZ, R2 ;  /* 0x000000ffff0d7224 */ /* 0x000fce00078e0002 */
[----:B------:R-:W-:Y:S05]  /*1b9d0*/  WARPSYNC.COLLECTIVE R15, `(.L_x_1452) ;  /* 0x000000000f087348 */ /* 0x000fea0003c00000 */
[----:B------:R0:W1:Y:S02]  /*1b9e0*/  SHFL.UP P6, R14, R13, R12, R11 ;  /* 0x0400000c0d0e7389 */ /* 0x00006400000c000b */
[----:B01----:R-:W-:Y:S01]  /*1b9f0*/  ENDCOLLECTIVE ;  /* 0x000000000000791b */ /* 0x003fe20003800000 */
.L_x_1452:
[----:B------:R-:W-:Y:S01]  /*1ba00*/  IMAD.MOV.U32 R12, RZ, RZ, 0x4 ;  /* 0x00000004ff0c7424 */ /* 0x000fe200078e00ff */
[----:B------:R-:W-:-:S05]  /*1ba10*/  SEL R3, R14, RZ, P2 ;  /* 0x000000ff0e037207 */ /* 0x000fca0001000000 */
[----:B------:R-:W-:-:S04]  /*1ba20*/  IMAD.IADD R2, R2, 0x1, R3 ;  /* 0x0000000102027824 */ /* 0x000fc800078e0203 */
[----:B------:R-:W-:-:S07]  /*1ba30*/  IMAD.MOV.U32 R13, RZ, RZ, R2 ;  /* 0x000000ffff0d7224 */ /* 0x000fce00078e0002 */
[----:B------:R-:W-:Y:S05]  /*1ba40*/  WARPSYNC.COLLECTIVE R15, `(.L_x_1453) ;  /* 0x000000000f087348 */ /* 0x000fea0003c00000 */
[----:B------:R0:W1:Y:S02]  /*1ba50*/  SHFL.UP P6, R14, R13, R12, R11 ;  /* 0x0400000c0d0e7389 */ /* 0x00006400000c000b */
[----:B01----:R-:W-:Y:S01]  /*1ba60*/  ENDCOLLECTIVE ;  /* 0x000000000000791b */ /* 0x003fe20003800000 */
.L_x_1453:
[----:B------:R-:W-:Y:S01]  /*1ba70*/  IMAD.MOV.U32 R12, RZ, RZ, 0x8 ;  /* 0x00000008ff0c7424 */ /* 0x000fe200078e00ff */
[----:B------:R-:W-:-:S05]  /*1ba80*/  SEL R3, R14, RZ, P3 ;  /* 0x000000ff0e037207 */ /* 0x000fca0001800000 */
[----:B------:R-:W-:-:S04]  /*1ba90*/  IMAD.IADD R2, R2, 0x1, R3 ;  /* 0x0000000102027824 */ /* 0x000fc800078e0203 */
[----:B------:R-:W-:-:S07]  /*1baa0*/  IMAD.MOV.U32 R13, RZ, RZ, R2 ;  /* 0x000000ffff0d7224 */ /* 0x000fce00078e0002 */
[----:B------:R-:W-:Y:S05]  /*1bab0*/  WARPSYNC.COLLECTIVE R15, `(.L_x_1454) ;  /* 0x000000000f087348 */ /* 0x000fea0003c00000 */
[----:B------:R0:W1:Y:S02]  /*1bac0*/  SHFL.UP P6, R14, R13, R12, R11 ;  /* 0x0400000c0d0e7389 */ /* 0x00006400000c000b */
[----:B01----:R-:W-:Y:S01]  /*1bad0*/  ENDCOLLECTIVE ;  /* 0x000000000000791b */ /* 0x003fe20003800000 */
.L_x_1454:
[----:B------:R-:W-:Y:S01]  /*1bae0*/  IMAD.MOV.U32 R12, RZ, RZ, 0x10 ;  /* 0x00000010ff0c7424 */ /* 0x000fe200078e00ff */
[----:B------:R-:W-:-:S05]  /*1baf0*/  SEL R3, R14, RZ, P4 ;  /* 0x000000ff0e037207 */ /* 0x000fca0002000000 */
[----:B------:R-:W-:-:S04]  /*1bb00*/  IMAD.IADD R2, R2, 0x1, R3 ;  /* 0x0000000102027824 */ /* 0x000fc800078e0203 */
[----:B------:R-:W-:-:S07]  /*1bb10*/  IMAD.MOV.U32 R13, RZ, RZ, R2 ;  /* 0x000000ffff0d7224 */ /* 0x000fce00078e0002 */
[----:B------:R-:W-:Y:S05]  /*1bb20*/  WARPSYNC.COLLECTIVE R15, `(.L_x_1455) ;  /* 0x000000000f087348 */ /* 0x000fea0003c00000 */
[----:B------:R0:W1:Y:S02]  /*1bb30*/  SHFL.UP P6, R14, R13, R12, R11 ;  /* 0x0400000c0d0e7389 */ /* 0x00006400000c000b */
[----:B01----:R-:W-:Y:S01]  /*1bb40*/  ENDCOLLECTIVE ;  /* 0x000000000000791b */ /* 0x003fe20003800000 */
.L_x_1455:
        /* <DEDUP_REMOVED lines=8> */
.L_x_1456:
[----:B------:R-:W-:Y:S01]  /*1bbd0*/  IMAD.MOV.U32 R10, RZ, RZ, R14 ;  /* 0x000000ffff0a7224 */ /* 0x000fe200078e000e */
[----:B------:R-:W-:Y:S06]  /*1bbe0*/  BRA `(.L_x_1457) ;  /* 0xffffffd400907947 */ /* 0x000fec000383ffff */
.L_x_1388:
[----:B------:R-:W-:Y:S01]  /*1bbf0*/  BSSY B0, `(.L_x_1458) ;  /* 0x0000006000007945 */ /* 0x000fe20003800000 */
[----:B------:R-:W-:Y:S01]  /*1bc00*/  PLOP3.LUT P6, PT, P6, PT, PT, 0x8, 0x0 ;  /* 0x000000000000781c */ /* 0x000fe200037ce170 */
[----:B------:R-:W-:-:S12]  /*1bc10*/  IMAD.MOV.U32 R15, RZ, RZ, -0x1 ;  /* 0xffffffffff0f7424 */ /* 0x000fd800078e00ff */
[----:B0-----:R-:W-:Y:S05]  /*1bc20*/  WARPSYNC.COLLECTIVE R15, `(.L_x_1459) ;  /* 0x000000000f087348 */ /* 0x001fea0003c00000 */
[----:B------:R-:W-:Y:S01]  /*1bc30*/  VOTE.ANY R14, PT, P6 ;  /* 0x00000000000e7806 */ /* 0x000fe200030e0100 */
[----:B0-----:R-:W-:Y:S06]  /*1bc40*/  ENDCOLLECTIVE ;  /* 0x000000000000791b */ /* 0x001fec0003800000 */
.L_x_1459:
[----:B------:R-:W-:Y:S05]  /*1bc50*/  BSYNC B0 ;  /* 0x0000000000007941 */ /* 0x000fea0003800000 */
.L_x_1458:
[----:B------:R0:W5:Y:S01]  /*1bc60*/  LDL.LU R16, [R1+0xc] ;  /* 0x00000c0001107983 */ /* 0x0001620000300800 */
[----:B------:R-:W-:Y:S02]  /*1bc70*/  IMAD.MOV.U32 R3, RZ, RZ, R14 ;  /* 0x000000ffff037224 */ /* 0x000fe400078e000e */
[----:B------:R-:W-:Y:S02]  /*1bc80*/  IMAD.MOV.U32 R13, RZ, RZ, R5 ;  /* 0x000000ffff0d7224 */ /* 0x000fe400078e0005 */
[----:B------:R-:W1:Y:S01]  /*1bc90*/  POPC R9, R3 ;  /* 0x0000000300097309 */ /* 0x000e620000000000 */
[----:B------:R-:W-:Y:S02]  /*1bca0*/  IMAD.MOV.U32 R11, RZ, RZ, 0x1f ;  /* 0x0000001fff0b7424 */ /* 0x000fe400078e00ff */
[----:B------:R-:W-:Y:S02]  /*1bcb0*/  IMAD.MOV.U32 R15, RZ, RZ, -0x1 ;  /* 0xffffffffff0f7424 */ /* 0x000fe400078e00ff */
[----:B01----:R-:W-:-:S07]  /*1bcc0*/  IMAD.MOV.U32 R12, RZ, RZ, R9 ;  /* 0x000000ffff0c7224 */ /* 0x003fce00078e0009 */
[----:B-----5:R-:W-:Y:S05]  /*1bcd0*/  WARPSYNC.COLLECTIVE R15, `(.L_x_1460) ;  /* 0x000000000f087348 */ /* 0x020fea0003c00000 */
[----:B------:R0:W1:Y:S02]  /*1bce0*/  SHFL.IDX P6, R14, R13, R12, R11 ;  /* 0x0000000c0d0e7389 */ /* 0x00006400000c000b */
[----:B01---5:R-:W-:Y:S01]  /*1bcf0*/  ENDCOLLECTIVE ;  /* 0x000000000000791b */ /* 0x023fe20003800000 */
.L_x_1460:
[----:B------:R-:W-:Y:S02]  /*1bd00*/  IMAD.MOV.U32 R13, RZ, RZ, R7 ;  /* 0x000000ffff0d7224 */ /* 0x000fe400078e0007 */
[----:B------:R-:W-:-:S07]  /*1bd10*/  IMAD.MOV.U32 R4, RZ, RZ, R14 ;  /* 0x000000ffff047224 */ /* 0x000fce00078e000e */
[----:B------:R-:W-:Y:S05]  /*1bd20*/  WARPSYNC.COLLECTIVE R15, `(.L_x_1461) ;  /* 0x000000000f087348 */ /* 0x000fea0003c00000 */
[----:B------:R0:W1:Y:S02]  /*1bd30*/  SHFL.IDX P6, R14, R13, R12, R11 ;  /* 0x0000000c0d0e7389 */ /* 0x00006400000c000b */
[----:B01----:R-:W-:Y:S01]  /*1bd40*/  ENDCOLLECTIVE ;  /* 0x000000000000791b */ /* 0x003fe20003800000 */
.L_x_1461:
[----:B------:R-:W-:Y:S02]  /*1bd50*/  IMAD.MOV.U32 R7, RZ, RZ, R14 ;  /* 0x000000ffff077224 */ /* 0x000fe400078e000e */
[----:B------:R-:W-:-:S05]  /*1bd60*/  IMAD.IADD R5, R9, 0x1, R16 ;  /* 0x0000000109057824 */ /* 0x000fca00078e0210 */
[----:B------:R0:W-:Y:S01]  /*1bd70*/  STL [R1+0xc], R5 ;  /* 0x00000c0501007387 */ /* 0x0001e20000100800 */
[----:B------:R-:W-:Y:S05]  /*1bd80*/  BRA `(.L_x_1462) ;  /* 0xffffffd400707947 */ /* 0x000fea000383ffff */
.L_x_1390:
[----:B------:R-:W-:Y:S01]  /*1bd90*/  BSSY B0, `(.L_x_1463) ;  /* 0x0000008000007945 */ /* 0x000fe20003800000 */
[----:B------:R-:W-:Y:S02]  /*1bda0*/  IMAD.MOV.U32 R13, RZ, RZ, R2 ;  /* 0x000000ffff0d7224 */ /* 0x000fe400078e0002 */
[----:B------:R-:W-:Y:S02]  /*1bdb0*/  IMAD.MOV.U32 R12, RZ, RZ, R9 ;  /* 0x000000ffff0c7224 */ /* 0x000fe400078e0009 */
[----:B------:R-:W-:Y:S02]  /*1bdc0*/  IMAD.MOV.U32 R11, RZ, RZ, 0x1f ;  /* 0x0000001fff0b7424 */ /* 0x000fe400078e00ff */
[----:B------:R-:W-:-:S07]  /*1bdd0*/  IMAD.MOV.U32 R15, RZ, RZ, -0x1 ;  /* 0xffffffffff0f7424 */ /* 0x000fce00078e00ff */
[----:B0-----:R-:W-:Y:S05]  /*1bde0*/  WARPSYNC.COLLECTIVE R15, `(.L_x_1464) ;  /* 0x000000000f087348 */ /* 0x001fea0003c00000 */
[----:B------:R1:W2:Y:S02]  /*1bdf0*/  SHFL.IDX P6, R14, R13, R12, R11 ;  /* 0x0000000c0d0e7389 */ /* 0x0002a400000c000b */
[----:B012---:R-:W-:Y:S01]  /*1be00*/  ENDCOLLECTIVE ;  /* 0x000000000000791b */ /* 0x007fe20003800000 */
.L_x_1464:
[----:B------:R-:W-:Y:S05]  /*1be10*/  BSYNC B0 ;  /* 0x0000000000007941 */ /* 0x000fea0003800000 */
.L_x_1463:
[----:B------:R-:W-:Y:S01]  /*1be20*/  IMAD.MOV.U32 R6, RZ, RZ, R14 ;  /* 0x000000ffff067224 */ /* 0x000fe200078e000e */
[----:B------:R-:W-:Y:S06]  /*1be30*/  BRA `(.L_x_1389) ;  /* 0xffffffd4005c7947 */ /* 0x000fec000383ffff */
.L_x_1396:
[----:B0-----:R0:W1:Y:S02]  /*1be40*/  SYNCS.PHASECHK.TRANS64.TRYWAIT P0, [R0+URZ+0x28820], R3 ;  /* 0x02882003000075a7 */ /* 0x001064000800017f */
[----:B-1----:R-:W-:Y:S05]  /*1be50*/  @!P0 NANOSLEEP.SYNCS 0x989680 ;  /* 0x009896800000895d */ /* 0x002fea0003900000 */
[----:B------:R-:W1:Y:S02]  /*1be60*/  @!P0 SYNCS.PHASECHK.TRANS64 P0, [R0+URZ+0x28820], R3 ;  /* 0x02882003000085a7 */ /* 0x000e64000800007f */
[----:B-1----:R-:W-:Y:S05]  /*1be70*/  @!P0 BRA `(.L_x_1396) ;  /* 0xfffffffc00f08947 */ /* 0x002fea000383ffff */
[----:B------:R-:W-:Y:S05]  /*1be80*/  BRA `(.L_x_1465) ;  /* 0xffffffdc00f87947 */ /* 0x000fea000383ffff */
.L_x_1397:
[----:B------:R-:W1:Y:S01]  /*1be90*/  S2R R2, SR_TID.X ;  /* 0x0000000000027919 */ /* 0x000e620000002100 */
[----:B------:R-:W-:Y:S01]  /*1bea0*/  BSSY B0, `(.L_x_1466) ;  /* 0x000000a000007945 */ /* 0x000fe20003800000 */
[----:B------:R-:W-:Y:S02]  /*1beb0*/  IMAD.MOV.U32 R12, RZ, RZ, RZ ;  /* 0x000000ffff0c7224 */ /* 0x000fe400078e00ff */
[----:B---3--:R-:W-:Y:S02]  /*1bec0*/  IMAD.MOV.U32 R11, RZ, RZ, 0x1f ;  /* 0x0000001fff0b7424 */ /* 0x008fe400078e00ff */
[----:B------:R-:W-:Y:S01]  /*1bed0*/  IMAD.MOV.U32 R15, RZ, RZ, -0x1 ;  /* 0xffffffffff0f7424 */ /* 0x000fe200078e00ff */
[----:B-1----:R-:W-:-:S04]  /*1bee0*/  SHF.R.U32.HI R2, RZ, 0x5, R2 ;  /* 0x00000005ff027819 */ /* 0x002fc80000011602 */
[----:B------:R-:W-:-:S05]  /*1bef0*/  LOP3.LUT R2, R2, 0x3, RZ, 0xc0, !PT ;  /* 0x0000000302027812 */ /* 0x000fca00078ec0ff */
[----:B------:R-:W-:-:S07]  /*1bf00*/  IMAD.MOV.U32 R13, RZ, RZ, R2 ;  /* 0x000000ffff0d7224 */ /* 0x000fce00078e0002 */
[----:B0-----:R-:W-:Y:S05]  /*1bf10*/  WARPSYNC.COLLECTIVE R15, `(.L_x_1467) ;  /* 0x000000000f087348 */ /* 0x001fea0003c00000 */
[----:B------:R1:W2:Y:S02]  /*1bf20*/  SHFL.IDX P6, R14, R13, R12, R11 ;  /* 0x0000000c0d0e7389 */ /* 0x0002a400000c000b */
[----:B012---:R-:W-:Y:S01]  /*1bf30*/  ENDCOLLECTIVE ;  /* 0x000000000000791b */ /* 0x007fe20003800000 */
.L_x_1467:
[----:B------:R-:W-:Y:S05]  /*1bf40*/  BSYNC B0 ;  /* 0x0000000000007941 */ /* 0x000fea0003800000 */
.L_x_1466:
[----:B------:R-:W-:Y:S05]  /*1bf50*/  BRA `(.L_x_1468) ;  /* 0xffffffdc00e07947 */ /* 0x000fea000383ffff */
.L_x_1400:
[----:B------:R-:W-:Y:S01]  /*1bf60*/  BSSY B1, `(.L_x_1469) ;  /* 0x0000006000017945 */ /* 0x000fe20003800000 */
[----:B------:R-:W-:-:S07]  /*1bf70*/  IMAD.MOV.U32 R15, RZ, RZ, -0x1 ;  /* 0xffffffffff0f7424 */ /* 0x000fce00078e00ff */
[----:B01-3--:R-:W-:Y:S05]  /*1bf80*/  WARPSYNC.COLLECTIVE R15, `(.L_x_1470) ;  /* 0x000000000f0c7348 */ /* 0x00bfea0003c00000 */
[----:B------:R-:W-:Y:S02]  /*1bf90*/  ELECT P6, UR62, PT ;  /* 0x00000000003e782f */ /* 0x000fe400038c0000 */
[----:B------:R-:W-:Y:S01]  /*1bfa0*/  MOV R14, UR62 ;  /* 0x0000003e000e7c02 */ /* 0x000fe20008000f00 */
[----:B01-3--:R-:W-:Y:S10]  /*1bfb0*/  ENDCOLLECTIVE ;  /* 0x000000000000791b */ /* 0x00bff40003800000 */
.L_x_1470:
[----:B------:R-:W-:Y:S05]  /*1bfc0*/  BSYNC B1 ;  /* 0x0000000000017941 */ /* 0x000fea0003800000 */
.L_x_1469:
[----:B------:R-:W-:Y:S05]  /*1bfd0*/  BRA `(.L_x_1471) ;  /* 0xffffffdc00d87947 */ /* 0x000fea000383ffff */
.L_x_1402:
[----:B0-----:R0:W1:Y:S02]  /*1bfe0*/  SYNCS.PHASECHK.TRANS64.TRYWAIT P0, [R6+URZ], R5 ;  /* 0x00000005060075a7 */ /* 0x001064000800017f */
[----:B-1----:R-:W-:Y:S05]  /*1bff0*/  @!P0 NANOSLEEP.SYNCS 0x989680 ;  /* 0x009896800000895d */ /* 0x002fea0003900000 */
[----:B------:R-:W1:Y:S02]  /*1c000*/  @!P0 SYNCS.PHASECHK.TRANS64 P0, [R6+URZ], R5 ;  /* 0x00000005060085a7 */ /* 0x000e64000800007f */
[----:B-1----:R-:W-:Y:S05]  /*1c010*/  @!P0 BRA `(.L_x_1402) ;  /* 0xfffffffc00f08947 */ /* 0x002fea000383ffff */
[----:B------:R-:W-:Y:S05]  /*1c020*/  BRA `(.L_x_1472) ;  /* 0xffffffe000107947 */ /* 0x000fea000383ffff */
.L_x_1403:
[----:B-1----:R1:W2:Y:S02]  /*1c030*/  SYNCS.PHASECHK.TRANS64.TRYWAIT P0, [R7+URZ], R2 ;  /* 0x00000002070075a7 */ /* 0x0022a4000800017f */
[----:B--2---:R-:W-:Y:S05]  /*1c040*/  @!P0 NANOSLEEP.SYNCS 0x989680 ;  /* 0x009896800000895d */ /* 0x004fea0003900000 */
[----:B------:R-:W2:Y:S02]  /*1c050*/  @!P0 SYNCS.PHASECHK.TRANS64 P0, [R7+URZ], R2 ;  /* 0x00000002070085a7 */ /* 0x000ea4000800007f */
[----:B--2---:R-:W-:Y:S05]  /*1c060*/  @!P0 BRA `(.L_x_1403) ;  /* 0xfffffffc00f08947 */ /* 0x004fea000383ffff */
[----:B------:R-:W-:Y:S05]  /*1c070*/  BRA `(.L_x_1473) ;  /* 0xffffffe000047947 */ /* 0x000fea000383ffff */
.L_x_1405:
[----:B--2---:R2:W4:Y:S02]  /*1c080*/  SYNCS.PHASECHK.TRANS64.TRYWAIT P0, [R4+URZ], R5 ;  /* 0x00000005040075a7 */ /* 0x004524000800017f */
[----:B----4-:R-:W-:Y:S05]  /*1c090*/  @!P0 NANOSLEEP.SYNCS 0x989680 ;  /* 0x009896800000895d */ /* 0x010fea0003900000 */
[----:B------:R-:W4:Y:S02]  /*1c0a0*/  @!P0 SYNCS.PHASECHK.TRANS64 P0, [R4+URZ], R5 ;  /* 0x00000005040085a7 */ /* 0x000f24000800007f */
[----:B----4-:R-:W-:Y:S05]  /*1c0b0*/  @!P0 BRA `(.L_x_1405) ;  /* 0xfffffffc00f08947 */ /* 0x010fea000383ffff */
[----:B------:R-:W-:Y:S05]  /*1c0c0*/  BRA `(.L_x_1474) ;  /* 0xffffffe000087947 */ /* 0x000fea000383ffff */
.L_x_1475:
        /* <DEDUP_REMOVED lines=11> */
.L_x_3095:


//--------------------- .text._ZN7cutlass13device_kernelIN5flash11enable_sm90INS1_16FlashAttnFwdSm90INS1_25CollectiveMainloopFwdSm90ILi2EN4cute5tupleIJNS5_1CILi1EEES8_S8_EEENS6_IJNS7_ILi128EEESA_SA_EEELi128ENS_6half_tEfNS_4arch4Sm90ELb0ELb1ELb1ELb1ELb0ELb1ELb0ELb1ELb1ELb1ELb1ELb0EEENS1_21CollectiveEpilogueFwdISB_S9_SC_SE_Li256ELb1ELb1ELb1ELb0EEENS1_36VarlenDynamicPersistentTileSchedulerILi128ELi128ELi256ELi128ELb1ELb1ELb1ELb1ELb0ELb1EEEEEEEEEvNT_6ParamsE --------------------------
	.section	.text._ZN7cutlass13device_kernelIN5flash11enable_sm90INS1_16FlashAttnFwdSm90INS1_25CollectiveMainloopFwdSm90ILi2EN4cute5tupleIJNS5_1CILi1EEES8_S8_EEENS6_IJNS7_ILi128EEESA_SA_EEELi128ENS_6half_tEfNS_4arch4Sm90ELb0ELb1ELb1ELb1ELb0ELb1ELb0ELb1ELb1ELb1ELb1ELb0EEENS1_21CollectiveEpilogueFwdISB_S9_SC_SE_Li256ELb1ELb1ELb1ELb0EEENS1_36VarlenDynamicPersistentTileSchedulerILi128ELi128ELi256ELi128ELb1ELb1ELb1ELb1ELb0ELb1EEEEEEEEEvNT_6ParamsE,"ax",@progbits
	.align	128
.text._ZN7cutlass13device_kernelIN5flash11enable_sm90INS1_16FlashAttnFwdSm90INS1_25CollectiveMainloopFwdSm90ILi2EN4cute5tupleIJNS5_1CILi1EEES8_S8_EEENS6_IJNS7_ILi128EEESA_SA_EEELi128ENS_6half_tEfNS_4arch4Sm90ELb0ELb1ELb1ELb1ELb0ELb1ELb0ELb1ELb1ELb1ELb1ELb0EEENS1_21CollectiveEpilogueFwdISB_S9_SC_SE_Li256ELb1ELb1ELb1ELb0EEENS1_36VarlenDynamicPersistentTileSchedulerILi128ELi128ELi256ELi128ELb1ELb1ELb1ELb1ELb0ELb1EEEEEEEEEvNT_6ParamsE:
        .type           _ZN7cutlass13device_kernelIN5flash11enable_sm90INS1_16FlashAttnFwdSm90INS1_25CollectiveMainloopFwdSm90ILi2EN4cute5tupleIJNS5_1CILi1EEES8_S8_EEENS6_IJNS7_ILi128EEESA_SA_EEELi128ENS_6half_tEfNS_4arch4Sm90ELb0ELb1ELb1ELb1ELb0ELb1ELb0ELb1ELb1ELb1ELb1ELb0EEENS1_21CollectiveEpilogueFwdISB_S9_SC_SE_Li256ELb1ELb1ELb1ELb0EEENS1_36VarlenDynamicPersistentTileSchedulerILi128ELi128ELi256ELi128ELb1ELb1ELb1ELb1ELb0ELb1EEEEEEEEEvNT_6ParamsE,@function
        .size           _ZN7cutlass13device_kernelIN5flash11enable_sm90INS1_16FlashAttnFwdSm90INS1_25CollectiveMainloopFwdSm90ILi2EN4cute5tupleIJNS5_1CILi1EEES8_S8_EEENS6_IJNS7_ILi128EEESA_SA_EEELi128ENS_6half_tEfNS_4arch4Sm90ELb0ELb1ELb1ELb1ELb0ELb1ELb0ELb1ELb1ELb1ELb1ELb0EEENS1_21CollectiveEpilogueFwdISB_S9_SC_SE_Li256ELb1ELb1ELb1ELb0EEENS1_36VarlenDynamicPersistentTileSchedulerILi128ELi128ELi256ELi128ELb1ELb1ELb1ELb1ELb0ELb1EEEEEEEEEvNT_6ParamsE,(.L_x_3096 - _ZN7cutlass13device_kernelIN5flash11enable_sm90INS1_16FlashAttnFwdSm90INS1_25CollectiveMainloopFwdSm90ILi2EN4cute5tupleIJNS5_1CILi1EEES8_S8_EEENS6_IJNS7_ILi128EEESA_SA_EEELi128ENS_6half_tEfNS_4arch4Sm90ELb0ELb1ELb1ELb1ELb0ELb1ELb0ELb1ELb1ELb1ELb1ELb0EEENS1_21CollectiveEpilogueFwdISB_S9_SC_SE_Li256ELb1ELb1ELb1ELb0EEENS1_36VarlenDynamicPersistentTileSchedulerILi128ELi128ELi256ELi128ELb1ELb1ELb1ELb1ELb0ELb1EEEEEEEEEvNT_6ParamsE)
        .other          _ZN7cutlass13device_kernelIN5flash11enable_sm90INS1_16FlashAttnFwdSm90INS1_25CollectiveMainloopFwdSm90ILi2EN4cute5tupleIJNS5_1CILi1EEES8_S8_EEENS6_IJNS7_ILi128EEESA_SA_EEELi128ENS_6half_tEfNS_4arch4Sm90ELb0ELb1ELb1ELb1ELb0ELb1ELb0ELb1ELb1ELb1ELb1ELb0EEENS1_21CollectiveEpilogueFwdISB_S9_SC_SE_Li256ELb1ELb1ELb1ELb0EEENS1_36VarlenDynamicPersistentTileSchedulerILi128ELi128ELi256ELi128ELb1ELb1ELb1ELb1ELb0ELb1EEEEEEEEEvNT_6ParamsE,@"STO_CUDA_ENTRY STV_DEFAULT"
_ZN7cutlass13device_kernelIN5flash11enable_sm90INS1_16FlashAttnFwdSm90INS1_25CollectiveMainloopFwdSm90ILi2EN4cute5tupleIJNS5_1CILi1EEES8_S8_EEENS6_IJNS7_ILi128EEESA_SA_EEELi128ENS_6half_tEfNS_4arch4Sm90ELb0ELb1ELb1ELb1ELb0ELb1ELb0ELb1ELb1ELb1ELb1ELb0EEENS1_21CollectiveEpilogueFwdISB_S9_SC_SE_Li256ELb1ELb1ELb1ELb0EEENS1_36VarlenDynamicPersistentTileSchedulerILi128ELi128ELi256ELi128ELb1ELb1ELb1ELb1ELb0ELb1EEEEEEEEEvNT_6ParamsE:
        /* <DEDUP_REMOVED lines=23> */
.L_x_1477:
[----:B------:R-:W-:Y:S05]  /*0170*/  BSYNC B0 ;  /* 0x0000000000007941 */ /* 0x000fea0003800000 */
.L_x_1476:
        /* <DEDUP_REMOVED lines=40> */
.L_x_1478:
        /* <DEDUP_REMOVED lines=22> */
.L_x_1479:
        /* <DEDUP_REMOVED lines=18> */
.L_x_1480:
        /* <DEDUP_REMOVED lines=22> */
.L_x_1481:
        /* <DEDUP_REMOVED lines=22> */
.L_x_1482:
        /* <DEDUP_REMOVED lines=9> */
.L_x_1485:
[----:B------:R-:W-:-:S08]  /*09d0*/  NOP ;  /* 0x0000000000007918 */ /* 0x000fd00000000000 */
[----:B------:R-:W0:Y:S02]  /*09e0*/  USETMAXREG.TRY_ALLOC.CTAPOOL UP0, 0xf0 ;  /* 0x000000f0000079c8 */ /* 0x000e240008000600 */
[----:B0-----:R-:W-:-:S13]  /*09f0*/  PLOP3.LUT P0, PT, PT, PT, UP0, 0x80, 0x0 ;  /* 0x000000000000781c */ /* 0x001fda0003f0f008 */
[----:B------:R-:W-:Y:S05]  /*0a00*/  @!P0 BRA `(.L_x_1485) ;  /* 0xfffffffc00f08947 */ /* 0x000fea000383ffff */
[----:B------:R-:W3:Y:S01]  /*0a10*/  LDL.LU R0, [R1+0x10] ;  /* 0x0000100001007983 */ /* 0x000ee20000300800 */
        /* <DEDUP_REMOVED lines=15> */
[----:B------:R0:W-:Y:S10]  /*0b10*/  STL [R1+0x10], R0 ;  /* 0x0000100001007387 */ /* 0x0001f40000100800 */
[----:B0-----:R-:W-:Y:S05]  /*0b20*/  @P0 BRA `(.L_x_1486) ;  /* 0x0000027c00880947 */ /* 0x001fea0003800000 */
[----:B------:R-:W2:Y:S01]  /*0b30*/  LDL.LU R14, [R1+0x64] ;  /* 0x00006400010e7983 */ /* 0x000ea20000300800 */
[----:B------:R-:W-:Y:S01]  /*0b40*/  VIADD R13, R6, 0xffffff80 ;  /* 0xffffff80060d7836 */ /* 0x000fe20000000000 */
[----:B------:R-:W-:Y:S01]  /*0b50*/  MOV R192, RZ ;  /* 0x000000ff00c07202 */ /* 0x000fe20000000f00 */
[----:B------:R-:W-:Y:S02]  /*0b60*/  VIADD R233, R2, 0x10400 ;  /* 0x0001040002e97836 */ /* 0x000fe40000000000 */
[----:B------:R-:W-:Y:S01]  /*0b70*/  IMAD.MOV.U32 R214, RZ, RZ, RZ ;  /* 0x000000ffffd67224 */ /* 0x000fe200078e00ff */
[----:B------:R-:W-:Y:S01]  /*0b80*/  SHF.R.S32.HI R0, RZ, 0x1f, R13 ;  /* 0x0000001fff007819 */ /* 0x000fe2000001140d */
[----:B------:R-:W-:Y:S02]  /*0b90*/  IMAD.MOV.U32 R184, RZ, RZ, RZ ;  /* 0x000000ffffb87224 */ /* 0x000fe400078e00ff */
[----:B------:R-:W-:Y:S01]  /*0ba0*/  IMAD.MOV.U32 R186, RZ, RZ, RZ ;  /* 0x000000ffffba7224 */ /* 0x000fe200078e00ff */
[CC--:B------:R-:W-:Y:S01]  /*0bb0*/  LEA.HI R3, R0.reuse, R13.reuse, RZ, 0x7 ;  /* 0x0000000d00037211 */ /* 0x0c0fe200078f38ff */
[----:B------:R-:W-:Y:S01]  /*0bc0*/  IMAD.MOV.U32 R22, RZ, RZ, RZ ;  /* 0x000000ffff167224 */ /* 0x000fe200078e00ff */
[----:B------:R-:W-:-:S02]  /*0bd0*/  LEA.HI R5, R0, R13, RZ, 0x5 ;  /* 0x0000000d00057211 */ /* 0x000fc400078f28ff */
[----:B------:R-:W-:Y:S02]  /*0be0*/  LOP3.LUT R234, R3, 0xffffff80, RZ, 0xc0, !PT ;  /* 0xffffff8003ea7812 */ /* 0x000fe400078ec0ff */
[-C--:B------:R-:W-:Y:S01]  /*0bf0*/  LEA.HI R4, R0, R13.reuse, RZ, 0x4 ;  /* 0x0000000d00047211 */ /* 0x080fe200078f20ff */
[----:B------:R-:W-:Y:S01]  /*0c00*/  IMAD.SHL.U32 R6, R5, 0x20, RZ ;  /* 0x0000002005067824 */ /* 0x000fe200078e00ff */
[----:B------:R-:W-:Y:S01]  /*0c10*/  SHF.R.S32.HI R15, RZ, 0x7, R3 ;  /* 0x00000007ff0f7819 */ /* 0x000fe20000011403 */
[C---:B------:R-:W-:Y:S01]  /*0c20*/  IMAD.IADD R234, R13.reuse, 0x1, -R234 ;  /* 0x000000010dea7824 */ /* 0x040fe200078e0aea */
[----:B------:R-:W-:Y:S02]  /*0c30*/  LOP3.LUT R5, R4, 0x3fffff0, RZ, 0xc0, !PT ;  /* 0x03fffff004057812 */ /* 0x000fe400078ec0ff */
[----:B------:R-:W-:Y:S02]  /*0c40*/  LOP3.LUT R6, R6, 0xfffffc00, RZ, 0xc0, !PT ;  /* 0xfffffc0006067812 */ /* 0x000fe400078ec0ff */
[----:B------:R-:W-:Y:S01]  /*0c50*/  SHF.R.S32.HI R9, RZ, 0x1f, R234 ;  /* 0x0000001fff097819 */ /* 0x000fe200000114ea */
[----:B------:R-:W-:Y:S01]  /*0c60*/  IMAD.IADD R5, R13, 0x1, -R5 ;  /* 0x000000010d057824 */ /* 0x000fe200078e0a05 */
[----:B------:R-:W-:-:S02]  /*0c70*/  LEA.HI R23, R0, R13, RZ, 0x3 ;  /* 0x0000000d00177211 */ /* 0x000fc400078f18ff */
[CC--:B------:R-:W-:Y:S02]  /*0c80*/  LEA.HI R8, R9.reuse, R234.reuse, RZ, 0x2 ;  /* 0x000000ea09087211 */ /* 0x0c0fe400078f10ff */
[----:B------:R-:W-:Y:S02]  /*0c90*/  LEA.HI R12, R0, R13, RZ, 0x2 ;  /* 0x0000000d000c7211 */ /* 0x000fe400078f10ff */
[--C-:B------:R-:W-:Y:S02]  /*0ca0*/  SHF.R.S32.HI R10, RZ, 0x2, R8.reuse ;  /* 0x00000002ff0a7819 */ /* 0x100fe40000011408 */
[----:B------:R-:W-:Y:S02]  /*0cb0*/  SHF.R.S32.HI R7, RZ, 0x1f, R8 ;  /* 0x0000001fff077819 */ /* 0x000fe40000011408 */
[----:B------:R-:W-:Y:S02]  /*0cc0*/  LEA.HI R9, R9, R234, RZ, 0x5 ;  /* 0x000000ea09097211 */ /* 0x000fe400078f28ff */
[----:B------:R-:W-:-:S02]  /*0cd0*/  LEA.HI R7, R7, R10, RZ, 0x3 ;  /* 0x0000000a07077211 */ /* 0x000fc400078f18ff */
[----:B------:R-:W-:Y:S02]  /*0ce0*/  LEA.HI R3, R3, R15, RZ, 0x1 ;  /* 0x0000000f03037211 */ /* 0x000fe400078f08ff */
[----:B------:R-:W-:Y:S01]  /*0cf0*/  LOP3.LUT R11, R7, 0xfffffff8, RZ, 0xc0, !PT ;  /* 0xfffffff8070b7812 */ /* 0x000fe200078ec0ff */
[----:B------:R-:W-:Y:S01]  /*0d00*/  IMAD R7, R5, 0x40, R6 ;  /* 0x0000004005077824 */ /* 0x000fe200078e0206 */
[----:B------:R-:W-:Y:S02]  /*0d10*/  SHF.R.S32.HI R5, RZ, 0x4, R4 ;  /* 0x00000004ff057819 */ /* 0x000fe40000011404 */
[----:B------:R-:W-:Y:S01]  /*0d20*/  LEA.HI R0, R0, R13, RZ, 0x6 ;  /* 0x0000000d00007211 */ /* 0x000fe200078f30ff */
[----:B------:R-:W-:Y:S01]  /*0d30*/  IMAD.IADD R10, R10, 0x1, -R11 ;  /* 0x000000010a0a7824 */ /* 0x000fe200078e0a0b */
[----:B------:R-:W-:Y:S02]  /*0d40*/  LEA.HI R4, R4, R5, RZ, 0x1 ;  /* 0x0000000504047211 */ /* 0x000fe400078f08ff */
[----:B------:R-:W-:Y:S01]  /*0d50*/  LOP3.LUT R208, R23, 0xfffffff8, RZ, 0xc0, !PT ;  /* 0xfffffff817d07812 */ /* 0x000fe200078ec0ff */
[----:B------:R-:W-:Y:S01]  /*0d60*/  IMAD.SHL.U32 R0, R0, 0x8, RZ ;  /* 0x0000000800007824 */ /* 0x000fe200078e00ff */
[----:B------:R-:W-:-:S02]  /*0d70*/  SHF.R.S32.HI R23, RZ, 0x3, R23 ;  /* 0x00000003ff177819 */ /* 0x000fc40000011417 */
[----:B------:R-:W-:Y:S01]  /*0d80*/  LOP3.LUT R4, R4, 0x1ffffffe, RZ, 0xc0, !PT ;  /* 0x1ffffffe04047812 */ /* 0x000fe200078ec0ff */
[----:B------:R-:W-:Y:S01]  /*0d90*/  IMAD.IADD R208, R13, 0x1, -R208 ;  /* 0x000000010dd07824 */ /* 0x000fe200078e0ad0 */
[----:B------:R-:W-:Y:S01]  /*0da0*/  SHF.R.S32.HI R9, RZ, 0x5, R9 ;  /* 0x00000005ff097819 */ /* 0x000fe20000011409 */
[----:B------:R-:W-:Y:S01]  /*0db0*/  VIADD R213, R23, 0x20 ;  /* 0x0000002017d57836 */ /* 0x000fe20000000000 */
[----:B------:R-:W-:Y:S01]  /*0dc0*/  LOP3.LUT R3, R3, 0x3fffffe, RZ, 0xc0, !PT ;  /* 0x03fffffe03037812 */ /* 0x000fe200078ec0ff */
[----:B------:R-:W-:Y:S01]  /*0dd0*/  IMAD.IADD R4, R5, 0x1, -R4 ;  /* 0x0000000105047824 */ /* 0x000fe200078e0a04 */
[----:B------:R-:W-:Y:S01]  /*0de0*/  LOP3.LUT R204, R0, 0xfffffe00, RZ, 0xc0, !PT ;  /* 0xfffffe0000cc7812 */ /* 0x000fe200078ec0ff */
[----:B------:R-:W-:Y:S01]  /*0df0*/  VIADD R212, R23, 0x40 ;  /* 0x0000004017d47836 */ /* 0x000fe20000000000 */
[----:B------:R-:W-:Y:S01]  /*0e00*/  SHF.R.S32.HI R0, RZ, 0x1f, R213 ;  /* 0x0000001fff007819 */ /* 0x000fe200000114d5 */
[----:B------:R-:W-:Y:S01]  /*0e10*/  IMAD R10, R9, 0x10, R10 ;  /* 0x00000010090a7824 */ /* 0x000fe200078e020a */
[----:B------:R-:W-:Y:S01]  /*0e20*/  LOP3.LUT R12, R12, 0xfffffffc, RZ, 0xc0, !PT ;  /* 0xfffffffc0c0c7812 */ /* 0x000fe200078ec0ff */
[----:B------:R-:W-:Y:S01]  /*0e30*/  IMAD.IADD R3, R15, 0x1, -R3 ;  /* 0x000000010f037824 */ /* 0x000fe200078e0a03 */
[----:B------:R-:W-:Y:S01]  /*0e40*/  LEA.HI R0, R0, R213, RZ, 0x3 ;  /* 0x000000d500007211 */ /* 0x000fe200078f18ff */
[----:B------:R-:W-:Y:S01]  /*0e50*/  IMAD R4, R4, 0x8, R7 ;  /* 0x0000000804047824 */ /* 0x000fe200078e0207 */
[----:B------:R-:W-:Y:S01]  /*0e60*/  SHF.R.S32.HI R7, RZ, 0x1f, R212 ;  /* 0x0000001fff077819 */ /* 0x000fe200000114d4 */
[----:B------:R-:W-:Y:S01]  /*0e70*/  IMAD R10, R3, 0x40, R10 ;  /* 0x00000040030a7824 */ /* 0x000fe200078e020a */
[----:B------:R-:W-:Y:S01]  /*0e80*/  IADD3 R12, R13, -R12, RZ ;  /* 0x8000000c0d0c7210 */ /* 0x000fe20007ffe0ff */
[----:B------:R-:W-:Y:S01]  /*0e90*/  IMAD.SHL.U32 R3, R23, 0x40, RZ ;  /* 0x0000004017037824 */ /* 0x000fe200078e00ff */
[----:B------:R-:W-:Y:S01]  /*0ea0*/  LEA.HI R7, R7, R212, RZ, 0x3 ;  /* 0x000000d407077211 */ /* 0x000fe200078f18ff */
[----:B------:R-:W-:Y:S01]  /*0eb0*/  VIADD R211, R23, 0x60 ;  /* 0x0000006017d37836 */ /* 0x000fe20000000000 */
[----:B------:R-:W-:Y:S01]  /*0ec0*/  SHF.L.U32 R199, R213, 0x6, RZ ;  /* 0x00000006d5c77819 */ /* 0x000fe200000006ff */
[----:B------:R-:W-:Y:S01]  /*0ed0*/  IMAD.SHL.U32 R198, R212, 0x40, RZ ;  /* 0x00000040d4c67824 */ /* 0x000fe200078e00ff */
[----:B------:R0:W-:Y:S01]  /*0ee0*/  STL [R1+0x50], R4 ;  /* 0x0000500401007387 */ /* 0x0001e20000100800 */
[----:B------:R-:W-:Y:S01]  /*0ef0*/  IMAD.SHL.U32 R16, R208, 0x8, RZ ;  /* 0x00000008d0107824 */ /* 0x000fe200078e00ff */
[----:B------:R-:W-:Y:S01]  /*0f00*/  LOP3.LUT R3, R3, 0x1c0, RZ, 0xc0, !PT ;  /* 0x000001c003037812 */ /* 0x000fe200078ec0ff */
[----:B------:R-:W-:Y:S01]  /*0f10*/  IMAD.SHL.U32 R0, R0, 0x40, RZ ;  /* 0x0000004000007824 */ /* 0x000fe200078e00ff */
[----:B------:R-:W-:Y:S01]  /*0f20*/  LEA.HI R6, R12, R12, RZ, 0x1 ;  /* 0x0000000c0c067211 */ /* 0x000fe200078f08ff */
[----:B------:R-:W-:Y:S01]  /*0f30*/  IMAD.SHL.U32 R7, R7, 0x40, RZ ;  /* 0x0000004007077824 */ /* 0x000fe200078e00ff */
[----:B------:R-:W-:Y:S01]  /*0f40*/  LOP3.LUT R199, R199, 0x1c0, RZ, 0xc0, !PT ;  /* 0x000001c0c7c77812 */ /* 0x000fe200078ec0ff */
[----:B------:R-:W-:Y:S01]  /*0f50*/  IMAD.SHL.U32 R197, R211, 0x40, RZ ;  /* 0x00000040d3c57824 */ /* 0x000fe200078e00ff */
[----:B------:R-:W-:Y:S01]  /*0f60*/  LOP3.LUT R198, R198, 0x1c0, RZ, 0xc0, !PT ;  /* 0x000001c0c6c67812 */ /* 0x000fe200078ec0ff */
[----:B------:R-:W-:Y:S01]  /*0f70*/  STL [R1+0x4c], R10 ;  /* 0x00004c0a01007387 */ /* 0x000fe20000100800 */
[----:B0-----:R-:W-:Y:S01]  /*0f80*/  SHF.R.S32.HI R4, RZ, 0x1f, R211 ;  /* 0x0000001fff047819 */ /* 0x001fe200000114d3 */
[----:B------:R-:W-:Y:S01]  /*0f90*/  IMAD.SHL.U32 R18, R208, 0x4, RZ ;  /* 0x00000004d0127824 */ /* 0x000fe200078e00ff */
[----:B------:R-:W-:Y:S01]  /*0fa0*/  SHF.R.U32.HI R203, RZ, 0x3, R3 ;  /* 0x00000003ffcb7819 */ /* 0x000fe20000011603 */
[----:B------:R-:W-:Y:S01]  /*0fb0*/  VIADD R190, R16, 0x40 ;  /* 0x0000004010be7836 */ /* 0x000fe20000000000 */
[----:B------:R-:W-:Y:S01]  /*0fc0*/  LOP3.LUT R206, R3, 0x38, R16, 0xf8, !PT ;  /* 0x0000003803ce7812 */ /* 0x000fe200078ef810 */
[----:B------:R-:W-:Y:S01]  /*0fd0*/  VIADD R185, R18, 0x20 ;  /* 0x0000002012b97836 */ /* 0x000fe20000000000 */
[----:B------:R-:W-:-:S02]  /*0fe0*/  LEA.HI R4, R4, R211, RZ, 0x3 ;  /* 0x000000d304047211 */ /* 0x000fc400078f18ff */
[----:B------:R-:W-:Y:S02]  /*0ff0*/  LOP3.LUT R3, R8, 0x7ffffffc, RZ, 0xc0, !PT ;  /* 0x7ffffffc08037812 */ /* 0x000fe400078ec0ff */
[----:B------:R-:W-:Y:S01]  /*1000*/  LOP3.LUT R5, R6, 0x1ffffffe, RZ, 0xc0, !PT ;  /* 0x1ffffffe06057812 */ /* 0x000fe200078ec0ff */
[----:B------:R-:W-:Y:S01]  /*1010*/  IMAD.SHL.U32 R4, R4, 0x40, RZ ;  /* 0x0000004004047824 */ /* 0x000fe200078e00ff */
[----:B------:R-:W-:Y:S01]  /*1020*/  LOP3.LUT R9, R199, 0x38, R16, 0xf8, !PT ;  /* 0x00000038c7097812 */ /* 0x000fe200078ef810 */
[----:B------:R-:W-:Y:S01]  /*1030*/  IMAD.IADD R3, R234, 0x1, -R3 ;  /* 0x00000001ea037824 */ /* 0x000fe200078e0a03 */
[----:B------:R-:W-:Y:S01]  /*1040*/  LOP3.LUT R202, R0, 0xfffffe00, RZ, 0xc0, !PT ;  /* 0xfffffe0000ca7812 */ /* 0x000fe200078ec0ff */
[----:B------:R-:W-:Y:S01]  /*1050*/  IMAD.IADD R5, R12, 0x1, -R5 ;  /* 0x000000010c057824 */ /* 0x000fe200078e0a05 */
[----:B------:R-:W-:Y:S01]  /*1060*/  SHF.R.U32.HI R13, RZ, 0x3, R198 ;  /* 0x00000003ff0d7819 */ /* 0x000fe200000116c6 */
[----:B------:R-:W-:Y:S01]  /*1070*/  IMAD.SHL.U32 R188, R3, 0x2, RZ ;  /* 0x0000000203bc7824 */ /* 0x000fe200078e00ff */
[----:B------:R-:W-:-:S02]  /*1080*/  LOP3.LUT R6, R198, 0x38, R16, 0xf8, !PT ;  /* 0x00000038c6067812 */ /* 0x000fc400078ef810 */
[----:B------:R-:W-:Y:S01]  /*1090*/  LOP3.LUT R201, R7, 0xfffffe00, RZ, 0xc0, !PT ;  /* 0xfffffe0007c97812 */ /* 0x000fe200078ec0ff */
[C---:B------:R-:W-:Y:S01]  /*10a0*/  VIADD R232, R188.reuse, 0x8 ;  /* 0x00000008bce87836 */ /* 0x040fe20000000000 */
[----:B------:R-:W-:Y:S01]  /*10b0*/  LOP3.LUT R197, R197, 0x1c0, RZ, 0xc0, !PT ;  /* 0x000001c0c5c57812 */ /* 0x000fe200078ec0ff */
[C---:B------:R-:W-:Y:S01]  /*10c0*/  VIADD R231, R188.reuse, 0x10 ;  /* 0x00000010bce77836 */ /* 0x040fe20000000000 */
[----:B------:R-:W-:Y:S01]  /*10d0*/  LOP3.LUT R6, R201, R6, R13, 0xf6, !PT ;  /* 0x00000006c9067212 */ /* 0x000fe200078ef60d */
[C---:B------:R-:W-:Y:S01]  /*10e0*/  VIADD R230, R188.reuse, 0x18 ;  /* 0x00000018bce67836 */ /* 0x040fe20000000000 */
[----:B------:R-:W-:Y:S01]  /*10f0*/  SHF.R.U32.HI R12, RZ, 0x3, R197 ;  /* 0x00000003ff0c7819 */ /* 0x000fe200000116c5 */
[C---:B------:R-:W-:Y:S01]  /*1100*/  VIADD R229, R188.reuse, 0x20 ;  /* 0x00000020bce57836 */ /* 0x040fe20000000000 */
[----:B------:R-:W-:Y:S01]  /*1110*/  LOP3.LUT R11, R197, 0x38, R16, 0xf8, !PT ;  /* 0x00000038c50b7812 */ /* 0x000fe200078ef810 */
[----:B------:R-:W-:Y:S01]  /*1120*/  VIADD R228, R188, 0x28 ;  /* 0x00000028bce47836 */ /* 0x000fe20000000000 */
[----:B------:R-:W-:Y:S01]  /*1130*/  LOP3.LUT R200, R4, 0xfffffe00, RZ, 0xc0, !PT ;  /* 0xfffffe0004c87812 */ /* 0x000fe200078ec0ff */
[C---:B------:R-:W-:Y:S01]  /*1140*/  VIADD R226, R188.reuse, 0x38 ;  /* 0x00000038bce27836 */ /* 0x040fe20000000000 */
[C---:B------:R-:W-:Y:S01]  /*1150*/  IADD3 R227, R188.reuse, 0x30, RZ ;  /* 0x00000030bce37810 */ /* 0x040fe20007ffe0ff */
[----:B------:R-:W-:Y:S01]  /*1160*/  VIADD R225, R188, 0x40 ;  /* 0x00000040bce17836 */ /* 0x000fe20000000000 */
[----:B------:R-:W-:Y:S01]  /*1170*/  LOP3.LUT R4, R200, R11, R12, 0xf6, !PT ;  /* 0x0000000bc8047212 */ /* 0x000fe200078ef60c */
[----:B------:R-:W-:Y:S01]  /*1180*/  VIADD R224, R188, 0x48 ;  /* 0x00000048bce07836 */ /* 0x000fe20000000000 */
[----:B------:R-:W-:Y:S01]  /*1190*/  LOP3.LUT R206, R204, R206, R203, 0xf6, !PT ;  /* 0x000000ceccce7212 */ /* 0x000fe200078ef6cb */
        /* <DEDUP_REMOVED lines=9> */
[----:B------:R-:W-:Y:S01]  /*1230*/  LEA R205, R206, R233, 0x1 ;  /* 0x000000e9cecd7211 */ /* 0x000fe200078e08ff */
[----:B------:R-:W-:Y:S01]  /*1240*/  VIADD R218, R188, 0x78 ;  /* 0x00000078bcda7836 */ /* 0x000fe20000000000 */
[----:B------:R-:W-:-:S02]  /*1250*/  SHF.R.S32.HI R237, RZ, 0x1f, R220 ;  /* 0x0000001fffed7819 */ /* 0x000fc400000114dc */
[----:B------:R-:W-:Y:S02]  /*1260*/  SHF.R.S32.HI R236, RZ, 0x1f, R219 ;  /* 0x0000001fffec7819 */ /* 0x000fe400000114db */
[----:B------:R-:W-:Y:S02]  /*1270*/  SHF.R.S32.HI R235, RZ, 0x1f, R218 ;  /* 0x0000001fffeb7819 */ /* 0x000fe400000114da */
[----:B------:R-:W-:Y:S02]  /*1280*/  LEA R196, R5, R10, 0x3 ;  /* 0x0000000a05c47211 */ /* 0x000fe400078e18ff */
[----:B--2---:R-:W-:Y:S02]  /*1290*/  LOP3.LUT R191, R14, 0x1, RZ, 0xfc, !PT ;  /* 0x000000010ebf7812 */ /* 0x004fe400078efcff */
[----:B------:R-:W-:-:S04]  /*12a0*/  SHF.R.U32.HI R14, RZ, 0x3, R199 ;  /* 0x00000003ff0e7819 */ /* 0x000fc800000116c7 */
[----:B------:R-:W-:-:S05]  /*12b0*/  LOP3.LUT R0, R202, R9, R14, 0xf6, !PT ;  /* 0x00000009ca007212 */ /* 0x000fca00078ef60e */
[--C-:B------:R-:W-:Y:S02]  /*12c0*/  IMAD R3, R0, 0x2, R233.reuse ;  /* 0x0000000200037824 */ /* 0x100fe400078e02e9 */
[----:B------:R-:W-:-:S05]  /*12d0*/  IMAD R0, R6, 0x2, R233 ;  /* 0x0000000206007824 */ /* 0x000fca00078e02e9 */
[----:B------:R0:W-:Y:S04]  /*12e0*/  STL [R1+0x3c], R0 ;  /* 0x00003c0001007387 */ /* 0x0001e80000100800 */
[----:B------:R1:W-:Y:S01]  /*12f0*/  STL [R1+0x40], R3 ;  /* 0x0000400301007387 */ /* 0x0003e20000100800 */
[----:B0-----:R-:W-:Y:S02]  /*1300*/  SHF.R.S32.HI R0, RZ, 0x1f, R188 ;  /* 0x0000001fff007819 */ /* 0x001fe400000114bc */
[----:B------:R-:W-:Y:S01]  /*1310*/  SHF.R.S32.HI R0, RZ, 0x1f, R230 ;  /* 0x0000001fff007819 */ /* 0x000fe200000114e6 */
[----:B-1----:R-:W-:Y:S01]  /*1320*/  IMAD R3, R4, 0x2, R233 ;  /* 0x0000000204037824 */ /* 0x002fe200078e02e9 */
[----:B------:R-:W-:Y:S02]  /*1330*/  SHF.R.S32.HI R4, RZ, 0x1f, R232 ;  /* 0x0000001fff047819 */ /* 0x000fe400000114e8 */
[----:B------:R-:W-:-:S02]  /*1340*/  SHF.R.S32.HI R4, RZ, 0x1f, R229 ;  /* 0x0000001fff047819 */ /* 0x000fc400000114e5 */
[----:B------:R0:W-:Y:S01]  /*1350*/  STL [R1+0x38], R3 ;  /* 0x0000380301007387 */ /* 0x0001e20000100800 */
[----:B------:R-:W-:Y:S02]  /*1360*/  SHF.R.S32.HI R0, RZ, 0x1f, R227 ;  /* 0x0000001fff007819 */ /* 0x000fe400000114e3 */
[----:B------:R-:W-:Y:S02]  /*1370*/  SHF.R.S32.HI R4, RZ, 0x1f, R226 ;  /* 0x0000001fff047819 */ /* 0x000fe400000114e2 */
[----:B------:R-:W-:Y:S02]  /*1380*/  SHF.R.S32.HI R0, RZ, 0x1f, R224 ;  /* 0x0000001fff007819 */ /* 0x000fe400000114e0 */
[----:B------:R-:W-:Y:S02]  /*1390*/  SHF.R.S32.HI R4, RZ, 0x1f, R223 ;  /* 0x0000001fff047819 */ /* 0x000fe400000114df */
[----:B------:R-:W-:Y:S02]  /*13a0*/  SHF.R.S32.HI R0, RZ, 0x1f, R221 ;  /* 0x0000001fff007819 */ /* 0x000fe400000114dd */
[----:B0-----:R-:W-:-:S02]  /*13b0*/  SHF.R.S32.HI R3, RZ, 0x1f, R231 ;  /* 0x0000001fff037819 */ /* 0x001fc400000114e7 */
[----:B------:R-:W-:Y:S02]  /*13c0*/  SHF.R.S32.HI R3, RZ, 0x1f, R228 ;  /* 0x0000001fff037819 */ /* 0x000fe400000114e4 */
[----:B------:R-:W-:Y:S02]  /*13d0*/  SHF.R.S32.HI R3, RZ, 0x1f, R225 ;  /* 0x0000001fff037819 */ /* 0x000fe400000114e1 */
[----:B------:R-:W-:-:S07]  /*13e0*/  SHF.R.S32.HI R3, RZ, 0x1f, R222 ;  /* 0x0000001fff037819 */ /* 0x000fce00000114de */
.L_x_1761:
[----:B------:R-:W-:Y:S05]  /*13f0*/  YIELD ;  /* 0x0000000000007946 */ /* 0x000fea0003800000 */
[----:B------:R-:W-:Y:S01]  /*1400*/  ULDC.64 UR4, c[0x0][0xa28] ;  /* 0x00028a0000047ab9 */ /* 0x000fe20000000a00 */
[----:B0-2---:R-:W0:Y:S01]  /*1410*/  LDC.64 R6, c[0x0][0xa08] ;  /* 0x00028200ff067b82 */ /* 0x005e220000000a00 */
[----:B------:R-:W-:Y:S01]  /*1420*/  ISETP.NE.U32.AND P1, PT, RZ, UR4, PT ;  /* 0x00000004ff007c0c */ /* 0x000fe2000bf25070 */
[----:B------:R-:W-:Y:S02]  /*1430*/  IMAD.MOV.U32 R12, RZ, RZ, RZ ;  /* 0x000000ffff0c7224 */ /* 0x000fe400078e00ff */
[----:B------:R-:W-:Y:S01]  /*1440*/  IMAD.MOV.U32 R28, RZ, RZ, RZ ;  /* 0x000000ffff1c7224 */ /* 0x000fe200078e00ff */
[----:B------:R-:W-:Y:S01]  /*1450*/  ISETP.NE.AND.EX P1, PT, RZ, UR5, PT, P1 ;  /* 0x00000005ff007c0c */ /* 0x000fe2000bf25310 */
[----:B------:R-:W-:-:S02]  /*1460*/  ULDC.64 UR4, c[0x0][0xa18] ;  /* 0x0002860000047ab9 */ /* 0x000fc40000000a00 */
[----:B------:R-:W-:-:S04]  /*1470*/  ISETP.NE.U32.AND P2, PT, RZ, UR4, PT ;  /* 0x00000004ff007c0c */ /* 0x000fc8000bf45070 */
[----:B------:R-:W-:Y:S01]  /*1480*/  ISETP.NE.AND.EX P2, PT, RZ, UR5, PT, P2 ;  /* 0x00000005ff007c0c */ /* 0x000fe2000bf45320 */
[----:B------:R-:W-:Y:S02]  /*1490*/  ULDC.64 UR4, c[0x0][0xa08] ;  /* 0x0002820000047ab9 */ /* 0x000fe40000000a00 */
[----:B------:R-:W-:-:S03]  /*14a0*/  ISETP.NE.U32.AND P0, PT, RZ, UR4, PT ;  /* 0x00000004ff007c0c */ /* 0x000fc6000bf05070 */
[----:B---3--:R-:W1:Y:S01]  /*14b0*/  @P1 LDC.64 R4, c[0x0][0xa28] ;  /* 0x00028a00ff041b82 */ /* 0x008e620000000a00 */
[----:B------:R-:W-:Y:S01]  /*14c0*/  ISETP.NE.AND.EX P0, PT, RZ, UR5, PT, P0 ;  /* 0x00000005ff007c0c */ /* 0x000fe2000bf05300 */
[----:B0-----:R-:W-:-:S06]  /*14d0*/  IMAD.WIDE R10, R27, 0x4, R6 ;  /* 0x000000041b0a7825 */ /* 0x001fcc00078e0206 */
[----:B----4-:R-:W0:Y:S01]  /*14e0*/  @P2 LDC.64 R8, c[0x0][0xa18] ;  /* 0x00028600ff082b82 */ /* 0x010e220000000a00 */
[----:B------:R-:W-:Y:S02]  /*14f0*/  ULDC UR4, c[0x0][0x288] ;  /* 0x0000a20000047ab9 */ /* 0x000fe40000000800 */
[----:B------:R-:W-:Y:S01]  /*1500*/  IMAD.U32 R187, RZ, RZ, UR4 ;  /* 0x00000004ffbb7e24 */ /* 0x000fe2000f8e00ff */
[----:B------:R-:W-:Y:S02]  /*1510*/  ULDC.64 UR4, c[0x0][0x418] ;  /* 0x0001060000047ab9 */ /* 0x000fe40000000a00 */
[----:B------:R2:W5:Y:S01]  /*1520*/  @P0 LDG.E R28, desc[UR40][R10.64] ;  /* 0x000000280a1c0981 */ /* 0x000562000c1e1900 */
[----:B-1----:R-:W-:-:S05]  /*1530*/  @P1 IMAD.WIDE R4, R27, 0x4, R4 ;  /* 0x000000041b041825 */ /* 0x002fca00078e0204 */
[----:B------:R2:W5:Y:S01]  /*1540*/  @P1 LDG.E R12, desc[UR40][R4.64] ;  /* 0x00000028040c1981 */ /* 0x000562000c1e1900 */
[----:B0-----:R-:W-:-:S05]  /*1550*/  @P2 IMAD.WIDE R6, R27, 0x4, R8 ;  /* 0x000000041b062825 */ /* 0x001fca00078e0208 */
[----:B------:R2:W5:Y:S01]  /*1560*/  @P2 LDG.E R187, desc[UR40][R6.64] ;  /* 0x0000002806bb2981 */ /* 0x000562000c1e1900 */
[----:B------:R-:W-:-:S03]  /*1570*/  UISETP.NE.U32.AND UP0, UPT, UR4, URZ, UPT ;  /* 0x0000003f0400728c */ /* 0x000fc6000bf05070 */
[----:B------:R-:W-:Y:S01]  /*1580*/  ULDC UR4, c[0x0][0x424] ;  /* 0x0001090000047ab9 */ /* 0x000fe20000000800 */
[----:B------:R-:W-:-:S03]  /*1590*/  UISETP.NE.AND.EX UP0, UPT, UR5, URZ, UPT, UP0 ;  /* 0x0000003f0500728c */ /* 0x000fc6000bf05300 */
[----:B------:R-:W-:Y:S01]  /*15a0*/  ULDC UR5, c[0x0][0x2f0] ;  /* 0x0000bc0000057ab9 */ /* 0x000fe20000000800 */
[----:B------:R-:W-:-:S04]  /*15b0*/  USEL UR4, UR4, 0x1, UP0 ;  /* 0x0000000104047887 */ /* 0x000fc80008000000 */
[----:B------:R-:W-:-:S03]  /*15c0*/  UIMAD UR4, UR4, UR5, URZ ;  /* 0x00000005040472a4 */ /* 0x000fc6000f8e023f */
[----:B------:R-:W-:Y:S02]  /*15d0*/  ULDC UR5, c[0x0][0x348] ;  /* 0x0000d20000057ab9 */ /* 0x000fe40000000800 */
[----:B------:R-:W-:Y:S02]  /*15e0*/  IMAD.U32 R24, RZ, RZ, UR5 ;  /* 0x00000005ff187e24 */ /* 0x000fe4000f8e00ff */
[----:B------:R-:W-:Y:S01]  /*15f0*/  IMAD.U32 R29, RZ, RZ, UR4 ;  /* 0x00000004ff1d7e24 */ /* 0x000fe2000f8e00ff */
[----:B--2---:R-:W-:Y:S06]  /*1600*/  @P2 BRA `(.L_x_1487) ;  /* 0x0000000000242947 */ /* 0x004fec0003800000 */
[----:B------:R-:W-:Y:S02]  /*1610*/  ULDC.64 UR4, c[0x0][0xa00] ;  /* 0x0002800000047ab9 */ /* 0x000fe40000000a00 */
[----:B------:R-:W-:-:S04]  /*1620*/  ISETP.NE.U32.AND P1, PT, RZ, UR4, PT ;  /* 0x00000004ff007c0c */ /* 0x000fc8000bf25070 */
[----:B------:R-:W-:-:S13]  /*1630*/  ISETP.NE.AND.EX P1, PT, RZ, UR5, PT, P1 ;  /* 0x00000005ff007c0c */ /* 0x000fda000bf25310 */
[----:B------:R-:W-:Y:S05]  /*1640*/  @!P1 BRA `(.L_x_1487) ;  /* 0x0000000000149947 */ /* 0x000fea0003800000 */
[----:B------:R-:W0:Y:S02]  /*1650*/  LDC.64 R4, c[0x0][0xa00] ;  /* 0x00028000ff047b82 */ /* 0x000e240000000a00 */
[----:B0-----:R-:W-:-:S05]  /*1660*/  IMAD.WIDE R4, R27, 0x4, R4 ;  /* 0x000000041b047825 */ /* 0x001fca00078e0204 */
[----:B-----5:R-:W2:Y:S04]  /*1670*/  LDG.E R187, desc[UR40][R4.64] ;  /* 0x0000002804bb7981 */ /* 0x020ea8000c1e1900 */
[----:B------:R-:W2:Y:S02]  /*1680*/  LDG.E R0, desc[UR40][R4.64+0x4] ;  /* 0x0000042804007981 */ /* 0x000ea4000c1e1900 */
[----:B--2---:R-:W-:-:S07]  /*1690*/  IMAD.IADD R187, R0, 0x1, -R187 ;  /* 0x0000000100bb7824 */ /* 0x004fce00078e0abb */
.L_x_1487:
[----:B------:R-:W-:Y:S01]  /*16a0*/  ULDC.64 UR4, c[0x0][0xa20] ;  /* 0x0002880000047ab9 */ /* 0x000fe20000000a00 */
[C---:B------:R-:W-:Y:S01]  /*16b0*/  LOP3.LUT R3, R26.reuse, 0xff000000, RZ, 0xc0, !PT ;  /* 0xff0000001a037812 */ /* 0x040fe200078ec0ff */
[----:B------:R-:W-:Y:S01]  /*16c0*/  IMAD.MOV.U32 R210, RZ, RZ, R27 ;  /* 0x000000ffffd27224 */ /* 0x000fe200078e001b */
[----:B------:R-:W-:Y:S02]  /*16d0*/  ISETP.NE.U32.AND P1, PT, RZ, UR4, PT ;  /* 0x00000004ff007c0c */ /* 0x000fe4000bf25070 */
[C---:B------:R-:W-:Y:S02]  /*16e0*/  LOP3.LUT R0, R26.reuse, 0xff0000, RZ, 0xc0, !PT ;  /* 0x00ff00001a007812 */ /* 0x040fe400078ec0ff */
[----:B------:R-:W-:Y:S02]  /*16f0*/  ISETP.NE.AND.EX P1, PT, RZ, UR5, PT, P1 ;  /* 0x00000005ff007c0c */ /* 0x000fe4000bf25310 */
[----:B------:R-:W-:Y:S02]  /*1700*/  SHF.R.U32.HI R3, RZ, 0x8, R3 ;  /* 0x00000008ff037819 */ /* 0x000fe40000011603 */
[----:B------:R-:W-:-:S02]  /*1710*/  LOP3.LUT R207, R26, 0xffff, RZ, 0xc0, !PT ;  /* 0x0000ffff1acf7812 */ /* 0x000fc400078ec0ff */
[----:B------:R-:W-:-:S07]  /*1720*/  LEA.HI R209, R0, R3, RZ, 0x10 ;  /* 0x0000000300d17211 */ /* 0x000fce00078f80ff */
[----:B------:R-:W-:Y:S05]  /*1730*/  @!P1 BRA `(.L_x_1488) ;  /* 0x0000000000109947 */ /* 0x000fea0003800000 */
[----:B------:R-:W0:Y:S02]  /*1740*/  LDC.64 R4, c[0x0][0xa20] ;  /* 0x00028800ff047b82 */ /* 0x000e240000000a00 */
[----:B0-----:R-:W-:-:S05]  /*1750*/  IMAD.WIDE R4, R27, 0x4, R4 ;  /* 0x000000041b047825 */ /* 0x001fca00078e0204 */
[----:B------:R0:W5:Y:S01]  /*1760*/  LDG.E R29, desc[UR40][R4.64] ;  /* 0x00000028041d7981 */ /* 0x000162000c1e1900 */
[----:B------:R-:W-:Y:S05]  /*1770*/  BRA `(.L_x_1489) ;  /* 0x0000000000107947 */ /* 0x000fea0003800000 */
.L_x_1488:
[----:B------:R-:W-:Y:S05]  /*1780*/  @!P0 BRA `(.L_x_1489) ;  /* 0x00000000000c8947 */ /* 0x000fea0003800000 */
[----:B------:R-:W2:Y:S04]  /*1790*/  LDG.E R0, desc[UR40][R10.64] ;  /* 0x000000280a007981 */ /* 0x000ea8000c1e1900 */
[----:B------:R-:W2:Y:S02]  /*17a0*/  LDG.E R29, desc[UR40][R10.64+0x4] ;  /* 0x000004280a1d7981 */ /* 0x000ea4000c1e1900 */
[----:B--2---:R-:W-:-:S07]  /*17b0*/  IMAD.IADD R29, R29, 0x1, -R0 ;  /* 0x000000011d1d7824 */ /* 0x004fce00078e0a00 */
.L_x_1489:
[----:B------:R-:W-:Y:S01]  /*17c0*/  ULDC.64 UR4, c[0x0][0xa10] ;  /* 0x0002840000047ab9 */ /* 0x000fe20000000a00 */
[----:B0-----:R-:W0:Y:S01]  /*17d0*/  LDC R4, c[0x0][0x448] ;  /* 0x00011200ff047b82 */ /* 0x001e220000000800 */
[----:B------:R-:W-:-:S04]  /*17e0*/  ISETP.NE.U32.AND P0, PT, RZ, UR4, PT ;  /* 0x00000004ff007c0c */ /* 0x000fc8000bf05070 */
[----:B------:R-:W-:Y:S01]  /*17f0*/  ISETP.NE.AND.EX P0, PT, RZ, UR5, PT, P0 ;  /* 0x00000005ff007c0c */ /* 0x000fe2000bf05300 */
[----:B------:R-:W-:Y:S02]  /*1800*/  ULDC.64 UR4, c[0x0][0xa30] ;  /* 0x00028c0000047ab9 */ /* 0x000fe40000000a00 */
[----:B------:R-:W-:-:S04]  /*1810*/  ISETP.NE.U32.AND P1, PT, RZ, UR4, PT ;  /* 0x00000004ff007c0c */ /* 0x000fc8000bf25070 */
[----:B------:R-:W-:-:S06]  /*1820*/  ISETP.NE.AND.EX P1, PT, RZ, UR5, PT, P1 ;  /* 0x00000005ff007c0c */ /* 0x000fcc000bf25310 */
[----:B------:R-:W1:Y:S08]  /*1830*/  @P0 LDC.64 R6, c[0x0][0xa10] ;  /* 0x00028400ff060b82 */ /* 0x000e700000000a00 */
[----:B------:R-:W2:Y:S01]  /*1840*/  @P1 LDC.64 R8, c[0x0][0xa30] ;  /* 0x00028c00ff081b82 */ /* 0x000ea20000000a00 */
[----:B-1----:R-:W-:-:S05]  /*1850*/  @P0 IMAD.WIDE R6, R27, 0x4, R6 ;  /* 0x000000041b060825 */ /* 0x002fca00078e0206 */
[----:B------:R-:W3:Y:S04]  /*1860*/  @P0 LDG.E R0, desc[UR40][R6.64] ;  /* 0x0000002806000981 */ /* 0x000ee8000c1e1900 */
[----:B------:R-:W3:Y:S01]  /*1870*/  @P0 LDG.E R3, desc[UR40][R6.64+0x4] ;  /* 0x0000042806030981 */ /* 0x000ee2000c1e1900 */
[----:B-----5:R-:W-:Y:S02]  /*1880*/  IMAD.MOV.U32 R112, RZ, RZ, R29 ;  /* 0x000000ffff707224 */ /* 0x020fe400078e001d */
[----:B--2---:R-:W-:-:S05]  /*1890*/  @P1 IMAD.WIDE R8, R27, 0x4, R8 ;  /* 0x000000041b081825 */ /* 0x004fca00078e0208 */
[----:B------:R1:W5:Y:S01]  /*18a0*/  @P1 LDG.E R112, desc[UR40][R8.64] ;  /* 0x0000002808701981 */ /* 0x000362000c1e1900 */
[----:B0-----:R-:W-:Y:S01]  /*18b0*/  ISETP.NE.AND P1, PT, R4, 0x1, PT ;  /* 0x000000010400780c */ /* 0x001fe20003f25270 */
[----:B------:R-:W-:Y:S01]  /*18c0*/  IMAD.IADD R13, R29, 0x1, -R12 ;  /* 0x000000011d0d7824 */ /* 0x000fe200078e0a0c */
[----:B------:R-:W0:Y:S01]  /*18d0*/  LDC.64 R4, c[0x0][0x9e0] ;  /* 0x00027800ff047b82 */ /* 0x000e220000000a00 */
[----:B------:R-:W-:-:S10]  /*18e0*/  SHF.L.U32 R193, R25, 0x7, RZ ;  /* 0x0000000719c17819 */ /* 0x000fd400000006ff */
[----:B------:R-:W2:Y:S08]  /*18f0*/  @P1 LDC R11, c[0x0][0x44c] ;  /* 0x00011300ff0b1b82 */ /* 0x000eb00000000800 */
[----:B------:R-:W4:Y:S01]  /*1900*/  @P1 LDC R10, c[0x0][0x450] ;  /* 0x00011400ff0a1b82 */ /* 0x000f220000000800 */
[----:B0-----:R-:W-:Y:S01]  /*1910*/  ISETP.GE.AND P2, PT, R5, 0x1, PT ;  /* 0x000000010500780c */ /* 0x001fe20003f46270 */
[----:B---3--:R-:W-:-:S02]  /*1920*/  @P0 IMAD.IADD R24, R3, 0x1, -R0 ;  /* 0x0000000103180824 */ /* 0x008fc400078e0a00 */
[----:B------:R-:W-:Y:S02]  /*1930*/  VIADD R0, R193, 0x7f ;  /* 0x0000007fc1007836 */ /* 0x000fe40000000000 */
[----:B------:R-:W-:Y:S02]  /*1940*/  IMAD.IADD R189, R13, 0x1, R24 ;  /* 0x000000010dbd7824 */ /* 0x000fe400078e0218 */
[----:B--2---:R-:W-:-:S03]  /*1950*/  @P1 IMAD.HI.U32 R3, R0, R11, RZ ;  /* 0x0000000b00031227 */ /* 0x004fc600078e00ff */
[C---:B------:R-:W-:Y:S01]  /*1960*/  IADD3 R7, R189.reuse, 0x1, -R187 ;  /* 0x00000001bd077810 */ /* 0x040fe20007ffe8bb */
[----:B------:R-:W-:Y:S01]  /*1970*/  IMAD.MOV.U32 R6, RZ, RZ, R0 ;  /* 0x000000ffff067224 */ /* 0x000fe200078e0000 */
[----:B----4-:R-:W-:Y:S01]  /*1980*/  @P1 SHF.R.U32.HI R6, RZ, R10, R3 ;  /* 0x0000000aff061219 */ /* 0x010fe20000011603 */
[----:B------:R-:W-:-:S04]  /*1990*/  VIADD R0, R189, 0x7f ;  /* 0x0000007fbd007836 */ /* 0x000fc80000000000 */
[----:B-1----:R-:W-:Y:S01]  /*19a0*/  IMAD.IADD R9, R7, 0x1, R6 ;  /* 0x0000000107097824 */ /* 0x002fe200078e0206 */
[----:B------:R-:W-:-:S03]  /*19b0*/  SHF.R.S32.HI R3, RZ, 0x1f, R0 ;  /* 0x0000001fff037819 */ /* 0x000fc60000011400 */
[----:B------:R-:W-:Y:S01]  /*19c0*/  IMAD.IADD R4, R9, 0x1, R4 ;  /* 0x0000000109047824 */ /* 0x000fe200078e0204 */
[----:B------:R-:W-:-:S04]  /*19d0*/  LEA.HI R3, R3, R0, RZ, 0x7 ;  /* 0x0000000003037211 */ /* 0x000fc800078f38ff */
[----:B------:R-:W-:Y:S01]  /*19e0*/  SHF.R.S32.HI R124, RZ, 0x7, R3 ;  /* 0x00000007ff7c7819 */ /* 0x000fe20000011403 */
[----:B------:R-:W-:Y:S06]  /*19f0*/  @!P2 BRA `(.L_x_1490) ;  /* 0x000000000048a947 */ /* 0x000fec0003800000 */
[C---:B------:R-:W-:Y:S01]  /*1a00*/  ISETP.GT.AND P0, PT, R9.reuse, RZ, PT ;  /* 0x000000ff0900720c */ /* 0x040fe20003f04270 */
[----:B------:R-:W-:Y:S01]  /*1a10*/  BSSY B0, `(.L_x_1491) ;  /* 0x000000e000007945 */ /* 0x000fe20003800000 */
[----:B------:R-:W-:-:S11]  /*1a20*/  VIADD R0, R9, 0xffffffff ;  /* 0xffffffff09007836 */ /* 0x000fd60000000000 */
[----:B------:R-:W-:Y:S05]  /*1a30*/  @P0 BRA `(.L_x_1492) ;  /* 0x00000000001c0947 */ /* 0x000fea0003800000 */
[----:B------:R-:W-:Y:S02]  /*1a40*/  ISETP.NE.AND P0, PT, R5, 0x1, PT ;  /* 0x000000010500780c */ /* 0x000fe40003f05270 */
[----:B------:R-:W-:-:S11]  /*1a50*/  IADD3 R3, -R9, RZ, RZ ;  /* 0x000000ff09037210 */ /* 0x000fd60007ffe1ff */
[----:B------:R-:W0:Y:S02]  /*1a60*/  @P0 LDC.64 R6, c[0x0][0x9e8] ;  /* 0x00027a00ff060b82 */ /* 0x000e240000000a00 */
[----:B0-----:R-:W-:-:S05]  /*1a70*/  @P0 IMAD.HI.U32 R0, R3, R6, RZ ;  /* 0x0000000603000227 */ /* 0x001fca00078e00ff */
[----:B------:R-:W-:-:S04]  /*1a80*/  @P0 SHF.R.U32.HI R3, RZ, R7, R0 ;  /* 0x00000007ff030219 */ /* 0x000fc80000011600 */
[----:B------:R-:W-:Y:S01]  /*1a90*/  LOP3.LUT R0, RZ, R3, RZ, 0x33, !PT ;  /* 0x00000003ff007212 */ /* 0x000fe200078e33ff */
[----:B------:R-:W-:Y:S06]  /*1aa0*/  BRA `(.L_x_1493) ;  /* 0x0000000000107947 */ /* 0x000fec0003800000 */
.L_x_1492:
[----:B------:R-:W-:-:S13]  /*1ab0*/  ISETP.NE.AND P0, PT, R5, 0x1, PT ;  /* 0x000000010500780c */ /* 0x000fda0003f05270 */
[----:B------:R-:W0:Y:S02]  /*1ac0*/  @P0 LDC.64 R6, c[0x0][0x9e8] ;  /* 0x00027a00ff060b82 */ /* 0x000e240000000a00 */
[----:B0-----:R-:W-:-:S05]  /*1ad0*/  @P0 IMAD.HI.U32 R6, R0, R6, RZ ;  /* 0x0000000600060227 */ /* 0x001fca00078e00ff */
[----:B------:R-:W-:-:S07]  /*1ae0*/  @P0 SHF.R.U32.HI R0, RZ, R7, R6 ;  /* 0x00000007ff000219 */ /* 0x000fce0000011606 */
.L_x_1493:
[----:B------:R-:W-:Y:S05]  /*1af0*/  BSYNC B0 ;  /* 0x0000000000007941 */ /* 0x000fea0003800000 */
.L_x_1491:
[----:B------:R-:W-:-:S05]  /*1b00*/  IMAD R3, R0, R5, R5 ;  /* 0x0000000500037224 */ /* 0x000fca00078e0205 */
[----:B------:R-:W-:-:S07]  /*1b10*/  VIMNMX R4, R4, R3, PT ;  /* 0x0000000304047248 */ /* 0x000fce0003fe0100 */
.L_x_1490:
[----:B------:R-:W0:Y:S01]  /*1b20*/  @P1 LDC R6, c[0x0][0x44c] ;  /* 0x00011300ff061b82 */ /* 0x000e220000000800 */
[----:B------:R-:W-:Y:S01]  /*1b30*/  VIADD R4, R4, 0x7f ;  /* 0x0000007f04047836 */ /* 0x000fe20000000000 */
[----:B------:R-:W-:Y:S01]  /*1b40*/  ULDC UR4, c[0x0][0x9dc] ;  /* 0x0002770000047ab9 */ /* 0x000fe20000000800 */
[----:B------:R-:W-:Y:S02]  /*1b50*/  IMAD.MOV.U32 R0, RZ, RZ, R193 ;  /* 0x000000ffff007224 */ /* 0x000fe400078e00c1 */
[----:B------:R-:W-:Y:S01]  /*1b60*/  IMAD.IADD R125, R189, 0x1, -R187 ;  /* 0x00000001bd7d7824 */ /* 0x000fe200078e0abb */
[----:B------:R-:W-:Y:S02]  /*1b70*/  SHF.R.S32.HI R3, RZ, 0x1f, R4 ;  /* 0x0000001fff037819 */ /* 0x000fe40000011404 */
[----:B------:R-:W1:Y:S02]  /*1b80*/  @P1 LDC R7, c[0x0][0x450] ;  /* 0x00011400ff071b82 */ /* 0x000e640000000800 */
[----:B------:R-:W-:-:S04]  /*1b90*/  LEA.HI R3, R3, R4, RZ, 0x7 ;  /* 0x0000000403037211 */ /* 0x000fc800078f38ff */
[----:B------:R-:W-:-:S04]  /*1ba0*/  SHF.R.S32.HI R3, RZ, 0x7, R3 ;  /* 0x00000007ff037819 */ /* 0x000fc80000011403 */
[----:B------:R-:W-:Y:S01]  /*1bb0*/  VIMNMX R8, R124, R3, PT ;  /* 0x000000037c087248 */ /* 0x000fe20003fe0100 */
[----:B0-----:R-:W-:-:S05]  /*1bc0*/  @P1 IMAD.HI.U32 R6, R193, R6, RZ ;  /* 0x00000006c1061227 */ /* 0x001fca00078e00ff */
[----:B-1----:R-:W-:-:S05]  /*1bd0*/  @P1 SHF.R.U32.HI R0, RZ, R7, R6 ;  /* 0x00000007ff001219 */ /* 0x002fca0000011606 */
[----:B------:R-:W-:-:S04]  /*1be0*/  IMAD.IADD R0, R125, 0x1, R0 ;  /* 0x000000017d007824 */ /* 0x000fc800078e0200 */
[----:B------:R-:W-:Y:S01]  /*1bf0*/  VIADD R3, R0, -UR4 ;  /* 0x8000000400037c36 */ /* 0x000fe20008000000 */
[----:B------:R-:W-:Y:S06]  /*1c00*/  @!P2 BRA `(.L_x_1494) ;  /* 0x000000000044a947 */ /* 0x000fec0003800000 */
[----:B------:R-:W-:Y:S01]  /*1c10*/  ISETP.GT.AND P0, PT, R0, -0x1, PT ;  /* 0xffffffff0000780c */ /* 0x000fe20003f04270 */
[----:B------:R-:W-:-:S12]  /*1c20*/  BSSY B0, `(.L_x_1495) ;  /* 0x000000d000007945 */ /* 0x000fd80003800000 */
        /* <DEDUP_REMOVED lines=8> */
.L_x_1496:
[----:B------:R-:W-:-:S13]  /*1cb0*/  ISETP.NE.AND P0, PT, R5, 0x1, PT ;  /* 0x000000010500780c */ /* 0x000fda0003f05270 */
[----:B------:R-:W0:Y:S02]  /*1cc0*/  @P0 LDC.64 R6, c[0x0][0x9e8] ;  /* 0x00027a00ff060b82 */ /* 0x000e240000000a00 */
[----:B0-----:R-:W-:-:S05]  /*1cd0*/  @P0 IMAD.HI.U32 R4, R0, R6, RZ ;  /* 0x0000000600040227 */ /* 0x001fca00078e00ff */
[----:B------:R-:W-:-:S07]  /*1ce0*/  @P0 SHF.R.U32.HI R0, RZ, R7, R4 ;  /* 0x00000007ff000219 */ /* 0x000fce0000011604 */
.L_x_1497:
[----:B------:R-:W-:Y:S05]  /*1cf0*/  BSYNC B0 ;  /* 0x0000000000007941 */ /* 0x000fea0003800000 */
.L_x_1495:
[----:B------:R-:W-:-:S05]  /*1d00*/  IMAD R0, R0, R5, RZ ;  /* 0x0000000500007224 */ /* 0x000fca00078e02ff */
[----:B------:R-:W-:-:S07]  /*1d10*/  VIMNMX R3, R3, R0, !PT ;  /* 0x0000000003037248 */ /* 0x000fce0007fe0100 */
.L_x_1494:
[----:B------:R-:W-:Y:S01]  /*1d20*/  SHF.R.S32.HI R0, RZ, 0x1f, R3 ;  /* 0x0000001fff007819 */ /* 0x000fe20000011403 */
[----:B------:R-:W-:Y:S01]  /*1d30*/  BSSY B0, `(.L_x_1498) ;  /* 0x0000028000007945 */ /* 0x000fe20003800000 */
[----:B------:R-:W-:Y:S02]  /*1d40*/  LOP3.LUT R216, R209, 0xff, RZ, 0xc0, !PT ;  /* 0x000000ffd1d87812 */ /* 0x000fe400078ec0ff */
[----:B------:R-:W-:Y:S01]  /*1d50*/  LEA.HI R0, R0, R3, RZ, 0x7 ;  /* 0x0000000300007211 */ /* 0x000fe200078f38ff */
[----:B------:R-:W-:Y:S01]  /*1d60*/  IMAD.MOV.U32 R3, RZ, RZ, RZ ;  /* 0x000000ffff037224 */ /* 0x000fe200078e00ff */
[----:B------:R-:W-:Y:S02]  /*1d70*/  SHF.R.U32.HI R209, RZ, 0x10, R209 ;  /* 0x00000010ffd17819 */ /* 0x000fe400000116d1 */
[----:B------:R-:W-:-:S04]  /*1d80*/  SHF.R.S32.HI R0, RZ, 0x7, R0 ;  /* 0x00000007ff007819 */ /* 0x000fc80000011400 */
[----:B------:R-:W-:-:S04]  /*1d90*/  VIMNMX R9, RZ, R0, !PT ;  /* 0x00000000ff097248 */ /* 0x000fc80007fe0100 */
[----:B------:R-:W-:-:S13]  /*1da0*/  ISETP.GT.AND P0, PT, R8, R9, PT ;  /* 0x000000090800720c */ /* 0x000fda0003f04270 */
[----:B------:R-:W-:Y:S05]  /*1db0*/  @!P0 BRA `(.L_x_1499) ;  /* 0x00000000007c8947 */ /* 0x000fea0003800000 */
[----:B------:R-:W-:Y:S01]  /*1dc0*/  ISETP.NE.AND P0, PT, R209, RZ, PT ;  /* 0x000000ffd100720c */ /* 0x000fe20003f05270 */
[----:B------:R-:W-:-:S03]  /*1dd0*/  ULDC UR4, c[0x0][0x9f0] ;  /* 0x00027c0000047ab9 */ /* 0x000fc60000000800 */
[----:B------:R-:W-:-:S04]  /*1de0*/  SEL R11, R209, UR4, P0 ;  /* 0x00000004d10b7c07 */ /* 0x000fc80008000000 */
[-C--:B------:R-:W-:Y:S02]  /*1df0*/  IABS R6, R11.reuse ;  /* 0x0000000b00067213 */ /* 0x080fe40000000000 */
[----:B------:R-:W-:Y:S02]  /*1e00*/  IADD3 R0, R11, -0x1, R8 ;  /* 0xffffffff0b007810 */ /* 0x000fe40007ffe008 */
[----:B------:R-:W0:Y:S01]  /*1e10*/  I2F.RP R3, R6 ;  /* 0x0000000600037306 */ /* 0x000e220000209400 */
[----:B------:R-:W-:Y:S02]  /*1e20*/  IABS R12, R11 ;  /* 0x0000000b000c7213 */ /* 0x000fe40000000000 */
[----:B------:R-:W-:-:S05]  /*1e30*/  IMAD.IADD R0, R0, 0x1, -R9 ;  /* 0x0000000100007824 */ /* 0x000fca00078e0a09 */
[----:B------:R-:W-:Y:S02]  /*1e40*/  IABS R10, R0 ;  /* 0x00000000000a7213 */ /* 0x000fe40000000000 */
[----:B------:R-:W-:-:S04]  /*1e50*/  LOP3.LUT R0, R0, R11, RZ, 0x3c, !PT ;  /* 0x0000000b00007212 */ /* 0x000fc800078e3cff */
[----:B------:R-:W-:Y:S01]  /*1e60*/  ISETP.GE.AND P2, PT, R0, RZ, PT ;  /* 0x000000ff0000720c */ /* 0x000fe20003f46270 */
[----:B0-----:R-:W0:Y:S02]  /*1e70*/  MUFU.RCP R3, R3 ;  /* 0x0000000300037308 */ /* 0x001e240000001000 */
[----:B0-----:R-:W-:Y:S01]  /*1e80*/  VIADD R4, R3, 0xffffffe ;  /* 0x0ffffffe03047836 */ /* 0x001fe20000000000 */
[----:B------:R-:W-:-:S05]  /*1e90*/  IADD3 R3, RZ, -R12, RZ ;  /* 0x8000000cff037210 */ /* 0x000fca0007ffe0ff */
[----:B------:R0:W1:Y:S02]  /*1ea0*/  F2I.FTZ.U32.TRUNC.NTZ R5, R4 ;  /* 0x0000000400057305 */ /* 0x000064000021f000 */
[----:B0-----:R-:W-:Y:S02]  /*1eb0*/  IMAD.MOV.U32 R4, RZ, RZ, RZ ;  /* 0x000000ffff047224 */ /* 0x001fe400078e00ff */
[----:B-1----:R-:W-:-:S04]  /*1ec0*/  IMAD.MOV R7, RZ, RZ, -R5 ;  /* 0x000000ffff077224 */ /* 0x002fc800078e0a05 */
        /* <DEDUP_REMOVED lines=11> */
[----:B------:R-:W-:-:S04]  /*1f80*/  IMAD.MOV.U32 R3, RZ, RZ, R5 ;  /* 0x000000ffff037224 */ /* 0x000fc800078e0005 */
[----:B------:R-:W-:Y:S01]  /*1f90*/  @!P2 IMAD.MOV R3, RZ, RZ, -R3 ;  /* 0x000000ffff03a224 */ /* 0x000fe200078e0a03 */
[----:B------:R-:W-:-:S07]  /*1fa0*/  @!P1 LOP3.LUT R3, RZ, R11, RZ, 0x33, !PT ;  /* 0x0000000bff039212 */ /* 0x000fce00078e33ff */
.L_x_1499:
[----:B------:R-:W-:Y:S05]  /*1fb0*/  BSYNC B0 ;  /* 0x0000000000007941 */ /* 0x000fea0003800000 */
.L_x_1498:
[----:B------:R-:W-:-:S05]  /*1fc0*/  IMAD R0, R216, R3, R9 ;  /* 0x00000003d8007224 */ /* 0x000fca00078e0209 */
[C---:B------:R-:W-:Y:S01]  /*1fd0*/  VIADDMNMX R3, R0.reuse, R3, R8, PT ;  /* 0x0000000300037246 */ /* 0x040fe20003800108 */
[----:B------:R-:W-:-:S04]  /*1fe0*/  IMAD R0, R0, 0x80, -R13 ;  /* 0x0000008000007824 */ /* 0x000fc800078e0a0d */
[----:B------:R-:W-:Y:S01]  /*1ff0*/  IMAD R3, R3, 0x80, -R13 ;  /* 0x0000008003037824 */ /* 0x000fe200078e0a0d */
[----:B------:R-:W-:-:S04]  /*2000*/  VIMNMX R0, RZ, R0, !PT ;  /* 0x00000000ff007248 */ /* 0x000fc80007fe0100 */
[----:B------:R-:W-:Y:S02]  /*2010*/  VIMNMX R3, R3, R24, PT ;  /* 0x0000001803037248 */ /* 0x000fe40003fe0100 */
[----:B------:R-:W-:Y:S02]  /*2020*/  SHF.R.U32.HI R25, RZ, 0x7, R0 ;  /* 0x00000007ff197819 */ /* 0x000fe40000011600 */
[----:B------:R-:W-:-:S03]  /*2030*/  ISETP.GT.AND P0, PT, R3, R0, PT ;  /* 0x000000000300720c */ /* 0x000fc60003f04270 */
[----:B------:R-:W-:-:S10]  /*2040*/  IMAD.MOV.U32 R26, RZ, RZ, R25 ;  /* 0x000000ffff1a7224 */ /* 0x000fd400078e0019 */
[----:B------:R-:W-:-:S04]  /*2050*/  @P0 IADD3 R3, R3, 0x7f, RZ ;  /* 0x0000007f03030810 */ /* 0x000fc80007ffe0ff */
[----:B------:R-:W-:-:S04]  /*2060*/  @P0 SHF.R.S32.HI R0, RZ, 0x1f, R3 ;  /* 0x0000001fff000819 */ /* 0x000fc80000011403 */
[----:B------:R-:W-:-:S04]  /*2070*/  @P0 LEA.HI R0, R0, R3, RZ, 0x7 ;  /* 0x0000000300000211 */ /* 0x000fc800078f38ff */
[----:B------:R-:W-:Y:S02]  /*2080*/  @P0 SHF.R.S32.HI R26, RZ, 0x7, R0 ;  /* 0x00000007ff1a0819 */ /* 0x000fe40000011400 */
        /* <DEDUP_REMOVED lines=15> */
[----:B------:R-:W-:Y:S01]  /*2180*/  MOV R12, 0x1 ;  /* 0x00000001000c7802 */ /* 0x000fe20000000f00 */
[----:B------:R-:W-:Y:S02]  /*2190*/  IMAD.U32 R6, RZ, RZ, UR4 ;  /* 0x00000004ff067e24 */ /* 0x000fe4000f8e00ff */
[----:B------:R-:W-:-:S02]  /*21a0*/  IMAD.U32 R7, RZ, RZ, UR5 ;  /* 0x00000005ff077e24 */ /* 0x000fc4000f8e00ff */
[----:B------:R-:W-:Y:S02]  /*21b0*/  IMAD.U32 R11, RZ, RZ, UR7 ;  /* 0x00000007ff0b7e24 */ /* 0x000fe4000f8e00ff */
[----:B------:R-:W-:Y:S02]  /*21c0*/  IMAD.MOV.U32 R8, RZ, RZ, 0x70 ;  /* 0x00000070ff087424 */ /* 0x000fe400078e00ff */
[----:B0-----:R-:W-:-:S07]  /*21d0*/  IMAD.MOV.U32 R13, RZ, RZ, RZ ;  /* 0x000000ffff0d7224 */ /* 0x001fce00078e00ff */
[----:B------:R-:W-:-:S07]  /*21e0*/  LEPC R20, `(.L_x_1502) ;  /* 0x000000001014794e */ /* 0x000fce0000000000 */
[----:B-1---5:R-:W-:Y:S05]  /*21f0*/  CALL.ABS.NOINC R14 ;  /* 0x000000000e007343 */ /* 0x022fea0003c00000 */
.L_x_1502:
[----:B------:R-:W-:Y:S05]  /*2200*/  BSYNC B6 ;  /* 0x0000000000067941 */ /* 0x000fea0003800000 */
.L_x_1501:
        /* <DEDUP_REMOVED lines=20> */
.L_x_1504:
[----:B------:R-:W-:Y:S05]  /*2350*/  BSYNC B6 ;  /* 0x0000000000067941 */ /* 0x000fea0003800000 */
.L_x_1503:
[----:B------:R-:W-:Y:S01]  /*2360*/  ULDC.64 UR4, c[0x0][0x9f8] ;  /* 0x00027e0000047ab9 */ /* 0x000fe20000000a00 */
[----:B------:R-:W2:Y:S01]  /*2370*/  LDL.LU R20, [R1+0x10] ;  /* 0x0000100001147983 */ /* 0x000ea20000300800 */
[----:B------:R-:W-:Y:S01]  /*2380*/  ISETP.NE.U32.AND P0, PT, RZ, UR4, PT ;  /* 0x00000004ff007c0c */ /* 0x000fe2000bf05070 */
[----:B------:R-:W0:Y:S03]  /*2390*/  LDC.64 R98, c[0x0][0x300] ;  /* 0x0000c000ff627b82 */ /* 0x000e260000000a00 */
[----:B------:R-:W-:Y:S01]  /*23a0*/  ISETP.NE.AND.EX P0, PT, RZ, UR5, PT, P0 ;  /* 0x00000005ff007c0c */ /* 0x000fe2000bf05300 */
[----:B------:R-:W1:Y:S01]  /*23b0*/  S2R R32, SR_TID.X ;  /* 0x0000000000207919 */ /* 0x000e620000002100 */
[----:B------:R-:W-:Y:S01]  /*23c0*/  IMAD.IADD R28, R28, 0x1, R29 ;  /* 0x000000011c1c7824 */ /* 0x000fe200078e021d */
[----:B------:R-:W-:Y:S02]  /*23d0*/  ULDC.64 UR4, c[0x0][0xa08] ;  /* 0x0002820000047ab9 */ /* 0x000fe40000000a00 */
[----:B------:R-:W3:Y:S08]  /*23e0*/  LDC R111, c[0x0][0x3f4] ;  /* 0x0000fd00ff6f7b82 */ /* 0x000ef00000000800 */
[----:B------:R-:W4:Y:S02]  /*23f0*/  @P0 LDC.64 R4, c[0x0][0x9f8] ;  /* 0x00027e00ff040b82 */ /* 0x000f240000000a00 */
[----:B----4-:R-:W-:-:S05]  /*2400*/  @P0 IMAD.WIDE R4, R27, 0x4, R4 ;  /* 0x000000041b040825 */ /* 0x010fca00078e0204 */
[----:B------:R4:W2:Y:S01]  /*2410*/  @P0 LDG.E R27, desc[UR40][R4.64] ;  /* 0x00000028041b0981 */ /* 0x0008a2000c1e1900 */
[----:B------:R-:W-:Y:S01]  /*2420*/  SHF.R.S32.HI R30, RZ, 0x1f, R28 ;  /* 0x0000001fff1e7819 */ /* 0x000fe2000001141c */
[-C--:B0-----:R-:W-:Y:S01]  /*2430*/  IMAD.WIDE.U32 R6, R28, R98.reuse, RZ ;  /* 0x000000621c067225 */ /* 0x081fe200078e00ff */
[----:B------:R-:W-:Y:S02]  /*2440*/  ISETP.NE.U32.AND P0, PT, RZ, UR4, PT ;  /* 0x00000004ff007c0c */ /* 0x000fe4000bf05070 */
[----:B-1----:R-:W-:Y:S01]  /*2450*/  SHF.R.U32.HI R32, RZ, 0x7, R32 ;  /* 0x00000007ff207819 */ /* 0x002fe20000011620 */
[-C--:B------:R-:W-:Y:S01]  /*2460*/  IMAD R0, R30, R98.reuse, RZ ;  /* 0x000000621e007224 */ /* 0x080fe200078e02ff */
[----:B------:R-:W-:Y:S01]  /*2470*/  ISETP.NE.AND.EX P0, PT, RZ, UR5, PT, P0 ;  /* 0x00000005ff007c0c */ /* 0x000fe2000bf05300 */
[----:B------:R-:W-:Y:S01]  /*2480*/  ULDC.64 UR4, c[0x0][0x308] ;  /* 0x0000c20000047ab9 */ /* 0x000fe20000000a00 */
[----:B------:R-:W-:Y:S01]  /*2490*/  ISETP.NE.AND P6, PT, R32, 0x1, PT ;  /* 0x000000012000780c */ /* 0x000fe20003fc5270 */
[----:B------:R-:W-:Y:S01]  /*24a0*/  IMAD R3, R28, R99, R0 ;  /* 0x000000631c037224 */ /* 0x000fe200078e0200 */
[----:B---3--:R-:W-:Y:S01]  /*24b0*/  ISETP.GE.AND P1, PT, R16, R111, PT ;  /* 0x0000006f1000720c */ /* 0x008fe20003f26270 */
[----:B------:R-:W-:Y:S01]  /*24c0*/  IMAD.SHL.U32 R88, R98, 0x20, RZ ;  /* 0x0000002062587824 */ /* 0x000fe200078e00ff */
[----:B------:R-:W-:Y:S01]  /*24d0*/  SHF.L.U32 R33, R23, 0x6, RZ ;  /* 0x0000000617217819 */ /* 0x000fe200000006ff */
[----:B------:R-:W-:Y:S01]  /*24e0*/  IMAD.IADD R7, R7, 0x1, R3 ;  /* 0x0000000107077824 */ /* 0x000fe200078e0203 */
[----:B------:R-:W-:Y:S01]  /*24f0*/  SHF.R.U32.HI R31, RZ, 0x3, R199 ;  /* 0x00000003ff1f7819 */ /* 0x000fe200000116c7 */
[----:B------:R-:W-:Y:S01]  /*2500*/  IMAD.WIDE.U32 R40, R23, R98, R16 ;  /* 0x0000006217287225 */ /* 0x000fe200078e0010 */
[----:B------:R-:W-:-:S02]  /*2510*/  SHF.R.U32.HI R21, RZ, 0x3, R198 ;  /* 0x00000003ff157819 */ /* 0x000fc400000116c6 */
[C---:B------:R-:W-:Y:S01]  /*2520*/  SHF.L.U64.HI R89, R98.reuse, 0x5, R99 ;  /* 0x0000000562597819 */ /* 0x040fe20000010263 */
[C---:B----4-:R-:W-:Y:S01]  /*2530*/  IMAD.WIDE.U32 R4, R207.reuse, UR4, R6 ;  /* 0x00000004cf047c25 */ /* 0x050fe2000f8e0006 */
[----:B------:R-:W-:Y:S01]  /*2540*/  SHF.R.S32.HI R116, RZ, 0x1f, R213 ;  /* 0x0000001fff747819 */ /* 0x000fe200000114d5 */
[----:B------:R-:W0:Y:S01]  /*2550*/  LDC.64 R6, c[0x0][0x3f8] ;  /* 0x0000fe00ff067b82 */ /* 0x000e220000000a00 */
[----:B------:R-:W-:Y:S01]  /*2560*/  SHF.R.S32.HI R115, RZ, 0x1f, R212 ;  /* 0x0000001fff737819 */ /* 0x000fe200000114d4 */
[----:B------:R-:W-:Y:S01]  /*2570*/  IMAD R5, R207, UR5, R5 ;  /* 0x00000005cf057c24 */ /* 0x000fe2000f8e0205 */
[----:B------:R-:W-:Y:S01]  /*2580*/  ULDC.64 UR4, c[0x0][0x310] ;  /* 0x0000c40000047ab9 */ /* 0x000fe20000000a00 */
[----:B------:R-:W-:Y:S01]  /*2590*/  IMAD.WIDE.U32 R126, R23, R98, R88 ;  /* 0x00000062177e7225 */ /* 0x000fe200078e0058 */
[----:B------:R-:W-:Y:S02]  /*25a0*/  SHF.R.S32.HI R114, RZ, 0x1f, R211 ;  /* 0x0000001fff727819 */ /* 0x000fe400000114d3 */
[----:B------:R-:W-:Y:S01]  /*25b0*/  SHF.L.U32 R123, R98, 0x7, RZ ;  /* 0x00000007627b7819 */ /* 0x000fe200000006ff */
[----:B------:R-:W-:-:S02]  /*25c0*/  VIADD R122, R32, 0x8 ;  /* 0x00000008207a7836 */ /* 0x000fc40000000000 */
[CC--:B0-----:R-:W-:Y:S01]  /*25d0*/  IMAD.WIDE.U32 R92, R23.reuse, R6.reuse, R18 ;  /* 0x00000006175c7225 */ /* 0x0c1fe200078e0012 */
[C-C-:B------:R-:W-:Y:S02]  /*25e0*/  SHF.L.U64.HI R15, R6.reuse, 0x6, R7.reuse ;  /* 0x00000006060f7819 */ /* 0x140fe40000010207 */
[----:B------:R-:W-:Y:S01]  /*25f0*/  SHF.L.U64.HI R14, R6, 0x7, R7 ;  /* 0x00000007060e7819 */ /* 0x000fe20000010207 */
[----:B------:R-:W-:-:S04]  /*2600*/  IMAD.WIDE.U32 R90, R23, R6, R16 ;  /* 0x00000006175a7225 */ /* 0x000fc800078e0010 */
[C---:B------:R-:W-:Y:S02]  /*2610*/  IMAD.SHL.U32 R13, R6.reuse, 0x20, RZ ;  /* 0x00000020060d7824 */ /* 0x040fe400078e00ff */
[----:B------:R-:W-:Y:S01]  /*2620*/  IMAD.SHL.U32 R12, R6, 0x40, RZ ;  /* 0x00000040060c7824 */ /* 0x000fe200078e00ff */
[----:B--2---:R-:W-:-:S04]  /*2630*/  LOP3.LUT R20, R20, 0xfffffffe, RZ, 0xc0, !PT ;  /* 0xfffffffe14147812 */ /* 0x004fc800078ec0ff */
[----:B------:R-:W-:-:S05]  /*2640*/  @P1 LOP3.LUT R20, R20, 0x1, RZ, 0xfc, !PT ;  /* 0x0000000114141812 */ /* 0x000fca00078efcff */
[----:B------:R0:W-:Y:S02]  /*2650*/  STL [R1+0x10], R20 ;  /* 0x0000101401007387 */ /* 0x0001e40000100800 */
[----:B0-----:R-:W-:Y:S02]  /*2660*/  SHF.R.U32.HI R20, RZ, 0x3, R197 ;  /* 0x00000003ff147819 */ /* 0x001fe400000116c5 */
[----:B------:R-:W-:Y:S02]  /*2670*/  SHF.R.S32.HI R0, RZ, 0x1f, R27 ;  /* 0x0000001fff007819 */ /* 0x000fe4000001141b */
[----:B------:R-:W-:Y:S02]  /*2680*/  SEL R27, R27, RZ, !P0 ;  /* 0x000000ff1b1b7207 */ /* 0x000fe40004000000 */
[----:B------:R-:W-:Y:S02]  /*2690*/  SEL R3, R0, RZ, !P0 ;  /* 0x000000ff00037207 */ /* 0x000fe40004000000 */
[----:B------:R-:W-:Y:S01]  /*26a0*/  IADD3 R42, P0, R23, R28, RZ ;  /* 0x0000001c172a7210 */ /* 0x000fe20007f1e0ff */
[----:B------:R-:W-:-:S02]  /*26b0*/  IMAD.WIDE.U32 R96, R27, UR4, R4 ;  /* 0x000000041b607c25 */ /* 0x000fc4000f8e0004 */
[----:B------:R-:W0:Y:S02]  /*26c0*/  LDC.64 R4, c[0x0][0x408] ;  /* 0x00010200ff047b82 */ /* 0x000e240000000a00 */
[----:B------:R-:W-:Y:S01]  /*26d0*/  IMAD R0, R3, UR4, RZ ;  /* 0x0000000403007c24 */ /* 0x000fe2000f8e02ff */
[C---:B------:R-:W-:Y:S01]  /*26e0*/  IADD3 R38, P3, R96.reuse, 0x40, RZ ;  /* 0x0000004060267810 */ /* 0x040fe20007f7e0ff */
[----:B------:R-:W-:Y:S01]  /*26f0*/  IMAD.X R43, R217, 0x1, R30, P0 ;  /* 0x00000001d92b7824 */ /* 0x000fe200000e061e */
[----:B------:R-:W-:Y:S01]  /*2700*/  IADD3 R36, P0, R96, R40, RZ ;  /* 0x0000002860247210 */ /* 0x000fe20007f1e0ff */
[----:B------:R-:W-:Y:S01]  /*2710*/  IMAD R35, R27, UR5, R0 ;  /* 0x000000051b237c24 */ /* 0x000fe2000f8e0200 */
[----:B------:R-:W-:Y:S05]  /*2720*/  @!P6 WARPSYNC.ALL ;  /* 0x000000000000e948 */ /* 0x000fea0003800000 */
[----:B------:R-:W-:Y:S01]  /*2730*/  ULDC.64 UR4, c[0x0][0x330] ;  /* 0x0000cc0000047ab9 */ /* 0x000fe20000000a00 */
[----:B------:R-:W-:-:S02]  /*2740*/  IMAD.IADD R35, R97, 0x1, R35 ;  /* 0x0000000161237824 */ /* 0x000fc400078e0223 */
[----:B------:R-:W-:-:S04]  /*2750*/  IMAD.WIDE.U32 R8, R207, UR4, R16 ;  /* 0x00000004cf087c25 */ /* 0x000fc8000f8e0010 */
[----:B------:R-:W-:Y:S01]  /*2760*/  IMAD R9, R207, UR5, R9 ;  /* 0x00000005cf097c24 */ /* 0x000fe2000f8e0209 */
[----:B------:R-:W-:Y:S01]  /*2770*/  ULDC.64 UR4, c[0x0][0x338] ;  /* 0x0000ce0000047ab9 */ /* 0x000fe20000000a00 */
[----:B------:R-:W-:Y:S02]  /*2780*/  IMAD.X R103, RZ, RZ, R35, P3 ;  /* 0x000000ffff677224 */ /* 0x000fe400018e0623 */
[----:B------:R-:W-:Y:S01]  /*2790*/  IMAD R0, R3, UR4, RZ ;  /* 0x0000000403007c24 */ /* 0x000fe2000f8e02ff */
[----:B------:R-:W-:Y:S01]  /*27a0*/  SEL R3, R111, RZ, P1 ;  /* 0x000000ff6f037207 */ /* 0x000fe20000800000 */
[C---:B------:R-:W-:Y:S01]  /*27b0*/  IMAD.WIDE.U32 R94, R27.reuse, UR4, R8 ;  /* 0x000000041b5e7c25 */ /* 0x040fe2000f8e0008 */
[----:B------:R-:W-:Y:S01]  /*27c0*/  ULDC UR4, c[0x0][0x2f4] ;  /* 0x0000bd0000047ab9 */ /* 0x000fe20000000800 */
[----:B------:R-:W-:Y:S01]  /*27d0*/  @!P6 BAR.SYNC.DEFER_BLOCKING 0x9, 0x100 ;  /* 0x024400000000eb1d */ /* 0x000fe20000010000 */
[----:B------:R-:W-:Y:S01]  /*27e0*/  ISETP.GE.AND P2, PT, R16, UR4, PT ;  /* 0x0000000410007c0c */ /* 0x000fe2000bf46270 */
[----:B------:R-:W-:Y:S01]  /*27f0*/  IMAD R105, R27, UR5, R0 ;  /* 0x000000051b697c24 */ /* 0x000fe2000f8e0200 */
[----:B-----5:R-:W-:Y:S01]  /*2800*/  SHF.R.S32.HI R27, RZ, 0x1f, R112 ;  /* 0x0000001fff1b7819 */ /* 0x020fe20000011470 */
[----:B------:R-:W-:-:S02]  /*2810*/  IMAD R0, R217, R6, RZ ;  /* 0x00000006d9007224 */ /* 0x000fc400078e02ff */
[----:B------:R-:W-:Y:S02]  /*2820*/  IMAD.IADD R3, R16, 0x1, R3 ;  /* 0x0000000110037824 */ /* 0x000fe400078e0203 */
[----:B------:R-:W-:Y:S02]  /*2830*/  IMAD R9, R23, R7, R0 ;  /* 0x0000000717097224 */ /* 0x000fe400078e0200 */
[----:B0-----:R-:W-:Y:S02]  /*2840*/  IMAD R0, R217, R4, RZ ;  /* 0x00000004d9007224 */ /* 0x001fe400078e02ff */
[----:B------:R-:W-:Y:S02]  /*2850*/  IMAD.IADD R93, R93, 0x1, R9 ;  /* 0x000000015d5d7824 */ /* 0x000fe400078e0209 */
[----:B------:R-:W-:Y:S01]  /*2860*/  IMAD R11, R23, R5, R0 ;  /* 0x00000005170b7224 */ /* 0x000fe200078e0200 */
[----:B------:R-:W-:Y:S01]  /*2870*/  SHF.R.S32.HI R0, RZ, 0x1f, R3 ;  /* 0x0000001fff007819 */ /* 0x000fe20000011403 */
[----:B------:R-:W-:-:S02]  /*2880*/  IMAD.IADD R91, R9, 0x1, R91 ;  /* 0x00000001095b7824 */ /* 0x000fc400078e025b */
[CC--:B------:R-:W-:Y:S01]  /*2890*/  IMAD.WIDE.U32 R86, R23.reuse, R4.reuse, R18 ;  /* 0x0000000417567225 */ /* 0x0c0fe200078e0012 */
[CC--:B------:R-:W-:Y:S02]  /*28a0*/  LEA.HI R8, R0.reuse, R3.reuse, RZ, 0x6 ;  /* 0x0000000300087211 */ /* 0x0c0fe400078f30ff */
[----:B------:R-:W-:Y:S01]  /*28b0*/  LEA.HI R44, R0, R3, RZ, 0x3 ;  /* 0x00000003002c7211 */ /* 0x000fe200078f18ff */
[----:B------:R-:W-:-:S03]  /*28c0*/  IMAD.WIDE.U32 R84, R23, R4, R16 ;  /* 0x0000000417547225 */ /* 0x000fc600078e0010 */
[----:B------:R-:W-:Y:S01]  /*28d0*/  LOP3.LUT R0, R44, 0x38, RZ, 0xc0, !PT ;  /* 0x000000382c007812 */ /* 0x000fe200078ec0ff */
[----:B------:R-:W-:Y:S01]  /*28e0*/  IMAD.SHL.U32 R8, R8, 0x80, RZ ;  /* 0x0000008008087824 */ /* 0x000fe200078e00ff */
[--C-:B------:R-:W-:Y:S01]  /*28f0*/  LOP3.LUT R3, R199, 0x38, R44.reuse, 0xf8, !PT ;  /* 0x00000038c7037812 */ /* 0x100fe200078ef82c */
[----:B------:R-:W-:Y:S01]  /*2900*/  IMAD.IADD R87, R87, 0x1, R11 ;  /* 0x0000000157577824 */ /* 0x000fe200078e020b */
[--C-:B------:R-:W-:Y:S01]  /*2910*/  LOP3.LUT R9, R198, 0x38, R44.reuse, 0xf8, !PT ;  /* 0x00000038c6097812 */ /* 0x100fe200078ef82c */
[----:B------:R-:W-:Y:S01]  /*2920*/  IMAD.IADD R85, R11, 0x1, R85 ;  /* 0x000000010b557824 */ /* 0x000fe200078e0255 */
[----:B------:R-:W-:Y:S01]  /*2930*/  LOP3.LUT R10, R197, 0x38, R44, 0xf8, !PT ;  /* 0x00000038c50a7812 */ /* 0x000fe200078ef82c */
[C---:B------:R-:W-:Y:S01]  /*2940*/  IMAD R11, R27.reuse, R6, RZ ;  /* 0x000000061b0b7224 */ /* 0x040fe200078e02ff */
[----:B------:R-:W-:Y:S01]  /*2950*/  LOP3.LUT R0, R0, 0x1c0, R33, 0xf8, !PT ;  /* 0x000001c000007812 */ /* 0x000fe200078ef821 */
[----:B------:R-:W-:Y:S01]  /*2960*/  IMAD R27, R27, R4, RZ ;  /* 0x000000041b1b7224 */ /* 0x000fe200078e02ff */
[----:B------:R-:W-:Y:S01]  /*2970*/  LOP3.LUT R109, R8, 0xffffe000, RZ, 0xc0, !PT ;  /* 0xffffe000086d7812 */ /* 0x000fe200078ec0ff */
[C---:B------:R-:W-:Y:S01]  /*2980*/  IMAD R33, R112.reuse, R7, R11 ;  /* 0x0000000770217224 */ /* 0x040fe200078e020b */
[----:B------:R-:W-:Y:S01]  /*2990*/  LOP3.LUT R3, R3, R31, RZ, 0x3c, !PT ;  /* 0x0000001f03037212 */ /* 0x000fe200078e3cff */
[----:B------:R-:W-:Y:S01]  /*29a0*/  IMAD.WIDE.U32 R92, R112, R6, R92 ;  /* 0x00000006705c7225 */ /* 0x000fe200078e005c */
[----:B------:R-:W-:-:S02]  /*29b0*/  LOP3.LUT R8, R9, R21, RZ, 0x3c, !PT ;  /* 0x0000001509087212 */ /* 0x000fc400078e3cff */
[----:B------:R-:W-:Y:S01]  /*29c0*/  LOP3.LUT R10, R10, R20, RZ, 0x3c, !PT ;  /* 0x000000140a0a7212 */ /* 0x000fe200078e3cff */
[----:B------:R-:W-:Y:S01]  /*29d0*/  IMAD.WIDE.U32 R90, R112, R6, R90 ;  /* 0x00000006705a7225 */ /* 0x000fe200078e005a */
[----:B------:R-:W-:Y:S02]  /*29e0*/  LOP3.LUT R0, R0, R203, RZ, 0x3c, !PT ;  /* 0x000000cb00007212 */ /* 0x000fe400078e3cff */
[-C--:B------:R-:W-:Y:S01]  /*29f0*/  IADD3 R108, R3, R109.reuse, R202 ;  /* 0x0000006d036c7210 */ /* 0x080fe20007ffe0ca */
[----:B------:R-:W-:Y:S01]  /*2a00*/  IMAD.SHL.U32 R11, R6, 0x80, RZ ;  /* 0x00000080060b7824 */ /* 0x000fe200078e00ff */
[----:B------:R-:W-:Y:S01]  /*2a10*/  IADD3 R107, R8, R109, R201 ;  /* 0x0000006d086b7210 */ /* 0x000fe20007ffe0c9 */
[----:B------:R-:W-:Y:S01]  /*2a20*/  IMAD R45, R112, R5, R27 ;  /* 0x00000005702d7224 */ /* 0x000fe200078e021b */
[-C--:B------:R-:W-:Y:S01]  /*2a30*/  IADD3 R21, R10, R109.reuse, R200 ;  /* 0x0000006d0a157210 */ /* 0x080fe20007ffe0c8 */
[----:B------:R-:W-:Y:S01]  /*2a40*/  IMAD.WIDE.U32 R86, R112, R4, R86 ;  /* 0x0000000470567225 */ /* 0x000fe200078e0056 */
[----:B------:R-:W-:-:S02]  /*2a50*/  IADD3 R109, R0, R109, R204 ;  /* 0x0000006d006d7210 */ /* 0x000fc40007ffe0cc */
[----:B------:R-:W-:Y:S01]  /*2a60*/  SHF.L.U64.HI R20, R6, 0x5, R7 ;  /* 0x0000000506147819 */ /* 0x000fe20000010207 */
[----:B------:R-:W-:Y:S01]  /*2a70*/  IMAD R0, R217, R98, RZ ;  /* 0x00000062d9007224 */ /* 0x000fe200078e02ff */
[C-C-:B------:R-:W-:Y:S01]  /*2a80*/  SHF.L.U64.HI R10, R4.reuse, 0x5, R5.reuse ;  /* 0x00000005040a7819 */ /* 0x140fe20000010205 */
[C---:B------:R-:W-:Y:S01]  /*2a90*/  IMAD.SHL.U32 R7, R4.reuse, 0x20, RZ ;  /* 0x0000002004077824 */ /* 0x040fe200078e00ff */
[C-C-:B------:R-:W-:Y:S01]  /*2aa0*/  SHF.L.U64.HI R9, R4.reuse, 0x6, R5.reuse ;  /* 0x0000000604097819 */ /* 0x140fe20000010205 */
[----:B------:R-:W-:Y:S01]  /*2ab0*/  IMAD R31, R23, R99, R0 ;  /* 0x00000063171f7224 */ /* 0x000fe200078e0200 */
[C---:B------:R-:W-:Y:S01]  /*2ac0*/  SHF.L.U64.HI R8, R4.reuse, 0x7, R5 ;  /* 0x0000000704087819 */ /* 0x040fe20000010205 */
[----:B------:R-:W-:Y:S01]  /*2ad0*/  IMAD.SHL.U32 R6, R4, 0x40, RZ ;  /* 0x0000004004067824 */ /* 0x000fe200078e00ff */
[----:B------:R-:W-:Y:S01]  /*2ae0*/  IADD3 R3, P1, R88, R126, RZ ;  /* 0x0000007e58037210 */ /* 0x000fe20007f3e0ff */
[----:B------:R-:W-:Y:S01]  /*2af0*/  IMAD.WIDE.U32 R84, R112, R4, R84 ;  /* 0x0000000470547225 */ /* 0x000fe200078e0054 */
[----:B------:R-:W-:-:S02]  /*2b00*/  SHF.L.U64.HI R0, R98, 0x7, R99 ;  /* 0x0000000762007819 */ /* 0x000fc40000010263 */
[----:B------:R-:W-:Y:S01]  /*2b10*/  SHF.L.U64.HI R27, R98, 0x6, R99 ;  /* 0x00000006621b7819 */ /* 0x000fe20000010263 */
[----:B------:R-:W-:Y:S01]  /*2b20*/  IMAD.SHL.U32 R5, R4, 0x80, RZ ;  /* 0x0000008004057824 */ /* 0x000fe200078e00ff */
[----:B------:R-:W-:Y:S01]  /*2b30*/  LOP3.LUT R37, R44, 0xfffffff8, RZ, 0xc0, !PT ;  /* 0xfffffff82c257812 */ /* 0x000fe200078ec0ff */
[----:B------:R-:W-:Y:S01]  /*2b40*/  IMAD.IADD R4, R31, 0x1, R127 ;  /* 0x000000011f047824 */ /* 0x000fe200078e027f */
[----:B------:R-:W-:Y:S01]  /*2b50*/  SHF.R.S32.HI R101, RZ, 0x3, R44 ;  /* 0x00000003ff657819 */ /* 0x000fe2000001142c */
[----:B------:R-:W-:Y:S01]  /*2b60*/  IMAD.IADD R30, R41, 0x1, R31 ;  /* 0x00000001291e7824 */ /* 0x000fe200078e021f */
[----:B------:R-:W-:Y:S01]  /*2b70*/  SHF.R.S32.HI R102, RZ, 0x1f, R37 ;  /* 0x0000001fff667819 */ /* 0x000fe20000011425 */
[----:B------:R-:W-:Y:S01]  /*2b80*/  IMAD.X R28, R4, 0x1, R89, P1 ;  /* 0x00000001041c7824 */ /* 0x000fe200008e0659 */
[----:B------:R-:W-:Y:S01]  /*2b90*/  IADD3 R29, P1, R3, R88, RZ ;  /* 0x00000058031d7210 */ /* 0x000fe20007f3e0ff */
[----:B------:R-:W-:Y:S01]  /*2ba0*/  IMAD.IADD R32, R93, 0x1, R33 ;  /* 0x000000015d207824 */ /* 0x000fe200078e0221 */
[----:B------:R-:W-:Y:S01]  /*2bb0*/  IADD3.X R39, R30, R35, RZ, P0, !PT ;  /* 0x000000231e277210 */ /* 0x000fe200007fe4ff */
[----:B------:R-:W-:Y:S01]  /*2bc0*/  IMAD.SHL.U32 R111, R111, 0x2, RZ ;  /* 0x000000026f6f7824 */ /* 0x000fe200078e00ff */
[----:B------:R-:W-:Y:S01]  /*2bd0*/  IADD3 R99, P0, R36, 0x40, RZ ;  /* 0x0000004024637810 */ /* 0x000fe20007f1e0ff */
[----:B------:R-:W-:Y:S01]  /*2be0*/  IMAD.X R31, R28, 0x1, R89, P1 ;  /* 0x000000011c1f7824 */ /* 0x000fe200008e0659 */
[----:B------:R-:W-:Y:S01]  /*2bf0*/  ISETP.GE.AND P1, PT, R190, UR4, PT ;  /* 0x00000004be007c0c */ /* 0x000fe2000bf26270 */
[----:B------:R-:W-:-:S02]  /*2c00*/  IMAD.IADD R33, R33, 0x1, R91 ;  /* 0x0000000121217824 */ /* 0x000fc400078e025b */
[----:B------:R-:W-:Y:S02]  /*2c10*/  IMAD.IADD R34, R87, 0x1, R45 ;  /* 0x0000000157227824 */ /* 0x000fe400078e022d */
[----:B------:R-:W-:Y:S02]  /*2c20*/  IMAD.IADD R100, R45, 0x1, R85 ;  /* 0x000000012d647824 */ /* 0x000fe400078e0255 */
[----:B------:R-:W-:Y:S02]  /*2c30*/  IMAD.X R104, RZ, RZ, R39, P0 ;  /* 0x000000ffff687224 */ /* 0x000fe400000e0627 */
[----:B------:R-:W-:-:S07]  /*2c40*/  IMAD.IADD R105, R95, 0x1, R105 ;  /* 0x000000015f697824 */ /* 0x000fce00078e0269 */
.L_x_1590:
[----:B------:R-:W2:Y:S01]  /*2c50*/  LDL.LU R44, [R1+0x10] ;  /* 0x00001000012c7983 */ /* 0x000ea20000300800 */
[----:B------:R-:W-:Y:S01]  /*2c60*/  VIADD R26, R26, 0xffffffff ;  /* 0xffffffff1a1a7836 */ /* 0x000fe20000000000 */
[----:B------:R-:W0:Y:S01]  /*2c70*/  LDC R121, c[0x0][0x3f4] ;  /* 0x0000fd00ff797b82 */ /* 0x000e220000000800 */
[----:B------:R-:W-:Y:S01]  /*2c80*/  IMAD R45, R184, 0x4000, R206 ;  /* 0x00004000b82d7824 */ /* 0x000fe200078e02ce */
[----:B------:R-:W-:Y:S05]  /*2c90*/  YIELD ;  /* 0x0000000000007946 */ /* 0x000fea0003800000 */
[----:B------:R-:W-:Y:S01]  /*2ca0*/  ISETP.GT.AND P3, PT, R26, R25, PT ;  /* 0x000000191a00720c */ /* 0x000fe20003f64270 */
[----:B------:R-:W-:Y:S01]  /*2cb0*/  BSSY B0, `(.L_x_1505) ;  /* 0x0000595000007945 */ /* 0x000fe20003800000 */
[----:B------:R-:W-:Y:S01]  /*2cc0*/  IMAD R110, R45, 0x2, R2 ;  /* 0x000000022d6e7824 */ /* 0x000fe200078e0202 */
[----:B0-----:R-:W-:-:S02]  /*2cd0*/  ISETP.GE.AND P0, PT, R121, 0x1, PT ;  /* 0x000000017900780c */ /* 0x001fc40003f06270 */
[----:B--2---:R-:W-:-:S08]  /*2ce0*/  LOP3.LUT R44, R44, 0xfffffffb, RZ, 0xc0, !PT ;  /* 0xfffffffb2c2c7812 */ /* 0x004fd000078ec0ff */
[----:B------:R-:W-:-:S05]  /*2cf0*/  @P3 LOP3.LUT R44, R44, 0x4, RZ, 0xfc, !PT ;  /* 0x000000042c2c3812 */ /* 0x000fca00078efcff */
[----:B------:R0:W-:Y:S01]  /*2d00*/  STL [R1+0x10], R44 ;  /* 0x0000102c01007387 */ /* 0x0001e20000100800 */
[----:B------:R-:W-:Y:S05]  /*2d10*/  @!P0 BRA `(.L_x_1506) ;  /* 0x0000005000bc8947 */ /* 0x000fea0003800000 */
[----:B------:R-:W-:Y:S01]  /*2d20*/  ULDC.U8 UR4, c[0x0][0x410] ;  /* 0x0001040000047ab9 */ /* 0x000fe20000000000 */
[----:B0-----:R-:W-:Y:S01]  /*2d30*/  SHF.R.S32.HI R44, RZ, 0x1f, R26 ;  /* 0x0000001fff2c7819 */ /* 0x001fe2000001141a */
[-C--:B------:R-:W-:Y:S01]  /*2d40*/  IMAD R47, R8, R26.reuse, RZ ;  /* 0x0000001a082f7224 */ /* 0x080fe200078e02ff */
[----:B------:R-:W-:Y:S01]  /*2d50*/  ISETP.NE.AND P0, PT, RZ, UR4, PT ;  /* 0x00000004ff007c0c */ /* 0x000fe2000bf05270 */
[-C--:B------:R-:W-:Y:S02]  /*2d60*/  IMAD R45, R0, R26.reuse, RZ ;  /* 0x0000001a002d7224 */ /* 0x080fe400078e02ff */
[----:B------:R-:W-:Y:S02]  /*2d70*/  IMAD R46, R14, R26, RZ ;  /* 0x0000001a0e2e7224 */ /* 0x000fe400078e02ff */
[----:B------:R-:W-:Y:S02]  /*2d80*/  IMAD R47, R44, R5, R47 ;  /* 0x000000052c2f7224 */ /* 0x000fe400078e022f */
[----:B------:R-:W-:-:S02]  /*2d90*/  IMAD R113, R26, -0x80, R24 ;  /* 0xffffff801a717824 */ /* 0x000fc400078e0218 */
[----:B------:R-:W-:-:S03]  /*2da0*/  IMAD.WIDE.U32 R76, R5, R26, RZ ;  /* 0x0000001a054c7225 */ /* 0x000fc600078e00ff */
[----:B------:R-:W-:Y:S01]  /*2db0*/  VIMNMX R113, R113, 0x80, PT ;  /* 0x0000008071717848 */ /* 0x000fe20003fe0100 */
[C---:B------:R-:W-:Y:S01]  /*2dc0*/  IMAD R45, R44.reuse, R123, R45 ;  /* 0x0000007b2c2d7224 */ /* 0x040fe200078e022d */
[----:B------:R-:W-:Y:S01]  /*2dd0*/  IADD3 R106, R77, R47, RZ ;  /* 0x0000002f4d6a7210 */ /* 0x000fe20007ffe0ff */
[----:B------:R-:W-:Y:S02]  /*2de0*/  IMAD R117, R44, R11, R46 ;  /* 0x0000000b2c757224 */ /* 0x000fe400078e022e */
        /* <DEDUP_REMOVED lines=17> */
[----:B------:R-:W-:Y:S01]  /*2f00*/  IMAD.X R46, R117, 0x1, R32, P0 ;  /* 0x00000001752e7824 */ /* 0x000fe200000e0620 */
[----:B------:R-:W-:-:S04]  /*2f10*/  LEA R44, P0, R45, UR4, 0x1 ;  /* 0x000000042d2c7c11 */ /* 0x000fc8000f8008ff */
[----:B------:R-:W-:Y:S01]  /*2f20*/  LEA.HI.X R45, R45, UR5, R46, 0x1, P0 ;  /* 0x000000052d2d7c11 */ /* 0x000fe200080f0c2e */
[----:B------:R-:W-:Y:S01]  /*2f30*/  ULDC.64 UR4, c[0x0][0x400] ;  /* 0x0001000000047ab9 */ /* 0x000fe20000000a00 */
[----:B------:R-:W-:-:S05]  /*2f40*/  IADD3 R47, P0, R86, R76, RZ ;  /* 0x0000004c562f7210 */ /* 0x000fca0007f1e0ff */
[----:B------:R-:W-:Y:S01]  /*2f50*/  IMAD.X R48, R106, 0x1, R34, P0 ;  /* 0x000000016a307824 */ /* 0x000fe200000e0622 */
        /* <DEDUP_REMOVED lines=10> */
.L_x_1509:
[----:B------:R-:W-:Y:S05]  /*3000*/  BSYNC B1 ;  /* 0x0000000000017941 */ /* 0x000fea0003800000 */
.L_x_1508:
[----:B------:R-:W-:Y:S01]  /*3010*/  ISETP.GE.AND P4, PT, R213, R113, PT ;  /* 0x00000071d500720c */ /* 0x000fe20003f86270 */
[----:B0----5:R-:W-:Y:S01]  /*3020*/  IMAD.MOV.U32 R44, RZ, RZ, R72 ;  /* 0x000000ffff2c7224 */ /* 0x021fe200078e0048 */
[----:B------:R-:W-:Y:S01]  /*3030*/  BSSY B1, `(.L_x_1510) ;  /* 0x0000024000017945 */ /* 0x000fe20003800000 */
[----:B------:R-:W-:Y:S01]  /*3040*/  IMAD.MOV.U32 R45, RZ, RZ, R73 ;  /* 0x000000ffff2d7224 */ /* 0x000fe200078e0049 */
[----:B------:R-:W-:Y:S01]  /*3050*/  CS2R R68, SRZ ;  /* 0x0000000000447805 */ /* 0x000fe2000001ff00 */
[----:B------:R-:W-:Y:S01]  /*3060*/  IMAD.MOV.U32 R46, RZ, RZ, R80 ;  /* 0x000000ffff2e7224 */ /* 0x000fe200078e0050 */
[----:B------:R-:W-:Y:S01]  /*3070*/  CS2R R66, SRZ ;  /* 0x0000000000427805 */ /* 0x000fe2000001ff00 */
[----:B------:R-:W-:Y:S01]  /*3080*/  IMAD.MOV.U32 R47, RZ, RZ, R81 ;  /* 0x000000ffff2f7224 */ /* 0x000fe200078e0051 */
[----:B------:R-:W-:Y:S01]  /*3090*/  PRMT R131, R44, 0x5410, R45 ;  /* 0x000054102c837816 */ /* 0x000fe2000000002d */
[----:B------:R-:W-:Y:S01]  /*30a0*/  IMAD.MOV.U32 R44, RZ, RZ, R74 ;  /* 0x000000ffff2c7224 */ /* 0x000fe200078e004a */
[----:B------:R-:W-:Y:S01]  /*30b0*/  CS2R R70, SRZ ;  /* 0x0000000000467805 */ /* 0x000fe2000001ff00 */
[----:B------:R-:W-:Y:S01]  /*30c0*/  IMAD.MOV.U32 R45, RZ, RZ, R75 ;  /* 0x000000ffff2d7224 */ /* 0x000fe200078e004b */
[----:B------:R-:W-:Y:S01]  /*30d0*/  PRMT R139, R47, 0x5410, R46 ;  /* 0x000054102f8b7816 */ /* 0x000fe2000000002e */
[----:B------:R-:W-:Y:S01]  /*30e0*/  IMAD.MOV.U32 R46, RZ, RZ, R82 ;  /* 0x000000ffff2e7224 */ /* 0x000fe200078e0052 */
[----:B------:R-:W-:-:S02]  /*30f0*/  MOV R47, R83 ;  /* 0x00000053002f7202 */ /* 0x000fc40000000f00 */
[----:B------:R-:W-:Y:S02]  /*3100*/  PRMT R132, R44, 0x5410, R45 ;  /* 0x000054102c847816 */ /* 0x000fe4000000002d */
[----:B------:R-:W-:Y:S01]  /*3110*/  PRMT R144, R46, 0x5410, R47 ;  /* 0x000054102e907816 */ /* 0x000fe2000000002f */
[----:B------:R-:W-:Y:S06]  /*3120*/  @P4 BRA `(.L_x_1511) ;  /* 0x0000000000504947 */ /* 0x000fec0003800000 */
[----:B------:R-:W-:Y:S01]  /*3130*/  IADD3 R45, P0, P5, R92, R78, R13 ;  /* 0x0000004e5c2d7210 */ /* 0x000fe20007d1e00d */
[----:B------:R-:W-:Y:S01]  /*3140*/  ULDC.64 UR4, c[0x0][0x3e8] ;  /* 0x0000fa0000047ab9 */ /* 0x000fe20000000a00 */
[----:B------:R-:W-:Y:S02]  /*3150*/  CS2R R68, SRZ ;  /* 0x0000000000447805 */ /* 0x000fe4000001ff00 */
[----:B------:R-:W-:Y:S02]  /*3160*/  CS2R R70, SRZ ;  /* 0x0000000000467805 */ /* 0x000fe4000001ff00 */
[----:B------:R-:W-:Y:S02]  /*3170*/  IADD3.X R46, R32, R117, R20, P0, P5 ;  /* 0x00000075202e7210 */ /* 0x000fe400007ea414 */
        /* <DEDUP_REMOVED lines=15> */
.L_x_1511:
[----:B------:R-:W-:Y:S05]  /*3270*/  BSYNC B1 ;  /* 0x0000000000017941 */ /* 0x000fea0003800000 */
.L_x_1510:
        /* <DEDUP_REMOVED lines=14> */
[----:B------:R-:W-:Y:S01]  /*3360*/  CS2R R58, SRZ ;  /* 0x00000000003a7805 */ /* 0x000fe2000001ff00 */
[----:B------:R-:W-:Y:S01]  /*3370*/  IMAD.MOV.U32 R47, RZ, RZ, R71 ;  /* 0x000000ffff2f7224 */ /* 0x000fe200078e0047 */
[----:B------:R-:W-:-:S02]  /*3380*/  PRMT R129, R45, 0x5410, R44 ;  /* 0x000054102d817816 */ /* 0x000fc4000000002c */
[----:B------:R-:W-:Y:S02]  /*3390*/  CS2R R62, SRZ ;  /* 0x00000000003e7805 */ /* 0x000fe4000001ff00 */
[----:B------:R-:W-:Y:S02]  /*33a0*/  CS2R R52, SRZ ;  /* 0x0000000000347805 */ /* 0x000fe4000001ff00 */
[----:B------:R-:W-:Y:S02]  /*33b0*/  CS2R R50, SRZ ;  /* 0x0000000000327805 */ /* 0x000fe4000001ff00 */
[----:B------:R-:W-:Y:S02]  /*33c0*/  PRMT R147, R46, 0x5410, R47 ;  /* 0x000054102e937816 */ /* 0x000fe4000000002f */
[----:B------:R-:W-:Y:S02]  /*33d0*/  CS2R R54, SRZ ;  /* 0x0000000000367805 */ /* 0x000fe4000001ff00 */
[----:B------:R-:W-:Y:S01]  /*33e0*/  P2R R128, PR, RZ, 0x1 ;  /* 0x00000001ff807803 */ /* 0x000fe20000000000 */
        /* <DEDUP_REMOVED lines=21> */
.L_x_1513:
[----:B------:R-:W-:Y:S05]  /*3540*/  BSYNC B1 ;  /* 0x0000000000017941 */ /* 0x000fea0003800000 */
.L_x_1512:
[----:B------:R-:W-:Y:S01]  /*3550*/  ISETP.GE.AND P5, PT, R211, R113, PT ;  /* 0x00000071d300720c */ /* 0x000fe20003fa6270 */
[----:B------:R-:W-:-:S12]  /*3560*/  BSSY B1, `(.L_x_1514) ;  /* 0x000001e000017945 */ /* 0x000fd80003800000 */
[----:B------:R-:W-:Y:S05]  /*3570*/  @P5 BRA `(.L_x_1515) ;  /* 0x0000000000705947 */ /* 0x000fea0003800000 */
[----:B0-----:R-:W0:Y:S01]  /*3580*/  LDC.64 R44, c[0x0][0x3f8] ;  /* 0x0000fe00ff2c7b82 */ /* 0x001e220000000a00 */
[----:B------:R-:W-:Y:S01]  /*3590*/  IMAD.MOV.U32 R79, RZ, RZ, R117 ;  /* 0x000000ffff4f7224 */ /* 0x000fe200078e0075 */
[----:B------:R-:W-:Y:S01]  /*35a0*/  MOV R77, R106 ;  /* 0x0000006a004d7202 */ /* 0x000fe20000000f00 */
[----:B------:R-:W-:Y:S01]  /*35b0*/  ULDC.64 UR4, c[0x0][0x3e8] ;  /* 0x0000fa0000047ab9 */ /* 0x000fe20000000a00 */
[----:B------:R-:W-:Y:S02]  /*35c0*/  CS2R R52, SRZ ;  /* 0x0000000000347805 */ /* 0x000fe4000001ff00 */
[----:B------:R-:W-:Y:S01]  /*35d0*/  CS2R R54, SRZ ;  /* 0x0000000000367805 */ /* 0x000fe2000001ff00 */
        /* <DEDUP_REMOVED lines=22> */
.L_x_1515:
[----:B------:R-:W-:Y:S05]  /*3740*/  BSYNC B1 ;  /* 0x0000000000017941 */ /* 0x000fea0003800000 */
.L_x_1514:
[----:B01---5:R-:W-:Y:S01]  /*3750*/  IMAD.MOV.U32 R44, RZ, RZ, R56 ;  /* 0x000000ffff2c7224 */ /* 0x023fe200078e0038 */
[----:B------:R-:W-:Y:S01]  /*3760*/  ISETP.NE.AND P0, PT, R191, 0x3, PT ;  /* 0x00000003bf00780c */ /* 0x000fe20003f05270 */
[----:B------:R-:W-:Y:S02]  /*3770*/  IMAD.MOV.U32 R45, RZ, RZ, R57 ;  /* 0x000000ffff2d7224 */ /* 0x000fe400078e0039 */
[----:B------:R-:W-:Y:S02]  /*3780*/  IMAD.MOV.U32 R46, RZ, RZ, R60 ;  /* 0x000000ffff2e7224 */ /* 0x000fe400078e003c */
[----:B------:R-:W-:Y:S01]  /*3790*/  IMAD.MOV.U32 R47, RZ, RZ, R61 ;  /* 0x000000ffff2f7224 */ /* 0x000fe200078e003d */
[----:B------:R-:W-:Y:S01]  /*37a0*/  PRMT R137, R45, 0x5410, R44 ;  /* 0x000054102d897816 */ /* 0x000fe2000000002c */
[----:B------:R-:W-:Y:S02]  /*37b0*/  IMAD.MOV.U32 R44, RZ, RZ, R58 ;  /* 0x000000ffff2c7224 */ /* 0x000fe400078e003a */
        /* <DEDUP_REMOVED lines=10> */
[----:B------:R-:W-:Y:S02]  /*3860*/  IMAD.MOV.U32 R47, RZ, RZ, R53 ;  /* 0x000000ffff2f7224 */ /* 0x000fe400078e0035 */
[----:B------:R-:W-:-:S02]  /*3870*/  IMAD.MOV.U32 R44, RZ, RZ, R50 ;  /* 0x000000ffff2c7224 */ /* 0x000fc400078e0032 */
[----:B------:R-:W-:Y:S01]  /*3880*/  IMAD.MOV.U32 R45, RZ, RZ, R51 ;  /* 0x000000ffff2d7224 */ /* 0x000fe200078e0033 */
[----:B------:R-:W-:Y:S01]  /*3890*/  PRMT R133, R46, 0x5410, R47 ;  /* 0x000054102e857816 */ /* 0x000fe2000000002f */
[----:B------:R-:W-:Y:S02]  /*38a0*/  IMAD.MOV.U32 R46, RZ, RZ, R54 ;  /* 0x000000ffff2e7224 */ /* 0x000fe400078e0036 */
[----:B------:R-:W-:Y:S01]  /*38b0*/  IMAD.MOV.U32 R47, RZ, RZ, R55 ;  /* 0x000000ffff2f7224 */ /* 0x000fe200078e0037 */
[----:B------:R-:W-:-:S04]  /*38c0*/  PRMT R79, R44, 0x5410, R45 ;  /* 0x000054102c4f7816 */ /* 0x000fc8000000002d */
[----:B------:R-:W-:Y:S01]  /*38d0*/  PRMT R134, R46, 0x5410, R47 ;  /* 0x000054102e867816 */ /* 0x000fe2000000002f */
[----:B------:R-:W-:Y:S06]  /*38e0*/  @!P0 BRA `(.L_x_1516) ;  /* 0x0000000000048947 */ /* 0x000fec0003800000 */
[----:B------:R-:W-:Y:S01]  /*38f0*/  BPT.TRAP 0x1 ;  /* 0x000000040000795c */ /* 0x000fe20000300000 */
.L_x_1516:
[----:B------:R-:W-:Y:S01]  /*3900*/  IMAD R106, R184, 0x8, R2 ;  /* 0x00000008b86a7824 */ /* 0x000fe200078e0202 */
[----:B------:R-:W-:Y:S01]  /*3910*/  SHF.L.U32 R117, R192, 0x1f, RZ ;  /* 0x0000001fc0757819 */ /* 0x000fe200000006ff */
[----:B------:R-:W-:Y:S03]  /*3920*/  BSSY B1, `(.L_x_1517) ;  /* 0x0000003000017945 */ /* 0x000fe60003800000 */
[----:B------:R-:W0:Y:S02]  /*3930*/  SYNCS.PHASECHK.TRANS64.TRYWAIT P6, [R106+URZ+0x28890], R117 ;  /* 0x028890756a0075a7 */ /* 0x000e2400080c017f */
[----:B0-----:R-:W-:Y:S05]  /*3940*/  @!P6 BRA `(.L_x_1518) ;  /* 0x000002500008e947 */ /* 0x001fea0003800000 */
.L_x_1937:
[----:B------:R-:W-:Y:S05]  /*3950*/  BSYNC B1 ;  /* 0x0000000000017941 */ /* 0x000fea0003800000 */
.L_x_1517:
[----:B------:R-:W-:Y:S04]  /*3960*/  BSSY B1, `(.L_x_1519) ;  /* 0x0000072000017945 */ /* 0x000fe80003800000 */
[----:B------:R-:W-:Y:S05]  /*3970*/  @P3 BRA `(.L_x_1520) ;  /* 0x0000000400c03947 */ /* 0x000fea0003800000 */
[----:B------:R-:W-:Y:S01]  /*3980*/  IADD3 R135, P3, R40, R118, RZ ;  /* 0x0000007628877210 */ /* 0x000fe20007f7e0ff */
[----:B------:R-:W-:Y:S04]  /*3990*/  BSSY B2, `(.L_x_1521) ;  /* 0x0000038000027945 */ /* 0x000fe80003800000 */
[----:B------:R-:W-:Y:S01]  /*39a0*/  IMAD.X R136, R120, 0x1, R30, P3 ;  /* 0x0000000178887824 */ /* 0x000fe200018e061e */
[----:B------:R-:W-:Y:S07]  /*39b0*/  @P2 BRA `(.L_x_1522) ;  /* 0x0000000000d42947 */ /* 0x000fee0003800000 */
[----:B------:R1:W2:Y:S01]  /*39c0*/  LDS.128 R44, [R110+0x18400] ;  /* 0x018400006e2c7984 */ /* 0x0002a20000000c00 */
[----:B------:R-:W-:Y:S01]  /*39d0*/  IADD3 R77, P3, R135, R96, RZ ;  /* 0x00000060874d7210 */ /* 0x000fe20007f7e0ff */
[----:B------:R-:W-:Y:S04]  /*39e0*/  BSSY B3, `(.L_x_1523) ;  /* 0x000002e000037945 */ /* 0x000fe80003800000 */
[----:B------:R-:W-:Y:S01]  /*39f0*/  IMAD.X R138, R136, 0x1, R35, P3 ;  /* 0x00000001888a7824 */ /* 0x000fe200018e0623 */
[----:B------:R-:W-:-:S13]  /*3a00*/  ISETP.GE.AND P3, PT, R18, R121, PT ;  /* 0x000000791200720c */ /* 0x000fda0003f66270 */
[----:B-1----:R-:W-:Y:S05]  /*3a10*/  @P3 BRA `(.L_x_1524) ;  /* 0x0000000000a83947 */ /* 0x002fea0003800000 */
[----:B------:R-:W-:Y:S02]  /*3a20*/  SHF.R.U64 R82, R82, 0x10, R83 ;  /* 0x0000001052527819 */ /* 0x000fe40000001253 */
[----:B--2---:R-:W-:Y:S02]  /*3a30*/  MOV R76, R45 ;  /* 0x0000002d004c7202 */ /* 0x004fe40000000f00 */
[----:B------:R-:W-:Y:S01]  /*3a40*/  SHF.R.U64 R80, R80, 0x10, R81 ;  /* 0x0000001050507819 */ /* 0x000fe20000001251 */
[----:B------:R-:W-:Y:S02]  /*3a50*/  HADD2.F32 R82, -RZ, R82.H0_H0 ;  /* 0x20000052ff527230 */ /* 0x000fe40000004100 */
[--C-:B------:R-:W-:Y:S02]  /*3a60*/  HADD2.F32 R45, -RZ, R76.reuse.H1_H1 ;  /* 0x3000004cff2d7230 */ /* 0x100fe40000004100 */
[----:B------:R-:W-:Y:S02]  /*3a70*/  HADD2.F32 R76, -RZ, R76.H0_H0 ;  /* 0x2000004cff4c7230 */ /* 0x000fe40000004100 */
[----:B------:R-:W-:-:S02]  /*3a80*/  HADD2.F32 R80, -RZ, R80.H0_H0 ;  /* 0x20000050ff507230 */ /* 0x000fc40000004100 */
[-C--:B------:R-:W-:Y:S01]  /*3a90*/  FMUL.FTZ R141, R45, R82.reuse ;  /* 0x000000522d8d7220 */ /* 0x080fe20000410000 */
[----:B------:R-:W-:-:S03]  /*3aa0*/  FMUL.FTZ R82, R76, R82 ;  /* 0x000000524c527220 */ /* 0x000fc60000410000 */
[-C--:B------:R-:W-:Y:S01]  /*3ab0*/  FFMA.FTZ R141, R76, R80.reuse, -R141 ;  /* 0x000000504c8d7223 */ /* 0x080fe2000001088d */
[----:B------:R-:W-:Y:S01]  /*3ac0*/  SHF.R.U32.HI R76, RZ, 0x10, R83 ;  /* 0x00000010ff4c7819 */ /* 0x000fe20000011653 */
[----:B------:R-:W-:Y:S01]  /*3ad0*/  FFMA.FTZ R82, R45, R80, R82 ;  /* 0x000000502d527223 */ /* 0x000fe20000010052 */
[----:B------:R-:W-:Y:S01]  /*3ae0*/  SHF.R.U32.HI R80, RZ, 0x10, R81 ;  /* 0x00000010ff507819 */ /* 0x000fe20000011651 */
[--C-:B------:R-:W-:Y:S02]  /*3af0*/  HADD2.F32 R45, -RZ, R47.reuse.H1_H1 ;  /* 0x3000002fff2d7230 */ /* 0x100fe40000004100 */
[----:B------:R-:W-:Y:S01]  /*3b00*/  HADD2.F32 R76, -RZ, R76.H0_H0 ;  /* 0x2000004cff4c7230 */ /* 0x000fe20000004100 */
[----:B------:R-:W-:Y:S01]  /*3b10*/  F2FP.F16.F32.PACK_AB R82, R82, R141 ;  /* 0x0000008d5252723e */ /* 0x000fe200000000ff */
[----:B------:R-:W-:Y:S02]  /*3b20*/  HADD2.F32 R47, -RZ, R47.H0_H0 ;  /* 0x2000002fff2f7230 */ /* 0x000fe40000004100 */
[----:B------:R-:W-:-:S02]  /*3b30*/  HADD2.F32 R80, -RZ, R80.H0_H0 ;  /* 0x20000050ff507230 */ /* 0x000fc40000004100 */
[-C--:B------:R-:W-:Y:S01]  /*3b40*/  FMUL.FTZ R146, R45, R76.reuse ;  /* 0x0000004c2d927220 */ /* 0x080fe20000410000 */
[----:B------:R-:W-:-:S03]  /*3b50*/  FMUL.FTZ R76, R47, R76 ;  /* 0x0000004c2f4c7220 */ /* 0x000fc60000410000 */
[-C--:B------:R-:W-:Y:S01]  /*3b60*/  FFMA.FTZ R146, R47, R80.reuse, -R146 ;  /* 0x000000502f927223 */ /* 0x080fe20000010892 */
[----:B------:R-:W-:Y:S02]  /*3b70*/  HADD2.F32 R47, -RZ, R44.H0_H0 ;  /* 0x2000002cff2f7230 */ /* 0x000fe40000004100 */
[----:B------:R-:W-:Y:S01]  /*3b80*/  FFMA.FTZ R45, R45, R80, R76 ;  /* 0x000000502d2d7223 */ /* 0x000fe2000001004c */
[----:B------:R-:W-:Y:S02]  /*3b90*/  HADD2.F32 R76, -RZ, R144.H0_H0 ;  /* 0x20000090ff4c7230 */ /* 0x000fe40000004100 */
[----:B------:R-:W-:Y:S02]  /*3ba0*/  HADD2.F32 R44, -RZ, R44.H1_H1 ;  /* 0x3000002cff2c7230 */ /* 0x000fe40000004100 */
[--C-:B------:R-:W-:Y:S02]  /*3bb0*/  HADD2.F32 R80, -RZ, R139.reuse.H1_H1 ;  /* 0x3000008bff507230 */ /* 0x100fe40000004100 */
[----:B------:R-:W-:Y:S01]  /*3bc0*/  FMUL.FTZ R81, R47, R76 ;  /* 0x0000004c2f517220 */ /* 0x000fe20000410000 */
[----:B------:R-:W-:-:S02]  /*3bd0*/  HADD2.F32 R139, -RZ, R139.H0_H0 ;  /* 0x2000008bff8b7230 */ /* 0x000fc40000004100 */
[C---:B------:R-:W-:Y:S01]  /*3be0*/  FMUL.FTZ R148, R44.reuse, R76 ;  /* 0x0000004c2c947220 */ /* 0x040fe20000410000 */
[-C--:B------:R-:W-:Y:S01]  /*3bf0*/  FFMA.FTZ R81, R44, R80.reuse, R81 ;  /* 0x000000502c517223 */ /* 0x080fe20000010051 */
[--C-:B------:R-:W-:Y:S02]  /*3c00*/  HADD2.F32 R44, -RZ, R46.reuse.H0_H0 ;  /* 0x2000002eff2c7230 */ /* 0x100fe40000004100 */
[----:B------:R-:W-:Y:S01]  /*3c10*/  FFMA.FTZ R148, R47, R80, -R148 ;  /* 0x000000502f947223 */ /* 0x000fe20000010894 */
[----:B------:R-:W-:Y:S02]  /*3c20*/  HADD2.F32 R46, -RZ, R46.H1_H1 ;  /* 0x3000002eff2e7230 */ /* 0x000fe40000004100 */
[----:B------:R-:W-:-:S05]  /*3c30*/  HADD2.F32 R47, -RZ, R144.H1_H1 ;  /* 0x30000090ff2f7230 */ /* 0x000fca0000004100 */
[-C--:B------:R-:W-:Y:S01]  /*3c40*/  FMUL.FTZ R83, R46, R47.reuse ;  /* 0x0000002f2e537220 */ /* 0x080fe20000410000 */
[----:B------:R-:W-:-:S03]  /*3c50*/  FMUL.FTZ R47, R44, R47 ;  /* 0x0000002f2c2f7220 */ /* 0x000fc60000410000 */
[-C--:B------:R-:W-:Y:S01]  /*3c60*/  FFMA.FTZ R83, R44, R139.reuse, -R83 ;  /* 0x0000008b2c537223 */ /* 0x080fe20000010853 */
[----:B------:R-:W-:Y:S01]  /*3c70*/  FFMA.FTZ R46, R46, R139, R47 ;  /* 0x0000008b2e2e7223 */ /* 0x000fe2000001002f */
[----:B------:R-:W-:Y:S01]  /*3c80*/  F2FP.F16.F32.PACK_AB R47, R45, R146 ;  /* 0x000000922d2f723e */ /* 0x000fe200000000ff */
[----:B------:R-:W-:Y:S01]  /*3c90*/  IMAD.MOV.U32 R45, RZ, RZ, R82 ;  /* 0x000000ffff2d7224 */ /* 0x000fe200078e0052 */
[----:B------:R-:W-:Y:S02]  /*3ca0*/  F2FP.F16.F32.PACK_AB R44, R81, R148 ;  /* 0x00000094512c723e */ /* 0x000fe400000000ff */
[----:B------:R-:W-:-:S07]  /*3cb0*/  F2FP.F16.F32.PACK_AB R46, R46, R83 ;  /* 0x000000532e2e723e */ /* 0x000fce00000000ff */
.L_x_1524:
[----:B------:R-:W-:Y:S05]  /*3cc0*/  BSYNC B3 ;  /* 0x0000000000037941 */ /* 0x000fea0003800000 */
.L_x_1523:
[----:B------:R-:W-:Y:S02]  /*3cd0*/  ULDC.64 UR4, c[0x0][0x2e8] ;  /* 0x0000ba0000047ab9 */ /* 0x000fe40000000a00 */
[----:B------:R-:W-:-:S04]  /*3ce0*/  LEA R76, P3, R77, UR4, 0x1 ;  /* 0x000000044d4c7c11 */ /* 0x000fc8000f8608ff */
[----:B------:R-:W-:-:S05]  /*3cf0*/  LEA.HI.X R77, R77, UR5, R138, 0x1, P3 ;  /* 0x000000054d4d7c11 */ /* 0x000fca00098f0c8a */
[----:B--2---:R1:W-:Y:S04]  /*3d00*/  STG.E.128 desc[UR40][R76.64], R44 ;  /* 0x0000002c4c007986 */ /* 0x0043e8000c101d28 */
.L_x_1522:
[----:B------:R-:W-:Y:S05]  /*3d10*/  BSYNC B2 ;  /* 0x0000000000027941 */ /* 0x000fea0003800000 */
.L_x_1521:
[----:B------:R-:W-:Y:S05]  /*3d20*/  @P1 BRA `(.L_x_1520) ;  /* 0x0000000000d41947 */ /* 0x000fea0003800000 */
[----:B-1----:R1:W2:Y:S01]  /*3d30*/  LDS.128 R44, [R110+0x1c400] ;  /* 0x01c400006e2c7984 */ /* 0x0022a20000000c00 */
[----:B------:R-:W-:Y:S01]  /*3d40*/  IADD3 R135, P3, R135, R38, RZ ;  /* 0x0000002687877210 */ /* 0x000fe20007f7e0ff */
[----:B------:R-:W-:Y:S04]  /*3d50*/  BSSY B2, `(.L_x_1525) ;  /* 0x000002e000027945 */ /* 0x000fe80003800000 */
[----:B------:R-:W-:Y:S01]  /*3d60*/  IMAD.X R136, R136, 0x1, R103, P3 ;  /* 0x0000000188887824 */ /* 0x000fe200018e0667 */
[----:B------:R-:W-:-:S13]  /*3d70*/  ISETP.GE.AND P3, PT, R185, R121, PT ;  /* 0x00000079b900720c */ /* 0x000fda0003f66270 */
[----:B-1----:R-:W-:Y:S05]  /*3d80*/  @P3 BRA `(.L_x_1526) ;  /* 0x0000000000a83947 */ /* 0x002fea0003800000 */
[----:B------:R-:W-:Y:S01]  /*3d90*/  SHF.R.U64 R82, R74, 0x10, R75 ;  /* 0x000000104a527819 */ /* 0x000fe2000000124b */
[----:B--2---:R-:W-:Y:S01]  /*3da0*/  IMAD.MOV.U32 R80, RZ, RZ, R47 ;  /* 0x000000ffff507224 */ /* 0x004fe200078e002f */
[----:B------:R-:W-:Y:S01]  /*3db0*/  SHF.R.U32.HI R75, RZ, 0x10, R75 ;  /* 0x00000010ff4b7819 */ /* 0x000fe2000001164b */
[----:B------:R-:W-:Y:S01]  /*3dc0*/  HADD2.F32 R47, -RZ, R45.H1_H1 ;  /* 0x3000002dff2f7230 */ /* 0x000fe20000004100 */
[--C-:B------:R-:W-:Y:S01]  /*3dd0*/  SHF.R.U64 R76, R72, 0x10, R73.reuse ;  /* 0x00000010484c7819 */ /* 0x100fe20000001249 */
[----:B------:R-:W-:Y:S01]  /*3de0*/  HADD2.F32 R82, -RZ, R82.H0_H0 ;  /* 0x20000052ff527230 */ /* 0x000fe20000004100 */
[----:B------:R-:W-:Y:S01]  /*3df0*/  SHF.R.U32.HI R72, RZ, 0x10, R73 ;  /* 0x00000010ff487819 */ /* 0x000fe20000011649 */
[----:B------:R-:W-:Y:S02]  /*3e00*/  HADD2.F32 R75, -RZ, R75.H0_H0 ;  /* 0x2000004bff4b7230 */ /* 0x000fe40000004100 */
[----:B------:R-:W-:Y:S02]  /*3e10*/  HADD2.F32 R45, -RZ, R45.H0_H0 ;  /* 0x2000002dff2d7230 */ /* 0x000fe40000004100 */
[----:B------:R-:W-:-:S02]  /*3e20*/  HADD2.F32 R74, -RZ, R80.H1_H1 ;  /* 0x30000050ff4a7230 */ /* 0x000fc40000004100 */
[----:B------:R-:W-:Y:S02]  /*3e30*/  HADD2.F32 R80, -RZ, R80.H0_H0 ;  /* 0x20000050ff507230 */ /* 0x000fe40000004100 */
[----:B------:R-:W-:Y:S02]  /*3e40*/  HADD2.F32 R76, -RZ, R76.H0_H0 ;  /* 0x2000004cff4c7230 */ /* 0x000fe40000004100 */
[-C--:B------:R-:W-:Y:S01]  /*3e50*/  FMUL.FTZ R77, R74, R75.reuse ;  /* 0x0000004b4a4d7220 */ /* 0x080fe20000410000 */
[----:B------:R-:W-:Y:S02]  /*3e60*/  HADD2.F32 R73, -RZ, R72.H0_H0 ;  /* 0x20000048ff497230 */ /* 0x000fe40000004100 */
[-C--:B------:R-:W-:Y:S01]  /*3e70*/  FMUL.FTZ R72, R47, R82.reuse ;  /* 0x000000522f487220 */ /* 0x080fe20000410000 */
[C---:B------:R-:W-:Y:S01]  /*3e80*/  FMUL.FTZ R82, R45.reuse, R82 ;  /* 0x000000522d527220 */ /* 0x040fe20000410000 */
[C---:B------:R-:W-:Y:S02]  /*3e90*/  FMUL.FTZ R75, R80.reuse, R75 ;  /* 0x0000004b504b7220 */ /* 0x040fe40000410000 */
[-C--:B------:R-:W-:Y:S01]  /*3ea0*/  FFMA.FTZ R45, R45, R76.reuse, -R72 ;  /* 0x0000004c2d2d7223 */ /* 0x080fe20000010848 */
[----:B------:R-:W-:Y:S01]  /*3eb0*/  FFMA.FTZ R72, R47, R76, R82 ;  /* 0x0000004c2f487223 */ /* 0x000fe20000010052 */
[-C--:B------:R-:W-:Y:S01]  /*3ec0*/  FFMA.FTZ R47, R80, R73.reuse, -R77 ;  /* 0x00000049502f7223 */ /* 0x080fe2000001084d */
[----:B------:R-:W-:Y:S01]  /*3ed0*/  FFMA.FTZ R74, R74, R73, R75 ;  /* 0x000000494a4a7223 */ /* 0x000fe2000001004b */
[----:B------:R-:W-:-:S02]  /*3ee0*/  HADD2.F32 R75, -RZ, R132.H0_H0 ;  /* 0x20000084ff4b7230 */ /* 0x000fc40000004100 */
[--C-:B------:R-:W-:Y:S01]  /*3ef0*/  HADD2.F32 R80, -RZ, R44.reuse.H1_H1 ;  /* 0x3000002cff507230 */ /* 0x100fe20000004100 */
[----:B------:R-:W-:Y:S01]  /*3f00*/  F2FP.F16.F32.PACK_AB R45, R72, R45 ;  /* 0x0000002d482d723e */ /* 0x000fe200000000ff */
[----:B------:R-:W-:Y:S01]  /*3f10*/  HADD2.F32 R76, -RZ, R44.H0_H0 ;  /* 0x2000002cff4c7230 */ /* 0x000fe20000004100 */
[----:B------:R-:W-:Y:S01]  /*3f20*/  F2FP.F16.F32.PACK_AB R47, R74, R47 ;  /* 0x0000002f4a2f723e */ /* 0x000fe200000000ff */
[----:B------:R-:W-:Y:S02]  /*3f30*/  HADD2.F32 R77, -RZ, R132.H1_H1 ;  /* 0x30000084ff4d7230 */ /* 0x000fe40000004100 */
[-C--:B------:R-:W-:Y:S01]  /*3f40*/  FMUL.FTZ R81, R80, R75.reuse ;  /* 0x0000004b50517220 */ /* 0x080fe20000410000 */
[----:B------:R-:W-:Y:S02]  /*3f50*/  HADD2.F32 R44, -RZ, R46.H1_H1 ;  /* 0x3000002eff2c7230 */ /* 0x000fe40000004100 */
[----:B------:R-:W-:Y:S01]  /*3f60*/  FMUL.FTZ R75, R76, R75 ;  /* 0x0000004b4c4b7220 */ /* 0x000fe20000410000 */
[----:B------:R-:W-:-:S02]  /*3f70*/  HADD2.F32 R73, -RZ, R131.H0_H0 ;  /* 0x20000083ff497230 */ /* 0x000fc40000004100 */
[----:B------:R-:W-:Y:S02]  /*3f80*/  HADD2.F32 R46, -RZ, R46.H0_H0 ;  /* 0x2000002eff2e7230 */ /* 0x000fe40000004100 */
[----:B------:R-:W-:Y:S01]  /*3f90*/  FMUL.FTZ R83, R44, R77 ;  /* 0x0000004d2c537220 */ /* 0x000fe20000410000 */
[----:B------:R-:W-:Y:S02]  /*3fa0*/  HADD2.F32 R131, -RZ, R131.H1_H1 ;  /* 0x30000083ff837230 */ /* 0x000fe40000004100 */
[-C--:B------:R-:W-:Y:S01]  /*3fb0*/  FFMA.FTZ R81, R76, R73.reuse, -R81 ;  /* 0x000000494c517223 */ /* 0x080fe20000010851 */
[----:B------:R-:W-:Y:S01]  /*3fc0*/  FFMA.FTZ R80, R80, R73, R75 ;  /* 0x0000004950507223 */ /* 0x000fe2000001004b */
[C---:B------:R-:W-:Y:S01]  /*3fd0*/  FMUL.FTZ R77, R46.reuse, R77 ;  /* 0x0000004d2e4d7220 */ /* 0x040fe20000410000 */
[----:B------:R-:W-:-:S03]  /*3fe0*/  FFMA.FTZ R83, R46, R131, -R83 ;  /* 0x000000832e537223 */ /* 0x000fc60000010853 */
[----:B------:R-:W-:Y:S01]  /*3ff0*/  FFMA.FTZ R44, R44, R131, R77 ;  /* 0x000000832c2c7223 */ /* 0x000fe2000001004d */
[----:B------:R-:W-:-:S04]  /*4000*/  F2FP.F16.F32.PACK_AB R80, R80, R81 ;  /* 0x000000515050723e */ /* 0x000fc800000000ff */
[----:B------:R-:W-:Y:S01]  /*4010*/  F2FP.F16.F32.PACK_AB R46, R44, R83 ;  /* 0x000000532c2e723e */ /* 0x000fe200000000ff */
[----:B------:R-:W-:-:S07]  /*4020*/  IMAD.MOV.U32 R44, RZ, RZ, R80 ;  /* 0x000000ffff2c7224 */ /* 0x000fce00078e0050 */
.L_x_1526:
[----:B------:R-:W-:Y:S05]  /*4030*/  BSYNC B2 ;  /* 0x0000000000027941 */ /* 0x000fea0003800000 */
.L_x_1525:
[----:B------:R-:W-:Y:S02]  /*4040*/  ULDC.64 UR4, c[0x0][0x2e8] ;  /* 0x0000ba0000047ab9 */ /* 0x000fe40000000a00 */
[----:B------:R-:W-:-:S04]  /*4050*/  LEA R72, P3, R135, UR4, 0x1 ;  /* 0x0000000487487c11 */ /* 0x000fc8000f8608ff */
[----:B------:R-:W-:-:S05]  /*4060*/  LEA.HI.X R73, R135, UR5, R136, 0x1, P3 ;  /* 0x0000000587497c11 */ /* 0x000fca00098f0c88 */
[----:B--2---:R2:W-:Y:S04]  /*4070*/  STG.E.128 desc[UR40][R72.64], R44 ;  /* 0x0000002c48007986 */ /* 0x0045e8000c101d28 */
.L_x_1520:
[----:B------:R-:W-:Y:S05]  /*4080*/  BSYNC B1 ;  /* 0x0000000000017941 */ /* 0x000fea0003800000 */
.L_x_1519:
[----:B------:R-:W-:Y:S04]  /*4090*/  BSSY B1, `(.L_x_1527) ;  /* 0x0000071000017945 */ /* 0x000fe80003800000 */
[----:B------:R-:W-:Y:S05]  /*40a0*/  @P4 BRA `(.L_x_1528) ;  /* 0x0000000400bc4947 */ /* 0x000fea0003800000 */
[----:B--2---:R-:W-:Y:S01]  /*40b0*/  IADD3 R73, P3, P4, R126, R118, R16 ;  /* 0x000000767e497210 */ /* 0x004fe20007c7e010 */
[----:B------:R-:W-:Y:S03]  /*40c0*/  BSSY B2, `(.L_x_1529) ;  /* 0x0000038000027945 */ /* 0x000fe60003800000 */
[----:B------:R-:W-:Y:S01]  /*40d0*/  IADD3.X R72, R4, R120, R17, P3, P4 ;  /* 0x0000007804487210 */ /* 0x000fe20001fe8411 */
[----:B------:R-:W-:Y:S08]  /*40e0*/  @P2 BRA `(.L_x_1530) ;  /* 0x0000000000d42947 */ /* 0x000ff00003800000 */
[----:B-1----:R1:W2:Y:S01]  /*40f0*/  LDS.128 R44, [R110+0x19400] ;  /* 0x019400006e2c7984 */ /* 0x0022a20000000c00 */
[----:B------:R-:W-:Y:S01]  /*4100*/  IADD3 R74, P3, R73, R96, RZ ;  /* 0x00000060494a7210 */ /* 0x000fe20007f7e0ff */
[----:B------:R-:W-:Y:S04]  /*4110*/  BSSY B3, `(.L_x_1531) ;  /* 0x000002e000037945 */ /* 0x000fe80003800000 */
[----:B------:R-:W-:Y:S01]  /*4120*/  IMAD.X R75, R72, 0x1, R35, P3 ;  /* 0x00000001484b7824 */ /* 0x000fe200018e0623 */
[----:B------:R-:W-:-:S13]  /*4130*/  ISETP.GE.AND P3, PT, R18, R121, PT ;  /* 0x000000791200720c */ /* 0x000fda0003f66270 */
[----:B-1----:R-:W-:Y:S05]  /*4140*/  @P3 BRA `(.L_x_1532) ;  /* 0x0000000000a83947 */ /* 0x002fea0003800000 */
[----:B------:R-:W-:Y:S02]  /*4150*/  SHF.R.U64 R77, R70, 0x10, R71 ;  /* 0x00000010464d7819 */ /* 0x000fe40000001247 */
[--C-:B------:R-:W-:Y:S01]  /*4160*/  SHF.R.U64 R81, R68, 0x10, R69.reuse ;  /* 0x0000001044517819 */ /* 0x100fe20000001245 */
[----:B--2---:R-:W-:Y:S01]  /*4170*/  IMAD.MOV.U32 R68, RZ, RZ, R44 ;  /* 0x000000ffff447224 */ /* 0x004fe200078e002c */
[----:B------:R-:W-:Y:S01]  /*4180*/  SHF.R.U32.HI R76, RZ, 0x10, R69 ;  /* 0x00000010ff4c7819 */ /* 0x000fe20000011645 */
[----:B------:R-:W-:Y:S01]  /*4190*/  IMAD.MOV.U32 R69, RZ, RZ, R47 ;  /* 0x000000ffff457224 */ /* 0x000fe200078e002f */
[----:B------:R-:W-:Y:S01]  /*41a0*/  SHF.R.U32.HI R80, RZ, 0x10, R71 ;  /* 0x00000010ff507819 */ /* 0x000fe20000011647 */
[----:B------:R-:W-:Y:S02]  /*41b0*/  HADD2.F32 R77, -RZ, R77.H0_H0 ;  /* 0x2000004dff4d7230 */ /* 0x000fe40000004100 */
[--C-:B------:R-:W-:Y:S02]  /*41c0*/  HADD2.F32 R47, -RZ, R45.reuse.H1_H1 ;  /* 0x3000002dff2f7230 */ /* 0x100fe40000004100 */
[----:B------:R-:W-:-:S02]  /*41d0*/  HADD2.F32 R44, -RZ, R45.H0_H0 ;  /* 0x2000002dff2c7230 */ /* 0x000fc40000004100 */
[----:B------:R-:W-:Y:S02]  /*41e0*/  HADD2.F32 R80, -RZ, R80.H0_H0 ;  /* 0x20000050ff507230 */ /* 0x000fe40000004100 */
[-C--:B------:R-:W-:Y:S01]  /*41f0*/  FMUL.FTZ R45, R47, R77.reuse ;  /* 0x0000004d2f2d7220 */ /* 0x080fe20000410000 */
[--C-:B------:R-:W-:Y:S02]  /*4200*/  HADD2.F32 R70, -RZ, R69.reuse.H1_H1 ;  /* 0x30000045ff467230 */ /* 0x100fe40000004100 */
[----:B------:R-:W-:Y:S01]  /*4210*/  FMUL.FTZ R82, R44, R77 ;  /* 0x0000004d2c527220 */ /* 0x000fe20000410000 */
[----:B------:R-:W-:Y:S02]  /*4220*/  HADD2.F32 R69, -RZ, R69.H0_H0 ;  /* 0x20000045ff457230 */ /* 0x000fe40000004100 */
[----:B------:R-:W-:Y:S02]  /*4230*/  HADD2.F32 R71, -RZ, R81.H0_H0 ;  /* 0x20000051ff477230 */ /* 0x000fe40000004100 */
[----:B------:R-:W-:Y:S01]  /*4240*/  FMUL.FTZ R132, R70, R80 ;  /* 0x0000005046847220 */ /* 0x000fe20000410000 */
[----:B------:R-:W-:-:S02]  /*4250*/  HADD2.F32 R76, -RZ, R76.H0_H0 ;  /* 0x2000004cff4c7230 */ /* 0x000fc40000004100 */
[----:B------:R-:W-:Y:S01]  /*4260*/  FMUL.FTZ R77, R69, R80 ;  /* 0x00000050454d7220 */ /* 0x000fe20000410000 */
[-C--:B------:R-:W-:Y:S01]  /*4270*/  FFMA.FTZ R44, R44, R71.reuse, -R45 ;  /* 0x000000472c2c7223 */ /* 0x080fe2000001082d */
[----:B------:R-:W-:Y:S01]  /*4280*/  FFMA.FTZ R45, R47, R71, R82 ;  /* 0x000000472f2d7223 */ /* 0x000fe20000010052 */
[-C--:B------:R-:W-:Y:S01]  /*4290*/  FFMA.FTZ R47, R69, R76.reuse, -R132 ;  /* 0x0000004c452f7223 */ /* 0x080fe20000010884 */
[----:B------:R-:W-:Y:S01]  /*42a0*/  FFMA.FTZ R70, R70, R76, R77 ;  /* 0x0000004c46467223 */ /* 0x000fe2000001004d */
[--C-:B------:R-:W-:Y:S02]  /*42b0*/  HADD2.F32 R69, -RZ, R68.reuse.H1_H1 ;  /* 0x30000044ff457230 */ /* 0x100fe40000004100 */
[----:B------:R-:W-:Y:S01]  /*42c0*/  HADD2.F32 R77, -RZ, R147.H0_H0 ;  /* 0x20000093ff4d7230 */ /* 0x000fe20000004100 */
[----:B------:R-:W-:Y:S01]  /*42d0*/  F2FP.F16.F32.PACK_AB R45, R45, R44 ;  /* 0x0000002c2d2d723e */ /* 0x000fe200000000ff */
[----:B------:R-:W-:Y:S01]  /*42e0*/  HADD2.F32 R68, -RZ, R68.H0_H0 ;  /* 0x20000044ff447230 */ /* 0x000fe20000004100 */
[----:B------:R-:W-:Y:S01]  /*42f0*/  F2FP.F16.F32.PACK_AB R47, R70, R47 ;  /* 0x0000002f462f723e */ /* 0x000fe200000000ff */
[----:B------:R-:W-:-:S02]  /*4300*/  HADD2.F32 R71, -RZ, R46.H1_H1 ;  /* 0x3000002eff477230 */ /* 0x000fc40000004100 */
[-C--:B------:R-:W-:Y:S01]  /*4310*/  FMUL.FTZ R81, R69, R77.reuse ;  /* 0x0000004d45517220 */ /* 0x080fe20000410000 */
[----:B------:R-:W-:Y:S02]  /*4320*/  HADD2.F32 R147, -RZ, R147.H1_H1 ;  /* 0x30000093ff937230 */ /* 0x000fe40000004100 */
        /* <DEDUP_REMOVED lines=12> */
.L_x_1532:
[----:B------:R-:W-:Y:S05]  /*43f0*/  BSYNC B3 ;  /* 0x0000000000037941 */ /* 0x000fea0003800000 */
.L_x_1531:
[----:B------:R-:W-:Y:S02]  /*4400*/  ULDC.64 UR4, c[0x0][0x2e8] ;  /* 0x0000ba0000047ab9 */ /* 0x000fe40000000a00 */
[----:B------:R-:W-:-:S04]  /*4410*/  LEA R68, P3, R74, UR4, 0x1 ;  /* 0x000000044a447c11 */ /* 0x000fc8000f8608ff */
[----:B------:R-:W-:-:S05]  /*4420*/  LEA.HI.X R69, R74, UR5, R75, 0x1, P3 ;  /* 0x000000054a457c11 */ /* 0x000fca00098f0c4b */
[----:B--2---:R2:W-:Y:S04]  /*4430*/  STG.E.128 desc[UR40][R68.64], R44 ;  /* 0x0000002c44007986 */ /* 0x0045e8000c101d28 */
.L_x_1530:
[----:B------:R-:W-:Y:S05]  /*4440*/  BSYNC B2 ;  /* 0x0000000000027941 */ /* 0x000fea0003800000 */
.L_x_1529:
[----:B------:R-:W-:Y:S05]  /*4450*/  @P1 BRA `(.L_x_1528) ;  /* 0x0000000000d01947 */ /* 0x000fea0003800000 */
[----:B-12---:R1:W2:Y:S01]  /*4460*/  LDS.128 R44, [R110+0x1d400] ;  /* 0x01d400006e2c7984 */ /* 0x0062a20000000c00 */
[----:B------:R-:W-:Y:S01]  /*4470*/  IADD3 R73, P3, R73, R38, RZ ;  /* 0x0000002649497210 */ /* 0x000fe20007f7e0ff */
[----:B------:R-:W-:Y:S04]  /*4480*/  BSSY B2, `(.L_x_1533) ;  /* 0x000002d000027945 */ /* 0x000fe80003800000 */
[----:B------:R-:W-:Y:S01]  /*4490*/  IMAD.X R72, R72, 0x1, R103, P3 ;  /* 0x0000000148487824 */ /* 0x000fe200018e0667 */
[----:B------:R-:W-:-:S13]  /*44a0*/  ISETP.GE.AND P3, PT, R185, R121, PT ;  /* 0x00000079b900720c */ /* 0x000fda0003f66270 */
[----:B-1----:R-:W-:Y:S05]  /*44b0*/  @P3 BRA `(.L_x_1534) ;  /* 0x0000000000a43947 */ /* 0x002fea0003800000 */
        /* <DEDUP_REMOVED lines=41> */
.L_x_1534:
[----:B------:R-:W-:Y:S05]  /*4750*/  BSYNC B2 ;  /* 0x0000000000027941 */ /* 0x000fea0003800000 */
.L_x_1533:
[----:B------:R-:W-:Y:S02]  /*4760*/  ULDC.64 UR4, c[0x0][0x2e8] ;  /* 0x0000ba0000047ab9 */ /* 0x000fe40000000a00 */
[----:B------:R-:W-:-:S04]  /*4770*/  LEA R64, P3, R73, UR4, 0x1 ;  /* 0x0000000449407c11 */ /* 0x000fc8000f8608ff */
[----:B------:R-:W-:-:S05]  /*4780*/  LEA.HI.X R65, R73, UR5, R72, 0x1, P3 ;  /* 0x0000000549417c11 */ /* 0x000fca00098f0c48 */
[----:B--2---:R3:W-:Y:S04]  /*4790*/  STG.E.128 desc[UR40][R64.64], R44 ;  /* 0x0000002c40007986 */ /* 0x0047e8000c101d28 */
.L_x_1528:
[----:B------:R-:W-:Y:S05]  /*47a0*/  BSYNC B1 ;  /* 0x0000000000017941 */ /* 0x000fea0003800000 */
.L_x_1527:
[----:B------:R-:W-:Y:S01]  /*47b0*/  ISETP.NE.AND P3, PT, R128, RZ, PT ;  /* 0x000000ff8000720c */ /* 0x000fe20003f65270 */
[----:B------:R-:W-:-:S12]  /*47c0*/  BSSY B1, `(.L_x_1535) ;  /* 0x0000070000017945 */ /* 0x000fd80003800000 */
[----:B------:R-:W-:Y:S05]  /*47d0*/  @P3 BRA `(.L_x_1536) ;  /* 0x0000000400b83947 */ /* 0x000fea0003800000 */
[----:B---3--:R-:W-:Y:S01]  /*47e0*/  IADD3 R65, P3, P4, R3, R118, R16 ;  /* 0x0000007603417210 */ /* 0x008fe20007c7e010 */
[----:B------:R-:W-:Y:S03]  /*47f0*/  BSSY B2, `(.L_x_1537) ;  /* 0x0000037000027945 */ /* 0x000fe60003800000 */
[----:B------:R-:W-:Y:S01]  /*4800*/  IADD3.X R64, R28, R120, R17, P3, P4 ;  /* 0x000000781c407210 */ /* 0x000fe20001fe8411 */
[----:B------:R-:W-:Y:S08]  /*4810*/  @P2 BRA `(.L_x_1538) ;  /* 0x0000000000d02947 */ /* 0x000ff00003800000 */
[----:B-12---:R1:W2:Y:S01]  /*4820*/  LDS.128 R44, [R110+0x1a400] ;  /* 0x01a400006e2c7984 */ /* 0x0062a20000000c00 */
[----:B------:R-:W-:Y:S01]  /*4830*/  IADD3 R66, P3, R65, R96, RZ ;  /* 0x0000006041427210 */ /* 0x000fe20007f7e0ff */
[----:B------:R-:W-:Y:S03]  /*4840*/  BSSY B3, `(.L_x_1539) ;  /* 0x000002d000037945 */ /* 0x000fe60003800000 */
[----:B------:R-:W-:Y:S02]  /*4850*/  IADD3.X R67, R64, R35, RZ, P3, !PT ;  /* 0x0000002340437210 */ /* 0x000fe40001ffe4ff */
        /* <DEDUP_REMOVED lines=43> */
.L_x_1540:
[----:B------:R-:W-:Y:S05]  /*4b10*/  BSYNC B3 ;  /* 0x0000000000037941 */ /* 0x000fea0003800000 */
.L_x_1539:
[----:B------:R-:W-:Y:S02]  /*4b20*/  ULDC.64 UR4, c[0x0][0x2e8] ;  /* 0x0000ba0000047ab9 */ /* 0x000fe40000000a00 */
[----:B------:R-:W-:-:S04]  /*4b30*/  LEA R60, P3, R66, UR4, 0x1 ;  /* 0x00000004423c7c11 */ /* 0x000fc8000f8608ff */
[----:B------:R-:W-:-:S05]  /*4b40*/  LEA.HI.X R61, R66, UR5, R67, 0x1, P3 ;  /* 0x00000005423d7c11 */ /* 0x000fca00098f0c43 */
[----:B--2---:R3:W-:Y:S04]  /*4b50*/  STG.E.128 desc[UR40][R60.64], R44 ;  /* 0x0000002c3c007986 */ /* 0x0047e8000c101d28 */
.L_x_1538:
[----:B------:R-:W-:Y:S05]  /*4b60*/  BSYNC B2 ;  /* 0x0000000000027941 */ /* 0x000fea0003800000 */
.L_x_1537:
[----:B------:R-:W-:Y:S05]  /*4b70*/  @P1 BRA `(.L_x_1536) ;  /* 0x0000000000d01947 */ /* 0x000fea0003800000 */
[----:B-123--:R1:W2:Y:S01]  /*4b80*/  LDS.128 R44, [R110+0x1e400] ;  /* 0x01e400006e2c7984 */ /* 0x00e2a20000000c00 */
        /* <DEDUP_REMOVED lines=16> */
[-C--:B------:R-:W-:Y:S01]  /*4c90*/  FMUL.FTZ R66, R46, R59.reuse ;  /* 0x0000003b2e427220 */ /* 0x080fe20000410000 */
[----:B------:R-:W-:Y:S02]  /*4ca0*/  HADD2.F32 R47, -RZ, R47.H0_H0 ;  /* 0x2000002fff2f7230 */ /* 0x000fe40000004100 */
[----:B------:R-:W-:Y:S01]  /*4cb0*/  FMUL.FTZ R59, R45, R59 ;  /* 0x0000003b2d3b7220 */ /* 0x000fe20000410000 */
[----:B------:R-:W-:Y:S02]  /*4cc0*/  HADD2.F32 R60, -RZ, R60.H0_H0 ;  /* 0x2000003cff3c7230 */ /* 0x000fe40000004100 */
[----:B------:R-:W-:Y:S01]  /*4cd0*/  FMUL.FTZ R68, R57, R62 ;  /* 0x0000003e39447220 */ /* 0x000fe20000410000 */
[----:B------:R-:W-:Y:S01]  /*4ce0*/  FFMA.FTZ R66, R45, R58, -R66 ;  /* 0x0000003a2d427223 */ /* 0x000fe20000010842 */
[----:B------:R-:W-:Y:S01]  /*4cf0*/  FMUL.FTZ R62, R47, R62 ;  /* 0x0000003e2f3e7220 */ /* 0x000fe20000410000 */
[----:B------:R-:W-:-:S02]  /*4d00*/  HADD2.F32 R45, -RZ, R44.H1_H1 ;  /* 0x3000002cff2d7230 */ /* 0x000fc40000004100 */
[----:B------:R-:W-:Y:S01]  /*4d10*/  FFMA.FTZ R63, R46, R58, R59 ;  /* 0x0000003a2e3f7223 */ /* 0x000fe2000001003b */
[----:B------:R-:W-:Y:S02]  /*4d20*/  HADD2.F32 R44, -RZ, R44.H0_H0 ;  /* 0x2000002cff2c7230 */ /* 0x000fe40000004100 */
[-C--:B------:R-:W-:Y:S01]  /*4d30*/  FFMA.FTZ R67, R57, R60.reuse, R62 ;  /* 0x0000003c39437223 */ /* 0x080fe2000001003e */
[--C-:B------:R-:W-:Y:S02]  /*4d40*/  HADD2.F32 R57, -RZ, R140.reuse.H0_H0 ;  /* 0x2000008cff397230 */ /* 0x100fe40000004100 */
[----:B------:R-:W-:Y:S01]  /*4d50*/  FFMA.FTZ R68, R47, R60, -R68 ;  /* 0x0000003c2f447223 */ /* 0x000fe20000010844 */
[----:B------:R-:W-:Y:S02]  /*4d60*/  HADD2.F32 R59, -RZ, R140.H1_H1 ;  /* 0x3000008cff3b7230 */ /* 0x000fe40000004100 */
[--C-:B------:R-:W-:Y:S02]  /*4d70*/  HADD2.F32 R46, -RZ, R56.reuse.H1_H1 ;  /* 0x30000038ff2e7230 */ /* 0x100fe40000004100 */
[----:B------:R-:W-:Y:S01]  /*4d80*/  FMUL.FTZ R61, R45, R57 ;  /* 0x000000392d3d7220 */ /* 0x000fe20000410000 */
[----:B------:R-:W-:-:S02]  /*4d90*/  HADD2.F32 R56, -RZ, R56.H0_H0 ;  /* 0x20000038ff387230 */ /* 0x000fc40000004100 */
[----:B------:R-:W-:Y:S01]  /*4da0*/  FMUL.FTZ R58, R44, R57 ;  /* 0x000000392c3a7220 */ /* 0x000fe20000410000 */
[--C-:B------:R-:W-:Y:S02]  /*4db0*/  HADD2.F32 R47, -RZ, R137.reuse.H1_H1 ;  /* 0x30000089ff2f7230 */ /* 0x100fe40000004100 */
[-C--:B------:R-:W-:Y:S01]  /*4dc0*/  FMUL.FTZ R57, R46, R59.reuse ;  /* 0x0000003b2e397220 */ /* 0x080fe20000410000 */
        /* <DEDUP_REMOVED lines=10> */
.L_x_1542:
[----:B------:R-:W-:Y:S05]  /*4e70*/  BSYNC B2 ;  /* 0x0000000000027941 */ /* 0x000fea0003800000 */
.L_x_1541:
[----:B------:R-:W-:Y:S02]  /*4e80*/  ULDC.64 UR4, c[0x0][0x2e8] ;  /* 0x0000ba0000047ab9 */ /* 0x000fe40000000a00 */
[----:B------:R-:W-:-:S04]  /*4e90*/  LEA R56, P3, R65, UR4, 0x1 ;  /* 0x0000000441387c11 */ /* 0x000fc8000f8608ff */
[----:B------:R-:W-:-:S05]  /*4ea0*/  LEA.HI.X R57, R65, UR5, R64, 0x1, P3 ;  /* 0x0000000541397c11 */ /* 0x000fca00098f0c40 */
[----:B--2---:R4:W-:Y:S04]  /*4eb0*/  STG.E.128 desc[UR40][R56.64], R44 ;  /* 0x0000002c38007986 */ /* 0x0049e8000c101d28 */
.L_x_1536:
[----:B------:R-:W-:Y:S05]  /*4ec0*/  BSYNC B1 ;  /* 0x0000000000017941 */ /* 0x000fea0003800000 */
.L_x_1535:
[----:B------:R-:W-:Y:S05]  /*4ed0*/  @P5 BRA `(.L_x_1543) ;  /* 0x0000003400c85947 */ /* 0x000fea0003800000 */
[----:B------:R-:W-:Y:S01]  /*4ee0*/  IADD3 R119, P3, P4, R29, R118, R16 ;  /* 0x000000761d777210 */ /* 0x000fe20007c7e010 */
[----:B------:R-:W-:Y:S03]  /*4ef0*/  BSSY B1, `(.L_x_1544) ;  /* 0x0000037000017945 */ /* 0x000fe60003800000 */
[----:B------:R-:W-:Y:S01]  /*4f00*/  IADD3.X R120, R31, R120, R17, P3, P4 ;  /* 0x000000781f787210 */ /* 0x000fe20001fe8411 */
[----:B------:R-:W-:Y:S08]  /*4f10*/  @P2 BRA `(.L_x_1545) ;  /* 0x0000000000d02947 */ /* 0x000ff00003800000 */
[----:B-1234-:R1:W2:Y:S01]  /*4f20*/  LDS.128 R44, [R110+0x1b400] ;  /* 0x01b400006e2c7984 */ /* 0x01e2a20000000c00 */
[----:B------:R-:W-:Y:S01]  /*4f30*/  ISETP.GE.AND P4, PT, R18, R121, PT ;  /* 0x000000791200720c */ /* 0x000fe20003f86270 */
[----:B------:R-:W-:Y:S01]  /*4f40*/  BSSY B2, `(.L_x_1546) ;  /* 0x000002c000027945 */ /* 0x000fe20003800000 */
[----:B------:R-:W-:-:S11]  /*4f50*/  IADD3 R63, P3, R119, R96, RZ ;  /* 0x00000060773f7210 */ /* 0x000fd60007f7e0ff */
        /* <DEDUP_REMOVED lines=42> */
.L_x_1547:
[----:B------:R-:W-:Y:S05]  /*5200*/  BSYNC B2 ;  /* 0x0000000000027941 */ /* 0x000fea0003800000 */
.L_x_1546:
[----:B------:R-:W-:Y:S01]  /*5210*/  ULDC.64 UR4, c[0x0][0x2e8] ;  /* 0x0000ba0000047ab9 */ /* 0x000fe20000000a00 */
[----:B------:R-:W-:Y:S01]  /*5220*/  IMAD.X R54, R120, 0x1, R35, P3 ;  /* 0x0000000178367824 */ /* 0x000fe200018e0623 */
[----:B------:R-:W-:-:S04]  /*5230*/  LEA R52, P3, R63, UR4, 0x1 ;  /* 0x000000043f347c11 */ /* 0x000fc8000f8608ff */
[----:B------:R-:W-:-:S05]  /*5240*/  LEA.HI.X R53, R63, UR5, R54, 0x1, P3 ;  /* 0x000000053f357c11 */ /* 0x000fca00098f0c36 */
[----:B--2---:R1:W-:Y:S04]  /*5250*/  STG.E.128 desc[UR40][R52.64], R44 ;  /* 0x0000002c34007986 */ /* 0x0043e8000c101d28 */
.L_x_1545:
[----:B------:R-:W-:Y:S05]  /*5260*/  BSYNC B1 ;  /* 0x0000000000017941 */ /* 0x000fea0003800000 */
.L_x_1544:
[----:B------:R-:W-:Y:S05]  /*5270*/  @P1 BRA `(.L_x_1543) ;  /* 0x0000003000e01947 */ /* 0x000fea0003800000 */
        /* <DEDUP_REMOVED lines=46> */
.L_x_1549:
[----:B------:R-:W-:Y:S05]  /*5560*/  BSYNC B1 ;  /* 0x0000000000017941 */ /* 0x000fea0003800000 */
.L_x_1548:
[----:B------:R-:W-:Y:S01]  /*5570*/  ULDC.64 UR4, c[0x0][0x2e8] ;  /* 0x0000ba0000047ab9 */ /* 0x000fe20000000a00 */
[----:B------:R-:W-:Y:S01]  /*5580*/  IMAD.X R120, R120, 0x1, R103, P3 ;  /* 0x0000000178787824 */ /* 0x000fe200018e0667 */
[----:B------:R-:W-:-:S04]  /*5590*/  LEA R48, P3, R119, UR4, 0x1 ;  /* 0x0000000477307c11 */ /* 0x000fc8000f8608ff */
[----:B------:R-:W-:-:S05]  /*55a0*/  LEA.HI.X R49, R119, UR5, R120, 0x1, P3 ;  /* 0x0000000577317c11 */ /* 0x000fca00098f0c78 */
[----:B--2---:R1:W-:Y:S01]  /*55b0*/  STG.E.128 desc[UR40][R48.64], R44 ;  /* 0x0000002c30007986 */ /* 0x0043e2000c101d28 */
[----:B------:R-:W-:Y:S05]  /*55c0*/  BRA `(.L_x_1543) ;  /* 0x00000030000c7947 */ /* 0x000fea0003800000 */
.L_x_1507:
[----:B------:R-:W-:Y:S02]  /*55d0*/  ISETP.GE.AND P3, PT, R213, R113, PT ;  /* 0x00000071d500720c */ /* 0x000fe40003f66270 */
[----:B------:R-:W-:Y:S02]  /*55e0*/  CS2R R50, SRZ ;  /* 0x0000000000327805 */ /* 0x000fe4000001ff00 */
[----:B------:R-:W-:-:S13]  /*55f0*/  ISETP.GE.OR P3, PT, R16, R121, P3 ;  /* 0x000000791000720c */ /* 0x000fda0001f66670 */
[----:B------:R-:W-:Y:S01]  /*5600*/  @!P3 IADD3 R46, P0, P4, R90, R78, R13 ;  /* 0x0000004e5a2eb210 */ /* 0x000fe20007c1e00d */
[----:B------:R-:W0:Y:S03]  /*5610*/  @!P3 LDC.64 R60, c[0x0][0x3e8] ;  /* 0x0000fa00ff3cbb82 */ /* 0x000e260000000a00 */
[----:B------:R-:W-:Y:S02]  /*5620*/  @!P3 IADD3.X R47, R33, R117, R20, P0, P4 ;  /* 0x00000075212fb210 */ /* 0x000fe400007e8414 */
[----:B------:R-:W-:-:S03]  /*5630*/  @!P3 IADD3 R44, P0, P4, R84, R76, R7 ;  /* 0x0000004c542cb210 */ /* 0x000fc60007c1e007 */
[----:B------:R-:W1:Y:S01]  /*5640*/  @!P3 LDC.64 R62, c[0x0][0x400] ;  /* 0x00010000ff3ebb82 */ /* 0x000e620000000a00 */
[----:B------:R-:W-:Y:S02]  /*5650*/  @!P3 IADD3.X R45, R100, R106, R10, P0, P4 ;  /* 0x0000006a642db210 */ /* 0x000fe400007e840a */
[----:B------:R-:W-:-:S04]  /*5660*/  ISETP.GE.AND P0, PT, R212, R113, PT ;  /* 0x00000071d400720c */ /* 0x000fc80003f06270 */
[----:B------:R-:W-:-:S13]  /*5670*/  ISETP.GE.OR P0, PT, R16, R121, P0 ;  /* 0x000000791000720c */ /* 0x000fda0000706670 */
[----:B------:R-:W-:Y:S01]  /*5680*/  @!P0 IADD3 R66, P4, P5, R90, R12, R78 ;  /* 0x0000000c5a428210 */ /* 0x000fe20007d9e04e */
[----:B------:R-:W2:Y:S03]  /*5690*/  @!P0 LDC.64 R68, c[0x0][0x3e8] ;  /* 0x0000fa00ff448b82 */ /* 0x000ea60000000a00 */
[----:B------:R-:W-:Y:S02]  /*56a0*/  @!P0 IADD3.X R67, R33, R15, R117, P4, P5 ;  /* 0x0000000f21438210 */ /* 0x000fe400027ea475 */
[----:B------:R-:W-:-:S03]  /*56b0*/  @!P0 IADD3 R64, P4, P5, R84, R6, R76 ;  /* 0x0000000654408210 */ /* 0x000fc60007d9e04c */
[----:B------:R-:W3:Y:S01]  /*56c0*/  @!P0 LDC.64 R70, c[0x0][0x400] ;  /* 0x00010000ff468b82 */ /* 0x000ee20000000a00 */
[----:B------:R-:W-:Y:S02]  /*56d0*/  @!P0 IADD3.X R65, R100, R9, R106, P4, P5 ;  /* 0x0000000964418210 */ /* 0x000fe400027ea46a */
[----:B------:R-:W-:-:S04]  /*56e0*/  ISETP.GE.AND P4, PT, R23, R113, PT ;  /* 0x000000711700720c */ /* 0x000fc80003f86270 */
[----:B------:R-:W-:-:S13]  /*56f0*/  ISETP.GE.OR P4, PT, R16, R121, P4 ;  /* 0x000000791000720c */ /* 0x000fda0002786670 */
[----:B------:R-:W4:Y:S01]  /*5700*/  @!P4 LDC.64 R52, c[0x0][0x3e8] ;  /* 0x0000fa00ff34cb82 */ /* 0x000f220000000a00 */
[----:B------:R-:W-:-:S05]  /*5710*/  @!P4 IADD3 R48, P5, R90, R78, RZ ;  /* 0x0000004e5a30c210 */ /* 0x000fca0007fbe0ff */
[----:B------:R-:W-:Y:S02]  /*5720*/  @!P4 IMAD.X R49, R117, 0x1, R33, P5 ;  /* 0x000000017531c824 */ /* 0x000fe400028e0621 */
[----:B------:R-:W0:Y:S01]  /*5730*/  @!P4 LDC.64 R54, c[0x0][0x400] ;  /* 0x00010000ff36cb82 */ /* 0x000e220000000a00 */
[----:B----4-:R-:W-:-:S04]  /*5740*/  @!P4 LEA R52, P5, R48, R52, 0x1 ;  /* 0x000000343034c211 */ /* 0x010fc800078a08ff */
[----:B------:R-:W-:Y:S02]  /*5750*/  @!P4 LEA.HI.X R53, R48, R53, R49, 0x1, P5 ;  /* 0x000000353035c211 */ /* 0x000fe400028f0c31 */
[----:B------:R-:W-:-:S05]  /*5760*/  @!P4 IADD3 R48, P5, R84, R76, RZ ;  /* 0x0000004c5430c210 */ /* 0x000fca0007fbe0ff */
[----:B------:R-:W-:Y:S01]  /*5770*/  @!P4 IMAD.X R49, R106, 0x1, R100, P5 ;  /* 0x000000016a31c824 */ /* 0x000fe200028e0664 */
[----:B0-----:R-:W-:-:S04]  /*5780*/  @!P4 LEA R54, P5, R48, R54, 0x1 ;  /* 0x000000363036c211 */ /* 0x001fc800078a08ff */
[----:B------:R-:W-:Y:S02]  /*5790*/  @!P4 LEA.HI.X R55, R48, R55, R49, 0x1, P5 ;  /* 0x000000373037c211 */ /* 0x000fe400028f0c31 */
[----:B------:R-:W-:Y:S02]  /*57a0*/  CS2R R48, SRZ ;  /* 0x0000000000307805 */ /* 0x000fe4000001ff00 */
[----:B------:R-:W-:-:S04]  /*57b0*/  @!P3 LEA R60, P5, R46, R60, 0x1 ;  /* 0x0000003c2e3cb211 */ /* 0x000fc800078a08ff */
[----:B------:R-:W-:Y:S02]  /*57c0*/  @!P3 LEA.HI.X R61, R46, R61, R47, 0x1, P5 ;  /* 0x0000003d2e3db211 */ /* 0x000fe400028f0c2f */
[----:B------:R-:W-:Y:S02]  /*57d0*/  CS2R R46, SRZ ;  /* 0x00000000002e7805 */ /* 0x000fe4000001ff00 */
[C---:B-1----:R-:W-:Y:S01]  /*57e0*/  @!P3 LEA R62, P5, R44.reuse, R62, 0x1 ;  /* 0x0000003e2c3eb211 */ /* 0x042fe200078a08ff */
[----:B------:R0:W5:Y:S03]  /*57f0*/  @!P4 LDG.E.128 R48, desc[UR40][R54.64] ;  /* 0x000000283630c981 */ /* 0x000166000c1e1d00 */
[----:B------:R-:W-:Y:S02]  /*5800*/  @!P3 LEA.HI.X R63, R44, R63, R45, 0x1, P5 ;  /* 0x0000003f2c3fb211 */ /* 0x000fe400028f0c2d */
[----:B------:R-:W-:-:S02]  /*5810*/  CS2R R44, SRZ ;  /* 0x00000000002c7805 */ /* 0x000fc4000001ff00 */
[----:B------:R-:W-:Y:S02]  /*5820*/  CS2R R58, SRZ ;  /* 0x00000000003a7805 */ /* 0x000fe4000001ff00 */
[----:B------:R-:W-:Y:S02]  /*5830*/  CS2R R56, SRZ ;  /* 0x0000000000387805 */ /* 0x000fe4000001ff00 */
[----:B------:R1:W5:Y:S01]  /*5840*/  @!P4 LDG.E.128 R44, desc[UR40][R52.64] ;  /* 0x00000028342cc981 */ /* 0x000362000c1e1d00 */
[----:B0-----:R-:W-:-:S03]  /*5850*/  CS2R R54, SRZ ;  /* 0x0000000000367805 */ /* 0x001fc6000001ff00 */
[----:B------:R0:W5:Y:S01]  /*5860*/  @!P3 LDG.E.128 R56, desc[UR40][R62.64] ;  /* 0x000000283e38b981 */ /* 0x000162000c1e1d00 */
[----:B-1----:R-:W-:-:S06]  /*5870*/  CS2R R52, SRZ ;  /* 0x0000000000347805 */ /* 0x002fcc000001ff00 */
[----:B------:R1:W5:Y:S01]  /*5880*/  @!P3 LDG.E.128 R52, desc[UR40][R60.64] ;  /* 0x000000283c34b981 */ /* 0x000362000c1e1d00 */
[----:B--2---:R-:W-:-:S04]  /*5890*/  @!P0 LEA R68, P3, R66, R68, 0x1 ;  /* 0x0000004442448211 */ /* 0x004fc800078608ff */
[----:B------:R-:W-:Y:S02]  /*58a0*/  @!P0 LEA.HI.X R69, R66, R69, R67, 0x1, P3 ;  /* 0x0000004542458211 */ /* 0x000fe400018f0c43 */
[C---:B---3--:R-:W-:Y:S02]  /*58b0*/  @!P0 LEA R70, P3, R64.reuse, R70, 0x1 ;  /* 0x0000004640468211 */ /* 0x048fe400078608ff */
[----:B0-----:R-:W-:Y:S02]  /*58c0*/  CS2R R62, SRZ ;  /* 0x00000000003e7805 */ /* 0x001fe4000001ff00 */
[----:B------:R-:W-:Y:S02]  /*58d0*/  CS2R R66, SRZ ;  /* 0x0000000000427805 */ /* 0x000fe4000001ff00 */
[----:B-1----:R-:W-:Y:S02]  /*58e0*/  CS2R R60, SRZ ;  /* 0x00000000003c7805 */ /* 0x002fe4000001ff00 */
[----:B------:R-:W-:-:S02]  /*58f0*/  @!P0 LEA.HI.X R71, R64, R71, R65, 0x1, P3 ;  /* 0x0000004740478211 */ /* 0x000fc400018f0c41 */
[----:B------:R-:W-:Y:S02]  /*5900*/  CS2R R64, SRZ ;  /* 0x0000000000407805 */ /* 0x000fe4000001ff00 */
[----:B------:R0:W5:Y:S04]  /*5910*/  @!P0 LDG.E.128 R60, desc[UR40][R68.64] ;  /* 0x00000028443c8981 */ /* 0x000168000c1e1d00 */
[----:B------:R1:W5:Y:S01]  /*5920*/  @!P0 LDG.E.128 R64, desc[UR40][R70.64] ;  /* 0x0000002846408981 */ /* 0x000362000c1e1d00 */
[----:B------:R-:W-:-:S04]  /*5930*/  ISETP.GE.AND P0, PT, R211, R113, PT ;  /* 0x00000071d300720c */ /* 0x000fc80003f06270 */
[CC--:B------:R-:W-:Y:S01]  /*5940*/  ISETP.GE.OR P0, PT, R16.reuse, R121.reuse, P0 ;  /* 0x000000791000720c */ /* 0x0c0fe20000706670 */
[----:B------:R-:W-:Y:S01]  /*5950*/  BSSY B1, `(.L_x_1550) ;  /* 0x000001c000017945 */ /* 0x000fe20003800000 */
[----:B------:R-:W-:Y:S02]  /*5960*/  ISETP.GE.AND P3, PT, R16, R121, PT ;  /* 0x000000791000720c */ /* 0x000fe40003f66270 */
[----:B0-----:R-:W-:Y:S02]  /*5970*/  CS2R R68, SRZ ;  /* 0x0000000000447805 */ /* 0x001fe4000001ff00 */
[----:B------:R-:W-:Y:S02]  /*5980*/  CS2R R74, SRZ ;  /* 0x00000000004a7805 */ /* 0x000fe4000001ff00 */
[----:B-1----:R-:W-:Y:S02]  /*5990*/  CS2R R70, SRZ ;  /* 0x0000000000467805 */ /* 0x002fe4000001ff00 */
[----:B------:R-:W-:-:S03]  /*59a0*/  CS2R R72, SRZ ;  /* 0x0000000000487805 */ /* 0x000fc6000001ff00 */
[----:B------:R-:W-:Y:S05]  /*59b0*/  @P0 BRA `(.L_x_1551) ;  /* 0x0000000000540947 */ /* 0x000fea0003800000 */
[----:B------:R-:W0:Y:S01]  /*59c0*/  LDC.64 R68, c[0x0][0x3f8] ;  /* 0x0000fe00ff447b82 */ /* 0x000e220000000a00 */
[----:B------:R-:W-:Y:S01]  /*59d0*/  MOV R72, R78 ;  /* 0x0000004e00487202 */ /* 0x000fe20000000f00 */
[----:B------:R-:W-:Y:S01]  /*59e0*/  IMAD.MOV.U32 R73, RZ, RZ, R117 ;  /* 0x000000ffff497224 */ /* 0x000fe200078e0075 */
[----:B------:R-:W-:Y:S01]  /*59f0*/  ULDC.64 UR4, c[0x0][0x3e8] ;  /* 0x0000fa0000047ab9 */ /* 0x000fe20000000a00 */
[----:B------:R-:W-:Y:S01]  /*5a00*/  IMAD.MOV.U32 R77, RZ, RZ, R106 ;  /* 0x000000ffff4d7224 */ /* 0x000fe200078e006a */
[----:B------:R-:W-:-:S03]  /*5a10*/  ULDC.64 UR6, c[0x0][0x400] ;  /* 0x0001000000067ab9 */ /* 0x000fc60000000a00 */
[----:B------:R-:W1:Y:S01]  /*5a20*/  LDC.64 R70, c[0x0][0x408] ;  /* 0x00010200ff467b82 */ /* 0x000e620000000a00 */
[----:B0-----:R-:W-:-:S04]  /*5a30*/  IMAD.WIDE.U32 R72, R68, 0x60, R72 ;  /* 0x0000006044487825 */ /* 0x001fc800078e0048 */
[----:B------:R-:W-:Y:S01]  /*5a40*/  IMAD R68, R69, 0x60, RZ ;  /* 0x0000006045447824 */ /* 0x000fe200078e02ff */
[----:B------:R-:W-:Y:S01]  /*5a50*/  IADD3 R69, P0, R90, R72, RZ ;  /* 0x000000485a457210 */ /* 0x000fe20007f1e0ff */
[----:B-1----:R-:W-:-:S03]  /*5a60*/  IMAD.WIDE.U32 R76, R70, 0x60, R76 ;  /* 0x00000060464c7825 */ /* 0x002fc600078e004c */
[----:B------:R-:W-:Y:S01]  /*5a70*/  IADD3.X R72, R33, R73, R68, P0, !PT ;  /* 0x0000004921487210 */ /* 0x000fe200007fe444 */
[----:B------:R-:W-:Y:S01]  /*5a80*/  IMAD R71, R71, 0x60, RZ ;  /* 0x0000006047477824 */ /* 0x000fe200078e02ff */
[----:B------:R-:W-:-:S04]  /*5a90*/  IADD3 R70, P0, R84, R76, RZ ;  /* 0x0000004c54467210 */ /* 0x000fc80007f1e0ff */
[----:B------:R-:W-:Y:S02]  /*5aa0*/  IADD3.X R77, R100, R77, R71, P0, !PT ;  /* 0x0000004d644d7210 */ /* 0x000fe400007fe447 */
[----:B------:R-:W-:-:S04]  /*5ab0*/  LEA R68, P0, R69, UR4, 0x1 ;  /* 0x0000000445447c11 */ /* 0x000fc8000f8008ff */
[----:B------:R-:W-:Y:S02]  /*5ac0*/  LEA.HI.X R69, R69, UR5, R72, 0x1, P0 ;  /* 0x0000000545457c11 */ /* 0x000fe400080f0c48 */
[----:B------:R-:W-:-:S04]  /*5ad0*/  LEA R72, P0, R70, UR6, 0x1 ;  /* 0x0000000646487c11 */ /* 0x000fc8000f8008ff */
[----:B------:R-:W-:Y:S02]  /*5ae0*/  LEA.HI.X R73, R70, UR7, R77, 0x1, P0 ;  /* 0x0000000746497c11 */ /* 0x000fe400080f0c4d */
[----:B------:R-:W5:Y:S04]  /*5af0*/  LDG.E.128 R68, desc[UR40][R68.64] ;  /* 0x0000002844447981 */ /* 0x000f68000c1e1d00 */
[----:B------:R-:W5:Y:S03]  /*5b00*/  LDG.E.128 R72, desc[UR40][R72.64] ;  /* 0x0000002848487981 */ /* 0x000f66000c1e1d00 */
.L_x_1551:
[----:B------:R-:W-:Y:S05]  /*5b10*/  BSYNC B1 ;  /* 0x0000000000017941 */ /* 0x000fea0003800000 */
.L_x_1550:
[----:B-----5:R-:W-:Y:S01]  /*5b20*/  IMAD.MOV.U32 R76, RZ, RZ, R70 ;  /* 0x000000ffff4c7224 */ /* 0x020fe200078e0046 */
[----:B------:R-:W-:Y:S01]  /*5b30*/  ISETP.NE.AND P0, PT, R191, 0x3, PT ;  /* 0x00000003bf00780c */ /* 0x000fe20003f05270 */
[----:B------:R-:W-:Y:S02]  /*5b40*/  IMAD.MOV.U32 R77, RZ, RZ, R71 ;  /* 0x000000ffff4d7224 */ /* 0x000fe400078e0047 */
        /* <DEDUP_REMOVED lines=49> */
[----:B------:R-:W-:Y:S02]  /*5e60*/  IMAD.MOV.U32 R77, RZ, RZ, R67 ;  /* 0x000000ffff4d7224 */ /* 0x000fe400078e0043 */
[----:B------:R-:W-:Y:S02]  /*5e70*/  IMAD.MOV.U32 R78, RZ, RZ, R64 ;  /* 0x000000ffff4e7224 */ /* 0x000fe400078e0040 */
[----:B------:R-:W-:Y:S01]  /*5e80*/  IMAD.MOV.U32 R79, RZ, RZ, R65 ;  /* 0x000000ffff4f7224 */ /* 0x000fe200078e0041 */
[----:B------:R-:W-:-:S04]  /*5e90*/  PRMT R136, R76, 0x5410, R77 ;  /* 0x000054104c887816 */ /* 0x000fc8000000004d */
[----:B------:R-:W-:Y:S01]  /*5ea0*/  PRMT R137, R78, 0x5410, R79 ;  /* 0x000054104e897816 */ /* 0x000fe2000000004f */
[----:B------:R-:W-:Y:S06]  /*5eb0*/  @!P0 BRA `(.L_x_1552) ;  /* 0x0000000000048947 */ /* 0x000fec0003800000 */
[----:B------:R-:W-:Y:S01]  /*5ec0*/  BPT.TRAP 0x1 ;  /* 0x000000040000795c */ /* 0x000fe20000300000 */
.L_x_1552:
[----:B------:R-:W-:Y:S01]  /*5ed0*/  IMAD R106, R184, 0x8, R2 ;  /* 0x00000008b86a7824 */ /* 0x000fe200078e0202 */
[----:B------:R-:W-:Y:S01]  /*5ee0*/  SHF.L.U32 R117, R192, 0x1f, RZ ;  /* 0x0000001fc0757819 */ /* 0x000fe200000006ff */
[----:B------:R-:W0:Y:S01]  /*5ef0*/  LDC R128, c[0x0][0x2f4] ;  /* 0x0000bd00ff807b82 */ /* 0x000e220000000800 */
[----:B------:R-:W-:Y:S01]  /*5f00*/  IMAD.MOV.U32 R119, RZ, RZ, R120 ;  /* 0x000000ffff777224 */ /* 0x000fe200078e0078 */
[----:B------:R-:W-:Y:S01]  /*5f10*/  BSSY B1, `(.L_x_1553) ;  /* 0x0000005000017945 */ /* 0x000fe20003800000 */
[----:B------:R-:W1:Y:S05]  /*5f20*/  SYNCS.PHASECHK.TRANS64.TRYWAIT P4, [R106+URZ+0x28890], R117 ;  /* 0x028890756a0075a7 */ /* 0x000e6a000808017f */
[----:B------:R-:W2:Y:S01]  /*5f30*/  LDC.64 R120, c[0x0][0x300] ;  /* 0x0000c000ff787b82 */ /* 0x000ea20000000a00 */
[----:B0-----:R-:W-:Y:S01]  /*5f40*/  IMAD.IADD R129, R128, 0x1, -R111 ;  /* 0x0000000180817824 */ /* 0x001fe200078e0a6f */
[----:B-1----:R-:W-:Y:S06]  /*5f50*/  @!P4 BRA `(.L_x_1554) ;  /* 0x000002280098c947 */ /* 0x002fec0003800000 */
.L_x_1938:
[----:B------:R-:W-:Y:S05]  /*5f60*/  BSYNC B1 ;  /* 0x0000000000017941 */ /* 0x000fea0003800000 */
.L_x_1553:
[----:B------:R-:W-:Y:S01]  /*5f70*/  ISETP.GE.OR P4, PT, R23, R113, P2 ;  /* 0x000000711700720c */ /* 0x000fe20001786670 */
[----:B------:R-:W-:-:S12]  /*5f80*/  BSSY B1, `(.L_x_1555) ;  /* 0x0000084000017945 */ /* 0x000fd80003800000 */
[----:B------:R-:W-:Y:S05]  /*5f90*/  @P4 BRA `(.L_x_1556) ;  /* 0x0000000800084947 */ /* 0x000fea0003800000 */
[----:B------:R-:W3:Y:S01]  /*5fa0*/  LDL R76, [R1+0x10] ;  /* 0x00001000014c7983 */ /* 0x000ee20000100800 */
[----:B------:R-:W-:Y:S01]  /*5fb0*/  IMAD.SHL.U32 R78, R23, 0x40, RZ ;  /* 0x00000040174e7824 */ /* 0x000fe200078e00ff */
[----:B------:R-:W-:Y:S01]  /*5fc0*/  BSSY B2, `(.L_x_1557) ;  /* 0x000006e000027945 */ /* 0x000fe20003800000 */
        /* <DEDUP_REMOVED lines=9> */
[----:B------:R-:W-:Y:S02]  /*6060*/  SHF.L.U32 R77, R77, 0xa, RZ ;  /* 0x0000000a4d4d7819 */ /* 0x000fe400000006ff */
[----:B------:R-:W-:Y:S02]  /*6070*/  LOP3.LUT R76, R76, 0x1c0, R78, 0xf8, !PT ;  /* 0x000001c04c4c7812 */ /* 0x000fe400078ef84e */
[----:B------:R-:W-:Y:S02]  /*6080*/  LOP3.LUT R77, R77, 0x7fffe000, RZ, 0xc0, !PT ;  /* 0x7fffe0004d4d7812 */ /* 0x000fe400078ec0ff */
[----:B------:R-:W-:-:S04]  /*6090*/  LOP3.LUT R76, R76, R203, RZ, 0x3c, !PT ;  /* 0x000000cb4c4c7212 */ /* 0x000fc800078e3cff */
[----:B------:R-:W-:Y:S01]  /*60a0*/  IADD3 R79, R76, R77, R204 ;  /* 0x0000004d4c4f7210 */ /* 0x000fe20007ffe0cc */
[----:B------:R-:W-:-:S04]  /*60b0*/  IMAD R77, R184, 0x4000, R109 ;  /* 0x00004000b84d7824 */ /* 0x000fc800078e026d */
[----:B------:R-:W-:Y:S02]  /*60c0*/  IMAD R79, R184, 0x4000, R79 ;  /* 0x00004000b84f7824 */ /* 0x000fe400078e024f */
[--C-:B------:R-:W-:Y:S02]  /*60d0*/  IMAD R77, R77, 0x2, R2.reuse ;  /* 0x000000024d4d7824 */ /* 0x100fe400078e0202 */
[----:B------:R-:W-:-:S04]  /*60e0*/  IMAD R80, R79, 0x2, R2 ;  /* 0x000000024f507824 */ /* 0x000fc800078e0202 */
[----:B------:R-:W1:Y:S04]  /*60f0*/  LDS.128 R76, [R77+0x18400] ;  /* 0x018400004d4c7984 */ /* 0x000e680000000c00 */
[----:B------:R-:W3:Y:S01]  /*6100*/  LDS.128 R80, [R80+0x18400] ;  /* 0x0184000050507984 */ /* 0x000ee20000000c00 */
[----:B------:R-:W-:Y:S05]  /*6110*/  @P3 BRA `(.L_x_1558) ;  /* 0x0000000400603947 */ /* 0x000fea0003800000 */
[----:B---3--:R-:W-:Y:S01]  /*6120*/  IMAD.MOV.U32 R141, RZ, RZ, R81 ;  /* 0x000000ffff8d7224 */ /* 0x008fe200078e0051 */
[----:B------:R-:W-:Y:S01]  /*6130*/  SHF.R.U32.HI R144, RZ, 0x10, R49 ;  /* 0x00000010ff907819 */ /* 0x000fe20000011631 */
[----:B-1----:R-:W-:Y:S01]  /*6140*/  IMAD.MOV.U32 R81, RZ, RZ, R77 ;  /* 0x000000ffff517224 */ /* 0x002fe200078e004d */
[----:B------:R-:W-:Y:S01]  /*6150*/  SHF.R.U64 R48, R48, 0x10, R49 ;  /* 0x0000001030307819 */ /* 0x000fe20000001231 */
[----:B------:R-:W-:Y:S01]  /*6160*/  HADD2.F32 R143, -RZ, R143.H0_H0 ;  /* 0x2000008fff8f7230 */ /* 0x000fe20000004100 */
[----:B------:R-:W-:Y:S01]  /*6170*/  SHF.R.U64 R44, R44, 0x10, R45 ;  /* 0x000000102c2c7819 */ /* 0x000fe2000000122d */
[----:B------:R-:W-:Y:S01]  /*6180*/  HADD2.F32 R138, -RZ, R141.H0_H0 ;  /* 0x2000008dff8a7230 */ /* 0x000fe20000004100 */
[----:B------:R-:W-:Y:S01]  /*6190*/  SHF.R.U64 R50, R50, 0x10, R51 ;  /* 0x0000001032327819 */ /* 0x000fe20000001233 */
[----:B------:R-:W-:Y:S01]  /*61a0*/  HADD2.F32 R140, -RZ, R81.H0_H0 ;  /* 0x20000051ff8c7230 */ /* 0x000fe20000004100 */
[----:B------:R-:W-:Y:S01]  /*61b0*/  SHF.R.U64 R46, R46, 0x10, R47 ;  /* 0x000000102e2e7819 */ /* 0x000fe2000000122f */
[----:B------:R-:W-:-:S02]  /*61c0*/  HADD2.F32 R77, -RZ, R142.H0_H0 ;  /* 0x2000008eff4d7230 */ /* 0x000fc40000004100 */
[-C--:B------:R-:W-:Y:S01]  /*61d0*/  FMUL.FTZ R149, R138, R143.reuse ;  /* 0x0000008f8a957220 */ /* 0x080fe20000410000 */
[----:B------:R-:W-:Y:S02]  /*61e0*/  HADD2.F32 R144, -RZ, R144.H0_H0 ;  /* 0x20000090ff907230 */ /* 0x000fe40000004100 */
[C---:B------:R-:W-:Y:S01]  /*61f0*/  FMUL.FTZ R143, R140.reuse, R143 ;  /* 0x0000008f8c8f7220 */ /* 0x040fe20000410000 */
[----:B------:R-:W-:Y:S01]  /*6200*/  SHF.R.U32.HI R142, RZ, 0x10, R45 ;  /* 0x00000010ff8e7819 */ /* 0x000fe2000001162d */
[-C--:B------:R-:W-:Y:S01]  /*6210*/  FFMA.FTZ R140, R140, R77.reuse, -R149 ;  /* 0x0000004d8c8c7223 */ /* 0x080fe20000010895 */
[----:B------:R-:W-:Y:S02]  /*6220*/  HADD2.F32 R81, -RZ, R81.H1_H1 ;  /* 0x30000051ff517230 */ /* 0x000fe40000004100 */
[----:B------:R-:W-:Y:S01]  /*6230*/  FFMA.FTZ R138, R138, R77, R143 ;  /* 0x0000004d8a8a7223 */ /* 0x000fe2000001008f */
[----:B------:R-:W-:Y:S02]  /*6240*/  HADD2.F32 R77, -RZ, R141.H1_H1 ;  /* 0x3000008dff4d7230 */ /* 0x000fe40000004100 */
[----:B------:R-:W-:-:S02]  /*6250*/  HADD2.F32 R142, -RZ, R142.H0_H0 ;  /* 0x2000008eff8e7230 */ /* 0x000fc40000004100 */
[----:B------:R-:W-:Y:S02]  /*6260*/  IMAD.MOV.U32 R141, RZ, RZ, R83 ;  /* 0x000000ffff8d7224 */ /* 0x000fe400078e0053 */
[-C--:B------:R-:W-:Y:S01]  /*6270*/  FMUL.FTZ R146, R77, R144.reuse ;  /* 0x000000904d927220 */ /* 0x080fe20000410000 */
[C---:B------:R-:W-:Y:S01]  /*6280*/  FMUL.FTZ R144, R81.reuse, R144 ;  /* 0x0000009051907220 */ /* 0x040fe20000410000 */
[----:B------:R-:W-:Y:S02]  /*6290*/  HADD2.F32 R150, -RZ, R150.H0_H0 ;  /* 0x20000096ff967230 */ /* 0x000fe40000004100 */
[-C--:B------:R-:W-:Y:S01]  /*62a0*/  FFMA.FTZ R81, R81, R142.reuse, -R146 ;  /* 0x0000008e51517223 */ /* 0x080fe20000010892 */
[----:B------:R-:W-:Y:S01]  /*62b0*/  FFMA.FTZ R77, R77, R142, R144 ;  /* 0x0000008e4d4d7223 */ /* 0x000fe20000010090 */
[----:B------:R-:W-:Y:S02]  /*62c0*/  IMAD.MOV.U32 R142, RZ, RZ, R79 ;  /* 0x000000ffff8e7224 */ /* 0x000fe400078e004f */
[----:B------:R-:W-:Y:S01]  /*62d0*/  HADD2.F32 R146, -RZ, R148.H1_H1 ;  /* 0x30000094ff927230 */ /* 0x000fe20000004100 */
[----:B------:R-:W-:Y:S01]  /*62e0*/  F2FP.F16.F32.PACK_AB R81, R81, R140 ;  /* 0x0000008c5151723e */ /* 0x000fe200000000ff */
[----:B------:R-:W-:Y:S01]  /*62f0*/  HADD2.F32 R79, -RZ, R141.H0_H0 ;  /* 0x2000008dff4f7230 */ /* 0x000fe20000004100 */
[----:B------:R-:W-:Y:S01]  /*6300*/  F2FP.F16.F32.PACK_AB R138, R77, R138 ;  /* 0x0000008a4d8a723e */ /* 0x000fe200000000ff */
[----:B------:R-:W-:-:S02]  /*6310*/  HADD2.F32 R83, -RZ, R142.H0_H0 ;  /* 0x2000008eff537230 */ /* 0x000fc40000004100 */
[----:B------:R-:W-:Y:S02]  /*6320*/  HADD2.F32 R144, -RZ, R148.H0_H0 ;  /* 0x20000094ff907230 */ /* 0x000fe40000004100 */
[-C--:B------:R-:W-:Y:S01]  /*6330*/  FMUL.FTZ R148, R79, R146.reuse ;  /* 0x000000924f947220 */ /* 0x080fe20000410000 */
[----:B------:R-:W-:Y:S02]  /*6340*/  HADD2.F32 R141, -RZ, R141.H1_H1 ;  /* 0x3000008dff8d7230 */ /* 0x000fe40000004100 */
[C---:B------:R-:W-:Y:S01]  /*6350*/  FMUL.FTZ R146, R83.reuse, R146 ;  /* 0x0000009253927220 */ /* 0x040fe20000410000 */
[----:B------:R-:W-:Y:S02]  /*6360*/  HADD2.F32 R143, -RZ, R142.H1_H1 ;  /* 0x3000008eff8f7230 */ /* 0x000fe40000004100 */
[-C--:B------:R-:W-:Y:S01]  /*6370*/  FFMA.FTZ R83, R83, R144.reuse, -R148 ;  /* 0x0000009053537223 */ /* 0x080fe20000010894 */
[----:B------:R-:W-:Y:S02]  /*6380*/  HADD2.F32 R49, -RZ, R80.H0_H0 ;  /* 0x20000050ff317230 */ /* 0x000fe40000004100 */
[----:B------:R-:W-:Y:S01]  /*6390*/  FFMA.FTZ R79, R79, R144, R146 ;  /* 0x000000904f4f7223 */ /* 0x000fe20000010092 */
[----:B------:R-:W-:Y:S01]  /*63a0*/  SHF.R.U32.HI R144, RZ, 0x10, R51 ;  /* 0x00000010ff907819 */ /* 0x000fe20000011633 */
[----:B------:R-:W-:Y:S01]  /*63b0*/  HADD2.F32 R48, -RZ, R48.H0_H0 ;  /* 0x20000030ff307230 */ /* 0x000fe20000004100 */
[----:B------:R-:W-:Y:S01]  /*63c0*/  SHF.R.U32.HI R146, RZ, 0x10, R47 ;  /* 0x00000010ff927819 */ /* 0x000fe2000001162f */
[----:B------:R-:W-:Y:S01]  /*63d0*/  FMUL.FTZ R148, R49, R150 ;  /* 0x0000009631947220 */ /* 0x000fe20000410000 */
[----:B------:R-:W-:-:S02]  /*63e0*/  HADD2.F32 R45, -RZ, R80.H1_H1 ;  /* 0x30000050ff2d7230 */ /* 0x000fc40000004100 */
[----:B------:R-:W-:Y:S02]  /*63f0*/  HADD2.F32 R144, -RZ, R144.H0_H0 ;  /* 0x20000090ff907230 */ /* 0x000fe40000004100 */
[----:B------:R-:W-:Y:S02]  /*6400*/  HADD2.F32 R142, -RZ, R146.H0_H0 ;  /* 0x20000092ff8e7230 */ /* 0x000fe40000004100 */
[----:B------:R-:W-:Y:S02]  /*6410*/  HADD2.F32 R44, -RZ, R44.H0_H0 ;  /* 0x2000002cff2c7230 */ /* 0x000fe40000004100 */
[-C--:B------:R-:W-:Y:S01]  /*6420*/  FMUL.FTZ R146, R141, R144.reuse ;  /* 0x000000908d927220 */ /* 0x080fe20000410000 */
[C---:B------:R-:W-:Y:S01]  /*6430*/  FMUL.FTZ R144, R143.reuse, R144 ;  /* 0x000000908f907220 */ /* 0x040fe20000410000 */
[----:B------:R-:W-:Y:S02]  /*6440*/  HADD2.F32 R51, -RZ, R145.H1_H1 ;  /* 0x30000091ff337230 */ /* 0x000fe40000004100 */
[-C--:B------:R-:W-:Y:S01]  /*6450*/  FFMA.FTZ R146, R143, R142.reuse, -R146 ;  /* 0x0000008e8f927223 */ /* 0x080fe20000010892 */
[----:B------:R-:W-:Y:S01]  /*6460*/  FFMA.FTZ R144, R141, R142, R144 ;  /* 0x0000008e8d907223 */ /* 0x000fe20000010090 */
[----:B------:R-:W-:-:S02]  /*6470*/  HADD2.F32 R141, -RZ, R76.H0_H0 ;  /* 0x2000004cff8d7230 */ /* 0x000fc40000004100 */
[--C-:B------:R-:W-:Y:S01]  /*6480*/  HADD2.F32 R142, -RZ, R147.reuse.H1_H1 ;  /* 0x30000093ff8e7230 */ /* 0x100fe20000004100 */
[----:B------:R-:W-:Y:S01]  /*6490*/  F2FP.F16.F32.PACK_AB R83, R146, R83 ;  /* 0x000000539253723e */ /* 0x000fe200000000ff */
[----:B------:R-:W-:Y:S02]  /*64a0*/  HADD2.F32 R147, -RZ, R147.H0_H0 ;  /* 0x20000093ff937230 */ /* 0x000fe40000004100 */
[C---:B------:R-:W-:Y:S01]  /*64b0*/  FMUL.FTZ R150, R141.reuse, R150 ;  /* 0x000000968d967220 */ /* 0x040fe20000410000 */
[----:B------:R-:W-:Y:S02]  /*64c0*/  HADD2.F32 R50, -RZ, R50.H0_H0 ;  /* 0x20000032ff327230 */ /* 0x000fe40000004100 */
[-C--:B------:R-:W-:Y:S01]  /*64d0*/  FFMA.FTZ R148, R141, R142.reuse, -R148 ;  /* 0x0000008e8d947223 */ /* 0x080fe20000010894 */
[----:B------:R-:W-:Y:S02]  /*64e0*/  HADD2.F32 R47, -RZ, R82.H1_H1 ;  /* 0x30000052ff2f7230 */ /* 0x000fe40000004100 */
[----:B------:R-:W-:Y:S01]  /*64f0*/  FFMA.FTZ R150, R49, R142, R150 ;  /* 0x0000008e31967223 */ /* 0x000fe20000010096 */
[----:B------:R-:W-:-:S02]  /*6500*/  HADD2.F32 R49, -RZ, R76.H1_H1 ;  /* 0x3000004cff317230 */ /* 0x000fc40000004100 */
[-C--:B------:R-:W-:Y:S01]  /*6510*/  FMUL.FTZ R76, R45, R48.reuse ;  /* 0x000000302d4c7220 */ /* 0x080fe20000410000 */
[----:B------:R-:W-:Y:S01]  /*6520*/  HADD2.F32 R46, -RZ, R46.H0_H0 ;  /* 0x2000002eff2e7230 */ /* 0x000fe20000004100 */
[----:B------:R-:W-:Y:S01]  /*6530*/  F2FP.F16.F32.PACK_AB R144, R144, R79 ;  /* 0x0000004f9090723e */ /* 0x000fe200000000ff */
[----:B------:R-:W-:Y:S02]  /*6540*/  IMAD.MOV.U32 R77, RZ, RZ, R81 ;  /* 0x000000ffff4d7224 */ /* 0x000fe400078e0051 */
[C---:B------:R-:W-:Y:S01]  /*6550*/  FMUL.FTZ R48, R49.reuse, R48 ;  /* 0x0000003031307220 */ /* 0x040fe20000410000 */
[----:B------:R-:W-:Y:S01]  /*6560*/  FFMA.FTZ R49, R49, R44, -R76 ;  /* 0x0000002c31317223 */ /* 0x000fe2000001084c */
[----:B------:R-:W-:Y:S01]  /*6570*/  IMAD.MOV.U32 R79, RZ, RZ, R83 ;  /* 0x000000ffff4f7224 */ /* 0x000fe200078e0053 */
[----:B------:R-:W-:Y:S01]  /*6580*/  MOV R81, R138 ;  /* 0x0000008a00517202 */ /* 0x000fe20000000f00 */
[----:B------:R-:W-:Y:S01]  /*6590*/  FFMA.FTZ R45, R45, R44, R48 ;  /* 0x0000002c2d2d7223 */ /* 0x000fe20000010030 */
[----:B------:R-:W-:Y:S01]  /*65a0*/  HADD2.F32 R44, -RZ, R82.H0_H0 ;  /* 0x20000052ff2c7230 */ /* 0x000fe20000004100 */
[----:B------:R-:W-:Y:S01]  /*65b0*/  F2FP.F16.F32.PACK_AB R76, R49, R148 ;  /* 0x00000094314c723e */ /* 0x000fe200000000ff */
[----:B------:R-:W-:-:S02]  /*65c0*/  HADD2.F32 R48, -RZ, R78.H0_H0 ;  /* 0x2000004eff307230 */ /* 0x000fc40000004100 */
[----:B------:R-:W-:Y:S01]  /*65d0*/  F2FP.F16.F32.PACK_AB R80, R45, R150 ;  /* 0x000000962d50723e */ /* 0x000fe200000000ff */
[-C--:B------:R-:W-:Y:S01]  /*65e0*/  FMUL.FTZ R141, R44, R147.reuse ;  /* 0x000000932c8d7220 */ /* 0x080fe20000410000 */
[----:B------:R-:W-:Y:S02]  /*65f0*/  IMAD.MOV.U32 R83, RZ, RZ, R144 ;  /* 0x000000ffff537224 */ /* 0x000fe400078e0090 */
[C---:B------:R-:W-:Y:S01]  /*6600*/  FMUL.FTZ R147, R48.reuse, R147 ;  /* 0x0000009330937220 */ /* 0x040fe20000410000 */
[----:B------:R-:W-:-:S03]  /*6610*/  FFMA.FTZ R141, R48, R51, -R141 ;  /* 0x00000033308d7223 */ /* 0x000fc6000001088d */
[----:B------:R-:W-:Y:S01]  /*6620*/  FFMA.FTZ R147, R44, R51, R147 ;  /* 0x000000332c937223 */ /* 0x000fe20000010093 */
[----:B------:R-:W-:Y:S02]  /*6630*/  HADD2.F32 R51, -RZ, R78.H1_H1 ;  /* 0x3000004eff337230 */ /* 0x000fe40000004100 */
[----:B------:R-:W-:-:S03]  /*6640*/  FMUL.FTZ R44, R47, R50 ;  /* 0x000000322f2c7220 */ /* 0x000fc60000410000 */
[C---:B------:R-:W-:Y:S01]  /*6650*/  FMUL.FTZ R50, R51.reuse, R50 ;  /* 0x0000003233327220 */ /* 0x040fe20000410000 */
[----:B------:R-:W-:-:S03]  /*6660*/  FFMA.FTZ R44, R51, R46, -R44 ;  /* 0x0000002e332c7223 */ /* 0x000fc6000001082c */
[----:B------:R-:W-:Y:S02]  /*6670*/  FFMA.FTZ R46, R47, R46, R50 ;  /* 0x0000002e2f2e7223 */ /* 0x000fe40000010032 */
[----:B------:R-:W-:-:S03]  /*6680*/  F2FP.F16.F32.PACK_AB R78, R44, R141 ;  /* 0x0000008d2c4e723e */ /* 0x000fc600000000ff */
[----:B------:R-:W-:-:S07]  /*6690*/  F2FP.F16.F32.PACK_AB R82, R46, R147 ;  /* 0x000000932e52723e */ /* 0x000fce00000000ff */
.L_x_1558:
[----:B------:R-:W-:Y:S05]  /*66a0*/  BSYNC B2 ;  /* 0x0000000000027941 */ /* 0x000fea0003800000 */
.L_x_1557:
[-C--:B--2---:R-:W-:Y:S01]  /*66b0*/  IMAD R46, R217, R120.reuse, RZ ;  /* 0x00000078d92e7224 */ /* 0x084fe200078e02ff */
[----:B------:R-:W-:Y:S01]  /*66c0*/  ULDC.64 UR4, c[0x0][0x2e8] ;  /* 0x0000ba0000047ab9 */ /* 0x000fe20000000a00 */
[----:B------:R-:W-:-:S04]  /*66d0*/  IMAD.WIDE.U32 R44, R23, R120, R118 ;  /* 0x00000078172c7225 */ /* 0x000fc800078e0076 */
[----:B------:R-:W-:-:S04]  /*66e0*/  IMAD R47, R23, R121, R46 ;  /* 0x00000079172f7224 */ /* 0x000fc800078e022e */
[----:B------:R-:W-:Y:S01]  /*66f0*/  IMAD.IADD R48, R47, 0x1, R45 ;  /* 0x000000012f307824 */ /* 0x000fe200078e022d */
[----:B------:R-:W-:-:S04]  /*6700*/  IADD3 R45, P4, P5, R96, R44, R37 ;  /* 0x0000002c602d7210 */ /* 0x000fc80007d9e025 */
        /* <DEDUP_REMOVED lines=8> */
[----:B-1----:R1:W-:Y:S01]  /*6790*/  STG.E.128 desc[UR40][R44.64], R76 ;  /* 0x0000004c2c007986 */ /* 0x0023e2000c101d28 */
[----:B------:R-:W-:-:S05]  /*67a0*/  @!P4 LEA.HI.X R47, R139, UR5, R48, 0x1, P5 ;  /* 0x000000058b2fcc11 */ /* 0x000fca000a8f0c30 */
[----:B---3--:R1:W-:Y:S04]  /*67b0*/  @!P4 STG.E.128 desc[UR40][R46.64], R80 ;  /* 0x000000502e00c986 */ /* 0x0083e8000c101d28 */
.L_x_1556:
[----:B------:R-:W-:Y:S05]  /*67c0*/  BSYNC B1 ;  /* 0x0000000000017941 */ /* 0x000fea0003800000 */
.L_x_1555:
[----:B------:R-:W-:Y:S01]  /*67d0*/  ISETP.GE.OR P4, PT, R213, R113, P2 ;  /* 0x00000071d500720c */ /* 0x000fe20001786670 */
[----:B------:R-:W-:-:S12]  /*67e0*/  BSSY B1, `(.L_x_1559) ;  /* 0x000007d000017945 */ /* 0x000fd80003800000 */
[----:B------:R-:W-:Y:S05]  /*67f0*/  @P4 BRA `(.L_x_1560) ;  /* 0x0000000400ec4947 */ /* 0x000fea0003800000 */
[----:B-1----:R-:W3:Y:S01]  /*6800*/  LDL R44, [R1+0x10] ;  /* 0x00001000012c7983 */ /* 0x002ee20000100800 */
[----:B--2---:R-:W-:Y:S01]  /*6810*/  IMAD.WIDE.U32 R76, R213, R120, R118 ;  /* 0x00000078d54c7225 */ /* 0x004fe200078e0076 */
[----:B------:R-:W-:Y:S01]  /*6820*/  SHF.R.U32.HI R47, RZ, 0x3, R199 ;  /* 0x00000003ff2f7819 */ /* 0x000fe200000116c7 */
[----:B------:R-:W-:Y:S01]  /*6830*/  BSSY B2, `(.L_x_1561) ;  /* 0x000006c000027945 */ /* 0x000fe20003800000 */
[----:B------:R-:W-:Y:S02]  /*6840*/  IADD3 R78, P4, P5, R96, R76, R37 ;  /* 0x0000004c604e7210 */ /* 0x000fe40007d9e025 */
        /* <DEDUP_REMOVED lines=12> */
[----:B------:R-:W-:-:S03]  /*6910*/  LOP3.LUT R44, R199, 0x38, R81, 0xf8, !PT ;  /* 0x00000038c72c7812 */ /* 0x000fc600078ef851 */
[----:B------:R-:W-:Y:S01]  /*6920*/  IMAD.SHL.U32 R46, R45, 0x400, RZ ;  /* 0x000004002d2e7824 */ /* 0x000fe200078e00ff */
[----:B------:R-:W-:-:S04]  /*6930*/  LOP3.LUT R45, R44, R47, RZ, 0x3c, !PT ;  /* 0x0000002f2c2d7212 */ /* 0x000fc800078e3cff */
[----:B------:R-:W-:-:S04]  /*6940*/  LOP3.LUT R46, R46, 0x7fffe000, RZ, 0xc0, !PT ;  /* 0x7fffe0002e2e7812 */ /* 0x000fc800078ec0ff */
[----:B------:R-:W-:Y:S01]  /*6950*/  IADD3 R47, R45, R46, R202 ;  /* 0x0000002e2d2f7210 */ /* 0x000fe20007ffe0ca */
[----:B------:R-:W-:-:S04]  /*6960*/  IMAD R45, R184, 0x4000, R108 ;  /* 0x00004000b82d7824 */ /* 0x000fc800078e026c */
[----:B------:R-:W-:Y:S02]  /*6970*/  IMAD R47, R184, 0x4000, R47 ;  /* 0x00004000b82f7824 */ /* 0x000fe400078e022f */
[----:B------:R-:W-:-:S03]  /*6980*/  IMAD R45, R45, 0x2, R2 ;  /* 0x000000022d2d7824 */ /* 0x000fc600078e0202 */
[----:B------:R-:W-:-:S03]  /*6990*/  LEA R48, R47, R2, 0x1 ;  /* 0x000000022f307211 */ /* 0x000fc600078e08ff */
[----:B------:R-:W1:Y:S04]  /*69a0*/  LDS.128 R44, [R45+0x18400] ;  /* 0x018400002d2c7984 */ /* 0x000e680000000c00 */
[----:B------:R-:W2:Y:S01]  /*69b0*/  LDS.128 R48, [R48+0x18400] ;  /* 0x0184000030307984 */ /* 0x000ea20000000c00 */
[----:B------:R-:W-:Y:S05]  /*69c0*/  @P3 BRA `(.L_x_1562) ;  /* 0x0000000400483947 */ /* 0x000fea0003800000 */
[----:B------:R-:W-:Y:S01]  /*69d0*/  HADD2.F32 R139, -RZ, R154.H0_H0 ;  /* 0x2000009aff8b7230 */ /* 0x000fe20000004100 */
[----:B------:R-:W-:Y:S01]  /*69e0*/  SHF.R.U32.HI R142, RZ, 0x10, R57 ;  /* 0x00000010ff8e7819 */ /* 0x000fe20000011639 */
[----:B--2---:R-:W-:Y:S01]  /*69f0*/  HADD2.F32 R82, -RZ, R49.H0_H0 ;  /* 0x20000031ff527230 */ /* 0x004fe20000004100 */
[----:B------:R-:W-:Y:S01]  /*6a00*/  SHF.R.U32.HI R140, RZ, 0x10, R53 ;  /* 0x00000010ff8c7819 */ /* 0x000fe20000011635 */
[----:B-1----:R-:W-:Y:S01]  /*6a10*/  HADD2.F32 R138, -RZ, R45.H0_H0 ;  /* 0x2000002dff8a7230 */ /* 0x002fe20000004100 */
[----:B------:R-:W-:Y:S01]  /*6a20*/  SHF.R.U32.HI R146, RZ, 0x10, R59 ;  /* 0x00000010ff927819 */ /* 0x000fe2000001163b */
[----:B------:R-:W-:Y:S02]  /*6a30*/  HADD2.F32 R83, -RZ, R152.H0_H0 ;  /* 0x20000098ff537230 */ /* 0x000fe40000004100 */
[-C--:B------:R-:W-:Y:S01]  /*6a40*/  FMUL.FTZ R141, R82, R139.reuse ;  /* 0x0000008b528d7220 */ /* 0x080fe20000410000 */
[----:B------:R-:W-:Y:S02]  /*6a50*/  HADD2.F32 R142, -RZ, R142.H0_H0 ;  /* 0x2000008eff8e7230 */ /* 0x000fe40000004100 */
[----:B------:R-:W-:Y:S01]  /*6a60*/  FMUL.FTZ R139, R138, R139 ;  /* 0x0000008b8a8b7220 */ /* 0x000fe20000410000 */
[----:B------:R-:W-:-:S02]  /*6a70*/  HADD2.F32 R140, -RZ, R140.H0_H0 ;  /* 0x2000008cff8c7230 */ /* 0x000fc40000004100 */
[-C--:B------:R-:W-:Y:S01]  /*6a80*/  FFMA.FTZ R138, R138, R83.reuse, -R141 ;  /* 0x000000538a8a7223 */ /* 0x080fe2000001088d */
[----:B------:R-:W-:Y:S01]  /*6a90*/  SHF.R.U64 R52, R52, 0x10, R53 ;  /* 0x0000001034347819 */ /* 0x000fe20000001235 */
[----:B------:R-:W-:Y:S01]  /*6aa0*/  FFMA.FTZ R82, R82, R83, R139 ;  /* 0x0000005352527223 */ /* 0x000fe2000001008b */
[----:B------:R-:W-:Y:S01]  /*6ab0*/  HADD2.F32 R83, -RZ, R49.H1_H1 ;  /* 0x30000031ff537230 */ /* 0x000fe20000004100 */
[--C-:B------:R-:W-:Y:S01]  /*6ac0*/  SHF.R.U64 R53, R54, 0x10, R55.reuse ;  /* 0x0000001036357819 */ /* 0x100fe20000001237 */
[----:B------:R-:W-:Y:S01]  /*6ad0*/  HADD2.F32 R49, -RZ, R45.H1_H1 ;  /* 0x3000002dff317230 */ /* 0x000fe20000004100 */
[----:B------:R-:W-:Y:S01]  /*6ae0*/  SHF.R.U32.HI R54, RZ, 0x10, R55 ;  /* 0x00000010ff367819 */ /* 0x000fe20000011637 */
[----:B------:R-:W-:Y:S02]  /*6af0*/  HADD2.F32 R139, -RZ, R47.H0_H0 ;  /* 0x2000002fff8b7230 */ /* 0x000fe40000004100 */
[----:B------:R-:W-:Y:S01]  /*6b00*/  FMUL.FTZ R144, R83, R142 ;  /* 0x0000008e53907220 */ /* 0x000fe20000410000 */
[----:B------:R-:W-:-:S02]  /*6b10*/  HADD2.F32 R146, -RZ, R146.H0_H0 ;  /* 0x20000092ff927230 */ /* 0x000fc40000004100 */
[C---:B------:R-:W-:Y:S01]  /*6b20*/  FMUL.FTZ R142, R49.reuse, R142 ;  /* 0x0000008e318e7220 */ /* 0x040fe20000410000 */
[----:B------:R-:W-:Y:S02]  /*6b30*/  HADD2.F32 R47, -RZ, R47.H1_H1 ;  /* 0x3000002fff2f7230 */ /* 0x000fe40000004100 */
[-C--:B------:R-:W-:Y:S01]  /*6b40*/  FFMA.FTZ R49, R49, R140.reuse, -R144 ;  /* 0x0000008c31317223 */ /* 0x080fe20000010890 */
[----:B------:R-:W-:Y:S01]  /*6b50*/  SHF.R.U64 R56, R56, 0x10, R57 ;  /* 0x0000001038387819 */ /* 0x000fe20000001239 */
[----:B------:R-:W-:Y:S01]  /*6b60*/  FFMA.FTZ R45, R83, R140, R142 ;  /* 0x0000008c532d7223 */ /* 0x000fe2000001008e */
[----:B------:R-:W-:Y:S01]  /*6b70*/  HADD2.F32 R140, -RZ, R153.H0_H0 ;  /* 0x20000099ff8c7230 */ /* 0x000fe20000004100 */
[----:B------:R-:W-:Y:S01]  /*6b80*/  SHF.R.U64 R58, R58, 0x10, R59 ;  /* 0x000000103a3a7819 */ /* 0x000fe2000000123b */
[----:B------:R-:W-:Y:S01]  /*6b90*/  HADD2.F32 R83, -RZ, R51.H0_H0 ;  /* 0x20000033ff537230 */ /* 0x000fe20000004100 */
[----:B------:R-:W-:Y:S01]  /*6ba0*/  F2FP.F16.F32.PACK_AB R49, R49, R138 ;  /* 0x0000008a3131723e */ /* 0x000fe200000000ff */
[----:B------:R-:W-:Y:S01]  /*6bb0*/  HADD2.F32 R142, -RZ, R151.H0_H0 ;  /* 0x20000097ff8e7230 */ /* 0x000fe20000004100 */
[----:B------:R-:W-:Y:S01]  /*6bc0*/  F2FP.F16.F32.PACK_AB R82, R45, R82 ;  /* 0x000000522d52723e */ /* 0x000fe200000000ff */
[----:B------:R-:W-:-:S02]  /*6bd0*/  HADD2.F32 R51, -RZ, R51.H1_H1 ;  /* 0x30000033ff337230 */ /* 0x000fc40000004100 */
[-C--:B------:R-:W-:Y:S01]  /*6be0*/  FMUL.FTZ R144, R83, R140.reuse ;  /* 0x0000008c53907220 */ /* 0x080fe20000410000 */
[C---:B------:R-:W-:Y:S01]  /*6bf0*/  FMUL.FTZ R140, R139.reuse, R140 ;  /* 0x0000008c8b8c7220 */ /* 0x040fe20000410000 */
[----:B------:R-:W-:Y:S02]  /*6c00*/  HADD2.F32 R153, -RZ, R153.H1_H1 ;  /* 0x30000099ff997230 */ /* 0x000fe40000004100 */
[-C--:B------:R-:W-:Y:S01]  /*6c10*/  FFMA.FTZ R144, R139, R142.reuse, -R144 ;  /* 0x0000008e8b907223 */ /* 0x080fe20000010890 */
[----:B------:R-:W-:Y:S01]  /*6c20*/  FFMA.FTZ R140, R83, R142, R140 ;  /* 0x0000008e538c7223 */ /* 0x000fe2000001008c */
[----:B------:R-:W-:Y:S02]  /*6c30*/  HADD2.F32 R142, -RZ, R54.H0_H0 ;  /* 0x20000036ff8e7230 */ /* 0x000fe40000004100 */
[-C--:B------:R-:W-:Y:S01]  /*6c40*/  FMUL.FTZ R54, R51, R146.reuse ;  /* 0x0000009233367220 */ /* 0x080fe20000410000 */
[----:B------:R-:W-:Y:S01]  /*6c50*/  FMUL.FTZ R146, R47, R146 ;  /* 0x000000922f927220 */ /* 0x000fe20000410000 */
[----:B------:R-:W-:-:S02]  /*6c60*/  HADD2.F32 R151, -RZ, R151.H1_H1 ;  /* 0x30000097ff977230 */ /* 0x000fc40000004100 */
[-C--:B------:R-:W-:Y:S01]  /*6c70*/  FFMA.FTZ R47, R47, R142.reuse, -R54 ;  /* 0x0000008e2f2f7223 */ /* 0x080fe20000010836 */
[----:B------:R-:W-:Y:S02]  /*6c80*/  HADD2.F32 R54, -RZ, R48.H0_H0 ;  /* 0x20000030ff367230 */ /* 0x000fe40000004100 */
[----:B------:R-:W-:Y:S01]  /*6c90*/  FFMA.FTZ R51, R51, R142, R146 ;  /* 0x0000008e33337223 */ /* 0x000fe20000010092 */
[----:B------:R-:W-:Y:S02]  /*6ca0*/  HADD2.F32 R55, -RZ, R44.H0_H0 ;  /* 0x2000002cff377230 */ /* 0x000fe40000004100 */
[----:B------:R-:W-:Y:S02]  /*6cb0*/  HADD2.F32 R56, -RZ, R56.H0_H0 ;  /* 0x20000038ff387230 */ /* 0x000fe40000004100 */
[-C--:B------:R-:W-:Y:S01]  /*6cc0*/  FMUL.FTZ R142, R54, R153.reuse ;  /* 0x00000099368e7220 */ /* 0x080fe20000410000 */
[----:B------:R-:W-:Y:S02]  /*6cd0*/  HADD2.F32 R57, -RZ, R48.H1_H1 ;  /* 0x30000030ff397230 */ /* 0x000fe40000004100 */
[----:B------:R-:W-:Y:S01]  /*6ce0*/  FMUL.FTZ R153, R55, R153 ;  /* 0x0000009937997220 */ /* 0x000fe20000410000 */
[----:B------:R-:W-:-:S02]  /*6cf0*/  HADD2.F32 R48, -RZ, R44.H1_H1 ;  /* 0x3000002cff307230 */ /* 0x000fc40000004100 */
[----:B------:R-:W-:Y:S01]  /*6d00*/  FFMA.FTZ R44, R55, R151, -R142 ;  /* 0x00000097372c7223 */ /* 0x000fe2000001088e */
[----:B------:R-:W-:Y:S02]  /*6d10*/  HADD2.F32 R52, -RZ, R52.H0_H0 ;  /* 0x20000034ff347230 */ /* 0x000fe40000004100 */
[-C--:B------:R-:W-:Y:S01]  /*6d20*/  FMUL.FTZ R55, R57, R56.reuse ;  /* 0x0000003839377220 */ /* 0x080fe20000410000 */
[----:B------:R-:W-:Y:S02]  /*6d30*/  HADD2.F32 R59, -RZ, R152.H1_H1 ;  /* 0x30000098ff3b7230 */ /* 0x000fe40000004100 */
[C---:B------:R-:W-:Y:S01]  /*6d40*/  FMUL.FTZ R56, R48.reuse, R56 ;  /* 0x0000003830387220 */ /* 0x040fe20000410000 */
[----:B------:R-:W-:Y:S02]  /*6d50*/  HADD2.F32 R83, -RZ, R58.H0_H0 ;  /* 0x2000003aff537230 */ /* 0x000fe40000004100 */
[----:B------:R-:W-:Y:S01]  /*6d60*/  FFMA.FTZ R55, R48, R52, -R55 ;  /* 0x0000003430377223 */ /* 0x000fe20000010837 */
[----:B------:R-:W-:-:S02]  /*6d70*/  HADD2.F32 R48, -RZ, R46.H0_H0 ;  /* 0x2000002eff307230 */ /* 0x000fc40000004100 */
[----:B------:R-:W-:Y:S01]  /*6d80*/  FFMA.FTZ R57, R57, R52, R56 ;  /* 0x0000003439397223 */ /* 0x000fe20000010038 */
[--C-:B------:R-:W-:Y:S02]  /*6d90*/  HADD2.F32 R52, -RZ, R50.reuse.H0_H0 ;  /* 0x20000032ff347230 */ /* 0x100fe40000004100 */
[----:B------:R-:W-:Y:S01]  /*6da0*/  FFMA.FTZ R54, R54, R151, R153 ;  /* 0x0000009736367223 */ /* 0x000fe20000010099 */
[----:B------:R-:W-:Y:S01]  /*6db0*/  HADD2.F32 R50, -RZ, R50.H1_H1 ;  /* 0x30000032ff327230 */ /* 0x000fe20000004100 */
[----:B------:R-:W-:Y:S01]  /*6dc0*/  F2FP.F16.F32.PACK_AB R47, R47, R144 ;  /* 0x000000902f2f723e */ /* 0x000fe200000000ff */
[----:B------:R-:W-:Y:S02]  /*6dd0*/  HADD2.F32 R46, -RZ, R46.H1_H1 ;  /* 0x3000002eff2e7230 */ /* 0x000fe40000004100 */
[----:B------:R-:W-:Y:S01]  /*6de0*/  FMUL.FTZ R139, R52, R59 ;  /* 0x0000003b348b7220 */ /* 0x000fe20000410000 */
[----:B------:R-:W-:Y:S02]  /*6df0*/  HADD2.F32 R145, -RZ, R145.H0_H0 ;  /* 0x20000091ff917230 */ /* 0x000fe40000004100 */
[----:B------:R-:W-:Y:S01]  /*6e00*/  FMUL.FTZ R141, R50, R83 ;  /* 0x00000053328d7220 */ /* 0x000fe20000410000 */
[----:B------:R-:W-:-:S02]  /*6e10*/  HADD2.F32 R53, -RZ, R53.H0_H0 ;  /* 0x20000035ff357230 */ /* 0x000fc40000004100 */
[----:B------:R-:W-:Y:S01]  /*6e20*/  FMUL.FTZ R59, R48, R59 ;  /* 0x0000003b303b7220 */ /* 0x000fe20000410000 */
[----:B------:R-:W-:Y:S01]  /*6e30*/  FMUL.FTZ R83, R46, R83 ;  /* 0x000000532e537220 */ /* 0x000fe20000410000 */
[-C--:B------:R-:W-:Y:S01]  /*6e40*/  FFMA.FTZ R139, R48, R145.reuse, -R139 ;  /* 0x00000091308b7223 */ /* 0x080fe2000001088b */
[----:B------:R-:W-:Y:S02]  /*6e50*/  IMAD.MOV.U32 R45, RZ, RZ, R49 ;  /* 0x000000ffff2d7224 */ /* 0x000fe400078e0031 */
[----:B------:R-:W-:Y:S01]  /*6e60*/  FFMA.FTZ R59, R52, R145, R59 ;  /* 0x00000091343b7223 */ /* 0x000fe2000001003b */
[-C--:B------:R-:W-:Y:S01]  /*6e70*/  FFMA.FTZ R46, R46, R53.reuse, -R141 ;  /* 0x000000352e2e7223 */ /* 0x080fe2000001088d */
[----:B------:R-:W-:Y:S01]  /*6e80*/  FFMA.FTZ R50, R50, R53, R83 ;  /* 0x0000003532327223 */ /* 0x000fe20000010053 */
[----:B------:R-:W-:Y:S01]  /*6e90*/  F2FP.F16.F32.PACK_AB R51, R51, R140 ;  /* 0x0000008c3333723e */ /* 0x000fe200000000ff */
[----:B------:R-:W-:Y:S01]  /*6ea0*/  IMAD.MOV.U32 R49, RZ, RZ, R82 ;  /* 0x000000ffff317224 */ /* 0x000fe200078e0052 */
[----:B------:R-:W-:-:S02]  /*6eb0*/  F2FP.F16.F32.PACK_AB R44, R55, R44 ;  /* 0x0000002c372c723e */ /* 0x000fc400000000ff */
[----:B------:R-:W-:Y:S02]  /*6ec0*/  F2FP.F16.F32.PACK_AB R48, R57, R54 ;  /* 0x000000363930723e */ /* 0x000fe400000000ff */
[----:B------:R-:W-:Y:S02]  /*6ed0*/  F2FP.F16.F32.PACK_AB R46, R46, R139 ;  /* 0x0000008b2e2e723e */ /* 0x000fe400000000ff */
[----:B------:R-:W-:-:S07]  /*6ee0*/  F2FP.F16.F32.PACK_AB R50, R50, R59 ;  /* 0x0000003b3232723e */ /* 0x000fce00000000ff */
.L_x_1562:
[----:B------:R-:W-:Y:S05]  /*6ef0*/  BSYNC B2 ;  /* 0x0000000000027941 */ /* 0x000fea0003800000 */
.L_x_1561:
[----:B------:R-:W-:Y:S01]  /*6f00*/  ISETP.GE.AND P4, PT, R81, R128, PT ;  /* 0x000000805100720c */ /* 0x000fe20003f86270 */
[----:B------:R-:W-:-:S12]  /*6f10*/  ULDC.64 UR4, c[0x0][0x2e8] ;  /* 0x0000ba0000047ab9 */ /* 0x000fd80000000a00 */
        /* <DEDUP_REMOVED lines=8> */
[----:B--2---:R3:W-:Y:S04]  /*6fa0*/  @!P4 STG.E.128 desc[UR40][R54.64], R48 ;  /* 0x000000303600c986 */ /* 0x0047e8000c101d28 */
.L_x_1560:
[----:B------:R-:W-:Y:S05]  /*6fb0*/  BSYNC B1 ;  /* 0x0000000000017941 */ /* 0x000fea0003800000 */
.L_x_1559:
[----:B------:R-:W-:Y:S01]  /*6fc0*/  ISETP.GE.OR P4, PT, R212, R113, P2 ;  /* 0x00000071d400720c */ /* 0x000fe20001786670 */
[----:B------:R-:W-:-:S12]  /*6fd0*/  BSSY B1, `(.L_x_1563) ;  /* 0x000007f000017945 */ /* 0x000fd80003800000 */
[----:B------:R-:W-:Y:S05]  /*6fe0*/  @P4 BRA `(.L_x_1564) ;  /* 0x0000000400f44947 */ /* 0x000fea0003800000 */
[----:B-1-3--:R-:W3:Y:S01]  /*6ff0*/  LDL R44, [R1+0x10] ;  /* 0x00001000012c7983 */ /* 0x00aee20000100800 */
        /* <DEDUP_REMOVED lines=23> */
[--C-:B------:R-:W-:Y:S02]  /*7170*/  IMAD R45, R45, 0x2, R2.reuse ;  /* 0x000000022d2d7824 */ /* 0x100fe400078e0202 */
[----:B------:R-:W-:-:S04]  /*7180*/  IMAD R48, R47, 0x2, R2 ;  /* 0x000000022f307824 */ /* 0x000fc800078e0202 */
[----:B------:R-:W1:Y:S04]  /*7190*/  LDS.128 R44, [R45+0x18400] ;  /* 0x018400002d2c7984 */ /* 0x000e680000000c00 */
[----:B------:R-:W2:Y:S01]  /*71a0*/  LDS.128 R48, [R48+0x18400] ;  /* 0x0184000030307984 */ /* 0x000ea20000000c00 */
[----:B------:R-:W-:Y:S05]  /*71b0*/  @P3 BRA `(.L_x_1566) ;  /* 0x0000000400503947 */ /* 0x000fea0003800000 */
[----:B------:R-:W-:Y:S01]  /*71c0*/  SHF.R.U64 R59, R62, 0x10, R63 ;  /* 0x000000103e3b7819 */ /* 0x000fe2000000123f */
[----:B------:R-:W-:Y:S01]  /*71d0*/  HADD2.F32 R78, -RZ, R137.H1_H1 ;  /* 0x30000089ff4e7230 */ /* 0x000fe20000004100 */
[----:B------:R-:W-:Y:S01]  /*71e0*/  SHF.R.U32.HI R77, RZ, 0x10, R65 ;  /* 0x00000010ff4d7819 */ /* 0x000fe20000011641 */
[----:B------:R-:W-:Y:S01]  /*71f0*/  HADD2.F32 R76, -RZ, R135.H1_H1 ;  /* 0x30000087ff4c7230 */ /* 0x000fe20000004100 */
[----:B--2---:R-:W-:Y:S01]  /*7200*/  MOV R62, R49 ;  /* 0x00000031003e7202 */ /* 0x004fe20000000f00 */
[----:B-1----:R-:W-:Y:S01]  /*7210*/  IMAD.MOV.U32 R49, RZ, RZ, R47 ;  /* 0x000000ffff317224 */ /* 0x002fe200078e002f */
[----:B------:R-:W-:Y:S01]  /*7220*/  SHF.R.U64 R58, R60, 0x10, R61 ;  /* 0x000000103c3a7819 */ /* 0x000fe2000000123d */
[----:B------:R-:W-:Y:S01]  /*7230*/  HADD2.F32 R77, -RZ, R77.H0_H0 ;  /* 0x2000004dff4d7230 */ /* 0x000fe20000004100 */
[----:B------:R-:W-:Y:S01]  /*7240*/  SHF.R.U64 R60, R64, 0x10, R65 ;  /* 0x00000010403c7819 */ /* 0x000fe20000001241 */
[----:B------:R-:W-:Y:S01]  /*7250*/  IMAD.MOV.U32 R65, RZ, RZ, R51 ;  /* 0x000000ffff417224 */ /* 0x000fe200078e0033 */
[----:B------:R-:W-:Y:S01]  /*7260*/  SHF.R.U32.HI R79, RZ, 0x10, R61 ;  /* 0x00000010ff4f7819 */ /* 0x000fe2000001163d */
[--C-:B------:R-:W-:Y:S01]  /*7270*/  HADD2.F32 R51, -RZ, R62.reuse.H0_H0 ;  /* 0x2000003eff337230 */ /* 0x100fe20000004100 */
[--C-:B------:R-:W-:Y:S01]  /*7280*/  SHF.R.U64 R61, R66, 0x10, R67.reuse ;  /* 0x00000010423d7819 */ /* 0x100fe20000001243 */
[----:B------:R-:W-:Y:S01]  /*7290*/  HADD2.F32 R64, -RZ, R62.H1_H1 ;  /* 0x3000003eff407230 */ /* 0x000fe20000004100 */
[----:B------:R-:W-:Y:S01]  /*72a0*/  SHF.R.U32.HI R66, RZ, 0x10, R67 ;  /* 0x00000010ff427819 */ /* 0x000fe20000011643 */
[----:B------:R-:W-:-:S02]  /*72b0*/  HADD2.F32 R47, -RZ, R45.H0_H0 ;  /* 0x2000002dff2f7230 */ /* 0x000fc40000004100 */
[-C--:B------:R-:W-:Y:S01]  /*72c0*/  FMUL.FTZ R80, R51, R78.reuse ;  /* 0x0000004e33507220 */ /* 0x080fe20000410000 */
[----:B------:R-:W-:Y:S01]  /*72d0*/  HADD2.F32 R62, -RZ, R45.H1_H1 ;  /* 0x3000002dff3e7230 */ /* 0x000fe20000004100 */
[----:B------:R-:W-:Y:S01]  /*72e0*/  SHF.R.U32.HI R63, RZ, 0x10, R63 ;  /* 0x00000010ff3f7819 */ /* 0x000fe2000001163f */
[----:B------:R-:W-:Y:S02]  /*72f0*/  HADD2.F32 R67, -RZ, R79.H0_H0 ;  /* 0x2000004fff437230 */ /* 0x000fe40000004100 */
[-C--:B------:R-:W-:Y:S01]  /*7300*/  FMUL.FTZ R79, R64, R77.reuse ;  /* 0x0000004d404f7220 */ /* 0x080fe20000410000 */
[C---:B------:R-:W-:Y:S01]  /*7310*/  FMUL.FTZ R78, R47.reuse, R78 ;  /* 0x0000004e2f4e7220 */ /* 0x040fe20000410000 */
[C---:B------:R-:W-:Y:S01]  /*7320*/  FMUL.FTZ R77, R62.reuse, R77 ;  /* 0x0000004d3e4d7220 */ /* 0x040fe20000410000 */
[-C--:B------:R-:W-:Y:S01]  /*7330*/  FFMA.FTZ R45, R47, R76.reuse, -R80 ;  /* 0x0000004c2f2d7223 */ /* 0x080fe20000010850 */
[-C--:B------:R-:W-:Y:S01]  /*7340*/  FFMA.FTZ R62, R62, R67.reuse, -R79 ;  /* 0x000000433e3e7223 */ /* 0x080fe2000001084f */
[----:B------:R-:W-:Y:S01]  /*7350*/  FFMA.FTZ R47, R51, R76, R78 ;  /* 0x0000004c332f7223 */ /* 0x000fe2000001004e */
[----:B------:R-:W-:Y:S01]  /*7360*/  FFMA.FTZ R64, R64, R67, R77 ;  /* 0x0000004340407223 */ /* 0x000fe2000001004d */
[----:B------:R-:W-:-:S02]  /*7370*/  HADD2.F32 R78, -RZ, R136.H1_H1 ;  /* 0x30000088ff4e7230 */ /* 0x000fc40000004100 */
[----:B------:R-:W-:Y:S01]  /*7380*/  HADD2.F32 R67, -RZ, R65.H0_H0 ;  /* 0x20000041ff437230 */ /* 0x000fe20000004100 */
[----:B------:R-:W-:Y:S01]  /*7390*/  F2FP.F16.F32.PACK_AB R45, R62, R45 ;  /* 0x0000002d3e2d723e */ /* 0x000fe200000000ff */
[----:B------:R-:W-:Y:S02]  /*73a0*/  HADD2.F32 R51, -RZ, R49.H0_H0 ;  /* 0x20000031ff337230 */ /* 0x000fe40000004100 */
[----:B------:R-:W-:Y:S02]  /*73b0*/  HADD2.F32 R77, -RZ, R66.H0_H0 ;  /* 0x20000042ff4d7230 */ /* 0x000fe40000004100 */
[-C--:B------:R-:W-:Y:S01]  /*73c0*/  FMUL.FTZ R80, R67, R78.reuse ;  /* 0x0000004e43507220 */ /* 0x080fe20000410000 */
[----:B------:R-:W-:Y:S02]  /*73d0*/  HADD2.F32 R65, -RZ, R65.H1_H1 ;  /* 0x30000041ff417230 */ /* 0x000fe40000004100 */
[----:B------:R-:W-:Y:S01]  /*73e0*/  FMUL.FTZ R78, R51, R78 ;  /* 0x0000004e334e7220 */ /* 0x000fe20000410000 */
[----:B------:R-:W-:-:S02]  /*73f0*/  HADD2.F32 R66, -RZ, R49.H1_H1 ;  /* 0x30000031ff427230 */ /* 0x000fc40000004100 */
[----:B------:R-:W-:Y:S02]  /*7400*/  HADD2.F32 R76, -RZ, R134.H1_H1 ;  /* 0x30000086ff4c7230 */ /* 0x000fe40000004100 */
[-C--:B------:R-:W-:Y:S01]  /*7410*/  FMUL.FTZ R79, R65, R77.reuse ;  /* 0x0000004d414f7220 */ /* 0x080fe20000410000 */
[----:B------:R-:W-:Y:S02]  /*7420*/  HADD2.F32 R63, -RZ, R63.H0_H0 ;  /* 0x2000003fff3f7230 */ /* 0x000fe40000004100 */
        /* <DEDUP_REMOVED lines=11> */
[----:B------:R-:W-:Y:S02]  /*74e0*/  HADD2.F32 R48, -RZ, R48.H1_H1 ;  /* 0x30000030ff307230 */ /* 0x000fe40000004100 */
[----:B------:R-:W-:Y:S01]  /*74f0*/  FMUL.FTZ R77, R63, R137 ;  /* 0x000000893f4d7220 */ /* 0x000fe20000410000 */
[----:B------:R-:W-:Y:S01]  /*7500*/  HADD2.F32 R44, -RZ, R44.H1_H1 ;  /* 0x3000002cff2c7230 */ /* 0x000fe20000004100 */
[----:B------:R-:W-:Y:S01]  /*7510*/  F2FP.F16.F32.PACK_AB R51, R76, R51 ;  /* 0x000000334c33723e */ /* 0x000fe200000000ff */
[----:B------:R-:W-:Y:S02]  /*7520*/  HADD2.F32 R135, -RZ, R135.H0_H0 ;  /* 0x20000087ff877230 */ /* 0x000fe40000004100 */
[----:B------:R-:W-:Y:S01]  /*7530*/  FMUL.FTZ R79, R48, R67 ;  /* 0x00000043304f7220 */ /* 0x000fe20000410000 */
[----:B------:R-:W-:-:S02]  /*7540*/  HADD2.F32 R65, -RZ, R58.H0_H0 ;  /* 0x2000003aff417230 */ /* 0x000fc40000004100 */
[----:B------:R-:W-:Y:S01]  /*7550*/  FMUL.FTZ R67, R44, R67 ;  /* 0x000000432c437220 */ /* 0x000fe20000410000 */
[C---:B------:R-:W-:Y:S01]  /*7560*/  FMUL.FTZ R58, R60.reuse, R137 ;  /* 0x000000893c3a7220 */ /* 0x040fe20000410000 */
[----:B------:R-:W-:Y:S01]  /*7570*/  FFMA.FTZ R77, R60, R135, -R77 ;  /* 0x000000873c4d7223 */ /* 0x000fe2000001084d */
[----:B------:R-:W-:Y:S02]  /*7580*/  HADD2.F32 R61, -RZ, R61.H0_H0 ;  /* 0x2000003dff3d7230 */ /* 0x000fe40000004100 */
[-C--:B------:R-:W-:Y:S01]  /*7590*/  FFMA.FTZ R67, R48, R65.reuse, R67 ;  /* 0x0000004130437223 */ /* 0x080fe20000010043 */
[----:B------:R-:W-:Y:S01]  /*75a0*/  FFMA.FTZ R60, R44, R65, -R79 ;  /* 0x000000412c3c7223 */ /* 0x000fe2000001084f */
[----:B------:R-:W-:Y:S02]  /*75b0*/  HADD2.F32 R48, -RZ, R50.H0_H0 ;  /* 0x20000032ff307230 */ /* 0x000fe40000004100 */
[----:B------:R-:W-:Y:S01]  /*75c0*/  FFMA.FTZ R58, R63, R135, R58 ;  /* 0x000000873f3a7223 */ /* 0x000fe2000001003a */
[----:B------:R-:W-:-:S02]  /*75d0*/  HADD2.F32 R65, -RZ, R136.H0_H0 ;  /* 0x20000088ff417230 */ /* 0x000fc40000004100 */
[----:B------:R-:W-:Y:S02]  /*75e0*/  HADD2.F32 R44, -RZ, R46.H0_H0 ;  /* 0x2000002eff2c7230 */ /* 0x000fe40000004100 */
[----:B------:R-:W-:Y:S02]  /*75f0*/  HADD2.F32 R50, -RZ, R50.H1_H1 ;  /* 0x30000032ff327230 */ /* 0x000fe40000004100 */
[-C--:B------:R-:W-:Y:S01]  /*7600*/  FMUL.FTZ R79, R48, R65.reuse ;  /* 0x00000041304f7220 */ /* 0x080fe20000410000 */
[----:B------:R-:W-:Y:S02]  /*7610*/  HADD2.F32 R46, -RZ, R46.H1_H1 ;  /* 0x3000002eff2e7230 */ /* 0x000fe40000004100 */
[----:B------:R-:W-:Y:S01]  /*7620*/  FMUL.FTZ R65, R44, R65 ;  /* 0x000000412c417220 */ /* 0x000fe20000410000 */
[----:B------:R-:W-:Y:S02]  /*7630*/  HADD2.F32 R63, -RZ, R134.H0_H0 ;  /* 0x20000086ff3f7230 */ /* 0x000fe40000004100 */
[----:B------:R-:W-:Y:S01]  /*7640*/  FMUL.FTZ R81, R50, R61 ;  /* 0x0000003d32517220 */ /* 0x000fe20000410000 */
[----:B------:R-:W-:-:S02]  /*7650*/  HADD2.F32 R59, -RZ, R59.H0_H0 ;  /* 0x2000003bff3b7230 */ /* 0x000fc40000004100 */
[----:B------:R-:W-:Y:S01]  /*7660*/  FMUL.FTZ R61, R46, R61 ;  /* 0x0000003d2e3d7220 */ /* 0x000fe20000410000 */
[----:B------:R-:W-:Y:S02]  /*7670*/  IMAD.MOV.U32 R47, RZ, RZ, R66 ;  /* 0x000000ffff2f7224 */ /* 0x000fe400078e0042 */
[-C--:B------:R-:W-:Y:S01]  /*7680*/  FFMA.FTZ R79, R44, R63.reuse, -R79 ;  /* 0x0000003f2c4f7223 */ /* 0x080fe2000001084f */
[----:B------:R-:W-:Y:S01]  /*7690*/  FFMA.FTZ R65, R48, R63, R65 ;  /* 0x0000003f30417223 */ /* 0x000fe20000010041 */
[-C--:B------:R-:W-:Y:S01]  /*76a0*/  FFMA.FTZ R46, R46, R59.reuse, -R81 ;  /* 0x0000003b2e2e7223 */ /* 0x080fe20000010851 */
[----:B------:R-:W-:Y:S01]  /*76b0*/  FFMA.FTZ R50, R50, R59, R61 ;  /* 0x0000003b32327223 */ /* 0x000fe2000001003d */
[----:B------:R-:W-:Y:S02]  /*76c0*/  F2FP.F16.F32.PACK_AB R44, R60, R77 ;  /* 0x0000004d3c2c723e */ /* 0x000fe400000000ff */
[----:B------:R-:W-:Y:S02]  /*76d0*/  F2FP.F16.F32.PACK_AB R48, R67, R58 ;  /* 0x0000003a4330723e */ /* 0x000fe400000000ff */
[----:B------:R-:W-:-:S02]  /*76e0*/  F2FP.F16.F32.PACK_AB R46, R46, R79 ;  /* 0x0000004f2e2e723e */ /* 0x000fc400000000ff */
[----:B------:R-:W-:-:S07]  /*76f0*/  F2FP.F16.F32.PACK_AB R50, R50, R65 ;  /* 0x000000413232723e */ /* 0x000fce00000000ff */
.L_x_1566:
[----:B------:R-:W-:Y:S05]  /*7700*/  BSYNC B2 ;  /* 0x0000000000027941 */ /* 0x000fea0003800000 */
.L_x_1565:
        /* <DEDUP_REMOVED lines=11> */
.L_x_1564:
[----:B------:R-:W-:Y:S05]  /*77c0*/  BSYNC B1 ;  /* 0x0000000000017941 */ /* 0x000fea0003800000 */
.L_x_1563:
[C---:B------:R-:W-:Y:S01]  /*77d0*/  ISETP.GE.OR P4, PT, R211.reuse, R113, P2 ;  /* 0x00000071d300720c */ /* 0x040fe20001786670 */
[-C--:B-1234-:R-:W-:Y:S02]  /*77e0*/  IMAD R44, R114, R120.reuse, RZ ;  /* 0x00000078722c7224 */ /* 0x09efe400078e02ff */
[----:B------:R-:W-:-:S04]  /*77f0*/  IMAD.WIDE.U32 R118, R211, R120, R118 ;  /* 0x00000078d3767225 */ /* 0x000fc800078e0076 */
[----:B------:R-:W-:-:S06]  /*7800*/  IMAD R121, R211, R121, R44 ;  /* 0x00000079d3797224 */ /* 0x000fcc00078e022c */
[----:B------:R-:W-:Y:S05]  /*7810*/  @P4 BRA `(.L_x_1543) ;  /* 0x0000000c00784947 */ /* 0x000fea0003800000 */
[----:B------:R-:W2:Y:S01]  /*7820*/  LDL R45, [R1+0x10] ;  /* 0x00001000012d7983 */ /* 0x000ea20000100800 */
[----:B------:R-:W1:Y:S01]  /*7830*/  LDC.64 R52, c[0x0][0x2e8] ;  /* 0x0000ba00ff347b82 */ /* 0x000e620000000a00 */
[----:B------:R-:W-:Y:S01]  /*7840*/  IMAD.IADD R56, R119, 0x1, R121 ;  /* 0x0000000177387824 */ /* 0x000fe200078e0279 */
[----:B------:R-:W-:Y:S01]  /*7850*/  IADD3 R44, P4, P5, R96, R118, R37 ;  /* 0x00000076602c7210 */ /* 0x000fe20007d9e025 */
[----:B------:R-:W-:Y:S01]  /*7860*/  BSSY B1, `(.L_x_1567) ;  /* 0x0000070000017945 */ /* 0x000fe20003800000 */
[----:B------:R-:W-:Y:S02]  /*7870*/  SHF.R.U32.HI R47, RZ, 0x3, R197 ;  /* 0x00000003ff2f7819 */ /* 0x000fe400000116c5 */
[----:B--2---:R-:W-:Y:S02]  /*7880*/  LOP3.LUT P6, RZ, R45, 0x1, RZ, 0xc0, !PT ;  /* 0x000000012dff7812 */ /* 0x004fe400078cc0ff */
[----:B------:R-:W-:Y:S02]  /*7890*/  IADD3.X R45, R35, R56, R102, P4, P5 ;  /* 0x00000038232d7210 */ /* 0x000fe400027ea466 */
[----:B-1----:R-:W-:-:S02]  /*78a0*/  LEA R54, P4, R44, R52, 0x1 ;  /* 0x000000342c367211 */ /* 0x002fc400078808ff */
[----:B------:R-:W-:Y:S02]  /*78b0*/  SEL R129, R111, R129, !P6 ;  /* 0x000000816f817207 */ /* 0x000fe40007000000 */
[----:B------:R-:W-:Y:S02]  /*78c0*/  LEA.HI.X R55, R44, R53, R45, 0x1, P4 ;  /* 0x000000352c377211 */ /* 0x000fe400020f0c2d */
[----:B------:R-:W-:-:S04]  /*78d0*/  SHF.R.S32.HI R44, RZ, 0x1f, R129 ;  /* 0x0000001fff2c7819 */ /* 0x000fc80000011481 */
[----:B------:R-:W-:-:S04]  /*78e0*/  LEA.HI R44, R44, R129, RZ, 0x4 ;  /* 0x000000812c2c7211 */ /* 0x000fc800078f20ff */
        /* <DEDUP_REMOVED lines=16> */
[----:B-1----:R-:W-:Y:S01]  /*79f0*/  IMAD.MOV.U32 R62, RZ, RZ, R44 ;  /* 0x000000ffff3e7224 */ /* 0x002fe200078e002c */
[----:B------:R-:W-:Y:S01]  /*7a00*/  SHF.R.U64 R60, R68, 0x10, R69 ;  /* 0x00000010443c7819 */ /* 0x000fe20000001245 */
[----:B--2---:R-:W-:Y:S01]  /*7a10*/  IMAD.MOV.U32 R44, RZ, RZ, R49 ;  /* 0x000000ffff2c7224 */ /* 0x004fe200078e0031 */
[----:B------:R-:W-:Y:S01]  /*7a20*/  SHF.R.U32.HI R68, RZ, 0x10, R73 ;  /* 0x00000010ff447819 */ /* 0x000fe20000011649 */
[----:B------:R-:W-:Y:S01]  /*7a30*/  IMAD.MOV.U32 R63, RZ, RZ, R48 ;  /* 0x000000ffff3f7224 */ /* 0x000fe200078e0030 */
[----:B------:R-:W-:Y:S01]  /*7a40*/  SHF.R.U32.HI R66, RZ, 0x10, R69 ;  /* 0x00000010ff427819 */ /* 0x000fe20000011645 */
[----:B------:R-:W-:Y:S01]  /*7a50*/  IMAD.MOV.U32 R64, RZ, RZ, R51 ;  /* 0x000000ffff407224 */ /* 0x000fe200078e0033 */
[----:B------:R-:W-:Y:S01]  /*7a60*/  SHF.R.U64 R58, R70, 0x10, R71 ;  /* 0x00000010463a7819 */ /* 0x000fe20000001247 */
[----:B------:R-:W-:Y:S01]  /*7a70*/  HADD2.F32 R67, -RZ, R133.H1_H1 ;  /* 0x30000085ff437230 */ /* 0x000fe20000004100 */
[----:B------:R-:W-:Y:S01]  /*7a80*/  SHF.R.U32.HI R69, RZ, 0x10, R75 ;  /* 0x00000010ff457819 */ /* 0x000fe2000001164b */
[--C-:B------:R-:W-:Y:S01]  /*7a90*/  HADD2.F32 R48, -RZ, R44.reuse.H0_H0 ;  /* 0x2000002cff307230 */ /* 0x100fe20000004100 */
[----:B------:R-:W-:Y:S01]  /*7aa0*/  SHF.R.U32.HI R71, RZ, 0x10, R71 ;  /* 0x00000010ff477819 */ /* 0x000fe20000011647 */
[----:B------:R-:W-:Y:S01]  /*7ab0*/  HADD2.F32 R51, -RZ, R44.H1_H1 ;  /* 0x3000002cff337230 */ /* 0x000fe20000004100 */
[----:B------:R-:W-:Y:S01]  /*7ac0*/  SHF.R.U64 R61, R72, 0x10, R73 ;  /* 0x00000010483d7819 */ /* 0x000fe20000001249 */
[----:B------:R-:W-:Y:S01]  /*7ad0*/  IMAD.MOV.U32 R49, RZ, RZ, R47 ;  /* 0x000000ffff317224 */ /* 0x000fe200078e002f */
[----:B------:R-:W-:Y:S01]  /*7ae0*/  SHF.R.U64 R59, R74, 0x10, R75 ;  /* 0x000000104a3b7819 */ /* 0x000fe2000000124b */
[----:B------:R-:W-:-:S02]  /*7af0*/  HADD2.F32 R44, -RZ, R45.H0_H0 ;  /* 0x2000002dff2c7230 */ /* 0x000fc40000004100 */
[----:B------:R-:W-:Y:S02]  /*7b00*/  HADD2.F32 R68, -RZ, R68.H0_H0 ;  /* 0x20000044ff447230 */ /* 0x000fe40000004100 */
[----:B------:R-:W-:Y:S02]  /*7b10*/  HADD2.F32 R47, -RZ, R45.H1_H1 ;  /* 0x3000002dff2f7230 */ /* 0x000fe40000004100 */
[-C--:B------:R-:W-:Y:S01]  /*7b20*/  FMUL.FTZ R45, R48, R67.reuse ;  /* 0x00000043302d7220 */ /* 0x080fe20000410000 */
[----:B------:R-:W-:Y:S02]  /*7b30*/  HADD2.F32 R65, -RZ, R131.H1_H1 ;  /* 0x30000083ff417230 */ /* 0x000fe40000004100 */
[C---:B------:R-:W-:Y:S01]  /*7b40*/  FMUL.FTZ R67, R44.reuse, R67 ;  /* 0x000000432c437220 */ /* 0x040fe20000410000 */
[----:B------:R-:W-:Y:S02]  /*7b50*/  HADD2.F32 R66, -RZ, R66.H0_H0 ;  /* 0x20000042ff427230 */ /* 0x000fe40000004100 */
[-C--:B------:R-:W-:Y:S01]  /*7b60*/  FMUL.FTZ R70, R51, R68.reuse ;  /* 0x0000004433467220 */ /* 0x080fe20000410000 */
[----:B------:R-:W-:Y:S01]  /*7b70*/  FMUL.FTZ R68, R47, R68 ;  /* 0x000000442f447220 */ /* 0x000fe20000410000 */
[-C--:B------:R-:W-:Y:S01]  /*7b80*/  FFMA.FTZ R44, R44, R65.reuse, -R45 ;  /* 0x000000412c2c7223 */ /* 0x080fe2000001082d */
[----:B------:R-:W-:Y:S01]  /*7b90*/  FFMA.FTZ R45, R48, R65, R67 ;  /* 0x00000041302d7223 */ /* 0x000fe20000010043 */
[----:B------:R-:W-:-:S02]  /*7ba0*/  HADD2.F32 R65, -RZ, R64.H0_H0 ;  /* 0x20000040ff417230 */ /* 0x000fc40000004100 */
[-C--:B------:R-:W-:Y:S01]  /*7bb0*/  FFMA.FTZ R48, R51, R66.reuse, R68 ;  /* 0x0000004233307223 */ /* 0x080fe20000010044 */
[----:B------:R-:W-:Y:S02]  /*7bc0*/  HADD2.F32 R68, -RZ, R130.H1_H1 ;  /* 0x30000082ff447230 */ /* 0x000fe40000004100 */
[----:B------:R-:W-:Y:S01]  /*7bd0*/  FFMA.FTZ R47, R47, R66, -R70 ;  /* 0x000000422f2f7223 */ /* 0x000fe20000010846 */
[----:B------:R-:W-:Y:S02]  /*7be0*/  HADD2.F32 R64, -RZ, R64.H1_H1 ;  /* 0x30000040ff407230 */ /* 0x000fe40000004100 */
[----:B------:R-:W-:Y:S02]  /*7bf0*/  HADD2.F32 R69, -RZ, R69.H0_H0 ;  /* 0x20000045ff457230 */ /* 0x000fe40000004100 */
[----:B------:R-:W-:Y:S01]  /*7c00*/  FMUL.FTZ R70, R65, R68 ;  /* 0x0000004441467220 */ /* 0x000fe20000410000 */
[----:B------:R-:W-:Y:S01]  /*7c10*/  HADD2.F32 R51, -RZ, R49.H0_H0 ;  /* 0x20000031ff337230 */ /* 0x000fe20000004100 */
[----:B------:R-:W-:Y:S01]  /*7c20*/  F2FP.F16.F32.PACK_AB R47, R47, R44 ;  /* 0x0000002c2f2f723e */ /* 0x000fe200000000ff */
[----:B------:R-:W-:-:S02]  /*7c30*/  HADD2.F32 R66, -RZ, R132.H1_H1 ;  /* 0x30000084ff427230 */ /* 0x000fc40000004100 */
[-C--:B------:R-:W-:Y:S01]  /*7c40*/  FMUL.FTZ R72, R64, R69.reuse ;  /* 0x0000004540487220 */ /* 0x080fe20000410000 */
[----:B------:R-:W-:Y:S02]  /*7c50*/  HADD2.F32 R49, -RZ, R49.H1_H1 ;  /* 0x30000031ff317230 */ /* 0x000fe40000004100 */
[C---:B------:R-:W-:Y:S01]  /*7c60*/  FMUL.FTZ R68, R51.reuse, R68 ;  /* 0x0000004433447220 */ /* 0x040fe20000410000 */
[----:B------:R-:W-:Y:S02]  /*7c70*/  HADD2.F32 R67, -RZ, R71.H0_H0 ;  /* 0x20000047ff437230 */ /* 0x000fe40000004100 */
[----:B------:R-:W-:Y:S01]  /*7c80*/  FFMA.FTZ R70, R51, R66, -R70 ;  /* 0x0000004233467223 */ /* 0x000fe20000010846 */
[----:B------:R-:W-:Y:S02]  /*7c90*/  HADD2.F32 R130, -RZ, R130.H0_H0 ;  /* 0x20000082ff827230 */ /* 0x000fe40000004100 */
[----:B------:R-:W-:Y:S01]  /*7ca0*/  FMUL.FTZ R71, R49, R69 ;  /* 0x0000004531477220 */ /* 0x000fe20000410000 */
[----:B------:R-:W-:-:S02]  /*7cb0*/  HADD2.F32 R51, -RZ, R63.H0_H0 ;  /* 0x2000003fff337230 */ /* 0x000fc40000004100 */
[-C--:B------:R-:W-:Y:S01]  /*7cc0*/  FFMA.FTZ R69, R49, R67.reuse, -R72 ;  /* 0x0000004331457223 */ /* 0x080fe20000010848 */
[----:B------:R-:W-:Y:S02]  /*7cd0*/  HADD2.F32 R49, -RZ, R62.H0_H0 ;  /* 0x2000003eff317230 */ /* 0x000fe40000004100 */
[----:B------:R-:W-:Y:S01]  /*7ce0*/  FFMA.FTZ R71, R64, R67, R71 ;  /* 0x0000004340477223 */ /* 0x000fe20000010047 */
[----:B------:R-:W-:Y:S02]  /*7cf0*/  HADD2.F32 R61, -RZ, R61.H0_H0 ;  /* 0x2000003dff3d7230 */ /* 0x000fe40000004100 */
[----:B------:R-:W-:Y:S01]  /*7d00*/  FMUL.FTZ R64, R51, R130 ;  /* 0x0000008233407220 */ /* 0x000fe20000410000 */
[----:B------:R-:W-:Y:S02]  /*7d10*/  HADD2.F32 R63, -RZ, R63.H1_H1 ;  /* 0x3000003fff3f7230 */ /* 0x000fe40000004100 */
[----:B------:R-:W-:Y:S01]  /*7d20*/  FFMA.FTZ R68, R65, R66, R68 ;  /* 0x0000004241447223 */ /* 0x000fe20000010044 */
[----:B------:R-:W-:-:S02]  /*7d30*/  HADD2.F32 R132, -RZ, R132.H0_H0 ;  /* 0x20000084ff847230 */ /* 0x000fc40000004100 */
[----:B------:R-:W-:Y:S01]  /*7d40*/  FMUL.FTZ R130, R49, R130 ;  /* 0x0000008231827220 */ /* 0x000fe20000410000 */
[----:B------:R-:W-:Y:S02]  /*7d50*/  HADD2.F32 R62, -RZ, R62.H1_H1 ;  /* 0x3000003eff3e7230 */ /* 0x000fe40000004100 */
[-C--:B------:R-:W-:Y:S01]  /*7d60*/  FMUL.FTZ R65, R63, R61.reuse ;  /* 0x0000003d3f417220 */ /* 0x080fe20000410000 */
[----:B------:R-:W-:Y:S02]  /*7d70*/  HADD2.F32 R60, -RZ, R60.H0_H0 ;  /* 0x2000003cff3c7230 */ /* 0x000fe40000004100 */
[-C--:B------:R-:W-:Y:S01]  /*7d80*/  FFMA.FTZ R130, R51, R132.reuse, R130 ;  /* 0x0000008433827223 */ /* 0x080fe20000010082 */
[----:B------:R-:W-:Y:S01]  /*7d90*/  FFMA.FTZ R64, R49, R132, -R64 ;  /* 0x0000008431407223 */ /* 0x000fe20000010840 */
[C---:B------:R-:W-:Y:S01]  /*7da0*/  FMUL.FTZ R66, R62.reuse, R61 ;  /* 0x0000003d3e427220 */ /* 0x040fe20000410000 */
[----:B------:R-:W-:Y:S02]  /*7db0*/  HADD2.F32 R51, -RZ, R50.H0_H0 ;  /* 0x20000032ff337230 */ /* 0x000fe40000004100 */
[----:B------:R-:W-:Y:S01]  /*7dc0*/  FFMA.FTZ R65, R62, R60, -R65 ;  /* 0x0000003c3e417223 */ /* 0x000fe20000010841 */
[----:B------:R-:W-:-:S02]  /*7dd0*/  HADD2.F32 R62, -RZ, R131.H0_H0 ;  /* 0x20000083ff3e7230 */ /* 0x000fc40000004100 */
[----:B------:R-:W-:Y:S01]  /*7de0*/  FFMA.FTZ R63, R63, R60, R66 ;  /* 0x0000003c3f3f7223 */ /* 0x000fe20000010042 */
[----:B------:R-:W-:Y:S01]  /*7df0*/  HADD2.F32 R61, -RZ, R59.H0_H0 ;  /* 0x2000003bff3d7230 */ /* 0x000fe20000004100 */
[----:B------:R-:W-:Y:S01]  /*7e00*/  F2FP.F16.F32.PACK_AB R69, R69, R70 ;  /* 0x000000464545723e */ /* 0x000fe200000000ff */
[----:B------:R-:W-:Y:S01]  /*7e10*/  HADD2.F32 R49, -RZ, R46.H0_H0 ;  /* 0x2000002eff317230 */ /* 0x000fe20000004100 */
[----:B------:R-:W-:Y:S01]  /*7e20*/  F2FP.F16.F32.PACK_AB R44, R65, R64 ;  /* 0x00000040412c723e */ /* 0x000fe200000000ff */
[----:B------:R-:W-:Y:S02]  /*7e30*/  HADD2.F32 R50, -RZ, R50.H1_H1 ;  /* 0x30000032ff327230 */ /* 0x000fe40000004100 */
[----:B------:R-:W-:Y:S02]  /*7e40*/  HADD2.F32 R46, -RZ, R46.H1_H1 ;  /* 0x3000002eff2e7230 */ /* 0x000fe40000004100 */
[----:B------:R-:W-:Y:S02]  /*7e50*/  HADD2.F32 R59, -RZ, R58.H0_H0 ;  /* 0x2000003aff3b7230 */ /* 0x000fe40000004100 */
[----:B------:R-:W-:Y:S01]  /*7e60*/  FMUL.FTZ R58, R51, R62 ;  /* 0x0000003e333a7220 */ /* 0x000fe20000410000 */
[----:B------:R-:W-:-:S02]  /*7e70*/  HADD2.F32 R60, -RZ, R133.H0_H0 ;  /* 0x20000085ff3c7230 */ /* 0x000fc40000004100 */
[-C--:B------:R-:W-:Y:S01]  /*7e80*/  FMUL.FTZ R67, R50, R61.reuse ;  /* 0x0000003d32437220 */ /* 0x080fe20000410000 */
[C---:B------:R-:W-:Y:S01]  /*7e90*/  FMUL.FTZ R62, R49.reuse, R62 ;  /* 0x0000003e313e7220 */ /* 0x040fe20000410000 */
[C---:B------:R-:W-:Y:S01]  /*7ea0*/  FMUL.FTZ R61, R46.reuse, R61 ;  /* 0x0000003d2e3d7220 */ /* 0x040fe20000410000 */
[-C--:B------:R-:W-:Y:S02]  /*7eb0*/  FFMA.FTZ R58, R49, R60.reuse, -R58 ;  /* 0x0000003c313a7223 */ /* 0x080fe4000001083a */
[----:B------:R-:W-:Y:S01]  /*7ec0*/  FFMA.FTZ R62, R51, R60, R62 ;  /* 0x0000003c333e7223 */ /* 0x000fe2000001003e */
[-C--:B------:R-:W-:Y:S01]  /*7ed0*/  FFMA.FTZ R67, R46, R59.reuse, -R67 ;  /* 0x0000003b2e437223 */ /* 0x080fe20000010843 */
[----:B------:R-:W-:Y:S01]  /*7ee0*/  FFMA.FTZ R61, R50, R59, R61 ;  /* 0x0000003b323d7223 */ /* 0x000fe2000001003d */
[----:B------:R-:W-:Y:S01]  /*7ef0*/  F2FP.F16.F32.PACK_AB R49, R48, R45 ;  /* 0x0000002d3031723e */ /* 0x000fe200000000ff */
[----:B------:R-:W-:Y:S01]  /*7f00*/  IMAD.MOV.U32 R45, RZ, RZ, R47 ;  /* 0x000000ffff2d7224 */ /* 0x000fe200078e002f */
[----:B------:R-:W-:Y:S01]  /*7f10*/  F2FP.F16.F32.PACK_AB R51, R71, R68 ;  /* 0x000000444733723e */ /* 0x000fe200000000ff */
[----:B------:R-:W-:Y:S01]  /*7f20*/  IMAD.MOV.U32 R47, RZ, RZ, R69 ;  /* 0x000000ffff2f7224 */ /* 0x000fe200078e0045 */
[----:B------:R-:W-:-:S02]  /*7f30*/  F2FP.F16.F32.PACK_AB R48, R63, R130 ;  /* 0x000000823f30723e */ /* 0x000fc400000000ff */
[----:B------:R-:W-:Y:S02]  /*7f40*/  F2FP.F16.F32.PACK_AB R46, R67, R58 ;  /* 0x0000003a432e723e */ /* 0x000fe400000000ff */
[----:B------:R-:W-:-:S07]  /*7f50*/  F2FP.F16.F32.PACK_AB R50, R61, R62 ;  /* 0x0000003e3d32723e */ /* 0x000fce00000000ff */
.L_x_1568:
[----:B------:R-:W-:Y:S05]  /*7f60*/  BSYNC B1 ;  /* 0x0000000000017941 */ /* 0x000fea0003800000 */
.L_x_1567:
[----:B-1----:R1:W-:Y:S01]  /*7f70*/  STG.E.128 desc[UR40][R54.64], R44 ;  /* 0x0000002c36007986 */ /* 0x0023e2000c101d28 */
[----:B------:R-:W-:-:S13]  /*7f80*/  ISETP.GE.AND P3, PT, R57, R128, PT ;  /* 0x000000803900720c */ /* 0x000fda0003f66270 */
[----:B------:R-:W-:Y:S05]  /*7f90*/  @P3 BRA `(.L_x_1543) ;  /* 0x0000000400983947 */ /* 0x000fea0003800000 */
[--C-:B-1----:R-:W-:Y:S02]  /*7fa0*/  SHF.R.S32.HI R44, RZ, 0x1f, R57.reuse ;  /* 0x0000001fff2c7819 */ /* 0x102fe40000011439 */
[----:B------:R-:W-:-:S04]  /*7fb0*/  IADD3 R57, P3, P4, R96, R118, R57 ;  /* 0x0000007660397210 */ /* 0x000fc80007c7e039 */
[----:B------:R-:W-:Y:S02]  /*7fc0*/  IADD3.X R56, R35, R56, R44, P3, P4 ;  /* 0x0000003823387210 */ /* 0x000fe40001fe842c */
[----:B------:R-:W-:-:S04]  /*7fd0*/  LEA R52, P3, R57, R52, 0x1 ;  /* 0x0000003439347211 */ /* 0x000fc800078608ff */
[----:B------:R-:W-:-:S05]  /*7fe0*/  LEA.HI.X R53, R57, R53, R56, 0x1, P3 ;  /* 0x0000003539357211 */ /* 0x000fca00018f0c38 */
[----:B--2---:R1:W-:Y:S01]  /*7ff0*/  STG.E.128 desc[UR40][R52.64], R48 ;  /* 0x0000003034007986 */ /* 0x0043e2000c101d28 */
[----:B------:R-:W-:Y:S05]  /*8000*/  BRA `(.L_x_1543) ;  /* 0x00000004007c7947 */ /* 0x000fea0003800000 */
.L_x_1506:
[----:B------:R-:W-:-:S13]  /*8010*/  ISETP.NE.AND P0, PT, R191, 0x3, PT ;  /* 0x00000003bf00780c */ /* 0x000fda0003f05270 */
[----:B------:R-:W-:Y:S05]  /*8020*/  @!P0 BRA `(.L_x_1569) ;  /* 0x0000000000048947 */ /* 0x000fea0003800000 */
[----:B------:R-:W-:Y:S01]  /*8030*/  BPT.TRAP 0x1 ;  /* 0x000000040000795c */ /* 0x000fe20000300000 */
.L_x_1569:
[----:B------:R-:W-:Y:S01]  /*8040*/  IMAD R106, R184, 0x8, R2 ;  /* 0x00000008b86a7824 */ /* 0x000fe200078e0202 */
[----:B------:R-:W-:Y:S01]  /*8050*/  SHF.L.U32 R117, R192, 0x1f, RZ ;  /* 0x0000001fc0757819 */ /* 0x000fe200000006ff */
[----:B------:R-:W-:Y:S01]  /*8060*/  IMAD R113, R26, -0x80, R24 ;  /* 0xffffff801a717824 */ /* 0x000fe200078e0218 */
[----:B------:R-:W-:Y:S01]  /*8070*/  BSSY B1, `(.L_x_1570) ;  /* 0x0000006000017945 */ /* 0x000fe20003800000 */
[----:B0-----:R-:W-:Y:S01]  /*8080*/  SHF.R.S32.HI R44, RZ, 0x1f, R26 ;  /* 0x0000001fff2c7819 */ /* 0x001fe2000001141a */
[----:B------:R-:W0:Y:S01]  /*8090*/  SYNCS.PHASECHK.TRANS64.TRYWAIT P3, [R106+URZ+0x28890], R117 ;  /* 0x028890756a0075a7 */ /* 0x000e22000806017f */
[----:B------:R-:W-:Y:S01]  /*80a0*/  IMAD R45, R0, R26, RZ ;  /* 0x0000001a002d7224 */ /* 0x000fe200078e02ff */
[----:B------:R-:W-:Y:S01]  /*80b0*/  VIMNMX R113, R113, 0x80, PT ;  /* 0x0000008071717848 */ /* 0x000fe20003fe0100 */
[----:B0-----:R-:W-:Y:S06]  /*80c0*/  @!P3 BRA `(.L_x_1571) ;  /* 0x000002080050b947 */ /* 0x001fec0003800000 */
.L_x_1939:
[----:B------:R-:W-:Y:S05]  /*80d0*/  BSYNC B1 ;  /* 0x0000000000017941 */ /* 0x000fea0003800000 */
.L_x_1570:
[----:B------:R-:W-:Y:S01]  /*80e0*/  ISETP.GE.AND P3, PT, R23, R113, PT ;  /* 0x000000711700720c */ /* 0x000fe20003f66270 */
[----:B------:R-:W-:Y:S01]  /*80f0*/  IMAD R45, R44, R123, R45 ;  /* 0x0000007b2c2d7224 */ /* 0x000fe200078e022d */
[----:B------:R-:W-:Y:S01]  /*8100*/  BSSY B1, `(.L_x_1572) ;  /* 0x0000012000017945 */ /* 0x000fe20003800000 */
[----:B------:R-:W-:-:S04]  /*8110*/  IMAD.WIDE.U32 R52, R123, R26, RZ ;  /* 0x0000001a7b347225 */ /* 0x000fc800078e00ff */
[----:B------:R-:W-:-:S06]  /*8120*/  IMAD.IADD R61, R45, 0x1, R53 ;  /* 0x000000012d3d7824 */ /* 0x000fcc00078e0235 */
[----:B------:R-:W-:Y:S05]  /*8130*/  @P3 BRA `(.L_x_1573) ;  /* 0x0000000000383947 */ /* 0x000fea0003800000 */
[----:B------:R-:W1:Y:S01]  /*8140*/  @!P2 LDC.64 R54, c[0x0][0x2e8] ;  /* 0x0000ba00ff36ab82 */ /* 0x000e620000000a00 */
[----:B------:R-:W2:Y:S01]  /*8150*/  @!P2 LDS.128 R44, [R110+0x18400] ;  /* 0x018400006e2ca984 */ /* 0x000ea20000000c00 */
[----:B------:R-:W-:-:S03]  /*8160*/  @!P2 IADD3 R58, P3, R36, R52, RZ ;  /* 0x00000034243aa210 */ /* 0x000fc60007f7e0ff */
[----:B------:R-:W3:Y:S01]  /*8170*/  @!P1 LDS.128 R48, [R110+0x1c400] ;  /* 0x01c400006e309984 */ /* 0x000ee20000000c00 */
[----:B------:R-:W-:Y:S02]  /*8180*/  @!P2 IADD3.X R59, R61, R39, RZ, P3, !PT ;  /* 0x000000273d3ba210 */ /* 0x000fe40001ffe4ff */
[----:B------:R-:W4:Y:S01]  /*8190*/  @!P1 LDC.64 R56, c[0x0][0x2e8] ;  /* 0x0000ba00ff389b82 */ /* 0x000f220000000a00 */
[----:B-1----:R-:W-:-:S04]  /*81a0*/  @!P2 LEA R54, P3, R58, R54, 0x1 ;  /* 0x000000363a36a211 */ /* 0x002fc800078608ff */
[----:B------:R-:W-:Y:S02]  /*81b0*/  @!P2 LEA.HI.X R55, R58, R55, R59, 0x1, P3 ;  /* 0x000000373a37a211 */ /* 0x000fe400018f0c3b */
[----:B------:R-:W-:-:S05]  /*81c0*/  @!P1 IADD3 R58, P3, R99, R52, RZ ;  /* 0x00000034633a9210 */ /* 0x000fca0007f7e0ff */
[----:B------:R-:W-:Y:S01]  /*81d0*/  @!P1 IMAD.X R59, R61, 0x1, R104, P3 ;  /* 0x000000013d3b9824 */ /* 0x000fe200018e0668 */
[----:B----4-:R-:W-:-:S04]  /*81e0*/  @!P1 LEA R56, P3, R58, R56, 0x1 ;  /* 0x000000383a389211 */ /* 0x010fc800078608ff */
[----:B------:R-:W-:Y:S01]  /*81f0*/  @!P1 LEA.HI.X R57, R58, R57, R59, 0x1, P3 ;  /* 0x000000393a399211 */ /* 0x000fe200018f0c3b */
[----:B--2---:R1:W-:Y:S04]  /*8200*/  @!P2 STG.E.128 desc[UR40][R54.64], R44 ;  /* 0x0000002c3600a986 */ /* 0x0043e8000c101d28 */
[----:B---3--:R1:W-:Y:S04]  /*8210*/  @!P1 STG.E.128 desc[UR40][R56.64], R48 ;  /* 0x0000003038009986 */ /* 0x0083e8000c101d28 */
.L_x_1573:
[----:B------:R-:W-:Y:S05]  /*8220*/  BSYNC B1 ;  /* 0x0000000000017941 */ /* 0x000fea0003800000 */
.L_x_1572:
[----:B------:R-:W-:Y:S01]  /*8230*/  ISETP.GE.AND P3, PT, R213, R113, PT ;  /* 0x00000071d500720c */ /* 0x000fe20003f66270 */
[----:B------:R-:W-:-:S12]  /*8240*/  BSSY B1, `(.L_x_1574) ;  /* 0x0000012000017945 */ /* 0x000fd80003800000 */
[----:B------:R-:W-:Y:S05]  /*8250*/  @P3 BRA `(.L_x_1575) ;  /* 0x0000000000403947 */ /* 0x000fea0003800000 */
[----:B-1----:R-:W1:Y:S01]  /*8260*/  @!P2 LDC.64 R54, c[0x0][0x2e8] ;  /* 0x0000ba00ff36ab82 */ /* 0x002e620000000a00 */
[----:B------:R-:W2:Y:S01]  /*8270*/  @!P2 LDS.128 R44, [R110+0x19400] ;  /* 0x019400006e2ca984 */ /* 0x000ea20000000c00 */
[----:B------:R-:W-:-:S03]  /*8280*/  IADD3 R60, P3, R88, R52, RZ ;  /* 0x00000034583c7210 */ /* 0x000fc60007f7e0ff */
[----:B------:R-:W3:Y:S02]  /*8290*/  @!P1 LDS.128 R48, [R110+0x1d400] ;  /* 0x01d400006e309984 */ /* 0x000ee40000000c00 */
[----:B------:R-:W-:Y:S01]  /*82a0*/  IMAD.X R62, R61, 0x1, R89, P3 ;  /* 0x000000013d3e7824 */ /* 0x000fe200018e0659 */
[----:B------:R-:W4:Y:S01]  /*82b0*/  @!P1 LDC.64 R56, c[0x0][0x2e8] ;  /* 0x0000ba00ff389b82 */ /* 0x000f220000000a00 */
[----:B------:R-:W-:-:S05]  /*82c0*/  @!P2 IADD3 R58, P3, R60, R36, RZ ;  /* 0x000000243c3aa210 */ /* 0x000fca0007f7e0ff */
[----:B------:R-:W-:Y:S01]  /*82d0*/  @!P2 IMAD.X R59, R62, 0x1, R39, P3 ;  /* 0x000000013e3ba824 */ /* 0x000fe200018e0627 */
        /* <DEDUP_REMOVED lines=8> */
.L_x_1575:
[----:B------:R-:W-:Y:S05]  /*8360*/  BSYNC B1 ;  /* 0x0000000000017941 */ /* 0x000fea0003800000 */
.L_x_1574:
[----:B------:R-:W-:Y:S01]  /*8370*/  ISETP.GE.AND P3, PT, R212, R113, PT ;  /* 0x00000071d400720c */ /* 0x000fe20003f66270 */
[----:B------:R-:W-:-:S12]  /*8380*/  BSSY B1, `(.L_x_1576) ;  /* 0x0000012000017945 */ /* 0x000fd80003800000 */
[----:B------:R-:W-:Y:S05]  /*8390*/  @P3 BRA `(.L_x_1577) ;  /* 0x0000000000403947 */ /* 0x000fea0003800000 */
[----:B-12---:R-:W1:Y:S01]  /*83a0*/  @!P2 LDC.64 R54, c[0x0][0x2e8] ;  /* 0x0000ba00ff36ab82 */ /* 0x006e620000000a00 */
[----:B------:R-:W2:Y:S01]  /*83b0*/  @!P2 LDS.128 R44, [R110+0x1a400] ;  /* 0x01a400006e2ca984 */ /* 0x000ea20000000c00 */
[----:B------:R-:W-:-:S03]  /*83c0*/  LEA R60, P3, R98, R52, 0x6 ;  /* 0x00000034623c7211 */ /* 0x000fc600078630ff */
        /* <DEDUP_REMOVED lines=13> */
.L_x_1577:
[----:B------:R-:W-:Y:S05]  /*84a0*/  BSYNC B1 ;  /* 0x0000000000017941 */ /* 0x000fea0003800000 */
.L_x_1576:
[----:B------:R-:W-:-:S13]  /*84b0*/  ISETP.GE.AND P3, PT, R211, R113, PT ;  /* 0x00000071d300720c */ /* 0x000fda0003f66270 */
[----:B------:R-:W-:Y:S05]  /*84c0*/  @P3 BRA `(.L_x_1543) ;  /* 0x00000000004c3947 */ /* 0x000fea0003800000 */
[----:B------:R-:W3:Y:S01]  /*84d0*/  LDC.64 R58, c[0x0][0x300] ;  /* 0x0000c000ff3a7b82 */ /* 0x000ee20000000a00 */
[----:B-12-4-:R-:W1:Y:S01]  /*84e0*/  @!P2 LDS.128 R44, [R110+0x1b400] ;  /* 0x01b400006e2ca984 */ /* 0x016e620000000c00 */
[----:B------:R-:W-:-:S03]  /*84f0*/  IMAD.MOV.U32 R53, RZ, RZ, R61 ;  /* 0x000000ffff357224 */ /* 0x000fc600078e003d */
[----:B------:R-:W2:Y:S03]  /*8500*/  @!P1 LDS.128 R48, [R110+0x1f400] ;  /* 0x01f400006e309984 */ /* 0x000ea60000000c00 */
[----:B------:R-:W4:Y:S08]  /*8510*/  @!P2 LDC.64 R54, c[0x0][0x2e8] ;  /* 0x0000ba00ff36ab82 */ /* 0x000f300000000a00 */
[----:B------:R-:W5:Y:S01]  /*8520*/  @!P1 LDC.64 R56, c[0x0][0x2e8] ;  /* 0x0000ba00ff389b82 */ /* 0x000f620000000a00 */
[----:B---3--:R-:W-:-:S04]  /*8530*/  IMAD.WIDE.U32 R52, R58, 0x60, R52 ;  /* 0x000000603a347825 */ /* 0x008fc800078e0034 */
[----:B------:R-:W-:-:S04]  /*8540*/  IMAD R59, R59, 0x60, RZ ;  /* 0x000000603b3b7824 */ /* 0x000fc800078e02ff */
[----:B------:R-:W-:Y:S01]  /*8550*/  IMAD.IADD R59, R53, 0x1, R59 ;  /* 0x00000001353b7824 */ /* 0x000fe200078e023b */
[----:B------:R-:W-:-:S04]  /*8560*/  @!P2 IADD3 R53, P3, R36, R52, RZ ;  /* 0x000000342435a210 */ /* 0x000fc80007f7e0ff */
[----:B------:R-:W-:Y:S02]  /*8570*/  @!P2 IADD3.X R58, R59, R39, RZ, P3, !PT ;  /* 0x000000273b3aa210 */ /* 0x000fe40001ffe4ff */
[----:B----4-:R-:W-:-:S04]  /*8580*/  @!P2 LEA R54, P3, R53, R54, 0x1 ;  /* 0x000000363536a211 */ /* 0x010fc800078608ff */
[----:B------:R-:W-:Y:S02]  /*8590*/  @!P2 LEA.HI.X R55, R53, R55, R58, 0x1, P3 ;  /* 0x000000373537a211 */ /* 0x000fe400018f0c3a */
[----:B------:R-:W-:-:S03]  /*85a0*/  @!P1 IADD3 R52, P3, R99, R52, RZ ;  /* 0x0000003463349210 */ /* 0x000fc60007f7e0ff */
[----:B-1----:R3:W-:Y:S02]  /*85b0*/  @!P2 STG.E.128 desc[UR40][R54.64], R44 ;  /* 0x0000002c3600a986 */ /* 0x0027e4000c101d28 */
[----:B------:R-:W-:Y:S01]  /*85c0*/  @!P1 IMAD.X R53, R59, 0x1, R104, P3 ;  /* 0x000000013b359824 */ /* 0x000fe200018e0668 */
[----:B-----5:R-:W-:-:S04]  /*85d0*/  @!P1 LEA R56, P3, R52, R56, 0x1 ;  /* 0x0000003834389211 */ /* 0x020fc800078608ff */
[----:B------:R-:W-:-:S05]  /*85e0*/  @!P1 LEA.HI.X R57, R52, R57, R53, 0x1, P3 ;  /* 0x0000003934399211 */ /* 0x000fca00018f0c35 */
[----:B--2---:R3:W-:Y:S04]  /*85f0*/  @!P1 STG.E.128 desc[UR40][R56.64], R48 ;  /* 0x0000003038009986 */ /* 0x0047e8000c101d28 */
.L_x_1543:
[----:B------:R-:W-:Y:S05]  /*8600*/  BSYNC B0 ;  /* 0x0000000000007941 */ /* 0x000fea0003800000 */
.L_x_1505:
[----:B-1234-:R-:W1:Y:S01]  /*8610*/  S2R R44, SR_TID.X ;  /* 0x00000000002c7919 */ /* 0x01ee620000002100 */
        /* <DEDUP_REMOVED lines=8> */
[----:B-1----:R-:W-:Y:S01]  /*86a0*/  LOP3.LUT R44, R44, 0x7f, RZ, 0xc0, !PT ;  /* 0x0000007f2c2c7812 */ /* 0x002fe200078ec0ff */
[----:B--2---:R1:W-:Y:S03]  /*86b0*/  BAR.SYNC.DEFER_BLOCKING R122, 0x80 ;  /* 0x0002007a0000751d */ /* 0x0043e60000010000 */
[----:B------:R-:W-:-:S13]  /*86c0*/  ISETP.NE.AND P3, PT, R44, RZ, PT ;  /* 0x000000ff2c00720c */ /* 0x000fda0003f65270 */
[----:B------:R-:W-:-:S05]  /*86d0*/  @!P3 VIADD R44, R106, 0x288a0 ;  /* 0x000288a06a2cb836 */ /* 0x000fca0000000000 */
[----:B------:R-:W-:-:S04]  /*86e0*/  @!P3 PRMT R44, RZ, 0x654, R44 ;  /* 0x00000654ff2cb816 */ /* 0x000fc8000000002c */
[----:B------:R1:W-:Y:S01]  /*86f0*/  @!P3 SYNCS.ARRIVE.TRANS64.RED.A1T0 RZ, [R44+URZ], RZ ;  /* 0x000000ff2cffb9a7 */ /* 0x0003e2000810043f */
[----:B------:R-:W-:Y:S05]  /*8700*/  @!P0 BRA `(.L_x_1579) ;  /* 0x0000000000048947 */ /* 0x000fea0003800000 */
[----:B------:R-:W-:Y:S01]  /*8710*/  BPT.TRAP 0x1 ;  /* 0x000000040000795c */ /* 0x000fe20000300000 */
.L_x_1579:
[----:B------:R-:W-:Y:S05]  /*8720*/  BSYNC B0 ;  /* 0x0000000000007941 */ /* 0x000fea0003800000 */
.L_x_1578:
[----:B------:R-:W2:Y:S01]  /*8730*/  SYNCS.PHASECHK.TRANS64.TRYWAIT P0, [R106+URZ+0x288b0], R117 ;  /* 0x0288b0756a0075a7 */ /* 0x000ea2000800017f */
[----:B------:R-:W-:Y:S01]  /*8740*/  ULDC UR42, c[0x0][0x2f4] ;  /* 0x0000bd00002a7ab9 */ /* 0x000fe20000000800 */
[----:B------:R-:W-:Y:S01]  /*8750*/  ULDC.64 UR36, c[0x0][0x328] ;  /* 0x0000ca0000247ab9 */ /* 0x000fe20000000a00 */
[----:B------:R-:W-:Y:S01]  /*8760*/  ULDC.64 UR38, c[0x0][0x318] ;  /* 0x0000c60000267ab9 */ /* 0x000fe20000000a00 */
[----:B------:R-:W-:Y:S04]  /*8770*/  BSSY B0, `(.L_x_1580) ;  /* 0x0000002000007945 */ /* 0x000fe80003800000 */
[----:B--2---:R-:W-:Y:S05]  /*8780*/  @!P0 BRA `(.L_x_1581) ;  /* 0x0000020000b48947 */ /* 0x004fea0003800000 */
.L_x_1940:
[----:B------:R-:W-:Y:S05]  /*8790*/  BSYNC B0 ;  /* 0x0000000000007941 */ /* 0x000fea0003800000 */
.L_x_1580:
[----:B------:R-:W-:Y:S01]  /*87a0*/  ISETP.GE.AND P0, PT, R23, R113, PT ;  /* 0x000000711700720c */ /* 0x000fe20003f06270 */
[----:B------:R-:W-:Y:S01]  /*87b0*/  BSSY B0, `(.L_x_1582) ;  /* 0x0000011000007945 */ /* 0x000fe20003800000 */
[----:B------:R-:W-:-:S11]  /*87c0*/  IMAD.WIDE R48, R26, 0x80, R42 ;  /* 0x000000801a307825 */ /* 0x000fd600078e022a */
[----:B------:R-:W-:Y:S05]  /*87d0*/  @P0 BRA `(.L_x_1583) ;  /* 0x0000000000380947 */ /* 0x000fea0003800000 */
[----:B------:R-:W-:Y:S02]  /*87e0*/  IMAD R47, R49, UR36, RZ ;  /* 0x00000024312f7c24 */ /* 0x000fe4000f8e02ff */
[----:B-1----:R-:W-:Y:S02]  /*87f0*/  IMAD.MOV.U32 R44, RZ, RZ, R94 ;  /* 0x000000ffff2c7224 */ /* 0x002fe400078e005e */
[----:B------:R-:W-:Y:S02]  /*8800*/  IMAD.MOV.U32 R45, RZ, RZ, R105 ;  /* 0x000000ffff2d7224 */ /* 0x000fe400078e0069 */
[C---:B------:R-:W-:Y:S02]  /*8810*/  IMAD R47, R48.reuse, UR37, R47 ;  /* 0x00000025302f7c24 */ /* 0x040fe4000f8e022f */
[----:B------:R-:W-:-:S04]  /*8820*/  IMAD.WIDE.U32 R44, R48, UR36, R44 ;  /* 0x00000024302c7c25 */ /* 0x000fc8000f8e002c */
[----:B------:R-:W-:Y:S01]  /*8830*/  IMAD.IADD R45, R45, 0x1, R47 ;  /* 0x000000012d2d7824 */ /* 0x000fe200078e022f */
[----:B------:R-:W-:-:S04]  /*8840*/  LEA R50, P0, R44, UR38, 0x1 ;  /* 0x000000262c327c11 */ /* 0x000fc8000f8008ff */
[----:B------:R-:W-:Y:S02]  /*8850*/  LEA.HI.X R51, R44, UR39, R45, 0x1, P0 ;  /* 0x000000272c337c11 */ /* 0x000fe400080f0c2d */
[----:B------:R-:W-:-:S13]  /*8860*/  ISETP.GE.AND P0, PT, R16, UR42, PT ;  /* 0x0000002a10007c0c */ /* 0x000fda000bf06270 */
[----:B------:R-:W1:Y:S04]  /*8870*/  @!P0 LDS.128 R44, [R110+0x400] ;  /* 0x000400006e2c8984 */ /* 0x000e680000000c00 */
[----:B-1----:R-:W-:Y:S01]  /*8880*/  @!P0 STG.E.128 desc[UR40][R50.64], R44 ;  /* 0x0000002c32008986 */ /* 0x002fe2000c101d28 */
[----:B------:R-:W-:-:S13]  /*8890*/  ISETP.GE.AND P0, PT, R190, UR42, PT ;  /* 0x0000002abe007c0c */ /* 0x000fda000bf06270 */
[----:B------:R-:W1:Y:S04]  /*88a0*/  @!P0 LDS.128 R44, [R110+0x4400] ;  /* 0x004400006e2c8984 */ /* 0x000e680000000c00 */
[----:B-1----:R3:W-:Y:S02]  /*88b0*/  @!P0 STG.E.128 desc[UR40][R50.64+0x80], R44 ;  /* 0x0000802c32008986 */ /* 0x0027e4000c101d28 */
.L_x_1583:
[----:B------:R-:W-:Y:S05]  /*88c0*/  BSYNC B0 ;  /* 0x0000000000007941 */ /* 0x000fea0003800000 */
.L_x_1582:
[----:B------:R-:W-:Y:S01]  /*88d0*/  ISETP.GE.AND P0, PT, R213, R113, PT ;  /* 0x00000071d500720c */ /* 0x000fe20003f06270 */
[----:B------:R-:W-:-:S12]  /*88e0*/  BSSY B0, `(.L_x_1584) ;  /* 0x0000012000007945 */ /* 0x000fd80003800000 */
[----:B------:R-:W-:Y:S05]  /*88f0*/  @P0 BRA `(.L_x_1585) ;  /* 0x0000000000400947 */ /* 0x000fea0003800000 */
[----:B---3--:R-:W-:Y:S01]  /*8900*/  IADD3 R47, P0, R48, 0x20, RZ ;  /* 0x00000020302f7810 */ /* 0x008fe20007f1e0ff */
[----:B------:R-:W-:-:S04]  /*8910*/  IMAD.MOV.U32 R45, RZ, RZ, R105 ;  /* 0x000000ffff2d7224 */ /* 0x000fc800078e0069 */
[----:B-1----:R-:W-:-:S04]  /*8920*/  IMAD.X R44, RZ, RZ, R49, P0 ;  /* 0x000000ffff2c7224 */ /* 0x002fc800000e0631 */
[----:B------:R-:W-:Y:S02]  /*8930*/  IMAD R46, R44, UR36, RZ ;  /* 0x000000242c2e7c24 */ /* 0x000fe4000f8e02ff */
[----:B------:R-:W-:-:S04]  /*8940*/  IMAD.MOV.U32 R44, RZ, RZ, R94 ;  /* 0x000000ffff2c7224 */ /* 0x000fc800078e005e */
[----:B------:R-:W-:-:S04]  /*8950*/  IMAD.WIDE.U32 R44, R47, UR36, R44 ;  /* 0x000000242f2c7c25 */ /* 0x000fc8000f8e002c */
[----:B------:R-:W-:Y:S01]  /*8960*/  IMAD R47, R47, UR37, R46 ;  /* 0x000000252f2f7c24 */ /* 0x000fe2000f8e022e */
[----:B------:R-:W-:-:S03]  /*8970*/  LEA R50, P0, R44, UR38, 0x1 ;  /* 0x000000262c327c11 */ /* 0x000fc6000f8008ff */
[----:B------:R-:W-:-:S05]  /*8980*/  IMAD.IADD R45, R45, 0x1, R47 ;  /* 0x000000012d2d7824 */ /* 0x000fca00078e022f */
[----:B------:R-:W-:Y:S02]  /*8990*/  LEA.HI.X R51, R44, UR39, R45, 0x1, P0 ;  /* 0x000000272c337c11 */ /* 0x000fe400080f0c2d */
[----:B------:R-:W-:-:S13]  /*89a0*/  ISETP.GE.AND P0, PT, R16, UR42, PT ;  /* 0x0000002a10007c0c */ /* 0x000fda000bf06270 */
[----:B------:R-:W1:Y:S04]  /*89b0*/  @!P0 LDS.128 R44, [R110+0x1400] ;  /* 0x001400006e2c8984 */ /* 0x000e680000000c00 */
[----:B-1----:R-:W-:Y:S01]  /*89c0*/  @!P0 STG.E.128 desc[UR40][R50.64], R44 ;  /* 0x0000002c32008986 */ /* 0x002fe2000c101d28 */
[----:B------:R-:W-:-:S13]  /*89d0*/  ISETP.GE.AND P0, PT, R190, UR42, PT ;  /* 0x0000002abe007c0c */ /* 0x000fda000bf06270 */
[----:B------:R-:W1:Y:S04]  /*89e0*/  @!P0 LDS.128 R44, [R110+0x5400] ;  /* 0x005400006e2c8984 */ /* 0x000e680000000c00 */
[----:B-1----:R4:W-:Y:S02]  /*89f0*/  @!P0 STG.E.128 desc[UR40][R50.64+0x80], R44 ;  /* 0x0000802c32008986 */ /* 0x0029e4000c101d28 */
.L_x_1585:
[----:B------:R-:W-:Y:S05]  /*8a00*/  BSYNC B0 ;  /* 0x0000000000007941 */ /* 0x000fea0003800000 */
.L_x_1584:
[----:B------:R-:W-:Y:S01]  /*8a10*/  ISETP.GE.AND P0, PT, R212, R113, PT ;  /* 0x00000071d400720c */ /* 0x000fe20003f06270 */
[----:B------:R-:W-:-:S12]  /*8a20*/  BSSY B0, `(.L_x_1586) ;  /* 0x0000012000007945 */ /* 0x000fd80003800000 */
[----:B------:R-:W-:Y:S05]  /*8a30*/  @P0 BRA `(.L_x_1587) ;  /* 0x0000000000400947 */ /* 0x000fea0003800000 */
[----:B---34-:R-:W-:Y:S01]  /*8a40*/  IADD3 R47, P0, R48, 0x40, RZ ;  /* 0x00000040302f7810 */ /* 0x018fe20007f1e0ff */
[----:B------:R-:W-:-:S03]  /*8a50*/  IMAD.MOV.U32 R45, RZ, RZ, R105 ;  /* 0x000000ffff2d7224 */ /* 0x000fc600078e0069 */
[----:B-1----:R-:W-:-:S05]  /*8a60*/  IADD3.X R44, RZ, R49, RZ, P0, !PT ;  /* 0x00000031ff2c7210 */ /* 0x002fca00007fe4ff */
        /* <DEDUP_REMOVED lines=13> */
.L_x_1587:
[----:B------:R-:W-:Y:S05]  /*8b40*/  BSYNC B0 ;  /* 0x0000000000007941 */ /* 0x000fea0003800000 */
.L_x_1586:
[----:B------:R-:W-:Y:S01]  /*8b50*/  ISETP.GE.AND P0, PT, R211, R113, PT ;  /* 0x00000071d300720c */ /* 0x000fe20003f06270 */
[----:B------:R-:W-:-:S12]  /*8b60*/  BSSY B0, `(.L_x_1588) ;  /* 0x0000012000007945 */ /* 0x000fd80003800000 */
[----:B------:R-:W-:Y:S05]  /*8b70*/  @P0 BRA `(.L_x_1589) ;  /* 0x0000000000400947 */ /* 0x000fea0003800000 */
[----:B-1-34-:R-:W-:Y:S01]  /*8b80*/  IADD3 R47, P0, R48, 0x60, RZ ;  /* 0x00000060302f7810 */ /* 0x01afe20007f1e0ff */
[----:B------:R-:W-:Y:S02]  /*8b90*/  IMAD.MOV.U32 R44, RZ, RZ, R94 ;  /* 0x000000ffff2c7224 */ /* 0x000fe400078e005e */
[----:B------:R-:W-:Y:S02]  /*8ba0*/  IMAD.MOV.U32 R45, RZ, RZ, R105 ;  /* 0x000000ffff2d7224 */ /* 0x000fe400078e0069 */
[----:B------:R-:W-:Y:S02]  /*8bb0*/  IMAD.X R48, RZ, RZ, R49, P0 ;  /* 0x000000ffff307224 */ /* 0x000fe400000e0631 */
[----:B------:R-:W-:-:S04]  /*8bc0*/  IMAD.WIDE.U32 R44, R47, UR36, R44 ;  /* 0x000000242f2c7c25 */ /* 0x000fc8000f8e002c */
[----:B------:R-:W-:-:S04]  /*8bd0*/  IMAD R48, R48, UR36, RZ ;  /* 0x0000002430307c24 */ /* 0x000fc8000f8e02ff */
        /* <DEDUP_REMOVED lines=10> */
.L_x_1589:
[----:B------:R-:W-:Y:S05]  /*8c80*/  BSYNC B0 ;  /* 0x0000000000007941 */ /* 0x000fea0003800000 */
.L_x_1588:
[----:B-1-34-:R-:W3:Y:S01]  /*8c90*/  LDL R44, [R1+0x10] ;  /* 0x00001000012c7983 */ /* 0x01aee20000100800 */
[----:B------:R-:W-:Y:S02]  /*8ca0*/  VIADD R184, R184, 0x1 ;  /* 0x00000001b8b87836 */ /* 0x000fe40000000000 */
[----:B0-2---:R-:W-:Y:S01]  /*8cb0*/  @!P3 VIADD R106, R106, 0x288c0 ;  /* 0x000288c06a6ab836 */ /* 0x005fe20000000000 */
[----:B------:R-:W-:Y:S01]  /*8cc0*/  @!PT LDS RZ, [RZ] ;  /* 0x00000000fffff984 */ /* 0x000fe20000000800 */
[----:B------:R-:W-:Y:S01]  /*8cd0*/  @!PT LDS RZ, [RZ] ;  /* 0x00000000fffff984 */ /* 0x000fe20000000800 */
[----:B------:R-:W-:Y:S01]  /*8ce0*/  @!PT LDS RZ, [RZ] ;  /* 0x00000000fffff984 */ /* 0x000fe20000000800 */
[----:B------:R-:W-:Y:S01]  /*8cf0*/  @!PT LDS RZ, [RZ] ;  /* 0x00000000fffff984 */ /* 0x000fe20000000800 */
[----:B------:R0:W-:Y:S06]  /*8d00*/  MEMBAR.ALL.CTA ;  /* 0x0000000000007992 */ /* 0x0001ec0000008000 */
[----:B0-----:R-:W0:Y:S02]  /*8d10*/  FENCE.VIEW.ASYNC.S ;  /* 0x00000000000073c6 */ /* 0x001e240000000000 */
[----:B0-----:R0:W-:Y:S01]  /*8d20*/  BAR.SYNC.DEFER_BLOCKING R122, 0x80 ;  /* 0x0002007a0000751d */ /* 0x0011e20000010000 */
[----:B------:R-:W-:-:S02]  /*8d30*/  ISETP.NE.AND P0, PT, R184, 0x2, PT ;  /* 0x00000002b800780c */ /* 0x000fc40003f05270 */
[----:B------:R-:W-:Y:S02]  /*8d40*/  @!P3 PRMT R106, RZ, 0x654, R106 ;  /* 0x00000654ff6ab816 */ /* 0x000fe4000000006a */
[----:B------:R-:W-:Y:S02]  /*8d50*/  SEL R45, RZ, 0x1, P0 ;  /* 0x00000001ff2d7807 */ /* 0x000fe40000000000 */
[----:B------:R-:W-:Y:S02]  /*8d60*/  SEL R184, R184, RZ, P0 ;  /* 0x000000ffb8b87207 */ /* 0x000fe40000000000 */
[----:B------:R-:W-:Y:S01]  /*8d70*/  LOP3.LUT R192, R192, R45, RZ, 0x3c, !PT ;  /* 0x0000002dc0c07212 */ /* 0x000fe200078e3cff */
[----:B------:R0:W-:Y:S01]  /*8d80*/  @!P3 SYNCS.ARRIVE.TRANS64.RED.A1T0 RZ, [R106+URZ], RZ ;  /* 0x000000ff6affb9a7 */ /* 0x0001e2000810043f */
[----:B---3--:R-:W-:-:S13]  /*8d90*/  LOP3.LUT P4, RZ, R44, 0x4, RZ, 0xc0, !PT ;  /* 0x000000042cff7812 */ /* 0x008fda000788c0ff */
[----:B0-----:R-:W-:Y:S05]  /*8da0*/  @P4 BRA `(.L_x_1590) ;  /* 0xffffff9c00a84947 */ /* 0x001fea000383ffff */
[----:B------:R-:W0:Y:S01]  /*8db0*/  S2R R44, SR_TID.X ;  /* 0x00000000002c7919 */ /* 0x000e220000002100 */
[----:B------:R-:W-:Y:S02]  /*8dc0*/  PLOP3.LUT P0, PT, PT, PT, PT, 0x8, 0x0 ;  /* 0x000000000000781c */ /* 0x000fe40003f0e170 */
[----:B0-----:R-:W-:-:S04]  /*8dd0*/  SHF.R.U32.HI R44, RZ, 0x7, R44 ;  /* 0x00000007ff2c7819 */ /* 0x001fc8000001162c */
[----:B------:R-:W-:-:S13]  /*8de0*/  ISETP.NE.AND P4, PT, R44, 0x1, PT ;  /* 0x000000012c00780c */ /* 0x000fda0003f85270 */
[----:B------:R-:W-:Y:S06]  /*8df0*/  @!P4 BAR.ARV 0x9, 0x100 ;  /* 0x024400000000cb1d */ /* 0x000fec0000002000 */
.L_x_1500:
[----:B------:R-:W0:Y:S01]  /*8e00*/  LDC R0, c[0x0][0x448] ;  /* 0x00011200ff007b82 */ /* 0x000e220000000800 */
[----:B------:R-:W-:-:S07]  /*8e10*/  IADD3 R7, R189, 0x1, -R187 ;  /* 0x00000001bd077810 */ /* 0x000fce0007ffe8bb */
[----:B------:R-:W1:Y:S01]  /*8e20*/  LDC.64 R4, c[0x0][0x9e0] ;  /* 0x00027800ff047b82 */ /* 0x000e620000000a00 */
[----:B0-----:R-:W-:Y:S02]  /*8e30*/  ISETP.NE.AND P1, PT, R0, 0x1, PT ;  /* 0x000000010000780c */ /* 0x001fe40003f25270 */
[----:B------:R-:W-:Y:S02]  /*8e40*/  IADD3 R0, R193, 0x7f, RZ ;  /* 0x0000007fc1007810 */ /* 0x000fe40007ffe0ff */
[----:B-1----:R-:W-:-:S09]  /*8e50*/  ISETP.GE.AND P2, PT, R5, 0x1, PT ;  /* 0x000000010500780c */ /* 0x002fd20003f46270 */
[----:B------:R-:W0:Y:S08]  /*8e60*/  @P1 LDC R3, c[0x0][0x44c] ;  /* 0x00011300ff031b82 */ /* 0x000e300000000800 */
[----:B------:R-:W1:Y:S01]  /*8e70*/  @P1 LDC R6, c[0x0][0x450] ;  /* 0x00011400ff061b82 */ /* 0x000e620000000800 */
[----:B0-----:R-:W-:-:S05]  /*8e80*/  @P1 IMAD.HI.U32 R3, R0, R3, RZ ;  /* 0x0000000300031227 */ /* 0x001fca00078e00ff */
[----:B-1----:R-:W-:-:S05]  /*8e90*/  @P1 SHF.R.U32.HI R0, RZ, R6, R3 ;  /* 0x00000006ff001219 */ /* 0x002fca0000011603 */
[----:B------:R-:W-:Y:S01]  /*8ea0*/  IMAD.IADD R3, R7, 0x1, R0 ;  /* 0x0000000107037824 */ /* 0x000fe200078e0200 */
[----:B------:R-:W-:Y:S06]  /*8eb0*/  @P0 BRA `(.L_x_1591) ;  /* 0x00000000000c0947 */ /* 0x000fec0003800000 */
[----:B------:R-:W0:Y:S01]  /*8ec0*/  FENCE.VIEW.ASYNC.G ;  /* 0x00000000000073c6 */ /* 0x000e220000000100 */
[----:B------:R-:W-:Y:S05]  /*8ed0*/  WARPSYNC.ALL ;  /* 0x0000000000007948 */ /* 0x000fea0003800000 */
[----:B0-----:R-:W-:Y:S06]  /*8ee0*/  BAR.ARV 0xc, 0x180 ;  /* 0x0306000000007b1d */ /* 0x001fec0000002000 */
.L_x_1591:
[----:B------:R-:W-:Y:S01]  /*8ef0*/  IMAD.IADD R4, R3, 0x1, R4 ;  /* 0x0000000103047824 */ /* 0x000fe200078e0204 */
[----:B------:R-:W-:Y:S06]  /*8f00*/  @!P2 BRA `(.L_x_1592) ;  /* 0x000000000048a947 */ /* 0x000fec0003800000 */
[C---:B------:R-:W-:Y:S01]  /*8f10*/  ISETP.GT.AND P0, PT, R3.reuse, RZ, PT ;  /* 0x000000ff0300720c */ /* 0x040fe20003f04270 */
[----:B------:R-:W-:Y:S01]  /*8f20*/  BSSY B0, `(.L_x_1593) ;  /* 0x000000e000007945 */ /* 0x000fe20003800000 */
[----:B------:R-:W-:-:S11]  /*8f30*/  VIADD R0, R3, 0xffffffff ;  /* 0xffffffff03007836 */ /* 0x000fd60000000000 */
        /* <DEDUP_REMOVED lines=8> */
.L_x_1594:
[----:B------:R-:W-:-:S13]  /*8fc0*/  ISETP.NE.AND P0, PT, R5, 0x1, PT ;  /* 0x000000010500780c */ /* 0x000fda0003f05270 */
[----:B------:R-:W0:Y:S02]  /*8fd0*/  @P0 LDC.64 R6, c[0x0][0x9e8] ;  /* 0x00027a00ff060b82 */ /* 0x000e240000000a00 */
[----:B0-----:R-:W-:-:S05]  /*8fe0*/  @P0 IMAD.HI.U32 R6, R0, R6, RZ ;  /* 0x0000000600060227 */ /* 0x001fca00078e00ff */
[----:B------:R-:W-:-:S07]  /*8ff0*/  @P0 SHF.R.U32.HI R0, RZ, R7, R6 ;  /* 0x00000007ff000219 */ /* 0x000fce0000011606 */
.L_x_1595:
[----:B------:R-:W-:Y:S05]  /*9000*/  BSYNC B0 ;  /* 0x0000000000007941 */ /* 0x000fea0003800000 */
.L_x_1593:
[----:B------:R-:W-:-:S05]  /*9010*/  IMAD R3, R0, R5, R5 ;  /* 0x0000000500037224 */ /* 0x000fca00078e0205 */
[----:B------:R-:W-:-:S07]  /*9020*/  VIMNMX R4, R4, R3, PT ;  /* 0x0000000304047248 */ /* 0x000fce0003fe0100 */
.L_x_1592:
[----:B------:R-:W0:Y:S01]  /*9030*/  @P1 LDC R0, c[0x0][0x44c] ;  /* 0x00011300ff001b82 */ /* 0x000e220000000800 */
[----:B------:R-:W-:Y:S01]  /*9040*/  VIADD R4, R4, 0x7f ;  /* 0x0000007f04047836 */ /* 0x000fe20000000000 */
[----:B------:R-:W-:-:S04]  /*9050*/  ULDC UR4, c[0x0][0x9dc] ;  /* 0x0002770000047ab9 */ /* 0x000fc80000000800 */
[----:B------:R-:W-:Y:S02]  /*9060*/  SHF.R.S32.HI R3, RZ, 0x1f, R4 ;  /* 0x0000001fff037819 */ /* 0x000fe40000011404 */
[----:B------:R-:W1:Y:S02]  /*9070*/  @P1 LDC R7, c[0x0][0x450] ;  /* 0x00011400ff071b82 */ /* 0x000e640000000800 */
[----:B------:R-:W-:-:S04]  /*9080*/  LEA.HI R3, R3, R4, RZ, 0x7 ;  /* 0x0000000403037211 */ /* 0x000fc800078f38ff */
[----:B------:R-:W-:-:S04]  /*9090*/  SHF.R.S32.HI R3, RZ, 0x7, R3 ;  /* 0x00000007ff037819 */ /* 0x000fc80000011403 */
[----:B------:R-:W-:Y:S01]  /*90a0*/  VIMNMX R124, R124, R3, PT ;  /* 0x000000037c7c7248 */ /* 0x000fe20003fe0100 */
[----:B0-----:R-:W-:-:S04]  /*90b0*/  @P1 IMAD.HI.U32 R6, R193, R0, RZ ;  /* 0x00000000c1061227 */ /* 0x001fc800078e00ff */
[----:B------:R-:W-:Y:S01]  /*90c0*/  IMAD.MOV.U32 R0, RZ, RZ, R193 ;  /* 0x000000ffff007224 */ /* 0x000fe200078e00c1 */
        /* <DEDUP_REMOVED lines=14> */
.L_x_1598:
[----:B------:R-:W-:-:S13]  /*91b0*/  ISETP.NE.AND P0, PT, R5, 0x1, PT ;  /* 0x000000010500780c */ /* 0x000fda0003f05270 */
[----:B------:R-:W0:Y:S02]  /*91c0*/  @P0 LDC.64 R6, c[0x0][0x9e8] ;  /* 0x00027a00ff060b82 */ /* 0x000e240000000a00 */
[----:B0-----:R-:W-:-:S05]  /*91d0*/  @P0 IMAD.HI.U32 R4, R0, R6, RZ ;  /* 0x0000000600040227 */ /* 0x001fca00078e00ff */
[----:B------:R-:W-:-:S07]  /*91e0*/  @P0 SHF.R.U32.HI R0, RZ, R7, R4 ;  /* 0x00000007ff000219 */ /* 0x000fce0000011604 */
.L_x_1599:
[----:B------:R-:W-:Y:S05]  /*91f0*/  BSYNC B0 ;  /* 0x0000000000007941 */ /* 0x000fea0003800000 */
.L_x_1597:
[----:B------:R-:W-:-:S05]  /*9200*/  IMAD R0, R0, R5, RZ ;  /* 0x0000000500007224 */ /* 0x000fca00078e02ff */
[----:B------:R-:W-:-:S07]  /*9210*/  VIMNMX R3, R3, R0, !PT ;  /* 0x0000000003037248 */ /* 0x000fce0007fe0100 */
.L_x_1596:
[----:B------:R-:W-:Y:S01]  /*9220*/  SHF.R.S32.HI R0, RZ, 0x1f, R3 ;  /* 0x0000001fff007819 */ /* 0x000fe20000011403 */
[----:B------:R-:W-:Y:S01]  /*9230*/  BSSY B0, `(.L_x_1600) ;  /* 0x0000026000007945 */ /* 0x000fe20003800000 */
[----:B------:R-:W-:Y:S02]  /*9240*/  IMAD.MOV.U32 R88, RZ, RZ, RZ ;  /* 0x000000ffff587224 */ /* 0x000fe400078e00ff */
[----:B------:R-:W-:-:S04]  /*9250*/  LEA.HI R0, R0, R3, RZ, 0x7 ;  /* 0x0000000300007211 */ /* 0x000fc800078f38ff */
        /* <DEDUP_REMOVED lines=33> */
[----:B------:R-:W-:-:S04]  /*9470*/  @!P1 LOP3.LUT R5, RZ, R9, RZ, 0x33, !PT ;  /* 0x00000009ff059212 */ /* 0x000fc800078e33ff */
[----:B------:R-:W-:-:S07]  /*9480*/  MOV R88, R5 ;  /* 0x0000000500587202 */ /* 0x000fce0000000f00 */
.L_x_1601:
[----:B------:R-:W-:Y:S05]  /*9490*/  BSYNC B0 ;  /* 0x0000000000007941 */ /* 0x000fea0003800000 */
.L_x_1600:
[-C--:B------:R-:W-:Y:S01]  /*94a0*/  IMAD R195, R216, R88.reuse, R195 ;  /* 0x00000058d8c37224 */ /* 0x080fe200078e02c3 */
[----:B------:R-:W-:Y:S01]  /*94b0*/  PLOP3.LUT P0, PT, PT, PT, PT, 0x80, 0x0 ;  /* 0x000000000000781c */ /* 0x000fe20003f0f070 */
[----:B------:R-:W-:Y:S01]  /*94c0*/  IMAD.MOV.U32 R0, RZ, RZ, RZ ;  /* 0x000000ffff007224 */ /* 0x000fe200078e00ff */
        /* <DEDUP_REMOVED lines=36> */
[----:B------:R-:W-:-:S03]  /*9710*/  UMOV UR4, 0xffffffff ;  /* 0xffffffff00047882 */ /* 0x000fc60000000000 */
[----:B------:R-:W-:Y:S05]  /*9720*/  BRA.DIV UR4, `(.L_x_1603) ;  /* 0x000001f204e07947 */ /* 0x000fea000b800000 */
[----:B------:R-:W0:Y:S02]  /*9730*/  S2R R3, SR_TID.X ;  /* 0x0000000000037919 */ /* 0x000e240000002100 */
[----:B0-----:R-:W-:-:S05]  /*9740*/  VIADD R3, R3, 0xffffff80 ;  /* 0xffffff8003037836 */ /* 0x001fca0000000000 */
[----:B------:R-:W-:-:S04]  /*9750*/  SHF.R.S32.HI R0, RZ, 0x1f, R3 ;  /* 0x0000001fff007819 */ /* 0x000fc80000011403 */
[----:B------:R-:W-:-:S04]  /*9760*/  LEA.HI R0, R0, R3, RZ, 0x7 ;  /* 0x0000000300007211 */ /* 0x000fc800078f38ff */
[----:B------:R-:W-:-:S05]  /*9770*/  SHF.R.S32.HI R0, RZ, 0x7, R0 ;  /* 0x00000007ff007819 */ /* 0x000fca0000011400 */
[----:B------:R0:W1:Y:S02]  /*9780*/  SHFL.IDX PT, R194, R0, RZ, 0x1f ;  /* 0x00001fff00c27589 */ /* 0x00006400000e0000 */
.L_x_1943:
[----:B01----:R-:W-:Y:S02]  /*9790*/  LEA.HI R0, R194, R194, RZ, 0x1 ;  /* 0x000000c2c2007211 */ /* 0x003fe400078f08ff */
[----:B------:R-:W-:Y:S02]  /*97a0*/  LOP3.LUT P0, RZ, R233, 0x3ff, RZ, 0xc0, !PT ;  /* 0x000003ffe9ff7812 */ /* 0x000fe4000780c0ff */
[----:B------:R-:W-:Y:S02]  /*97b0*/  LOP3.LUT R3, R0, 0x1e, RZ, 0xc0, !PT ;  /* 0x0000001e00037812 */ /* 0x000fe400078ec0ff */
[----:B------:R-:W-:-:S03]  /*97c0*/  P2R R24, PR, RZ, 0x1 ;  /* 0x00000001ff187803 */ /* 0x000fc60000000000 */
        /* <DEDUP_REMOVED lines=20> */
[----:B-1---5:R-:W-:Y:S05]  /*9910*/  CALL.ABS.NOINC R14 ;  /* 0x000000000e007343 */ /* 0x022fea0003c00000 */
.L_x_1604:
[----:B------:R-:W-:Y:S02]  /*9920*/  ULDC UR4, c[0x0][0x3f4] ;  /* 0x0000fd0000047ab9 */ /* 0x000fe40000000800 */
[----:B------:R-:W-:-:S13]  /*9930*/  ISETP.LT.AND P0, PT, RZ, UR4, PT ;  /* 0x00000004ff007c0c */ /* 0x000fda000bf01270 */
[----:B------:R-:W-:Y:S05]  /*9940*/  @P0 BRA `(.L_x_1605) ;  /* 0x00000000003c0947 */ /* 0x000fea0003800000 */
[----:B------:R-:W-:-:S04]  /*9950*/  LEA.HI R0, R214, R214, RZ, 0x1 ;  /* 0x000000d6d6007211 */ /* 0x000fc800078f08ff */
[----:B------:R-:W-:-:S05]  /*9960*/  LOP3.LUT R3, R0, 0xfffffffe, RZ, 0xc0, !PT ;  /* 0xfffffffe00037812 */ /* 0x000fca00078ec0ff */
[----:B------:R-:W-:-:S05]  /*9970*/  IMAD.IADD R3, R214, 0x1, -R3 ;  /* 0x00000001d6037824 */ /* 0x000fca00078e0a03 */
[----:B------:R-:W-:-:S04]  /*9980*/  SHF.L.U32 R3, R3, 0x1f, RZ ;  /* 0x0000001f03037819 */ /* 0x000fc800000006ff */
[----:B------:R0:W1:Y:S03]  /*9990*/  SYNCS.PHASECHK.TRANS64.TRYWAIT P0, [R2+URZ+0x28800], R3 ;  /* 0x02880003020075a7 */ /* 0x000066000800017f */
[----:B-1----:R-:W-:Y:S05]  /*99a0*/  @!P0 NANOSLEEP.SYNCS 0x989680 ;  /* 0x009896800000895d */ /* 0x002fea0003900000 */
[----:B------:R-:W1:Y:S01]  /*99b0*/  @!P0 SYNCS.PHASECHK.TRANS64 P0, [R2+URZ+0x28800], R3 ;  /* 0x02880003020085a7 */ /* 0x000e62000800007f */
[----:B------:R-:W-:Y:S04]  /*99c0*/  BSSY B0, `(.L_x_1606) ;  /* 0x0000006000007945 */ /* 0x000fe80003800000 */
[----:B-1----:R-:W-:Y:S05]  /*99d0*/  @P0 BRA `(.L_x_1607) ;  /* 0x0000000000100947 */ /* 0x002fea0003800000 */
.L_x_1608:
[----:B-1----:R1:W2:Y:S02]  /*99e0*/  SYNCS.PHASECHK.TRANS64.TRYWAIT P0, [R2+URZ+0x28800], R3 ;  /* 0x02880003020075a7 */ /* 0x0022a4000800017f */
[----:B--2---:R-:W-:Y:S05]  /*99f0*/  @!P0 NANOSLEEP.SYNCS 0x989680 ;  /* 0x009896800000895d */ /* 0x004fea0003900000 */
[----:B------:R-:W2:Y:S02]  /*9a00*/  @!P0 SYNCS.PHASECHK.TRANS64 P0, [R2+URZ+0x28800], R3 ;  /* 0x02880003020085a7 */ /* 0x000ea4000800007f */
[----:B--2---:R-:W-:Y:S05]  /*9a10*/  @!P0 BRA `(.L_x_1608) ;  /* 0xfffffffc00f08947 */ /* 0x004fea000383ffff */
.L_x_1607:
[----:B------:R-:W-:Y:S05]  /*9a20*/  BSYNC B0 ;  /* 0x0000000000007941 */ /* 0x000fea0003800000 */
.L_x_1606:
[----:B------:R-:W-:Y:S05]  /*9a30*/  BRA `(.L_x_1609) ;  /* 0x0000004c00a47947 */ /* 0x000fea0003800000 */
.L_x_1605:
[----:B------:R-:W-:Y:S01]  /*9a40*/  ISETP.NE.AND P0, PT, R24, RZ, PT ;  /* 0x000000ff1800720c */ /* 0x000fe20003f05270 */
[----:B------:R-:W-:Y:S01]  /*9a50*/  ULDC.64 UR4, c[0x0][0x3f8] ;  /* 0x0000fe0000047ab9 */ /* 0x000fe20000000a00 */
[----:B-----5:R-:W-:Y:S01]  /*9a60*/  SHF.R.S32.HI R0, RZ, 0x1f, R112 ;  /* 0x0000001fff007819 */ /* 0x020fe20000011470 */
[----:B------:R-:W-:Y:S01]  /*9a70*/  ULDC.64 UR6, c[0x0][0x408] ;  /* 0x0001020000067ab9 */ /* 0x000fe20000000a00 */
[----:B------:R-:W-:-:S04]  /*9a80*/  IMAD.WIDE.U32 R24, R112, UR4, RZ ;  /* 0x0000000470187c25 */ /* 0x000fc8000f8e00ff */
[C---:B------:R-:W-:Y:S02]  /*9a90*/  IMAD R3, R0.reuse, UR4, RZ ;  /* 0x0000000400037c24 */ /* 0x040fe4000f8e02ff */
[----:B------:R-:W-:Y:S02]  /*9aa0*/  IMAD R5, R0, UR6, RZ ;  /* 0x0000000600057c24 */ /* 0x000fe4000f8e02ff */
[C---:B------:R-:W-:Y:S02]  /*9ab0*/  IMAD R3, R112.reuse, UR5, R3 ;  /* 0x0000000570037c24 */ /* 0x040fe4000f8e0203 */
[C---:B------:R-:W-:Y:S02]  /*9ac0*/  IMAD R5, R112.reuse, UR7, R5 ;  /* 0x0000000770057c24 */ /* 0x040fe4000f8e0205 */
[----:B------:R-:W-:-:S04]  /*9ad0*/  IMAD.WIDE.U32 R112, R112, UR6, RZ ;  /* 0x0000000670707c25 */ /* 0x000fc8000f8e00ff */
[----:B------:R-:W-:Y:S02]  /*9ae0*/  IMAD.IADD R27, R3, 0x1, R25 ;  /* 0x00000001031b7824 */ /* 0x000fe400078e0219 */
[----:B------:R-:W-:Y:S01]  /*9af0*/  IMAD.IADD R29, R5, 0x1, R113 ;  /* 0x00000001051d7824 */ /* 0x000fe200078e0271 */
        /* <DEDUP_REMOVED lines=17> */
.L_x_1610:
[----:B------:R-:W-:Y:S01]  /*9c10*/  ULDC.U8 UR4, c[0x0][0x410] ;  /* 0x0001040000047ab9 */ /* 0x000fe20000000000 */
[----:B------:R-:W-:Y:S01]  /*9c20*/  IMAD.IADD R55, R23, 0x1, R193 ;  /* 0x0000000117377824 */ /* 0x000fe200078e02c1 */
[----:B------:R-:W-:Y:S01]  /*9c30*/  ISETP.NE.AND P0, PT, RZ, UR4, PT ;  /* 0x00000004ff007c0c */ /* 0x000fe2000bf05270 */
[----:B------:R-:W-:Y:S02]  /*9c40*/  BSSY B0, `(.L_x_1611) ;  /* 0x00004c0000007945 */ /* 0x000fe40003800000 */
[----:B------:R-:W-:-:S10]  /*9c50*/  IMAD R3, R208, 0x20, R55 ;  /* 0x00000020d0037824 */ /* 0x000fd400078e0237 */
[----:B------:R-:W-:Y:S05]  /*9c60*/  @!P0 BRA `(.L_x_1612) ;  /* 0x0000002400b08947 */ /* 0x000fea0003800000 */
[----:B------:R-:W0:Y:S01]  /*9c70*/  LDC R62, c[0x0][0x448] ;  /* 0x00011200ff3e7b82 */ /* 0x000e220000000800 */
[----:B------:R-:W-:Y:S01]  /*9c80*/  ULDC.64 UR4, c[0x0][0x3f8] ;  /* 0x0000fe0000047ab9 */ /* 0x000fe20000000a00 */
[----:B------:R-:W-:Y:S01]  /*9c90*/  ULDC.64 UR6, c[0x0][0x408] ;  /* 0x0001020000067ab9 */ /* 0x000fe20000000a00 */
[----:B------:R-:W-:Y:S01]  /*9ca0*/  IMAD.MOV.U32 R4, RZ, RZ, R24 ;  /* 0x000000ffff047224 */ /* 0x000fe200078e0018 */
[----:B------:R-:W-:Y:S01]  /*9cb0*/  SHF.R.S32.HI R50, RZ, 0x1f, R185 ;  /* 0x0000001fff327819 */ /* 0x000fe200000114b9 */
[----:B------:R-:W-:Y:S02]  /*9cc0*/  IMAD.MOV.U32 R10, RZ, RZ, R112 ;  /* 0x000000ffff0a7224 */ /* 0x000fe400078e0070 */
[----:B------:R-:W-:Y:S01]  /*9cd0*/  IMAD.MOV.U32 R11, RZ, RZ, R29 ;  /* 0x000000ffff0b7224 */ /* 0x000fe200078e001d */
[----:B0-----:R-:W-:-:S13]  /*9ce0*/  ISETP.NE.AND P0, PT, R62, 0x1, PT ;  /* 0x000000013e00780c */ /* 0x001fda0003f05270 */
[----:B------:R-:W0:Y:S08]  /*9cf0*/  @P0 LDC R0, c[0x0][0x44c] ;  /* 0x00011300ff000b82 */ /* 0x000e300000000800 */
[----:B------:R-:W1:Y:S01]  /*9d00*/  @P0 LDC R5, c[0x0][0x450] ;  /* 0x00011400ff050b82 */ /* 0x000e620000000800 */
[----:B0-----:R-:W-:-:S05]  /*9d10*/  @P0 IMAD.HI.U32 R0, R3, R0, RZ ;  /* 0x0000000003000227 */ /* 0x001fca00078e00ff */
[----:B-1----:R-:W-:Y:S02]  /*9d20*/  @P0 SHF.R.U32.HI R3, RZ, R5, R0 ;  /* 0x00000005ff030219 */ /* 0x002fe40000011600 */
[----:B------:R-:W-:Y:S02]  /*9d30*/  MOV R5, R27 ;  /* 0x0000001b00057202 */ /* 0x000fe40000000f00 */
[----:B------:R-:W-:Y:S01]  /*9d40*/  SHF.R.S32.HI R0, RZ, 0x1f, R3 ;  /* 0x0000001fff007819 */ /* 0x000fe20000011403 */
[----:B------:R-:W-:-:S04]  /*9d50*/  IMAD.WIDE.U32 R10, R3, UR6, R10 ;  /* 0x00000006030a7c25 */ /* 0x000fc8000f8e000a */
[C---:B------:R-:W-:Y:S02]  /*9d60*/  IMAD R6, R0.reuse, UR4, RZ ;  /* 0x0000000400067c24 */ /* 0x040fe4000f8e02ff */
[----:B------:R-:W-:Y:S02]  /*9d70*/  IMAD R0, R0, UR6, RZ ;  /* 0x0000000600007c24 */ /* 0x000fe4000f8e02ff */
[----:B------:R-:W-:-:S04]  /*9d80*/  IMAD.WIDE.U32 R4, R3, UR4, R4 ;  /* 0x0000000403047c25 */ /* 0x000fc8000f8e0004 */
[C---:B------:R-:W-:Y:S01]  /*9d90*/  IMAD R7, R3.reuse, UR5, R6 ;  /* 0x0000000503077c24 */ /* 0x040fe2000f8e0206 */
[----:B------:R-:W-:Y:S01]  /*9da0*/  ULDC.64 UR4, c[0x0][0x3e8] ;  /* 0x0000fa0000047ab9 */ /* 0x000fe20000000a00 */
[----:B------:R-:W-:Y:S01]  /*9db0*/  IMAD R3, R3, UR7, R0 ;  /* 0x0000000703037c24 */ /* 0x000fe2000f8e0200 */
[----:B------:R-:W-:Y:S01]  /*9dc0*/  ULDC.64 UR6, c[0x0][0x400] ;  /* 0x0001000000067ab9 */ /* 0x000fe20000000a00 */
[----:B------:R-:W-:Y:S01]  /*9dd0*/  IMAD.IADD R7, R5, 0x1, R7 ;  /* 0x0000000105077824 */ /* 0x000fe200078e0207 */
[----:B------:R-:W-:Y:S01]  /*9de0*/  LEA R6, P0, R4, UR4, 0x1 ;  /* 0x0000000404067c11 */ /* 0x000fe2000f8008ff */
[----:B------:R-:W-:Y:S01]  /*9df0*/  IMAD.IADD R3, R11, 0x1, R3 ;  /* 0x000000010b037824 */ /* 0x000fe200078e0203 */
[----:B------:R-:W-:Y:S01]  /*9e00*/  LEA R0, P1, R10, UR6, 0x1 ;  /* 0x000000060a007c11 */ /* 0x000fe2000f8208ff */
[----:B------:R-:W-:Y:S01]  /*9e10*/  UMOV UR4, 0xffffffff ;  /* 0xffffffff00047882 */ /* 0x000fe20000000000 */
[----:B------:R-:W-:Y:S02]  /*9e20*/  LEA.HI.X R7, R4, UR5, R7, 0x1, P0 ;  /* 0x0000000504077c11 */ /* 0x000fe400080f0c07 */
[----:B------:R-:W-:Y:S01]  /*9e30*/  LEA.HI.X R10, R10, UR7, R3, 0x1, P1 ;  /* 0x000000070a0a7c11 */ /* 0x000fe200088f0c03 */
[----:B------:R-:W-:Y:S08]  /*9e40*/  BRA.DIV UR4, `(.L_x_1613) ;  /* 0x000001ee04587947 */ /* 0x000ff0000b800000 */
[----:B------:R0:W1:Y:S04]  /*9e50*/  SHFL.IDX PT, R3, R7, RZ, 0x181f ;  /* 0x00181fff07037589 */ /* 0x00006800000e0000 */
[----:B------:R0:W2:Y:S04]  /*9e60*/  SHFL.IDX PT, R4, R6, RZ, 0x181f ;  /* 0x00181fff06047589 */ /* 0x0000a800000e0000 */
[----:B------:R0:W3:Y:S04]  /*9e70*/  SHFL.IDX PT, R5, R10, RZ, 0x181f ;  /* 0x00181fff0a057589 */ /* 0x0000e800000e0000 */
[----:B------:R0:W4:Y:S02]  /*9e80*/  SHFL.IDX PT, R14, R0, RZ, 0x181f ;  /* 0x00181fff000e7589 */ /* 0x00012400000e0000 */
.L_x_1949:
[----:B------:R-:W-:Y:S01]  /*9e90*/  IMAD R62, R187, R62, RZ ;  /* 0x0000003ebb3e7224 */ /* 0x000fe200078e02ff */
[----:B------:R-:W-:Y:S01]  /*9ea0*/  BSSY B1, `(.L_x_1614) ;  /* 0x000001e000017945 */ /* 0x000fe20003800000 */
[----:B------:R-:W-:Y:S02]  /*9eb0*/  CS2R R46, SRZ ;  /* 0x00000000002e7805 */ /* 0x000fe4000001ff00 */
[----:B------:R-:W-:Y:S02]  /*9ec0*/  CS2R R40, SRZ ;  /* 0x0000000000287805 */ /* 0x000fe4000001ff00 */
[----:B------:R-:W-:Y:S02]  /*9ed0*/  CS2R R44, SRZ ;  /* 0x00000000002c7805 */ /* 0x000fe4000001ff00 */
[----:B------:R-:W-:Y:S02]  /*9ee0*/  ISETP.GE.AND P0, PT, R55, R62, PT ;  /* 0x0000003e3700720c */ /* 0x000fe40003f06270 */
[----:B------:R-:W-:-:S11]  /*9ef0*/  CS2R R42, SRZ ;  /* 0x00000000002a7805 */ /* 0x000fd6000001ff00 */
[----:B------:R-:W-:Y:S05]  /*9f00*/  @P0 BRA `(.L_x_1615) ;  /* 0x00000000005c0947 */ /* 0x000fea0003800000 */
[----:B------:R-:W-:Y:S01]  /*9f10*/  ULDC UR4, c[0x0][0x3f4] ;  /* 0x0000fd0000047ab9 */ /* 0x000fe20000000800 */
[----:B------:R-:W-:Y:S02]  /*9f20*/  CS2R R42, SRZ ;  /* 0x00000000002a7805 */ /* 0x000fe4000001ff00 */
[----:B------:R-:W-:Y:S02]  /*9f30*/  ISETP.GE.AND P4, PT, R18, UR4, PT ;  /* 0x0000000412007c0c */ /* 0x000fe4000bf86270 */
[----:B------:R-:W-:Y:S02]  /*9f40*/  CS2R R40, SRZ ;  /* 0x0000000000287805 */ /* 0x000fe4000001ff00 */
[----:B------:R-:W-:Y:S02]  /*9f50*/  ISETP.GE.AND P5, PT, R185, UR4, PT ;  /* 0x00000004b9007c0c */ /* 0x000fe4000bfa6270 */
[----:B------:R-:W-:Y:S02]  /*9f60*/  CS2R R44, SRZ ;  /* 0x00000000002c7805 */ /* 0x000fe4000001ff00 */
[----:B------:R-:W-:-:S05]  /*9f70*/  CS2R R46, SRZ ;  /* 0x00000000002e7805 */ /* 0x000fca000001ff00 */
[C---:B------:R-:W-:Y:S01]  /*9f80*/  @!P4 IMAD.SHL.U32 R13, R18.reuse, 0x2, RZ ;  /* 0x00000002120dc824 */ /* 0x040fe200078e00ff */
[----:B------:R-:W-:-:S03]  /*9f90*/  @!P4 SHF.L.U64.HI R26, R18, 0x1, R19 ;  /* 0x00000001121ac819 */ /* 0x000fc60000010213 */
[C---:B------:R-:W-:Y:S01]  /*9fa0*/  @!P5 IMAD.SHL.U32 R15, R185.reuse, 0x2, RZ ;  /* 0x00000002b90fd824 */ /* 0x040fe200078e00ff */
[----:B------:R-:W-:Y:S02]  /*9fb0*/  @!P5 SHF.L.U64.HI R24, R185, 0x1, R50 ;  /* 0x00000001b918d819 */ /* 0x000fe40000010232 */
[C---:B--2---:R-:W-:Y:S02]  /*9fc0*/  @!P4 IADD3 R8, P0, R4.reuse, R13, RZ ;  /* 0x0000000d0408c210 */ /* 0x044fe40007f1e0ff */
[----:B------:R-:W-:Y:S02]  /*9fd0*/  @!P5 IADD3 R20, P2, R4, R15, RZ ;  /* 0x0000000f0414d210 */ /* 0x000fe40007f5e0ff */
[C---:B----4-:R-:W-:Y:S01]  /*9fe0*/  @!P4 IADD3 R12, P1, R14.reuse, R13, RZ ;  /* 0x0000000d0e0cc210 */ /* 0x050fe20007f3e0ff */
[C---:B-1----:R-:W-:Y:S01]  /*9ff0*/  @!P4 IMAD.X R9, R3.reuse, 0x1, R26, P0 ;  /* 0x000000010309c824 */ /* 0x042fe200000e061a */
[----:B------:R-:W-:Y:S01]  /*a000*/  @!P5 IADD3 R14, P3, R14, R15, RZ ;  /* 0x0000000f0e0ed210 */ /* 0x000fe20007f7e0ff */
[----:B------:R-:W-:-:S02]  /*a010*/  @!P5 IMAD.X R21, R3, 0x1, R24, P2 ;  /* 0x000000010315d824 */ /* 0x000fc400010e0618 */
[C---:B---3--:R-:W-:Y:S01]  /*a020*/  @!P4 IMAD.X R13, R5.reuse, 0x1, R26, P1 ;  /* 0x00000001050dc824 */ /* 0x048fe200008e061a */
[----:B------:R-:W-:Y:S01]  /*a030*/  @!P5 IADD3.X R15, R5, R24, RZ, P3, !PT ;  /* 0x00000018050fd210 */ /* 0x000fe20001ffe4ff */
[----:B------:R1:W5:Y:S04]  /*a040*/  @!P4 LD.E.64 R44, desc[UR40][R8.64] ;  /* 0x00000028082cc980 */ /* 0x000368000c101b00 */
[----:B------:R1:W5:Y:S04]  /*a050*/  @!P5 LD.E.64 R42, desc[UR40][R20.64] ;  /* 0x00000028142ad980 */ /* 0x000368000c101b00 */
[----:B------:R1:W5:Y:S04]  /*a060*/  @!P5 LD.E.64 R40, desc[UR40][R14.64] ;  /* 0x000000280e28d980 */ /* 0x000368000c101b00 */
[----:B------:R1:W5:Y:S02]  /*a070*/  @!P4 LD.E.64 R46, desc[UR40][R12.64] ;  /* 0x000000280c2ec980 */ /* 0x000364000c101b00 */
.L_x_1615:
[----:B------:R-:W-:Y:S05]  /*a080*/  BSYNC B1 ;  /* 0x0000000000017941 */ /* 0x000fea0003800000 */
.L_x_1614:
[----:B-1---5:R-:W-:Y:S01]  /*a090*/  IMAD.MOV.U32 R3, RZ, RZ, R46 ;  /* 0x000000ffff037224 */ /* 0x022fe200078e002e */
[----:B------:R-:W-:Y:S01]  /*a0a0*/  UMOV UR4, 0xffffffff ;  /* 0xffffffff00047882 */ /* 0x000fe20000000000 */
[----:B--2---:R-:W-:Y:S01]  /*a0b0*/  IMAD.MOV.U32 R4, RZ, RZ, R47 ;  /* 0x000000ffff047224 */ /* 0x004fe200078e002f */
[----:B------:R-:W-:Y:S01]  /*a0c0*/  CS2R R34, SRZ ;  /* 0x0000000000227805 */ /* 0x000fe2000001ff00 */
[----:B---3--:R-:W-:Y:S01]  /*a0d0*/  IMAD.MOV.U32 R5, RZ, RZ, R40 ;  /* 0x000000ffff057224 */ /* 0x008fe200078e0028 */
        /* <DEDUP_REMOVED lines=10> */
[----:B------:R-:W-:-:S02]  /*a180*/  PRMT R63, R63, 0x5410, R4 ;  /* 0x000054103f3f7816 */ /* 0x000fc40000000004 */
[----:B------:R-:W-:Y:S02]  /*a190*/  PRMT R61, R61, 0x5410, R5 ;  /* 0x000054103d3d7816 */ /* 0x000fe40000000005 */
[----:B------:R-:W-:Y:S01]  /*a1a0*/  PRMT R60, R8, 0x7610, R60 ;  /* 0x00007610083c7816 */ /* 0x000fe2000000003c */
[----:B------:R-:W-:Y:S06]  /*a1b0*/  BRA.DIV UR4, `(.L_x_1616) ;  /* 0x000001ea04ec7947 */ /* 0x000fec000b800000 */
[----:B------:R1:W2:Y:S04]  /*a1c0*/  SHFL.IDX PT, R3, R7, 0x1, 0x181f ;  /* 0x00381f0007037f89 */ /* 0x0002a800000e0000 */
[----:B------:R1:W3:Y:S04]  /*a1d0*/  SHFL.IDX PT, R4, R6, 0x1, 0x181f ;  /* 0x00381f0006047f89 */ /* 0x0002e800000e0000 */
[----:B------:R1:W0:Y:S04]  /*a1e0*/  SHFL.IDX PT, R5, R10, 0x1, 0x181f ;  /* 0x00381f000a057f89 */ /* 0x00022800000e0000 */
[----:B----4-:R1:W4:Y:S02]  /*a1f0*/  SHFL.IDX PT, R14, R0, 0x1, 0x181f ;  /* 0x00381f00000e7f89 */ /* 0x01032400000e0000 */
.L_x_1955:
[----:B------:R-:W-:Y:S01]  /*a200*/  VIADD R9, R55, 0x20 ;  /* 0x0000002037097836 */ /* 0x000fe20000000000 */
[----:B------:R-:W-:Y:S01]  /*a210*/  BSSY B1, `(.L_x_1617) ;  /* 0x000001d000017945 */ /* 0x000fe20003800000 */
[----:B------:R-:W-:Y:S02]  /*a220*/  CS2R R30, SRZ ;  /* 0x00000000001e7805 */ /* 0x000fe4000001ff00 */
[----:B------:R-:W-:Y:S02]  /*a230*/  CS2R R38, SRZ ;  /* 0x0000000000267805 */ /* 0x000fe4000001ff00 */
[----:B------:R-:W-:Y:S02]  /*a240*/  CS2R R32, SRZ ;  /* 0x0000000000207805 */ /* 0x000fe4000001ff00 */
[----:B------:R-:W-:-:S13]  /*a250*/  ISETP.GE.AND P0, PT, R9, R62, PT ;  /* 0x0000003e0900720c */ /* 0x000fda0003f06270 */
        /* <DEDUP_REMOVED lines=8> */
[----:B------:R-:W-:-:S04]  /*a2e0*/  @!P4 SHF.L.U32 R13, R18, 0x1, RZ ;  /* 0x00000001120dc819 */ /* 0x000fc800000006ff */
[C---:B------:R-:W-:Y:S01]  /*a2f0*/  @!P5 IMAD.SHL.U32 R15, R185.reuse, 0x2, RZ ;  /* 0x00000002b90fd824 */ /* 0x040fe200078e00ff */
[----:B------:R-:W-:Y:S02]  /*a300*/  @!P4 SHF.L.U64.HI R24, R18, 0x1, R19 ;  /* 0x000000011218c819 */ /* 0x000fe40000010213 */
[-C--:B----4-:R-:W-:Y:S02]  /*a310*/  @!P4 IADD3 R12, P1, R14, R13.reuse, RZ ;  /* 0x0000000d0e0cc210 */ /* 0x090fe40007f3e0ff */
[----:B------:R-:W-:Y:S02]  /*a320*/  @!P5 SHF.L.U64.HI R26, R185, 0x1, R50 ;  /* 0x00000001b91ad819 */ /* 0x000fe40000010232 */
[C---:B---3--:R-:W-:Y:S01]  /*a330*/  @!P4 IADD3 R8, P0, R4.reuse, R13, RZ ;  /* 0x0000000d0408c210 */ /* 0x048fe20007f1e0ff */
[--C-:B0-----:R-:W-:Y:S01]  /*a340*/  @!P4 IMAD.X R13, R5, 0x1, R24.reuse, P1 ;  /* 0x00000001050dc824 */ /* 0x101fe200008e0618 */
[-C--:B------:R-:W-:Y:S02]  /*a350*/  @!P5 IADD3 R20, P2, R4, R15.reuse, RZ ;  /* 0x0000000f0414d210 */ /* 0x080fe40007f5e0ff */
[----:B------:R-:W-:Y:S01]  /*a360*/  @!P5 IADD3 R14, P3, R14, R15, RZ ;  /* 0x0000000f0e0ed210 */ /* 0x000fe20007f7e0ff */
[C---:B--2---:R-:W-:Y:S01]  /*a370*/  @!P4 IMAD.X R9, R3.reuse, 0x1, R24, P0 ;  /* 0x000000010309c824 */ /* 0x044fe200000e0618 */
[----:B------:R0:W5:Y:S01]  /*a380*/  @!P4 LD.E.64 R34, desc[UR40][R12.64] ;  /* 0x000000280c22c980 */ /* 0x000162000c101b00 */
[----:B------:R-:W-:-:S02]  /*a390*/  @!P5 IMAD.X R21, R3, 0x1, R26, P2 ;  /* 0x000000010315d824 */ /* 0x000fc400010e061a */
[----:B------:R-:W-:Y:S01]  /*a3a0*/  @!P5 IMAD.X R15, R5, 0x1, R26, P3 ;  /* 0x00000001050fd824 */ /* 0x000fe200018e061a */
[----:B------:R0:W5:Y:S04]  /*a3b0*/  @!P4 LD.E.64 R38, desc[UR40][R8.64] ;  /* 0x000000280826c980 */ /* 0x000168000c101b00 */
[----:B------:R0:W5:Y:S04]  /*a3c0*/  @!P5 LD.E.64 R32, desc[UR40][R20.64] ;  /* 0x000000281420d980 */ /* 0x000168000c101b00 */
[----:B------:R0:W5:Y:S02]  /*a3d0*/  @!P5 LD.E.64 R30, desc[UR40][R14.64] ;  /* 0x000000280e1ed980 */ /* 0x000164000c101b00 */
.L_x_1618:
[----:B------:R-:W-:Y:S05]  /*a3e0*/  BSYNC B1 ;  /* 0x0000000000017941 */ /* 0x000fea0003800000 */
.L_x_1617:
[----:B--2--5:R-:W-:Y:S01]  /*a3f0*/  IMAD.MOV.U32 R3, RZ, RZ, R34 ;  /* 0x000000ffff037224 */ /* 0x024fe200078e0022 */
[----:B------:R-:W-:Y:S01]  /*a400*/  UMOV UR4, 0xffffffff ;  /* 0xffffffff00047882 */ /* 0x000fe20000000000 */
[----:B---3--:R-:W-:Y:S02]  /*a410*/  IMAD.MOV.U32 R4, RZ, RZ, R35 ;  /* 0x000000ffff047224 */ /* 0x008fe400078e0023 */
[----:B0-----:R-:W-:Y:S02]  /*a420*/  IMAD.MOV.U32 R5, RZ, RZ, R30 ;  /* 0x000000ffff057224 */ /* 0x001fe400078e001e */
[----:B------:R-:W-:Y:S01]  /*a430*/  IMAD.MOV.U32 R8, RZ, RZ, R31 ;  /* 0x000000ffff087224 */ /* 0x000fe200078e001f */
[----:B------:R-:W-:Y:S01]  /*a440*/  PRMT R58, R3, 0x5410, R4 ;  /* 0x00005410033a7816 */ /* 0x000fe20000000004 */
[----:B------:R-:W-:Y:S01]  /*a450*/  IMAD.MOV.U32 R4, RZ, RZ, R39 ;  /* 0x000000ffff047224 */ /* 0x000fe200078e0027 */
[----:B------:R-:W-:Y:S02]  /*a460*/  MOV R3, R38 ;  /* 0x0000002600037202 */ /* 0x000fe40000000f00 */
[----:B------:R-:W-:Y:S01]  /*a470*/  PRMT R53, R5, 0x5410, R8 ;  /* 0x0000541005357816 */ /* 0x000fe20000000008 */
[----:B------:R-:W-:Y:S01]  /*a480*/  IMAD.MOV.U32 R5, RZ, RZ, R32 ;  /* 0x000000ffff057224 */ /* 0x000fe200078e0020 */
[----:B------:R-:W-:Y:S01]  /*a490*/  PRMT R59, R3, 0x5410, R4 ;  /* 0x00005410033b7816 */ /* 0x000fe20000000004 */
[----:B------:R-:W-:-:S05]  /*a4a0*/  IMAD.MOV.U32 R8, RZ, RZ, R33 ;  /* 0x000000ffff087224 */ /* 0x000fca00078e0021 */
[----:B------:R-:W-:Y:S01]  /*a4b0*/  PRMT R54, R5, 0x5410, R8 ;  /* 0x0000541005367816 */ /* 0x000fe20000000008 */
[----:B------:R-:W-:Y:S06]  /*a4c0*/  BRA.DIV UR4, `(.L_x_1619) ;  /* 0x000001ea04987947 */ /* 0x000fec000b800000 */
[----:B------:R0:W2:Y:S04]  /*a4d0*/  SHFL.IDX PT, R3, R7, 0x2, 0x181f ;  /* 0x00581f0007037f89 */ /* 0x0000a800000e0000 */
[----:B------:R0:W3:Y:S04]  /*a4e0*/  SHFL.IDX PT, R4, R6, 0x2, 0x181f ;  /* 0x00581f0006047f89 */ /* 0x0000e800000e0000 */
[----:B------:R0:W0:Y:S04]  /*a4f0*/  SHFL.IDX PT, R5, R10, 0x2, 0x181f ;  /* 0x00581f000a057f89 */ /* 0x00002800000e0000 */
[----:B----4-:R4:W0:Y:S02]  /*a500*/  SHFL.IDX PT, R14, R0, 0x2, 0x181f ;  /* 0x00581f00000e7f89 */ /* 0x01082400000e0000 */
.L_x_1961:
[----:B------:R-:W-:Y:S01]  /*a510*/  VIADD R9, R55, 0x40 ;  /* 0x0000004037097836 */ /* 0x000fe20000000000 */
        /* <DEDUP_REMOVED lines=10> */
[----:B------:R-:W-:-:S11]  /*a5c0*/  ISETP.GE.AND P5, PT, R185, UR4, PT ;  /* 0x00000004b9007c0c */ /* 0x000fd6000bfa6270 */
[C---:B------:R-:W-:Y:S01]  /*a5d0*/  @!P4 IMAD.SHL.U32 R13, R18.reuse, 0x2, RZ ;  /* 0x00000002120dc824 */ /* 0x040fe200078e00ff */
[----:B------:R-:W-:Y:S01]  /*a5e0*/  @!P4 SHF.L.U64.HI R24, R18, 0x1, R19 ;  /* 0x000000011218c819 */ /* 0x000fe20000010213 */
[C---:B------:R-:W-:Y:S01]  /*a5f0*/  @!P5 IMAD.SHL.U32 R15, R185.reuse, 0x2, RZ ;  /* 0x00000002b90fd824 */ /* 0x040fe200078e00ff */
[----:B------:R-:W-:Y:S02]  /*a600*/  @!P5 SHF.L.U64.HI R26, R185, 0x1, R50 ;  /* 0x00000001b91ad819 */ /* 0x000fe40000010232 */
[C---:B---3--:R-:W-:Y:S02]  /*a610*/  @!P4 IADD3 R8, P0, R4.reuse, R13, RZ ;  /* 0x0000000d0408c210 */ /* 0x048fe40007f1e0ff */
[----:B------:R-:W-:Y:S02]  /*a620*/  @!P5 IADD3 R48, P2, R4, R15, RZ ;  /* 0x0000000f0430d210 */ /* 0x000fe40007f5e0ff */
[C---:B0-----:R-:W-:Y:S01]  /*a630*/  @!P4 IADD3 R12, P1, R14.reuse, R13, RZ ;  /* 0x0000000d0e0cc210 */ /* 0x041fe20007f3e0ff */
[C---:B--2---:R-:W-:Y:S01]  /*a640*/  @!P4 IMAD.X R9, R3.reuse, 0x1, R24, P0 ;  /* 0x000000010309c824 */ /* 0x044fe200000e0618 */
[----:B------:R-:W-:Y:S01]  /*a650*/  @!P5 IADD3 R14, P3, R14, R15, RZ ;  /* 0x0000000f0e0ed210 */ /* 0x000fe20007f7e0ff */
[----:B------:R-:W-:Y:S01]  /*a660*/  @!P5 IMAD.X R49, R3, 0x1, R26, P2 ;  /* 0x000000010331d824 */ /* 0x000fe200010e061a */
[----:B------:R-:W-:Y:S01]  /*a670*/  CS2R R28, SRZ ;  /* 0x00000000001c7805 */ /* 0x000fe2000001ff00 */
[C---:B------:R-:W-:Y:S01]  /*a680*/  @!P4 IMAD.X R13, R5.reuse, 0x1, R24, P1 ;  /* 0x00000001050dc824 */ /* 0x040fe200008e0618 */
[----:B------:R-:W-:-:S02]  /*a690*/  @!P5 IADD3.X R15, R5, R26, RZ, P3, !PT ;  /* 0x0000001a050fd210 */ /* 0x000fc40001ffe4ff */
[----:B------:R-:W-:Y:S02]  /*a6a0*/  CS2R R24, SRZ ;  /* 0x0000000000187805 */ /* 0x000fe4000001ff00 */
[----:B------:R-:W-:Y:S01]  /*a6b0*/  CS2R R26, SRZ ;  /* 0x00000000001a7805 */ /* 0x000fe2000001ff00 */
[----:B------:R0:W5:Y:S04]  /*a6c0*/  @!P5 LD.E.64 R20, desc[UR40][R48.64] ;  /* 0x000000283014d980 */ /* 0x000168000c101b00 */
[----:B------:R0:W5:Y:S04]  /*a6d0*/  @!P5 LD.E.64 R24, desc[UR40][R14.64] ;  /* 0x000000280e18d980 */ /* 0x000168000c101b00 */
[----:B------:R0:W5:Y:S04]  /*a6e0*/  @!P4 LD.E.64 R28, desc[UR40][R8.64] ;  /* 0x00000028081cc980 */ /* 0x000168000c101b00 */
[----:B------:R0:W5:Y:S02]  /*a6f0*/  @!P4 LD.E.64 R26, desc[UR40][R12.64] ;  /* 0x000000280c1ac980 */ /* 0x000164000c101b00 */
.L_x_1621:
[----:B------:R-:W-:Y:S05]  /*a700*/  BSYNC B1 ;  /* 0x0000000000017941 */ /* 0x000fea0003800000 */
.L_x_1620:
[----:B0----5:R-:W-:Y:S01]  /*a710*/  IMAD.MOV.U32 R5, RZ, RZ, R24 ;  /* 0x000000ffff057224 */ /* 0x021fe200078e0018 */
[----:B------:R-:W-:Y:S01]  /*a720*/  UMOV UR4, 0xffffffff ;  /* 0xffffffff00047882 */ /* 0x000fe20000000000 */
[----:B------:R-:W-:Y:S02]  /*a730*/  IMAD.MOV.U32 R8, RZ, RZ, R25 ;  /* 0x000000ffff087224 */ /* 0x000fe400078e0019 */
[----:B--2---:R-:W-:Y:S02]  /*a740*/  IMAD.MOV.U32 R3, RZ, RZ, R26 ;  /* 0x000000ffff037224 */ /* 0x004fe400078e001a */
[----:B---3--:R-:W-:Y:S01]  /*a750*/  IMAD.MOV.U32 R4, RZ, RZ, R27 ;  /* 0x000000ffff047224 */ /* 0x008fe200078e001b */
[----:B------:R-:W-:Y:S01]  /*a760*/  PRMT R37, R5, 0x5410, R8 ;  /* 0x0000541005257816 */ /* 0x000fe20000000008 */
[----:B------:R-:W-:Y:S02]  /*a770*/  IMAD.MOV.U32 R5, RZ, RZ, R20 ;  /* 0x000000ffff057224 */ /* 0x000fe400078e0014 */
[----:B------:R-:W-:Y:S01]  /*a780*/  IMAD.MOV.U32 R8, RZ, RZ, R21 ;  /* 0x000000ffff087224 */ /* 0x000fe200078e0015 */
[----:B------:R-:W-:Y:S01]  /*a790*/  PRMT R56, R3, 0x5410, R4 ;  /* 0x0000541003387816 */ /* 0x000fe20000000004 */
[----:B------:R-:W-:-:S02]  /*a7a0*/  IMAD.MOV.U32 R3, RZ, RZ, R28 ;  /* 0x000000ffff037224 */ /* 0x000fc400078e001c */
[----:B------:R-:W-:Y:S01]  /*a7b0*/  IMAD.MOV.U32 R4, RZ, RZ, R29 ;  /* 0x000000ffff047224 */ /* 0x000fe200078e001d */
[----:B------:R-:W-:Y:S02]  /*a7c0*/  PRMT R52, R5, 0x5410, R8 ;  /* 0x0000541005347816 */ /* 0x000fe40000000008 */
[----:B------:R-:W-:Y:S02]  /*a7d0*/  CS2R R8, SRZ ;  /* 0x0000000000087805 */ /* 0x000fe4000001ff00 */
[----:B------:R-:W-:Y:S01]  /*a7e0*/  PRMT R57, R3, 0x5410, R4 ;  /* 0x0000541003397816 */ /* 0x000fe20000000004 */
[----:B------:R-:W-:Y:S06]  /*a7f0*/  BRA.DIV UR4, `(.L_x_1622) ;  /* 0x000001ea043c7947 */ /* 0x000fec000b800000 */
[----:B------:R0:W2:Y:S04]  /*a800*/  SHFL.IDX PT, R3, R7, 0x3, 0x181f ;  /* 0x00781f0007037f89 */ /* 0x0000a800000e0000 */
[----:B------:R0:W3:Y:S04]  /*a810*/  SHFL.IDX PT, R4, R6, 0x3, 0x181f ;  /* 0x00781f0006047f89 */ /* 0x0000e800000e0000 */
[----:B------:R0:W0:Y:S04]  /*a820*/  SHFL.IDX PT, R5, R10, 0x3, 0x181f ;  /* 0x00781f000a057f89 */ /* 0x00002800000e0000 */
[----:B-1--4-:R-:W1:Y:S02]  /*a830*/  SHFL.IDX PT, R0, R0, 0x3, 0x181f ;  /* 0x00781f0000007f89 */ /* 0x012e6400000e0000 */
.L_x_1967:
[----:B------:R-:W-:Y:S01]  /*a840*/  VIADD R55, R55, 0x60 ;  /* 0x0000006037377836 */ /* 0x000fe20000000000 */
[----:B0-----:R-:W-:Y:S01]  /*a850*/  LEA.HI R6, R214, R214, RZ, 0x1 ;  /* 0x000000d6d6067211 */ /* 0x001fe200078f08ff */
[----:B------:R-:W-:Y:S01]  /*a860*/  BSSY B1, `(.L_x_1623) ;  /* 0x0000020000017945 */ /* 0x000fe20003800000 */
[----:B------:R-:W-:Y:S02]  /*a870*/  CS2R R10, SRZ ;  /* 0x00000000000a7805 */ /* 0x000fe4000001ff00 */
[----:B------:R-:W-:Y:S02]  /*a880*/  CS2R R14, SRZ ;  /* 0x00000000000e7805 */ /* 0x000fe4000001ff00 */
[----:B------:R-:W-:Y:S02]  /*a890*/  ISETP.GE.AND P0, PT, R55, R62, PT ;  /* 0x0000003e3700720c */ /* 0x000fe40003f06270 */
[----:B------:R-:W-:Y:S02]  /*a8a0*/  CS2R R12, SRZ ;  /* 0x00000000000c7805 */ /* 0x000fe4000001ff00 */
[----:B------:R-:W-:-:S04]  /*a8b0*/  LOP3.LUT R7, R6, 0xfffffffe, RZ, 0xc0, !PT ;  /* 0xfffffffe06077812 */ /* 0x000fc800078ec0ff */
[----:B------:R-:W-:-:S04]  /*a8c0*/  IADD3 R7, R214, -R7, RZ ;  /* 0x80000007d6077210 */ /* 0x000fc80007ffe0ff */
[----:B------:R-:W-:Y:S01]  /*a8d0*/  SHF.L.U32 R55, R7, 0x1f, RZ ;  /* 0x0000001f07377819 */ /* 0x000fe200000006ff */
[----:B------:R-:W-:Y:S06]  /*a8e0*/  @P0 BRA `(.L_x_1624) ;  /* 0x00000000005c0947 */ /* 0x000fec0003800000 */
        /* <DEDUP_REMOVED lines=10> */
[C---:B-1----:R-:W-:Y:S02]  /*a990*/  @!P4 IADD3 R48, P1, R0.reuse, R49, RZ ;  /* 0x000000310030c210 */ /* 0x042fe40007f3e0ff */
[----:B------:R-:W-:Y:S01]  /*a9a0*/  @!P5 IADD3 R4, P3, R0, R7, RZ ;  /* 0x000000070004d210 */ /* 0x000fe20007f7e0ff */
[----:B--2---:R-:W-:-:S02]  /*a9b0*/  @!P5 IMAD.X R51, R3, 0x1, R10, P2 ;  /* 0x000000010333d824 */ /* 0x004fc400010e060a */
[--C-:B------:R-:W-:Y:S01]  /*a9c0*/  @!P4 IMAD.X R49, R5, 0x1, R8.reuse, P1 ;  /* 0x000000010531c824 */ /* 0x100fe200008e0608 */
[----:B------:R-:W-:Y:S01]  /*a9d0*/  CS2R R14, SRZ ;  /* 0x00000000000e7805 */ /* 0x000fe2000001ff00 */
[----:B------:R-:W-:Y:S01]  /*a9e0*/  @!P4 IMAD.X R7, R3, 0x1, R8, P0 ;  /* 0x000000010307c824 */ /* 0x000fe200000e0608 */
[----:B------:R-:W-:Y:S01]  /*a9f0*/  CS2R R8, SRZ ;  /* 0x0000000000087805 */ /* 0x000fe2000001ff00 */
[----:B------:R-:W-:Y:S01]  /*aa00*/  @!P5 IMAD.X R5, R5, 0x1, R10, P3 ;  /* 0x000000010505d824 */ /* 0x000fe200018e060a */
[----:B------:R-:W-:Y:S01]  /*aa10*/  CS2R R10, SRZ ;  /* 0x00000000000a7805 */ /* 0x000fe2000001ff00 */
[----:B------:R0:W5:Y:S04]  /*aa20*/  @!P5 LD.E.64 R12, desc[UR40][R50.64] ;  /* 0x00000028320cd980 */ /* 0x000168000c101b00 */
[----:B------:R0:W5:Y:S04]  /*aa30*/  @!P4 LD.E.64 R14, desc[UR40][R6.64] ;  /* 0x00000028060ec980 */ /* 0x000168000c101b00 */
[----:B------:R0:W5:Y:S04]  /*aa40*/  @!P5 LD.E.64 R10, desc[UR40][R4.64] ;  /* 0x00000028040ad980 */ /* 0x000168000c101b00 */
[----:B------:R0:W5:Y:S02]  /*aa50*/  @!P4 LD.E.64 R8, desc[UR40][R48.64] ;  /* 0x000000283008c980 */ /* 0x000164000c101b00 */
.L_x_1624:
[----:B------:R-:W-:Y:S05]  /*aa60*/  BSYNC B1 ;  /* 0x0000000000017941 */ /* 0x000fea0003800000 */
.L_x_1623:
[----:B------:R-:W4:Y:S01]  /*aa70*/  SYNCS.PHASECHK.TRANS64.TRYWAIT P0, [R2+URZ+0x28800], R55 ;  /* 0x02880037020075a7 */ /* 0x000f22000800017f */
[----:B--2--5:R-:W-:Y:S01]  /*aa80*/  IMAD.MOV.U32 R3, RZ, RZ, R8 ;  /* 0x000000ffff037224 */ /* 0x024fe200078e0008 */
[----:B-1----:R-:W-:Y:S01]  /*aa90*/  VIADDMNMX R0, R62, -R193, 0x80, PT ;  /* 0x000000803e007446 */ /* 0x002fe200038009c1 */
[----:B0--3--:R-:W-:Y:S01]  /*aaa0*/  IMAD.MOV.U32 R4, RZ, RZ, R9 ;  /* 0x000000ffff047224 */ /* 0x009fe200078e0009 */
[----:B------:R-:W-:Y:S01]  /*aab0*/  BSSY B1, `(.L_x_1625) ;  /* 0x000000c000017945 */ /* 0x000fe20003800000 */
[----:B------:R-:W-:Y:S01]  /*aac0*/  IMAD.MOV.U32 R5, RZ, RZ, R14 ;  /* 0x000000ffff057224 */ /* 0x000fe200078e000e */
[----:B------:R-:W-:Y:S01]  /*aad0*/  ISETP.GE.AND P1, PT, R23, R0, PT ;  /* 0x000000001700720c */ /* 0x000fe20003f26270 */
        /* <DEDUP_REMOVED lines=8> */
[----:B----4-:R-:W-:Y:S06]  /*ab60*/  @!P0 BRA `(.L_x_1626) ;  /* 0x000001e400d48947 */ /* 0x010fec0003800000 */
.L_x_1968:
[----:B------:R-:W-:Y:S05]  /*ab70*/  BSYNC B1 ;  /* 0x0000000000017941 */ /* 0x000fea0003800000 */
.L_x_1625:
[----:B------:R-:W-:Y:S01]  /*ab80*/  BSSY B1, `(.L_x_1627) ;  /* 0x000005e000017945 */ /* 0x000fe20003800000 */
[----:B------:R-:W-:-:S03]  /*ab90*/  PRMT R48, R4, 0x5410, R5 ;  /* 0x0000541004307816 */ /* 0x000fc60000000005 */
[----:B------:R-:W-:Y:S05]  /*aba0*/  @P1 BRA `(.L_x_1628) ;  /* 0x00000004006c1947 */ /* 0x000fea0003800000 */
[----:B------:R-:W1:Y:S01]  /*abb0*/  LDC R4, c[0x0][0x3f4] ;  /* 0x0000fd00ff047b82 */ /* 0x000e620000000800 */
[----:B------:R-:W-:Y:S01]  /*abc0*/  BSSY B2, `(.L_x_1629) ;  /* 0x000002e000027945 */ /* 0x000fe20003800000 */
[-C--:B-1----:R-:W-:Y:S02]  /*abd0*/  ISETP.GE.AND P0, PT, R18, R4.reuse, PT ;  /* 0x000000041200720c */ /* 0x082fe40003f06270 */
[----:B------:R-:W-:-:S11]  /*abe0*/  ISETP.GE.AND P1, PT, R185, R4, PT ;  /* 0x00000004b900720c */ /* 0x000fd60003f26270 */
[----:B------:R-:W-:Y:S05]  /*abf0*/  @P0 BRA `(.L_x_1630) ;  /* 0x0000000000a80947 */ /* 0x000fea0003800000 */
[----:B------:R-:W1:Y:S01]  /*ac00*/  LDS.128 R4, [R205] ;  /* 0x00000000cd047984 */ /* 0x000e620000000c00 */
[----:B------:R-:W-:Y:S01]  /*ac10*/  SHF.R.U32.HI R64, RZ, 0x10, R47 ;  /* 0x00000010ff407819 */ /* 0x000fe2000001162f */
[--C-:B------:R-:W-:Y:S01]  /*ac20*/  HADD2.F32 R51, -RZ, R65.reuse.H1_H1 ;  /* 0x30000041ff337230 */ /* 0x100fe20000004100 */
[----:B0-----:R-:W-:Y:S01]  /*ac30*/  SHF.R.U32.HI R55, RZ, 0x10, R45 ;  /* 0x00000010ff377819 */ /* 0x001fe2000001162d */
[----:B------:R-:W-:Y:S01]  /*ac40*/  HADD2.F32 R62, -RZ, R65.H0_H0 ;  /* 0x20000041ff3e7230 */ /* 0x000fe20000004100 */
[----:B------:R-:W-:Y:S01]  /*ac50*/  SHF.R.U64 R67, R46, 0x10, R47 ;  /* 0x000000102e437819 */ /* 0x000fe2000000122f */
[----:B------:R-:W-:Y:S01]  /*ac60*/  HADD2.F32 R64, -RZ, R64.H0_H0 ;  /* 0x20000040ff407230 */ /* 0x000fe20000004100 */
[----:B------:R-:W-:Y:S01]  /*ac70*/  SHF.R.U64 R69, R44, 0x10, R45 ;  /* 0x000000102c457819 */ /* 0x000fe2000000122d */
[----:B------:R-:W-:Y:S02]  /*ac80*/  HADD2.F32 R55, -RZ, R55.H0_H0 ;  /* 0x20000037ff377230 */ /* 0x000fe40000004100 */
[----:B-1----:R-:W-:-:S02]  /*ac90*/  HADD2.F32 R47, -RZ, R7.H1_H1 ;  /* 0x30000007ff2f7230 */ /* 0x002fc40000004100 */
[----:B------:R-:W-:Y:S02]  /*aca0*/  HADD2.F32 R46, -RZ, R7.H0_H0 ;  /* 0x20000007ff2e7230 */ /* 0x000fe40000004100 */
[--C-:B------:R-:W-:Y:S02]  /*acb0*/  HADD2.F32 R7, -RZ, R4.reuse.H0_H0 ;  /* 0x20000004ff077230 */ /* 0x100fe40000004100 */
[C---:B------:R-:W-:Y:S01]  /*acc0*/  FMUL.FTZ R65, R47.reuse, R64 ;  /* 0x000000402f417220 */ /* 0x040fe20000410000 */
[----:B------:R-:W-:Y:S02]  /*acd0*/  HADD2.F32 R4, -RZ, R4.H1_H1 ;  /* 0x30000004ff047230 */ /* 0x000fe40000004100 */
[-C--:B------:R-:W-:Y:S01]  /*ace0*/  FMUL.FTZ R47, R47, R55.reuse ;  /* 0x000000372f2f7220 */ /* 0x080fe20000410000 */
[--C-:B------:R-:W-:Y:S02]  /*acf0*/  HADD2.F32 R44, -RZ, R6.reuse.H0_H0 ;  /* 0x20000006ff2c7230 */ /* 0x100fe40000004100 */
[----:B------:R-:W-:Y:S01]  /*ad00*/  FFMA.FTZ R65, R46, R55, -R65 ;  /* 0x000000372e417223 */ /* 0x000fe20000010841 */
[----:B------:R-:W-:-:S02]  /*ad10*/  HADD2.F32 R45, -RZ, R6.H1_H1 ;  /* 0x30000006ff2d7230 */ /* 0x000fc40000004100 */
[----:B------:R-:W-:Y:S01]  /*ad20*/  FFMA.FTZ R68, R46, R64, R47 ;  /* 0x000000402e447223 */ /* 0x000fe2000001002f */
[CC--:B------:R-:W-:Y:S01]  /*ad30*/  FMUL.FTZ R66, R4.reuse, R62.reuse ;  /* 0x0000003e04427220 */ /* 0x0c0fe20000410000 */
[----:B------:R-:W-:Y:S02]  /*ad40*/  HADD2.F32 R47, -RZ, R63.H0_H0 ;  /* 0x2000003fff2f7230 */ /* 0x000fe40000004100 */
[-C--:B------:R-:W-:Y:S01]  /*ad50*/  FMUL.FTZ R64, R4, R51.reuse ;  /* 0x0000003304407220 */ /* 0x080fe20000410000 */
[----:B------:R-:W-:Y:S02]  /*ad60*/  HADD2.F32 R6, -RZ, R5.H0_H0 ;  /* 0x20000005ff067230 */ /* 0x000fe40000004100 */
[C---:B------:R-:W-:Y:S01]  /*ad70*/  FFMA.FTZ R66, R7.reuse, R51, -R66 ;  /* 0x0000003307427223 */ /* 0x040fe20000010842 */
[----:B------:R-:W-:Y:S02]  /*ad80*/  HADD2.F32 R63, -RZ, R63.H1_H1 ;  /* 0x3000003fff3f7230 */ /* 0x000fe40000004100 */
[----:B------:R-:W-:Y:S01]  /*ad90*/  FFMA.FTZ R51, R7, R62, R64 ;  /* 0x0000003e07337223 */ /* 0x000fe20000010040 */
[----:B------:R-:W-:-:S02]  /*ada0*/  HADD2.F32 R5, -RZ, R5.H1_H1 ;  /* 0x30000005ff057230 */ /* 0x000fc40000004100 */
[C---:B------:R-:W-:Y:S01]  /*adb0*/  FMUL.FTZ R55, R45.reuse, R47 ;  /* 0x0000002f2d377220 */ /* 0x040fe20000410000 */
[----:B------:R-:W-:Y:S02]  /*adc0*/  HADD2.F32 R46, -RZ, R67.H0_H0 ;  /* 0x20000043ff2e7230 */ /* 0x000fe40000004100 */
[-C--:B------:R-:W-:Y:S01]  /*add0*/  FMUL.FTZ R62, R45, R63.reuse ;  /* 0x0000003f2d3e7220 */ /* 0x080fe20000410000 */
[----:B------:R-:W-:Y:S02]  /*ade0*/  HADD2.F32 R4, -RZ, R69.H0_H0 ;  /* 0x20000045ff047230 */ /* 0x000fe40000004100 */
[C---:B------:R-:W-:Y:S01]  /*adf0*/  FFMA.FTZ R55, R44.reuse, R63, -R55 ;  /* 0x0000003f2c377223 */ /* 0x040fe20000010837 */
[C---:B------:R-:W-:Y:S01]  /*ae00*/  FMUL.FTZ R7, R5.reuse, R46 ;  /* 0x0000002e05077220 */ /* 0x040fe20000410000 */
[----:B------:R-:W-:Y:S01]  /*ae10*/  FFMA.FTZ R62, R44, R47, R62 ;  /* 0x0000002f2c3e7223 */ /* 0x000fe2000001003e */
[-C--:B------:R-:W-:Y:S02]  /*ae20*/  FMUL.FTZ R45, R5, R4.reuse ;  /* 0x00000004052d7220 */ /* 0x080fe40000410000 */
[----:B------:R-:W-:Y:S01]  /*ae30*/  FFMA.FTZ R5, R6, R4, -R7 ;  /* 0x0000000406057223 */ /* 0x000fe20000010807 */
[----:B------:R-:W-:Y:S01]  /*ae40*/  F2FP.F16.F32.PACK_AB R7, R68, R65 ;  /* 0x000000414407723e */ /* 0x000fe200000000ff */
[----:B------:R-:W-:Y:S01]  /*ae50*/  FFMA.FTZ R46, R6, R46, R45 ;  /* 0x0000002e062e7223 */ /* 0x000fe2000001002d */
[----:B------:R-:W-:-:S02]  /*ae60*/  F2FP.F16.F32.PACK_AB R6, R62, R55 ;  /* 0x000000373e06723e */ /* 0x000fc400000000ff */
[----:B------:R-:W-:Y:S02]  /*ae70*/  F2FP.F16.F32.PACK_AB R4, R51, R66 ;  /* 0x000000423304723e */ /* 0x000fe400000000ff */
[----:B------:R-:W-:-:S05]  /*ae80*/  F2FP.F16.F32.PACK_AB R5, R46, R5 ;  /* 0x000000052e05723e */ /* 0x000fca00000000ff */
[----:B------:R1:W-:Y:S02]  /*ae90*/  STS.128 [R205], R4 ;  /* 0x00000004cd007388 */ /* 0x0003e40000000c00 */
.L_x_1630:
[----:B------:R-:W-:Y:S05]  /*aea0*/  BSYNC B2 ;  /* 0x0000000000027941 */ /* 0x000fea0003800000 */
.L_x_1629:
[----:B------:R-:W-:Y:S05]  /*aeb0*/  @P1 BRA `(.L_x_1628) ;  /* 0x0000000000a81947 */ /* 0x000fea0003800000 */
[----:B-1----:R-:W1:Y:S01]  /*aec0*/  LDS.128 R4, [R205+0x4000] ;  /* 0x00400000cd047984 */ /* 0x002e620000000c00 */
[----:B------:R-:W-:Y:S01]  /*aed0*/  SHF.R.U32.HI R46, RZ, 0x10, R41 ;  /* 0x00000010ff2e7819 */ /* 0x000fe20000011629 */
[--C-:B------:R-:W-:Y:S01]  /*aee0*/  HADD2.F32 R44, -RZ, R61.reuse.H1_H1 ;  /* 0x3000003dff2c7230 */ /* 0x100fe20000004100 */
[--C-:B------:R-:W-:Y:S01]  /*aef0*/  SHF.R.U32.HI R45, RZ, 0x10, R43.reuse ;  /* 0x00000010ff2d7819 */ /* 0x100fe2000001162b */
[----:B------:R-:W-:Y:S01]  /*af00*/  HADD2.F32 R61, -RZ, R61.H0_H0 ;  /* 0x2000003dff3d7230 */ /* 0x000fe20000004100 */
[----:B0-----:R-:W-:Y:S01]  /*af10*/  SHF.R.U64 R55, R42, 0x10, R43 ;  /* 0x000000102a377819 */ /* 0x001fe2000000122b */
[----:B------:R-:W-:Y:S01]  /*af20*/  HADD2.F32 R46, -RZ, R46.H0_H0 ;  /* 0x2000002eff2e7230 */ /* 0x000fe20000004100 */
[----:B------:R-:W-:Y:S01]  /*af30*/  SHF.R.U64 R51, R40, 0x10, R41 ;  /* 0x0000001028337819 */ /* 0x000fe20000001229 */
[----:B------:R-:W-:Y:S02]  /*af40*/  HADD2.F32 R45, -RZ, R45.H0_H0 ;  /* 0x2000002dff2d7230 */ /* 0x000fe40000004100 */
[----:B-1----:R-:W-:-:S02]  /*af50*/  HADD2.F32 R43, -RZ, R7.H1_H1 ;  /* 0x30000007ff2b7230 */ /* 0x002fc40000004100 */
[----:B------:R-:W-:Y:S02]  /*af60*/  HADD2.F32 R42, -RZ, R7.H0_H0 ;  /* 0x20000007ff2a7230 */ /* 0x000fe40000004100 */
[--C-:B------:R-:W-:Y:S02]  /*af70*/  HADD2.F32 R7, -RZ, R4.reuse.H0_H0 ;  /* 0x20000004ff077230 */ /* 0x100fe40000004100 */
[CC--:B------:R-:W-:Y:S01]  /*af80*/  FMUL.FTZ R47, R43.reuse, R46.reuse ;  /* 0x0000002e2b2f7220 */ /* 0x0c0fe20000410000 */
[----:B------:R-:W-:Y:S01]  /*af90*/  FMUL.FTZ R43, R43, R45 ;  /* 0x0000002d2b2b7220 */ /* 0x000fe20000410000 */
[----:B------:R-:W-:Y:S02]  /*afa0*/  HADD2.F32 R4, -RZ, R4.H1_H1 ;  /* 0x30000004ff047230 */ /* 0x000fe40000004100 */
[--C-:B------:R-:W-:Y:S02]  /*afb0*/  HADD2.F32 R40, -RZ, R6.reuse.H0_H0 ;  /* 0x20000006ff287230 */ /* 0x100fe40000004100 */
[----:B------:R-:W-:Y:S01]  /*afc0*/  FFMA.FTZ R64, R42, R46, R43 ;  /* 0x0000002e2a407223 */ /* 0x000fe2000001002b */
[----:B------:R-:W-:-:S02]  /*afd0*/  HADD2.F32 R41, -RZ, R6.H1_H1 ;  /* 0x30000006ff297230 */ /* 0x000fc40000004100 */
[----:B------:R-:W-:Y:S01]  /*afe0*/  FMUL.FTZ R62, R4, R61 ;  /* 0x0000003d043e7220 */ /* 0x000fe20000410000 */
[--C-:B------:R-:W-:Y:S02]  /*aff0*/  HADD2.F32 R43, -RZ, R60.reuse.H1_H1 ;  /* 0x3000003cff2b7230 */ /* 0x100fe40000004100 */
[----:B------:R-:W-:Y:S01]  /*b000*/  FFMA.FTZ R47, R42, R45, -R47 ;  /* 0x0000002d2a2f7223 */ /* 0x000fe2000001082f */
[--C-:B------:R-:W-:Y:S02]  /*b010*/  HADD2.F32 R6, -RZ, R5.reuse.H0_H0 ;  /* 0x20000005ff067230 */ /* 0x100fe40000004100 */
[-C--:B------:R-:W-:Y:S01]  /*b020*/  FMUL.FTZ R46, R4, R44.reuse ;  /* 0x0000002c042e7220 */ /* 0x080fe20000410000 */
[----:B------:R-:W-:Y:S02]  /*b030*/  HADD2.F32 R60, -RZ, R60.H0_H0 ;  /* 0x2000003cff3c7230 */ /* 0x000fe40000004100 */
[----:B------:R-:W-:Y:S01]  /*b040*/  FFMA.FTZ R62, R7, R44, -R62 ;  /* 0x0000002c073e7223 */ /* 0x000fe2000001083e */
[----:B------:R-:W-:-:S02]  /*b050*/  HADD2.F32 R5, -RZ, R5.H1_H1 ;  /* 0x30000005ff057230 */ /* 0x000fc40000004100 */
[----:B------:R-:W-:Y:S01]  /*b060*/  FFMA.FTZ R61, R7, R61, R46 ;  /* 0x0000003d073d7223 */ /* 0x000fe2000001002e */
[----:B------:R-:W-:Y:S02]  /*b070*/  HADD2.F32 R42, -RZ, R51.H0_H0 ;  /* 0x20000033ff2a7230 */ /* 0x000fe40000004100 */
[CC--:B------:R-:W-:Y:S01]  /*b080*/  FMUL.FTZ R45, R41.reuse, R43.reuse ;  /* 0x0000002b292d7220 */ /* 0x0c0fe20000410000 */
[----:B------:R-:W-:Y:S02]  /*b090*/  HADD2.F32 R4, -RZ, R55.H0_H0 ;  /* 0x20000037ff047230 */ /* 0x000fe40000004100 */
[----:B------:R-:W-:Y:S01]  /*b0a0*/  FMUL.FTZ R44, R41, R60 ;  /* 0x0000003c292c7220 */ /* 0x000fe20000410000 */
[C---:B------:R-:W-:Y:S01]  /*b0b0*/  FMUL.FTZ R7, R5.reuse, R42 ;  /* 0x0000002a05077220 */ /* 0x040fe20000410000 */
[C---:B------:R-:W-:Y:S01]  /*b0c0*/  FFMA.FTZ R45, R40.reuse, R60, -R45 ;  /* 0x0000003c282d7223 */ /* 0x040fe2000001082d */
[-C--:B------:R-:W-:Y:S01]  /*b0d0*/  FMUL.FTZ R41, R5, R4.reuse ;  /* 0x0000000405297220 */ /* 0x080fe20000410000 */
[----:B------:R-:W-:Y:S01]  /*b0e0*/  FFMA.FTZ R44, R40, R43, R44 ;  /* 0x0000002b282c7223 */ /* 0x000fe2000001002c */
[----:B------:R-:W-:Y:S01]  /*b0f0*/  FFMA.FTZ R5, R6, R4, -R7 ;  /* 0x0000000406057223 */ /* 0x000fe20000010807 */
[----:B------:R-:W-:Y:S01]  /*b100*/  F2FP.F16.F32.PACK_AB R7, R64, R47 ;  /* 0x0000002f4007723e */ /* 0x000fe200000000ff */
[----:B------:R-:W-:Y:S01]  /*b110*/  FFMA.FTZ R42, R6, R42, R41 ;  /* 0x0000002a062a7223 */ /* 0x000fe20000010029 */
[----:B------:R-:W-:-:S02]  /*b120*/  F2FP.F16.F32.PACK_AB R4, R61, R62 ;  /* 0x0000003e3d04723e */ /* 0x000fc400000000ff */
[----:B------:R-:W-:Y:S02]  /*b130*/  F2FP.F16.F32.PACK_AB R6, R44, R45 ;  /* 0x0000002d2c06723e */ /* 0x000fe400000000ff */
[----:B------:R-:W-:-:S05]  /*b140*/  F2FP.F16.F32.PACK_AB R5, R42, R5 ;  /* 0x000000052a05723e */ /* 0x000fca00000000ff */
[----:B------:R2:W-:Y:S02]  /*b150*/  STS.128 [R205+0x4000], R4 ;  /* 0x00400004cd007388 */ /* 0x0005e40000000c00 */
.L_x_1628:
[----:B------:R-:W-:Y:S05]  /*b160*/  BSYNC B1 ;  /* 0x0000000000017941 */ /* 0x000fea0003800000 */
.L_x_1627:
[----:B------:R-:W-:Y:S01]  /*b170*/  ISETP.GE.AND P0, PT, R213, R0, PT ;  /* 0x00000000d500720c */ /* 0x000fe20003f06270 */
[----:B------:R-:W-:-:S12]  /*b180*/  BSSY B1, `(.L_x_1631) ;  /* 0x000005d000017945 */ /* 0x000fd80003800000 */
[----:B------:R-:W-:Y:S05]  /*b190*/  @P0 BRA `(.L_x_1632) ;  /* 0x00000004006c0947 */ /* 0x000fea0003800000 */
[----:B-12---:R-:W1:Y:S01]  /*b1a0*/  LDC R4, c[0x0][0x3f4] ;  /* 0x0000fd00ff047b82 */ /* 0x006e620000000800 */
[----:B------:R-:W-:Y:S01]  /*b1b0*/  BSSY B2, `(.L_x_1633) ;  /* 0x000002e000027945 */ /* 0x000fe20003800000 */
[-C--:B-1----:R-:W-:Y:S02]  /*b1c0*/  ISETP.GE.AND P0, PT, R18, R4.reuse, PT ;  /* 0x000000041200720c */ /* 0x082fe40003f06270 */
[----:B------:R-:W-:-:S11]  /*b1d0*/  ISETP.GE.AND P1, PT, R185, R4, PT ;  /* 0x00000004b900720c */ /* 0x000fd60003f26270 */
[----:B------:R-:W-:Y:S05]  /*b1e0*/  @P0 BRA `(.L_x_1634) ;  /* 0x0000000000a80947 */ /* 0x000fea0003800000 */
[----:B------:R-:W1:Y:S01]  /*b1f0*/  LDS.128 R4, [R205+0x1000] ;  /* 0x00100000cd047984 */ /* 0x000e620000000c00 */
[----:B------:R-:W-:Y:S01]  /*b200*/  SHF.R.U32.HI R41, RZ, 0x10, R39 ;  /* 0x00000010ff297819 */ /* 0x000fe20000011627 */
[----:B------:R-:W-:Y:S01]  /*b210*/  HADD2.F32 R40, -RZ, R59.H0_H0 ;  /* 0x2000003bff287230 */ /* 0x000fe20000004100 */
[----:B------:R-:W-:Y:S01]  /*b220*/  SHF.R.U32.HI R43, RZ, 0x10, R35 ;  /* 0x00000010ff2b7819 */ /* 0x000fe20000011623 */
[--C-:B------:R-:W-:Y:S01]  /*b230*/  HADD2.F32 R42, -RZ, R58.reuse.H0_H0 ;  /* 0x2000003aff2a7230 */ /* 0x100fe20000004100 */
[----:B------:R-:W-:Y:S01]  /*b240*/  SHF.R.U64 R51, R38, 0x10, R39 ;  /* 0x0000001026337819 */ /* 0x000fe20000001227 */
[----:B------:R-:W-:Y:S01]  /*b250*/  HADD2.F32 R41, -RZ, R41.H0_H0 ;  /* 0x20000029ff297230 */ /* 0x000fe20000004100 */
[----:B------:R-:W-:Y:S01]  /*b260*/  SHF.R.U64 R47, R34, 0x10, R35 ;  /* 0x00000010222f7819 */ /* 0x000fe20000001223 */
[----:B------:R-:W-:Y:S02]  /*b270*/  HADD2.F32 R43, -RZ, R43.H0_H0 ;  /* 0x2000002bff2b7230 */ /* 0x000fe40000004100 */
[----:B------:R-:W-:-:S02]  /*b280*/  HADD2.F32 R58, -RZ, R58.H1_H1 ;  /* 0x3000003aff3a7230 */ /* 0x000fc40000004100 */
[----:B------:R-:W-:Y:S02]  /*b290*/  HADD2.F32 R59, -RZ, R59.H1_H1 ;  /* 0x3000003bff3b7230 */ /* 0x000fe40000004100 */
[--C-:B-1----:R-:W-:Y:S02]  /*b2a0*/  HADD2.F32 R39, -RZ, R7.reuse.H1_H1 ;  /* 0x30000007ff277230 */ /* 0x102fe40000004100 */
[----:B------:R-:W-:Y:S02]  /*b2b0*/  HADD2.F32 R38, -RZ, R7.H0_H0 ;  /* 0x20000007ff267230 */ /* 0x000fe40000004100 */
[--C-:B------:R-:W-:Y:S02]  /*b2c0*/  HADD2.F32 R7, -RZ, R4.reuse.H0_H0 ;  /* 0x20000004ff077230 */ /* 0x100fe40000004100 */
[C---:B------:R-:W-:Y:S01]  /*b2d0*/  FMUL.FTZ R46, R39.reuse, R41 ;  /* 0x00000029272e7220 */ /* 0x040fe20000410000 */
[----:B------:R-:W-:Y:S02]  /*b2e0*/  HADD2.F32 R4, -RZ, R4.H1_H1 ;  /* 0x30000004ff047230 */ /* 0x000fe40000004100 */
[----:B------:R-:W-:Y:S01]  /*b2f0*/  FMUL.FTZ R45, R39, R43 ;  /* 0x0000002b272d7220 */ /* 0x000fe20000410000 */
[----:B------:R-:W-:-:S02]  /*b300*/  HADD2.F32 R34, -RZ, R6.H0_H0 ;  /* 0x20000006ff227230 */ /* 0x000fc40000004100 */
[----:B------:R-:W-:Y:S01]  /*b310*/  FFMA.FTZ R60, R38, R43, R46 ;  /* 0x0000002b263c7223 */ /* 0x000fe2000001002e */
[----:B------:R-:W-:Y:S02]  /*b320*/  HADD2.F32 R35, -RZ, R6.H1_H1 ;  /* 0x30000006ff237230 */ /* 0x000fe40000004100 */
[----:B------:R-:W-:Y:S01]  /*b330*/  FMUL.FTZ R44, R4, R42 ;  /* 0x0000002a042c7220 */ /* 0x000fe20000410000 */
[--C-:B------:R-:W-:Y:S02]  /*b340*/  HADD2.F32 R6, -RZ, R5.reuse.H0_H0 ;  /* 0x20000005ff067230 */ /* 0x100fe40000004100 */
[----:B------:R-:W-:Y:S01]  /*b350*/  FFMA.FTZ R45, R38, R41, -R45 ;  /* 0x00000029262d7223 */ /* 0x000fe2000001082d */
[-C--:B------:R-:W-:Y:S01]  /*b360*/  FMUL.FTZ R46, R4, R40.reuse ;  /* 0x00000028042e7220 */ /* 0x080fe20000410000 */
[----:B------:R-:W-:Y:S02]  /*b370*/  HADD2.F32 R5, -RZ, R5.H1_H1 ;  /* 0x30000005ff057230 */ /* 0x000fe40000004100 */
[----:B------:R-:W-:Y:S01]  /*b380*/  FFMA.FTZ R44, R7, R40, -R44 ;  /* 0x00000028072c7223 */ /* 0x000fe2000001082c */
[----:B------:R-:W-:-:S02]  /*b390*/  HADD2.F32 R38, -RZ, R47.H0_H0 ;  /* 0x2000002fff267230 */ /* 0x000fc40000004100 */
[----:B------:R-:W-:Y:S01]  /*b3a0*/  FFMA.FTZ R39, R7, R42, R46 ;  /* 0x0000002a07277223 */ /* 0x000fe2000001002e */
[----:B------:R-:W-:Y:S02]  /*b3b0*/  HADD2.F32 R4, -RZ, R51.H0_H0 ;  /* 0x20000033ff047230 */ /* 0x000fe40000004100 */
[C---:B------:R-:W-:Y:S01]  /*b3c0*/  FMUL.FTZ R41, R35.reuse, R58 ;  /* 0x0000003a23297220 */ /* 0x040fe20000410000 */
[-C--:B------:R-:W-:Y:S01]  /*b3d0*/  FMUL.FTZ R43, R35, R59.reuse ;  /* 0x0000003b232b7220 */ /* 0x080fe20000410000 */
[C---:B------:R-:W-:Y:S01]  /*b3e0*/  FMUL.FTZ R7, R5.reuse, R38 ;  /* 0x0000002605077220 */ /* 0x040fe20000410000 */
[----:B------:R-:W-:Y:S01]  /*b3f0*/  FMUL.FTZ R35, R5, R4 ;  /* 0x0000000405237220 */ /* 0x000fe20000410000 */
[C---:B------:R-:W-:Y:S01]  /*b400*/  FFMA.FTZ R41, R34.reuse, R59, -R41 ;  /* 0x0000003b22297223 */ /* 0x040fe20000010829 */
[----:B------:R-:W-:Y:S01]  /*b410*/  FFMA.FTZ R34, R34, R58, R43 ;  /* 0x0000003a22227223 */ /* 0x000fe2000001002b */
[C---:B------:R-:W-:Y:S01]  /*b420*/  FFMA.FTZ R5, R6.reuse, R4, -R7 ;  /* 0x0000000406057223 */ /* 0x040fe20000010807 */
[----:B------:R-:W-:Y:S01]  /*b430*/  FFMA.FTZ R38, R6, R38, R35 ;  /* 0x0000002606267223 */ /* 0x000fe20000010023 */
[----:B------:R-:W-:-:S02]  /*b440*/  F2FP.F16.F32.PACK_AB R7, R60, R45 ;  /* 0x0000002d3c07723e */ /* 0x000fc400000000ff */
[----:B------:R-:W-:Y:S02]  /*b450*/  F2FP.F16.F32.PACK_AB R6, R34, R41 ;  /* 0x000000292206723e */ /* 0x000fe400000000ff */
[----:B------:R-:W-:Y:S02]  /*b460*/  F2FP.F16.F32.PACK_AB R4, R39, R44 ;  /* 0x0000002c2704723e */ /* 0x000fe400000000ff */
[----:B------:R-:W-:-:S05]  /*b470*/  F2FP.F16.F32.PACK_AB R5, R38, R5 ;  /* 0x000000052605723e */ /* 0x000fca00000000ff */
[----:B------:R1:W-:Y:S02]  /*b480*/  STS.128 [R205+0x1000], R4 ;  /* 0x00100004cd007388 */ /* 0x0003e40000000c00 */
.L_x_1634:
[----:B------:R-:W-:Y:S05]  /*b490*/  BSYNC B2 ;  /* 0x0000000000027941 */ /* 0x000fea0003800000 */
.L_x_1633:
[----:B------:R-:W-:Y:S05]  /*b4a0*/  @P1 BRA `(.L_x_1632) ;  /* 0x0000000000a81947 */ /* 0x000fea0003800000 */
[----:B-1----:R-:W1:Y:S01]  /*b4b0*/  LDS.128 R4, [R205+0x5000] ;  /* 0x00500000cd047984 */ /* 0x002e620000000c00 */
[----:B------:R-:W-:Y:S01]  /*b4c0*/  SHF.R.U32.HI R35, RZ, 0x10, R33 ;  /* 0x00000010ff237819 */ /* 0x000fe20000011621 */
[----:B------:R-:W-:Y:S01]  /*b4d0*/  HADD2.F32 R34, -RZ, R54.H0_H0 ;  /* 0x20000036ff227230 */ /* 0x000fe20000004100 */
[----:B------:R-:W-:Y:S01]  /*b4e0*/  SHF.R.U32.HI R39, RZ, 0x10, R31 ;  /* 0x00000010ff277819 */ /* 0x000fe2000001161f */
[----:B------:R-:W-:Y:S01]  /*b4f0*/  HADD2.F32 R38, -RZ, R53.H0_H0 ;  /* 0x20000035ff267230 */ /* 0x000fe20000004100 */
        /* <DEDUP_REMOVED lines=24> */
[CC--:B------:R-:W-:Y:S01]  /*b680*/  FMUL.FTZ R35, R31.reuse, R53.reuse ;  /* 0x000000351f237220 */ /* 0x0c0fe20000410000 */
[----:B------:R-:W-:Y:S01]  /*b690*/  FMUL.FTZ R34, R31, R54 ;  /* 0x000000361f227220 */ /* 0x000fe20000410000 */
        /* <DEDUP_REMOVED lines=11> */
.L_x_1632:
[----:B------:R-:W-:Y:S05]  /*b750*/  BSYNC B1 ;  /* 0x0000000000017941 */ /* 0x000fea0003800000 */
.L_x_1631:
[----:B------:R-:W-:Y:S01]  /*b760*/  ISETP.GE.AND P0, PT, R212, R0, PT ;  /* 0x00000000d400720c */ /* 0x000fe20003f06270 */
[----:B------:R-:W-:-:S12]  /*b770*/  BSSY B1, `(.L_x_1635) ;  /* 0x000005d000017945 */ /* 0x000fd80003800000 */
[----:B------:R-:W-:Y:S05]  /*b780*/  @P0 BRA `(.L_x_1636) ;  /* 0x00000004006c0947 */ /* 0x000fea0003800000 */
[----:B-123--:R-:W1:Y:S01]  /*b790*/  LDC R4, c[0x0][0x3f4] ;  /* 0x0000fd00ff047b82 */ /* 0x00ee620000000800 */
        /* <DEDUP_REMOVED lines=46> */
.L_x_1638:
[----:B------:R-:W-:Y:S05]  /*ba80*/  BSYNC B2 ;  /* 0x0000000000027941 */ /* 0x000fea0003800000 */
.L_x_1637:
[----:B------:R-:W-:Y:S05]  /*ba90*/  @P1 BRA `(.L_x_1636) ;  /* 0x0000000000a81947 */ /* 0x000fea0003800000 */
[----:B-1----:R-:W1:Y:S01]  /*baa0*/  LDS.128 R4, [R205+0x6000] ;  /* 0x00600000cd047984 */ /* 0x002e620000000c00 */
[----:B------:R-:W-:Y:S01]  /*bab0*/  SHF.R.U32.HI R27, RZ, 0x10, R21 ;  /* 0x00000010ff1b7819 */ /* 0x000fe20000011615 */
[----:B------:R-:W-:Y:S01]  /*bac0*/  HADD2.F32 R26, -RZ, R52.H0_H0 ;  /* 0x20000034ff1a7230 */ /* 0x000fe20000004100 */
[--C-:B------:R-:W-:Y:S01]  /*bad0*/  SHF.R.U32.HI R29, RZ, 0x10, R25.reuse ;  /* 0x00000010ff1d7819 */ /* 0x100fe20000011619 */
        /* <DEDUP_REMOVED lines=38> */
.L_x_1636:
[----:B------:R-:W-:Y:S05]  /*bd40*/  BSYNC B1 ;  /* 0x0000000000017941 */ /* 0x000fea0003800000 */
.L_x_1635:
[----:B------:R-:W-:-:S13]  /*bd50*/  ISETP.GE.AND P0, PT, R211, R0, PT ;  /* 0x00000000d300720c */ /* 0x000fda0003f06270 */
[----:B------:R-:W-:Y:S05]  /*bd60*/  @P0 BRA `(.L_x_1639) ;  /* 0x0000002800b40947 */ /* 0x000fea0003800000 */
[----:B------:R-:W5:Y:S01]  /*bd70*/  LDC R0, c[0x0][0x3f4] ;  /* 0x0000fd00ff007b82 */ /* 0x000f620000000800 */
[----:B------:R-:W-:Y:S01]  /*bd80*/  BSSY B1, `(.L_x_1640) ;  /* 0x000002e000017945 */ /* 0x000fe20003800000 */
[-C--:B-----5:R-:W-:Y:S02]  /*bd90*/  ISETP.GE.AND P0, PT, R18, R0.reuse, PT ;  /* 0x000000001200720c */ /* 0x0a0fe40003f06270 */
[----:B------:R-:W-:-:S11]  /*bda0*/  ISETP.GE.AND P1, PT, R185, R0, PT ;  /* 0x00000000b900720c */ /* 0x000fd60003f26270 */
[----:B------:R-:W-:Y:S05]  /*bdb0*/  @P0 BRA `(.L_x_1641) ;  /* 0x0000000000a80947 */ /* 0x000fea0003800000 */
[----:B-1234-:R-:W1:Y:S01]  /*bdc0*/  LDS.128 R4, [R205+0x3000] ;  /* 0x00300000cd047984 */ /* 0x01ee620000000c00 */
[----:B------:R-:W-:Y:S01]  /*bdd0*/  SHF.R.U32.HI R20, RZ, 0x10, R15 ;  /* 0x00000010ff147819 */ /* 0x000fe2000001160f */
[--C-:B------:R-:W-:Y:S01]  /*bde0*/  HADD2.F32 R21, -RZ, R49.reuse.H0_H0 ;  /* 0x20000031ff157230 */ /* 0x100fe20000004100 */
[----:B------:R-:W-:Y:S01]  /*bdf0*/  SHF.R.U32.HI R24, RZ, 0x10, R9 ;  /* 0x00000010ff187819 */ /* 0x000fe20000011609 */
[----:B------:R-:W-:Y:S01]  /*be00*/  HADD2.F32 R49, -RZ, R49.H1_H1 ;  /* 0x30000031ff317230 */ /* 0x000fe20000004100 */
[----:B------:R-:W-:Y:S01]  /*be10*/  SHF.R.U64 R30, R14, 0x10, R15 ;  /* 0x000000100e1e7819 */ /* 0x000fe2000000120f */
[----:B------:R-:W-:Y:S01]  /*be20*/  HADD2.F32 R20, -RZ, R20.H0_H0 ;  /* 0x20000014ff147230 */ /* 0x000fe20000004100 */
[----:B------:R-:W-:Y:S01]  /*be30*/  SHF.R.U64 R28, R8, 0x10, R9 ;  /* 0x00000010081c7819 */ /* 0x000fe20000001209 */
[----:B------:R-:W-:Y:S02]  /*be40*/  HADD2.F32 R24, -RZ, R24.H0_H0 ;  /* 0x20000018ff187230 */ /* 0x000fe40000004100 */
[----:B------:R-:W-:-:S02]  /*be50*/  HADD2.F32 R15, -RZ, R50.H0_H0 ;  /* 0x20000032ff0f7230 */ /* 0x000fc40000004100 */
        /* <DEDUP_REMOVED lines=8> */
[C---:B------:R-:W-:Y:S01]  /*bee0*/  FFMA.FTZ R29, R9.reuse, R24, R27 ;  /* 0x00000018091d7223 */ /* 0x040fe2000001001b */
[----:B------:R-:W-:Y:S02]  /*bef0*/  HADD2.F32 R8, -RZ, R6.H1_H1 ;  /* 0x30000006ff087230 */ /* 0x000fe40000004100 */
[C---:B------:R-:W-:Y:S01]  /*bf00*/  FMUL.FTZ R25, R4.reuse, R21 ;  /* 0x0000001504197220 */ /* 0x040fe20000410000 */
[--C-:B------:R-:W-:Y:S02]  /*bf10*/  HADD2.F32 R6, -RZ, R5.reuse.H0_H0 ;  /* 0x20000005ff067230 */ /* 0x100fe40000004100 */
[----:B------:R-:W-:Y:S01]  /*bf20*/  FFMA.FTZ R26, R9, R20, -R26 ;  /* 0x00000014091a7223 */ /* 0x000fe2000001081a */
[-C--:B------:R-:W-:Y:S01]  /*bf30*/  FMUL.FTZ R27, R4, R15.reuse ;  /* 0x0000000f041b7220 */ /* 0x080fe20000410000 */
[----:B------:R-:W-:Y:S02]  /*bf40*/  HADD2.F32 R5, -RZ, R5.H1_H1 ;  /* 0x30000005ff057230 */ /* 0x000fe40000004100 */
[----:B------:R-:W-:Y:S01]  /*bf50*/  FFMA.FTZ R25, R0, R15, -R25 ;  /* 0x0000000f00197223 */ /* 0x000fe20000010819 */
[----:B------:R-:W-:-:S02]  /*bf60*/  HADD2.F32 R9, -RZ, R28.H0_H0 ;  /* 0x2000001cff097230 */ /* 0x000fc40000004100 */
[C---:B------:R-:W-:Y:S01]  /*bf70*/  FMUL.FTZ R14, R8.reuse, R49 ;  /* 0x00000031080e7220 */ /* 0x040fe20000410000 */
[----:B------:R-:W-:Y:S02]  /*bf80*/  HADD2.F32 R4, -RZ, R30.H0_H0 ;  /* 0x2000001eff047230 */ /* 0x000fe40000004100 */
[-C--:B------:R-:W-:Y:S01]  /*bf90*/  FMUL.FTZ R20, R8, R50.reuse ;  /* 0x0000003208147220 */ /* 0x080fe20000410000 */
[----:B------:R-:W-:Y:S01]  /*bfa0*/  FFMA.FTZ R0, R0, R21, R27 ;  /* 0x0000001500007223 */ /* 0x000fe2000001001b */
[----:B------:R-:W-:Y:S01]  /*bfb0*/  FMUL.FTZ R15, R5, R9 ;  /* 0x00000009050f7220 */ /* 0x000fe20000410000 */
[----:B------:R-:W-:Y:S01]  /*bfc0*/  FFMA.FTZ R14, R7, R50, -R14 ;  /* 0x00000032070e7223 */ /* 0x000fe2000001080e */
[-C--:B------:R-:W-:Y:S01]  /*bfd0*/  FMUL.FTZ R8, R5, R4.reuse ;  /* 0x0000000405087220 */ /* 0x080fe20000410000 */
[----:B------:R-:W-:Y:S01]  /*bfe0*/  FFMA.FTZ R49, R7, R49, R20 ;  /* 0x0000003107317223 */ /* 0x000fe20000010014 */
[C---:B------:R-:W-:Y:S01]  /*bff0*/  FFMA.FTZ R5, R6.reuse, R4, -R15 ;  /* 0x0000000406057223 */ /* 0x040fe2000001080f */
[----:B------:R-:W-:Y:S01]  /*c000*/  F2FP.F16.F32.PACK_AB R7, R29, R26 ;  /* 0x0000001a1d07723e */ /* 0x000fe200000000ff */
[----:B------:R-:W-:Y:S01]  /*c010*/  FFMA.FTZ R8, R6, R9, R8 ;  /* 0x0000000906087223 */ /* 0x000fe20000010008 */
[----:B------:R-:W-:-:S02]  /*c020*/  F2FP.F16.F32.PACK_AB R4, R0, R25 ;  /* 0x000000190004723e */ /* 0x000fc400000000ff */
[----:B------:R-:W-:Y:S02]  /*c030*/  F2FP.F16.F32.PACK_AB R6, R49, R14 ;  /* 0x0000000e3106723e */ /* 0x000fe400000000ff */
[----:B------:R-:W-:-:S05]  /*c040*/  F2FP.F16.F32.PACK_AB R5, R8, R5 ;  /* 0x000000050805723e */ /* 0x000fca00000000ff */
[----:B------:R1:W-:Y:S02]  /*c050*/  STS.128 [R205+0x3000], R4 ;  /* 0x00300004cd007388 */ /* 0x0003e40000000c00 */
.L_x_1641:
[----:B------:R-:W-:Y:S05]  /*c060*/  BSYNC B1 ;  /* 0x0000000000017941 */ /* 0x000fea0003800000 */
.L_x_1640:
[----:B------:R-:W-:Y:S05]  /*c070*/  @P1 BRA `(.L_x_1639) ;  /* 0x0000002400f01947 */ /* 0x000fea0003800000 */
[----:B-1234-:R-:W1:Y:S01]  /*c080*/  LDS.128 R4, [R205+0x7000] ;  /* 0x00700000cd047984 */ /* 0x01ee620000000c00 */
[--C-:B------:R-:W-:Y:S02]  /*c090*/  SHF.R.U64 R26, R12, 0x10, R13.reuse ;  /* 0x000000100c1a7819 */ /* 0x100fe4000000120d */
[----:B------:R-:W-:Y:S01]  /*c0a0*/  SHF.R.U32.HI R12, RZ, 0x10, R13 ;  /* 0x00000010ff0c7819 */ /* 0x000fe2000001160d */
[----:B------:R-:W-:Y:S01]  /*c0b0*/  HADD2.F32 R13, -RZ, R3.H0_H0 ;  /* 0x20000003ff0d7230 */ /* 0x000fe20000004100 */
[--C-:B------:R-:W-:Y:S02]  /*c0c0*/  SHF.R.U32.HI R14, RZ, 0x10, R11.reuse ;  /* 0x00000010ff0e7819 */ /* 0x100fe4000001160b */
[----:B------:R-:W-:Y:S01]  /*c0d0*/  SHF.R.U64 R24, R10, 0x10, R11 ;  /* 0x000000100a187819 */ /* 0x000fe2000000120b */
[----:B------:R-:W-:Y:S02]  /*c0e0*/  HADD2.F32 R12, -RZ, R12.H0_H0 ;  /* 0x2000000cff0c7230 */ /* 0x000fe40000004100 */
[----:B------:R-:W-:-:S02]  /*c0f0*/  HADD2.F32 R14, -RZ, R14.H0_H0 ;  /* 0x2000000eff0e7230 */ /* 0x000fc40000004100 */
[--C-:B------:R-:W-:Y:S02]  /*c100*/  HADD2.F32 R11, -RZ, R48.reuse.H0_H0 ;  /* 0x20000030ff0b7230 */ /* 0x100fe40000004100 */
[----:B------:R-:W-:Y:S02]  /*c110*/  HADD2.F32 R48, -RZ, R48.H1_H1 ;  /* 0x30000030ff307230 */ /* 0x000fe40000004100 */
[--C-:B-1----:R-:W-:Y:S02]  /*c120*/  HADD2.F32 R10, -RZ, R7.reuse.H1_H1 ;  /* 0x30000007ff0a7230 */ /* 0x102fe40000004100 */
[----:B------:R-:W-:Y:S02]  /*c130*/  HADD2.F32 R9, -RZ, R7.H0_H0 ;  /* 0x20000007ff097230 */ /* 0x000fe40000004100 */
[--C-:B------:R-:W-:Y:S02]  /*c140*/  HADD2.F32 R0, -RZ, R4.reuse.H0_H0 ;  /* 0x20000004ff007230 */ /* 0x100fe40000004100 */
[C---:B------:R-:W-:Y:S01]  /*c150*/  FMUL.FTZ R20, R10.reuse, R14 ;  /* 0x0000000e0a147220 */ /* 0x040fe20000410000 */
[----:B------:R-:W-:Y:S01]  /*c160*/  FMUL.FTZ R21, R10, R12 ;  /* 0x0000000c0a157220 */ /* 0x000fe20000410000 */
[----:B------:R-:W-:-:S02]  /*c170*/  HADD2.F32 R4, -RZ, R4.H1_H1 ;  /* 0x30000004ff047230 */ /* 0x000fc40000004100 */
[C---:B------:R-:W-:Y:S01]  /*c180*/  FFMA.FTZ R20, R9.reuse, R12, -R20 ;  /* 0x0000000c09147223 */ /* 0x040fe20000010814 */
[----:B------:R-:W-:Y:S01]  /*c190*/  FFMA.FTZ R25, R9, R14, R21 ;  /* 0x0000000e09197223 */ /* 0x000fe20000010015 */
[--C-:B------:R-:W-:Y:S02]  /*c1a0*/  HADD2.F32 R7, -RZ, R6.reuse.H0_H0 ;  /* 0x20000006ff077230 */ /* 0x100fe40000004100 */
[C---:B------:R-:W-:Y:S01]  /*c1b0*/  FMUL.FTZ R15, R4.reuse, R13 ;  /* 0x0000000d040f7220 */ /* 0x040fe20000410000 */
[----:B------:R-:W-:Y:S02]  /*c1c0*/  HADD2.F32 R8, -RZ, R6.H1_H1 ;  /* 0x30000006ff087230 */ /* 0x000fe40000004100 */
[-C--:B------:R-:W-:Y:S01]  /*c1d0*/  FMUL.FTZ R21, R4, R11.reuse ;  /* 0x0000000b04157220 */ /* 0x080fe20000410000 */
[----:B------:R-:W-:Y:S02]  /*c1e0*/  HADD2.F32 R9, -RZ, R3.H1_H1 ;  /* 0x30000003ff097230 */ /* 0x000fe40000004100 */
[----:B------:R-:W-:Y:S01]  /*c1f0*/  FFMA.FTZ R15, R0, R11, -R15 ;  /* 0x0000000b000f7223 */ /* 0x000fe2000001080f */
[----:B------:R-:W-:-:S02]  /*c200*/  HADD2.F32 R6, -RZ, R5.H0_H0 ;  /* 0x20000005ff067230 */ /* 0x000fc40000004100 */
[----:B------:R-:W-:Y:S01]  /*c210*/  FFMA.FTZ R0, R0, R13, R21 ;  /* 0x0000000d00007223 */ /* 0x000fe20000010015 */
[----:B------:R-:W-:Y:S02]  /*c220*/  HADD2.F32 R5, -RZ, R5.H1_H1 ;  /* 0x30000005ff057230 */ /* 0x000fe40000004100 */
[CC--:B------:R-:W-:Y:S01]  /*c230*/  FMUL.FTZ R10, R8.reuse, R9.reuse ;  /* 0x00000009080a7220 */ /* 0x0c0fe20000410000 */
[----:B------:R-:W-:Y:S02]  /*c240*/  HADD2.F32 R4, -RZ, R24.H0_H0 ;  /* 0x20000018ff047230 */ /* 0x000fe40000004100 */
[-C--:B------:R-:W-:Y:S01]  /*c250*/  FMUL.FTZ R8, R8, R48.reuse ;  /* 0x0000003008087220 */ /* 0x080fe20000410000 */
[----:B------:R-:W-:Y:S02]  /*c260*/  HADD2.F32 R3, -RZ, R26.H0_H0 ;  /* 0x2000001aff037230 */ /* 0x000fe40000004100 */
[----:B------:R-:W-:Y:S01]  /*c270*/  FFMA.FTZ R10, R7, R48, -R10 ;  /* 0x00000030070a7223 */ /* 0x000fe2000001080a */
[----:B------:R-:W-:Y:S01]  /*c280*/  FMUL.FTZ R11, R5, R4 ;  /* 0x00000004050b7220 */ /* 0x000fe20000410000 */
[----:B------:R-:W-:Y:S01]  /*c290*/  FFMA.FTZ R9, R7, R9, R8 ;  /* 0x0000000907097223 */ /* 0x000fe20000010008 */
[-C--:B------:R-:W-:Y:S01]  /*c2a0*/  FMUL.FTZ R13, R5, R3.reuse ;  /* 0x00000003050d7220 */ /* 0x080fe20000410000 */
[----:B------:R-:W-:Y:S01]  /*c2b0*/  F2FP.F16.F32.PACK_AB R7, R25, R20 ;  /* 0x000000141907723e */ /* 0x000fe200000000ff */
[----:B------:R-:W-:-:S02]  /*c2c0*/  FFMA.FTZ R5, R6, R3, -R11 ;  /* 0x0000000306057223 */ /* 0x000fc4000001080b */
[----:B------:R-:W-:Y:S01]  /*c2d0*/  FFMA.FTZ R8, R6, R4, R13 ;  /* 0x0000000406087223 */ /* 0x000fe2000001000d */
[----:B------:R-:W-:Y:S02]  /*c2e0*/  F2FP.F16.F32.PACK_AB R6, R9, R10 ;  /* 0x0000000a0906723e */ /* 0x000fe400000000ff */
[----:B------:R-:W-:Y:S02]  /*c2f0*/  F2FP.F16.F32.PACK_AB R4, R0, R15 ;  /* 0x0000000f0004723e */ /* 0x000fe400000000ff */
[----:B------:R-:W-:-:S05]  /*c300*/  F2FP.F16.F32.PACK_AB R5, R8, R5 ;  /* 0x000000050805723e */ /* 0x000fca00000000ff */
[----:B------:R1:W-:Y:S01]  /*c310*/  STS.128 [R205+0x7000], R4 ;  /* 0x00700004cd007388 */ /* 0x0003e20000000c00 */
[----:B------:R-:W-:Y:S05]  /*c320*/  BRA `(.L_x_1639) ;  /* 0x0000002400447947 */ /* 0x000fea0003800000 */
.L_x_1612:
[----:B------:R-:W0:Y:S01]  /*c330*/  LDC R0, c[0x0][0x448] ;  /* 0x00011200ff007b82 */ /* 0x000e220000000800 */
[----:B------:R-:W-:Y:S01]  /*c340*/  ULDC.64 UR4, c[0x0][0x3f8] ;  /* 0x0000fe0000047ab9 */ /* 0x000fe20000000a00 */
[----:B------:R-:W-:Y:S01]  /*c350*/  ULDC.64 UR6, c[0x0][0x408] ;  /* 0x0001020000067ab9 */ /* 0x000fe20000000a00 */
[----:B------:R-:W-:Y:S02]  /*c360*/  IMAD.MOV.U32 R25, RZ, RZ, R27 ;  /* 0x000000ffff197224 */ /* 0x000fe400078e001b */
[----:B------:R-:W-:Y:S01]  /*c370*/  IMAD.MOV.U32 R113, RZ, RZ, R29 ;  /* 0x000000ffff717224 */ /* 0x000fe200078e001d */
[----:B0-----:R-:W-:-:S13]  /*c380*/  ISETP.NE.AND P0, PT, R0, 0x1, PT ;  /* 0x000000010000780c */ /* 0x001fda0003f05270 */
[----:B------:R-:W0:Y:S08]  /*c390*/  @P0 LDC R4, c[0x0][0x44c] ;  /* 0x00011300ff040b82 */ /* 0x000e300000000800 */
[----:B------:R-:W1:Y:S01]  /*c3a0*/  @P0 LDC R5, c[0x0][0x450] ;  /* 0x00011400ff050b82 */ /* 0x000e620000000800 */
[----:B0-----:R-:W-:-:S05]  /*c3b0*/  @P0 IMAD.HI.U32 R4, R3, R4, RZ ;  /* 0x0000000403040227 */ /* 0x001fca00078e00ff */
[----:B-1----:R-:W-:-:S04]  /*c3c0*/  @P0 SHF.R.U32.HI R3, RZ, R5, R4 ;  /* 0x00000005ff030219 */ /* 0x002fc80000011604 */
[----:B------:R-:W-:Y:S01]  /*c3d0*/  SHF.R.S32.HI R4, RZ, 0x1f, R3 ;  /* 0x0000001fff047819 */ /* 0x000fe20000011403 */
[----:B------:R-:W-:-:S04]  /*c3e0*/  IMAD.WIDE.U32 R24, R3, UR4, R24 ;  /* 0x0000000403187c25 */ /* 0x000fc8000f8e0018 */
[C---:B------:R-:W-:Y:S02]  /*c3f0*/  IMAD R6, R4.reuse, UR4, RZ ;  /* 0x0000000404067c24 */ /* 0x040fe4000f8e02ff */
[----:B------:R-:W-:Y:S02]  /*c400*/  IMAD R4, R4, UR6, RZ ;  /* 0x0000000604047c24 */ /* 0x000fe4000f8e02ff */
[C---:B------:R-:W-:Y:S01]  /*c410*/  IMAD R5, R3.reuse, UR5, R6 ;  /* 0x0000000503057c24 */ /* 0x040fe2000f8e0206 */
[----:B------:R-:W-:Y:S01]  /*c420*/  ULDC.64 UR4, c[0x0][0x3e8] ;  /* 0x0000fa0000047ab9 */ /* 0x000fe20000000a00 */
[C---:B------:R-:W-:Y:S01]  /*c430*/  IMAD.WIDE.U32 R112, R3.reuse, UR6, R112 ;  /* 0x0000000603707c25 */ /* 0x040fe2000f8e0070 */
[----:B------:R-:W-:Y:S01]  /*c440*/  LEA R32, P0, R24, UR4, 0x1 ;  /* 0x0000000418207c11 */ /* 0x000fe2000f8008ff */
[----:B------:R-:W-:Y:S02]  /*c450*/  UMOV UR4, 0xffffffff ;  /* 0xffffffff00047882 */ /* 0x000fe40000000000 */
[----:B------:R-:W-:Y:S01]  /*c460*/  IMAD R3, R3, UR7, R4 ;  /* 0x0000000703037c24 */ /* 0x000fe2000f8e0204 */
[----:B------:R-:W-:Y:S01]  /*c470*/  ULDC.64 UR6, c[0x0][0x400] ;  /* 0x0001000000067ab9 */ /* 0x000fe20000000a00 */
[----:B------:R-:W-:Y:S01]  /*c480*/  IMAD.IADD R5, R25, 0x1, R5 ;  /* 0x0000000119057824 */ /* 0x000fe200078e0205 */
[----:B------:R-:W-:Y:S01]  /*c490*/  LEA R34, P1, R112, UR6, 0x1 ;  /* 0x0000000670227c11 */ /* 0x000fe2000f8208ff */
[----:B------:R-:W-:-:S03]  /*c4a0*/  IMAD.IADD R3, R113, 0x1, R3 ;  /* 0x0000000171037824 */ /* 0x000fc600078e0203 */
[----:B------:R-:W-:Y:S02]  /*c4b0*/  LEA.HI.X R35, R24, UR5, R5, 0x1, P0 ;  /* 0x0000000518237c11 */ /* 0x000fe400080f0c05 */
[----:B------:R-:W-:Y:S01]  /*c4c0*/  LEA.HI.X R33, R112, UR7, R3, 0x1, P1 ;  /* 0x0000000770217c11 */ /* 0x000fe200088f0c03 */
[----:B------:R-:W-:Y:S06]  /*c4d0*/  BRA.DIV UR4, `(.L_x_1642) ;  /* 0x000001ce048c7947 */ /* 0x000fec000b800000 */
[----:B------:R-:W0:Y:S01]  /*c4e0*/  LDC R53, c[0x0][0x3f4] ;  /* 0x0000fd00ff357b82 */ /* 0x000e220000000800 */
[----:B------:R-:W1:Y:S01]  /*c4f0*/  SHFL.IDX PT, R4, R32, RZ, 0x181f ;  /* 0x00181fff20047589 */ /* 0x000e6200000e0000 */
[----:B------:R-:W-:-:S03]  /*c500*/  IMAD R0, R187, R0, RZ ;  /* 0x00000000bb007224 */ /* 0x000fc600078e02ff */
[----:B------:R-:W2:Y:S04]  /*c510*/  SHFL.IDX PT, R3, R35, RZ, 0x181f ;  /* 0x00181fff23037589 */ /* 0x000ea800000e0000 */
[----:B------:R-:W3:Y:S04]  /*c520*/  SHFL.IDX PT, R14, R34, RZ, 0x181f ;  /* 0x00181fff220e7589 */ /* 0x000ee800000e0000 */
[----:B------:R-:W4:Y:S01]  /*c530*/  SHFL.IDX PT, R5, R33, RZ, 0x181f ;  /* 0x00181fff21057589 */ /* 0x000f2200000e0000 */
[----:B0-----:R-:W-:-:S04]  /*c540*/  ISETP.GE.AND P0, PT, R16, R53, PT ;  /* 0x000000351000720c */ /* 0x001fc80003f06270 */
[----:B------:R-:W-:-:S13]  /*c550*/  ISETP.GE.OR P1, PT, R55, R0, P0 ;  /* 0x000000003700720c */ /* 0x000fda0000726670 */
[C---:B------:R-:W-:Y:S01]  /*c560*/  @!P1 IMAD.SHL.U32 R7, R16.reuse, 0x2, RZ ;  /* 0x0000000210079824 */ /* 0x040fe200078e00ff */
[----:B------:R-:W-:-:S04]  /*c570*/  @!P1 SHF.L.U64.HI R6, R16, 0x1, R17 ;  /* 0x0000000110069819 */ /* 0x000fc80000010211 */
[----:B-1----:R-:W-:-:S04]  /*c580*/  @!P1 IADD3 R4, P2, R4, R7, RZ ;  /* 0x0000000704049210 */ /* 0x002fc80007f5e0ff */
[----:B--2---:R-:W-:Y:S01]  /*c590*/  @!P1 IADD3.X R3, R3, R6, RZ, P2, !PT ;  /* 0x0000000603039210 */ /* 0x004fe200017fe4ff */
[----:B------:R-:W-:-:S04]  /*c5a0*/  @!P1 IMAD.MOV.U32 R8, RZ, RZ, R4 ;  /* 0x000000ffff089224 */ /* 0x000fc800078e0004 */
[----:B------:R-:W-:-:S06]  /*c5b0*/  @!P1 IMAD.MOV.U32 R9, RZ, RZ, R3 ;  /* 0x000000ffff099224 */ /* 0x000fcc00078e0003 */
[----:B------:R-:W2:Y:S01]  /*c5c0*/  @!P1 LD.E.128 R8, desc[UR40][R8.64] ;  /* 0x0000002808089980 */ /* 0x000ea2000c101d00 */
[----:B---3--:R-:W-:-:S05]  /*c5d0*/  @!P1 IADD3 R14, P2, R14, R7, RZ ;  /* 0x000000070e0e9210 */ /* 0x008fca0007f5e0ff */
[----:B----4-:R-:W-:Y:S02]  /*c5e0*/  @!P1 IMAD.X R5, R5, 0x1, R6, P2 ;  /* 0x0000000105059824 */ /* 0x010fe400010e0606 */
[----:B------:R-:W-:-:S06]  /*c5f0*/  @!P1 IMAD.MOV.U32 R4, RZ, RZ, R14 ;  /* 0x000000ffff049224 */ /* 0x000fcc00078e000e */
[----:B------:R-:W3:Y:S01]  /*c600*/  @!P1 LD.E.128 R4, desc[UR40][R4.64] ;  /* 0x0000002804049980 */ /* 0x000ee2000c101d00 */
[----:B------:R-:W-:Y:S02]  /*c610*/  CS2R R46, SRZ ;  /* 0x00000000002e7805 */ /* 0x000fe4000001ff00 */
[----:B------:R-:W-:Y:S02]  /*c620*/  CS2R R48, SRZ ;  /* 0x0000000000307805 */ /* 0x000fe4000001ff00 */
[----:B------:R-:W-:Y:S01]  /*c630*/  CS2R R44, SRZ ;  /* 0x00000000002c7805 */ /* 0x000fe2000001ff00 */
[----:B------:R0:W1:Y:S01]  /*c640*/  SHFL.IDX PT, R14, R34, 0x1, 0x181f ;  /* 0x00381f00220e7f89 */ /* 0x00006200000e0000 */
[----:B------:R-:W-:Y:S02]  /*c650*/  CS2R R50, SRZ ;  /* 0x0000000000327805 */ /* 0x000fe4000001ff00 */
[----:B------:R-:W-:Y:S01]  /*c660*/  CS2R R24, SRZ ;  /* 0x0000000000187805 */ /* 0x000fe2000001ff00 */
[----:B--2---:R-:W-:Y:S01]  /*c670*/  @!P1 IMAD.MOV.U32 R46, RZ, RZ, R8 ;  /* 0x000000ffff2e9224 */ /* 0x004fe200078e0008 */
[----:B------:R-:W-:Y:S01]  /*c680*/  @!P1 MOV R49, R11 ;  /* 0x0000000b00319202 */ /* 0x000fe20000000f00 */
[----:B------:R-:W-:Y:S01]  /*c690*/  @!P1 IMAD.MOV.U32 R47, RZ, RZ, R9 ;  /* 0x000000ffff2f9224 */ /* 0x000fe200078e0009 */
[----:B------:R0:W2:Y:S01]  /*c6a0*/  SHFL.IDX PT, R8, R32, 0x1, 0x181f ;  /* 0x00381f0020087f89 */ /* 0x0000a200000e0000 */
[----:B------:R-:W-:-:S02]  /*c6b0*/  IMAD.MOV.U32 R3, RZ, RZ, R46 ;  /* 0x000000ffff037224 */ /* 0x000fc400078e002e */
[----:B------:R-:W-:Y:S01]  /*c6c0*/  IMAD.MOV.U32 R12, RZ, RZ, R47 ;  /* 0x000000ffff0c7224 */ /* 0x000fe200078e002f */
[----:B------:R0:W4:Y:S01]  /*c6d0*/  SHFL.IDX PT, R9, R33, 0x1, 0x181f ;  /* 0x00381f0021097f89 */ /* 0x00012200000e0000 */
[----:B------:R-:W-:Y:S01]  /*c6e0*/  @!P1 IMAD.MOV.U32 R48, RZ, RZ, R10 ;  /* 0x000000ffff309224 */ /* 0x000fe200078e000a */
[----:B------:R-:W-:Y:S01]  /*c6f0*/  PRMT R64, R64, 0x5410, R3 ;  /* 0x0000541040407816 */ /* 0x000fe20000000003 */
[----:B------:R-:W-:Y:S01]  /*c700*/  IMAD.MOV.U32 R11, RZ, RZ, R49 ;  /* 0x000000ffff0b7224 */ /* 0x000fe200078e0031 */
[----:B------:R0:W0:Y:S01]  /*c710*/  SHFL.IDX PT, R3, R35, 0x1, 0x181f ;  /* 0x00381f0023037f89 */ /* 0x00002200000e0000 */
[----:B------:R-:W-:Y:S01]  /*c720*/  IMAD.MOV.U32 R10, RZ, RZ, R48 ;  /* 0x000000ffff0a7224 */ /* 0x000fe200078e0030 */
[----:B------:R-:W-:Y:S01]  /*c730*/  PRMT R67, R12, 0x7610, R67 ;  /* 0x000076100c437816 */ /* 0x000fe20000000043 */
[----:B---3--:R-:W-:Y:S02]  /*c740*/  @!P1 IMAD.MOV.U32 R44, RZ, RZ, R4 ;  /* 0x000000ffff2c9224 */ /* 0x008fe400078e0004 */
[----:B------:R-:W-:Y:S01]  /*c750*/  @!P1 IMAD.MOV.U32 R45, RZ, RZ, R5 ;  /* 0x000000ffff2d9224 */ /* 0x000fe200078e0005 */
[----:B------:R-:W-:Y:S01]  /*c760*/  PRMT R37, R10, 0x5410, R11 ;  /* 0x000054100a257816 */ /* 0x000fe2000000000b */
[----:B------:R-:W-:-:S02]  /*c770*/  @!P1 IMAD.MOV.U32 R50, RZ, RZ, R6 ;  /* 0x000000ffff329224 */ /* 0x000fc400078e0006 */
[----:B------:R-:W-:Y:S02]  /*c780*/  @!P1 IMAD.MOV.U32 R51, RZ, RZ, R7 ;  /* 0x000000ffff339224 */ /* 0x000fe400078e0007 */
[----:B------:R-:W-:Y:S02]  /*c790*/  IMAD.MOV.U32 R4, RZ, RZ, R44 ;  /* 0x000000ffff047224 */ /* 0x000fe400078e002c */
[----:B------:R-:W-:Y:S01]  /*c7a0*/  IMAD.MOV.U32 R5, RZ, RZ, R45 ;  /* 0x000000ffff057224 */ /* 0x000fe200078e002d */
[----:B------:R-:W-:Y:S01]  /*c7b0*/  MOV R7, R51 ;  /* 0x0000003300077202 */ /* 0x000fe20000000f00 */
[----:B------:R-:W-:-:S03]  /*c7c0*/  IMAD.MOV.U32 R6, RZ, RZ, R50 ;  /* 0x000000ffff067224 */ /* 0x000fc600078e0032 */
[----:B------:R-:W-:Y:S02]  /*c7d0*/  PRMT R67, R67, 0x5410, R5 ;  /* 0x0000541043437816 */ /* 0x000fe40000000005 */
[----:B------:R-:W-:Y:S02]  /*c7e0*/  PRMT R66, R6, 0x5410, R4 ;  /* 0x0000541006427816 */ /* 0x000fe40000000004 */
[----:B-12-4-:R-:W-:-:S07]  /*c7f0*/  PRMT R64, R7, 0x7610, R64 ;  /* 0x0000761007407816 */ /* 0x016fce0000000040 */
.L_x_1978:
[----:B------:R-:W-:Y:S01]  /*c800*/  VIADD R5, R55, 0x20 ;  /* 0x0000002037057836 */ /* 0x000fe20000000000 */
[----:B------:R-:W-:Y:S01]  /*c810*/  BSSY B1, `(.L_x_1643) ;  /* 0x0000012000017945 */ /* 0x000fe20003800000 */
[----:B------:R-:W-:Y:S02]  /*c820*/  CS2R R26, SRZ ;  /* 0x00000000001a7805 */ /* 0x000fe4000001ff00 */
[----:B------:R-:W-:Y:S02]  /*c830*/  CS2R R6, SRZ ;  /* 0x0000000000067805 */ /* 0x000fe4000001ff00 */
[----:B------:R-:W-:Y:S02]  /*c840*/  ISETP.GE.AND P1, PT, R5, R0, PT ;  /* 0x000000000500720c */ /* 0x000fe40003f26270 */
[----:B------:R-:W-:-:S11]  /*c850*/  CS2R R4, SRZ ;  /* 0x0000000000047805 */ /* 0x000fd6000001ff00 */
[----:B------:R-:W-:Y:S05]  /*c860*/  @P1 BRA `(.L_x_1644) ;  /* 0x0000000000301947 */ /* 0x000fea0003800000 */
[----:B------:R-:W-:Y:S02]  /*c870*/  CS2R R26, SRZ ;  /* 0x00000000001a7805 */ /* 0x000fe4000001ff00 */
[----:B------:R-:W-:Y:S02]  /*c880*/  CS2R R4, SRZ ;  /* 0x0000000000047805 */ /* 0x000fe4000001ff00 */
[----:B------:R-:W-:Y:S01]  /*c890*/  CS2R R6, SRZ ;  /* 0x0000000000067805 */ /* 0x000fe2000001ff00 */
[----:B------:R-:W-:Y:S06]  /*c8a0*/  @P0 BRA `(.L_x_1644) ;  /* 0x0000000000200947 */ /* 0x000fec0003800000 */
[C---:B------:R-:W-:Y:S01]  /*c8b0*/  IMAD.SHL.U32 R15, R16.reuse, 0x2, RZ ;  /* 0x00000002100f7824 */ /* 0x040fe200078e00ff */
[----:B------:R-:W-:-:S04]  /*c8c0*/  SHF.L.U64.HI R6, R16, 0x1, R17 ;  /* 0x0000000110067819 */ /* 0x000fc80000010211 */
[-C--:B------:R-:W-:Y:S02]  /*c8d0*/  IADD3 R4, P1, R8, R15.reuse, RZ ;  /* 0x0000000f08047210 */ /* 0x080fe40007f3e0ff */
[----:B------:R-:W-:-:S03]  /*c8e0*/  IADD3 R14, P2, R14, R15, RZ ;  /* 0x0000000f0e0e7210 */ /* 0x000fc60007f5e0ff */
[--C-:B0-----:R-:W-:Y:S02]  /*c8f0*/  IMAD.X R5, R3, 0x1, R6.reuse, P1 ;  /* 0x0000000103057824 */ /* 0x101fe400008e0606 */
[----:B------:R-:W-:-:S04]  /*c900*/  IMAD.X R15, R9, 0x1, R6, P2 ;  /* 0x00000001090f7824 */ /* 0x000fc800010e0606 */
[----:B------:R-:W5:Y:S04]  /*c910*/  LD.E.128 R4, desc[UR40][R4.64] ;  /* 0x0000002804047980 */ /* 0x000f68000c101d00 */
[----:B------:R1:W5:Y:S02]  /*c920*/  LD.E.128 R24, desc[UR40][R14.64] ;  /* 0x000000280e187980 */ /* 0x000364000c101d00 */
.L_x_1644:
[----:B------:R-:W-:Y:S05]  /*c930*/  BSYNC B1 ;  /* 0x0000000000017941 */ /* 0x000fea0003800000 */
.L_x_1643:
[----:B0----5:R-:W-:Y:S01]  /*c940*/  IMAD.MOV.U32 R3, RZ, RZ, R24 ;  /* 0x000000ffff037224 */ /* 0x021fe200078e0018 */
[----:B------:R-:W-:Y:S01]  /*c950*/  UMOV UR4, 0xffffffff ;  /* 0xffffffff00047882 */ /* 0x000fe20000000000 */
[----:B------:R-:W-:Y:S02]  /*c960*/  IMAD.MOV.U32 R8, RZ, RZ, R25 ;  /* 0x000000ffff087224 */ /* 0x000fe400078e0019 */
[----:B------:R-:W-:Y:S02]  /*c970*/  IMAD.MOV.U32 R9, RZ, RZ, R26 ;  /* 0x000000ffff097224 */ /* 0x000fe400078e001a */
        /* <DEDUP_REMOVED lines=10> */
[----:B------:R-:W0:Y:S01]  /*ca20*/  SHFL.IDX PT, R8, R32, 0x2, 0x181f ;  /* 0x00581f0020087f89 */ /* 0x000e2200000e0000 */
[----:B------:R-:W-:-:S03]  /*ca30*/  VIADD R9, R55, 0x40 ;  /* 0x0000004037097836 */ /* 0x000fc60000000000 */
[----:B------:R-:W2:Y:S02]  /*ca40*/  SHFL.IDX PT, R3, R35, 0x2, 0x181f ;  /* 0x00581f0023037f89 */ /* 0x000ea400000e0000 */
[----:B------:R-:W-:Y:S02]  /*ca50*/  ISETP.GE.OR P1, PT, R9, R0, P0 ;  /* 0x000000000900720c */ /* 0x000fe40000726670 */
[----:B-1----:R-:W1:Y:S04]  /*ca60*/  SHFL.IDX PT, R14, R34, 0x2, 0x181f ;  /* 0x00581f00220e7f89 */ /* 0x002e6800000e0000 */
[----:B------:R-:W3:Y:S07]  /*ca70*/  SHFL.IDX PT, R20, R33, 0x2, 0x181f ;  /* 0x00581f0021147f89 */ /* 0x000eee00000e0000 */
[C---:B------:R-:W-:Y:S01]  /*ca80*/  @!P1 IMAD.SHL.U32 R21, R16.reuse, 0x2, RZ ;  /* 0x0000000210159824 */ /* 0x040fe200078e00ff */
[----:B------:R-:W-:-:S04]  /*ca90*/  @!P1 SHF.L.U64.HI R29, R16, 0x1, R17 ;  /* 0x00000001101d9819 */ /* 0x000fc80000010211 */
[----:B0-----:R-:W-:-:S05]  /*caa0*/  @!P1 IADD3 R8, P2, R8, R21, RZ ;  /* 0x0000001508089210 */ /* 0x001fca0007f5e0ff */
[----:B--2---:R-:W-:-:S06]  /*cab0*/  @!P1 IMAD.X R9, R3, 0x1, R29, P2 ;  /* 0x0000000103099824 */ /* 0x004fcc00010e061d */
[----:B------:R-:W2:Y:S01]  /*cac0*/  @!P1 LD.E.128 R8, desc[UR40][R8.64] ;  /* 0x0000002808089980 */ /* 0x000ea2000c101d00 */
[----:B-1----:R-:W-:-:S05]  /*cad0*/  @!P1 IADD3 R28, P2, R14, R21, RZ ;  /* 0x000000150e1c9210 */ /* 0x002fca0007f5e0ff */
[----:B---3--:R-:W-:-:S06]  /*cae0*/  @!P1 IMAD.X R29, R20, 0x1, R29, P2 ;  /* 0x00000001141d9824 */ /* 0x008fcc00010e061d */
[----:B------:R-:W3:Y:S01]  /*caf0*/  @!P1 LD.E.128 R28, desc[UR40][R28.64] ;  /* 0x000000281c1c9980 */ /* 0x000ee2000c101d00 */
[----:B------:R-:W-:Y:S02]  /*cb00*/  CS2R R20, SRZ ;  /* 0x0000000000147805 */ /* 0x000fe4000001ff00 */
[----:B------:R-:W-:Y:S02]  /*cb10*/  CS2R R38, SRZ ;  /* 0x0000000000267805 */ /* 0x000fe4000001ff00 */
[----:B------:R-:W-:Y:S01]  /*cb20*/  CS2R R40, SRZ ;  /* 0x0000000000287805 */ /* 0x000fe2000001ff00 */
[----:B------:R-:W0:Y:S01]  /*cb30*/  SHFL.IDX PT, R32, R32, 0x3, 0x181f ;  /* 0x00781f0020207f89 */ /* 0x000e2200000e0000 */
[----:B------:R-:W-:-:S03]  /*cb40*/  CS2R R42, SRZ ;  /* 0x00000000002a7805 */ /* 0x000fc6000001ff00 */
[----:B------:R-:W1:Y:S04]  /*cb50*/  SHFL.IDX PT, R34, R34, 0x3, 0x181f ;  /* 0x00781f0022227f89 */ /* 0x000e6800000e0000 */
[----:B------:R-:W4:Y:S01]  /*cb60*/  SHFL.IDX PT, R33, R33, 0x3, 0x181f ;  /* 0x00781f0021217f89 */ /* 0x000f2200000e0000 */
[----:B--2---:R-:W-:Y:S02]  /*cb70*/  @!P1 IMAD.MOV.U32 R20, RZ, RZ, R8 ;  /* 0x000000ffff149224 */ /* 0x004fe400078e0008 */
[----:B------:R-:W-:Y:S02]  /*cb80*/  @!P1 IMAD.MOV.U32 R21, RZ, RZ, R9 ;  /* 0x000000ffff159224 */ /* 0x000fe400078e0009 */
[----:B------:R-:W-:Y:S02]  /*cb90*/  IMAD.MOV.U32 R3, RZ, RZ, R20 ;  /* 0x000000ffff037224 */ /* 0x000fe400078e0014 */
[----:B------:R-:W-:Y:S01]  /*cba0*/  @!P1 IMAD.MOV.U32 R38, RZ, RZ, R10 ;  /* 0x000000ffff269224 */ /* 0x000fe200078e000a */
[----:B------:R-:W-:Y:S01]  /*cbb0*/  MOV R12, R21 ;  /* 0x00000015000c7202 */ /* 0x000fe20000000f00 */
[----:B------:R-:W-:-:S02]  /*cbc0*/  @!P1 IMAD.MOV.U32 R39, RZ, RZ, R11 ;  /* 0x000000ffff279224 */ /* 0x000fc400078e000b */
[----:B------:R-:W-:Y:S01]  /*cbd0*/  IMAD.MOV.U32 R8, RZ, RZ, R38 ;  /* 0x000000ffff087224 */ /* 0x000fe200078e0026 */
[----:B------:R-:W-:Y:S01]  /*cbe0*/  PRMT R59, R3, 0x5410, R12 ;  /* 0x00005410033b7816 */ /* 0x000fe2000000000c */
[----:B------:R-:W-:Y:S01]  /*cbf0*/  IMAD.MOV.U32 R9, RZ, RZ, R39 ;  /* 0x000000ffff097224 */ /* 0x000fe200078e0027 */
[----:B------:R2:W0:Y:S01]  /*cc00*/  SHFL.IDX PT, R3, R35, 0x3, 0x181f ;  /* 0x00781f0023037f89 */ /* 0x00042200000e0000 */
[----:B---3--:R-:W-:Y:S02]  /*cc10*/  @!P1 IMAD.MOV.U32 R40, RZ, RZ, R28 ;  /* 0x000000ffff289224 */ /* 0x008fe400078e001c */
[----:B------:R-:W-:Y:S01]  /*cc20*/  @!P1 IMAD.MOV.U32 R41, RZ, RZ, R29 ;  /* 0x000000ffff299224 */ /* 0x000fe200078e001d */
[----:B------:R-:W-:Y:S01]  /*cc30*/  PRMT R52, R8, 0x5410, R9 ;  /* 0x0000541008347816 */ /* 0x000fe20000000009 */
[----:B------:R-:W-:Y:S02]  /*cc40*/  @!P1 IMAD.MOV.U32 R42, RZ, RZ, R30 ;  /* 0x000000ffff2a9224 */ /* 0x000fe400078e001e */
[----:B------:R-:W-:Y:S01]  /*cc50*/  @!P1 IMAD.MOV.U32 R43, RZ, RZ, R31 ;  /* 0x000000ffff2b9224 */ /* 0x000fe200078e001f */
[----:B------:R-:W-:Y:S01]  /*cc60*/  MOV R9, R41 ;  /* 0x0000002900097202 */ /* 0x000fe20000000f00 */
[----:B------:R-:W-:-:S02]  /*cc70*/  IMAD.MOV.U32 R8, RZ, RZ, R40 ;  /* 0x000000ffff087224 */ /* 0x000fc400078e0028 */
[----:B------:R-:W-:Y:S02]  /*cc80*/  IMAD.MOV.U32 R10, RZ, RZ, R42 ;  /* 0x000000ffff0a7224 */ /* 0x000fe400078e002a */
[----:B------:R-:W-:Y:S01]  /*cc90*/  IMAD.MOV.U32 R11, RZ, RZ, R43 ;  /* 0x000000ffff0b7224 */ /* 0x000fe200078e002b */
[----:B------:R-:W-:Y:S02]  /*cca0*/  PRMT R62, R8, 0x5410, R9 ;  /* 0x00005410083e7816 */ /* 0x000fe40000000009 */
[----:B------:R-:W-:Y:S02]  /*ccb0*/  CS2R R8, SRZ ;  /* 0x0000000000087805 */ /* 0x000fe4000001ff00 */
[----:B-12-4-:R-:W-:-:S07]  /*ccc0*/  PRMT R63, R10, 0x5410, R11 ;  /* 0x000054100a3f7816 */ /* 0x016fce000000000b */
.L_x_1988:
[----:B------:R-:W-:Y:S01]  /*ccd0*/  VIADD R55, R55, 0x60 ;  /* 0x0000006037377836 */ /* 0x000fe20000000000 */
[----:B------:R-:W-:Y:S01]  /*cce0*/  LEA.HI R10, R214, R214, RZ, 0x1 ;  /* 0x000000d6d60a7211 */ /* 0x000fe200078f08ff */
[----:B------:R-:W-:Y:S01]  /*ccf0*/  BSSY B1, `(.L_x_1646) ;  /* 0x0000015000017945 */ /* 0x000fe20003800000 */
[----:B------:R-:W-:Y:S02]  /*cd00*/  CS2R R12, SRZ ;  /* 0x00000000000c7805 */ /* 0x000fe4000001ff00 */
[----:B------:R-:W-:Y:S02]  /*cd10*/  CS2R R14, SRZ ;  /* 0x00000000000e7805 */ /* 0x000fe4000001ff00 */
[----:B------:R-:W-:Y:S02]  /*cd20*/  ISETP.GE.AND P1, PT, R55, R0, PT ;  /* 0x000000003700720c */ /* 0x000fe40003f26270 */
[----:B------:R-:W-:-:S05]  /*cd30*/  LOP3.LUT R11, R10, 0xfffffffe, RZ, 0xc0, !PT ;  /* 0xfffffffe0a0b7812 */ /* 0x000fca00078ec0ff */
[----:B------:R-:W-:Y:S01]  /*cd40*/  IMAD.IADD R29, R214, 0x1, -R11 ;  /* 0x00000001d61d7824 */ /* 0x000fe200078e0a0b */
[----:B------:R-:W-:-:S04]  /*cd50*/  CS2R R10, SRZ ;  /* 0x00000000000a7805 */ /* 0x000fc8000001ff00 */
[----:B------:R-:W-:Y:S01]  /*cd60*/  SHF.L.U32 R29, R29, 0x1f, RZ ;  /* 0x0000001f1d1d7819 */ /* 0x000fe200000006ff */
[----:B------:R-:W-:Y:S06]  /*cd70*/  @P1 BRA `(.L_x_1647) ;  /* 0x0000000000301947 */ /* 0x000fec0003800000 */
[----:B------:R-:W-:Y:S02]  /*cd80*/  CS2R R10, SRZ ;  /* 0x00000000000a7805 */ /* 0x000fe4000001ff00 */
[----:B------:R-:W-:Y:S02]  /*cd90*/  CS2R R12, SRZ ;  /* 0x00000000000c7805 */ /* 0x000fe4000001ff00 */
[----:B------:R-:W-:Y:S01]  /*cda0*/  CS2R R14, SRZ ;  /* 0x00000000000e7805 */ /* 0x000fe2000001ff00 */
[----:B------:R-:W-:Y:S06]  /*cdb0*/  @P0 BRA `(.L_x_1647) ;  /* 0x0000000000200947 */ /* 0x000fec0003800000 */
[C---:B------:R-:W-:Y:S01]  /*cdc0*/  IMAD.SHL.U32 R9, R16.reuse, 0x2, RZ ;  /* 0x0000000210097824 */ /* 0x040fe200078e00ff */
[----:B------:R-:W-:-:S04]  /*cdd0*/  SHF.L.U64.HI R10, R16, 0x1, R17 ;  /* 0x00000001100a7819 */ /* 0x000fc80000010211 */
[-C--:B0-----:R-:W-:Y:S02]  /*cde0*/  IADD3 R12, P1, R32, R9.reuse, RZ ;  /* 0x00000009200c7210 */ /* 0x081fe40007f3e0ff */
[----:B------:R-:W-:-:S03]  /*cdf0*/  IADD3 R8, P2, R34, R9, RZ ;  /* 0x0000000922087210 */ /* 0x000fc60007f5e0ff */
[--C-:B------:R-:W-:Y:S02]  /*ce00*/  IMAD.X R13, R3, 0x1, R10.reuse, P1 ;  /* 0x00000001030d7824 */ /* 0x100fe400008e060a */
[----:B------:R-:W-:-:S04]  /*ce10*/  IMAD.X R9, R33, 0x1, R10, P2 ;  /* 0x0000000121097824 */ /* 0x000fc800010e060a */
[----:B------:R-:W5:Y:S04]  /*ce20*/  LD.E.128 R12, desc[UR40][R12.64] ;  /* 0x000000280c0c7980 */ /* 0x000f68000c101d00 */
[----:B------:R-:W5:Y:S02]  /*ce30*/  LD.E.128 R8, desc[UR40][R8.64] ;  /* 0x0000002808087980 */ /* 0x000f64000c101d00 */
.L_x_1647:
[----:B------:R-:W-:Y:S05]  /*ce40*/  BSYNC B1 ;  /* 0x0000000000017941 */ /* 0x000fea0003800000 */
.L_x_1646:
[----:B------:R-:W1:Y:S01]  /*ce50*/  SYNCS.PHASECHK.TRANS64.TRYWAIT P4, [R2+URZ+0x28800], R29 ;  /* 0x0288001d020075a7 */ /* 0x000e62000808017f */
[----:B0----5:R-:W-:Y:S01]  /*ce60*/  IMAD.MOV.U32 R3, RZ, RZ, R8 ;  /* 0x000000ffff037224 */ /* 0x021fe200078e0008 */
[----:B------:R-:W-:Y:S01]  /*ce70*/  VIADDMNMX R0, R0, -R193, 0x80, PT ;  /* 0x0000008000007446 */ /* 0x000fe200038009c1 */
[----:B------:R-:W-:Y:S01]  /*ce80*/  IMAD.MOV.U32 R28, RZ, RZ, R9 ;  /* 0x000000ffff1c7224 */ /* 0x000fe200078e0009 */
[----:B------:R-:W-:Y:S01]  /*ce90*/  BSSY B1, `(.L_x_1648) ;  /* 0x000000f000017945 */ /* 0x000fe20003800000 */
[----:B------:R-:W-:Y:S01]  /*cea0*/  IMAD.MOV.U32 R30, RZ, RZ, R13 ;  /* 0x000000ffff1e7224 */ /* 0x000fe200078e000d */
[-C--:B------:R-:W-:Y:S02]  /*ceb0*/  ISETP.GE.OR P3, PT, R23, R0.reuse, P0 ;  /* 0x000000001700720c */ /* 0x080fe40000766670 */
[-C--:B------:R-:W-:Y:S02]  /*cec0*/  ISETP.GE.OR P2, PT, R213, R0.reuse, P0 ;  /* 0x00000000d500720c */ /* 0x080fe40000746670 */
[----:B------:R-:W-:-:S02]  /*ced0*/  ISETP.GE.OR P1, PT, R212, R0, P0 ;  /* 0x00000000d400720c */ /* 0x000fc40000726670 */
[----:B------:R-:W-:Y:S01]  /*cee0*/  PRMT R55, R3, 0x5410, R28 ;  /* 0x0000541003377816 */ /* 0x000fe2000000001c */
[----:B------:R-:W-:Y:S01]  /*cef0*/  IMAD.MOV.U32 R3, RZ, RZ, R11 ;  /* 0x000000ffff037224 */ /* 0x000fe200078e000b */
[----:B------:R-:W-:Y:S01]  /*cf00*/  ISETP.GE.OR P0, PT, R211, R0, P0 ;  /* 0x00000000d300720c */ /* 0x000fe20000706670 */
[----:B------:R-:W-:Y:S01]  /*cf10*/  IMAD.MOV.U32 R28, RZ, RZ, R12 ;  /* 0x000000ffff1c7224 */ /* 0x000fe200078e000c */
[----:B------:R-:W-:-:S04]  /*cf20*/  MOV R0, R10 ;  /* 0x0000000a00007202 */ /* 0x000fc80000000f00 */
[----:B------:R-:W-:Y:S01]  /*cf30*/  PRMT R60, R0, 0x5410, R3 ;  /* 0x00005410003c7816 */ /* 0x000fe20000000003 */
[----:B------:R-:W-:Y:S01]  /*cf40*/  IMAD.MOV.U32 R0, RZ, RZ, R14 ;  /* 0x000000ffff007224 */ /* 0x000fe200078e000e */
[----:B------:R-:W-:Y:S01]  /*cf50*/  PRMT R61, R28, 0x5410, R30 ;  /* 0x000054101c3d7816 */ /* 0x000fe2000000001e */
[----:B------:R-:W-:Y:S01]  /*cf60*/  IMAD.MOV.U32 R3, RZ, RZ, R15 ;  /* 0x000000ffff037224 */ /* 0x000fe200078e000f */
[----:B-1----:R-:W-:Y:S06]  /*cf70*/  @!P4 BRA `(.L_x_1649) ;  /* 0x000001cc00a4c947 */ /* 0x002fec0003800000 */
.L_x_1989:
[----:B------:R-:W-:Y:S05]  /*cf80*/  BSYNC B1 ;  /* 0x0000000000017941 */ /* 0x000fea0003800000 */
.L_x_1648:
[----:B------:R-:W-:Y:S04]  /*cf90*/  BSSY B1, `(.L_x_1650) ;  /* 0x0000062000017945 */ /* 0x000fe80003800000 */
[----:B------:R-:W-:Y:S05]  /*cfa0*/  @P3 BRA `(.L_x_1651) ;  /* 0x0000000400803947 */ /* 0x000fea0003800000 */
[----:B------:R-:W-:Y:S01]  /*cfb0*/  LEA.HI R28, R53, R208, RZ, 0x1d ;  /* 0x000000d0351c7211 */ /* 0x000fe200078fe8ff */
[----:B------:R-:W-:Y:S01]  /*cfc0*/  IMAD.SHL.U32 R30, R23, 0x40, RZ ;  /* 0x00000040171e7824 */ /* 0x000fe200078e00ff */
[----:B------:R-:W-:Y:S01]  /*cfd0*/  SHF.R.U64 R79, R48, 0x10, R49 ;  /* 0x00000010304f7819 */ /* 0x000fe20000001231 */
[--C-:B------:R-:W-:Y:S01]  /*cfe0*/  HADD2.F32 R69, -RZ, R67.reuse.H0_H0 ;  /* 0x20000043ff457230 */ /* 0x100fe20000004100 */
[----:B------:R-:W-:Y:S01]  /*cff0*/  SHF.R.S32.HI R31, RZ, 0x1f, R28 ;  /* 0x0000001fff1f7819 */ /* 0x000fe2000001141c */
[----:B0-----:R-:W-:Y:S01]  /*d000*/  IMAD.SHL.U32 R29, R28, 0x8, RZ ;  /* 0x000000081c1d7824 */ /* 0x001fe200078e00ff */
[--C-:B------:R-:W-:Y:S01]  /*d010*/  SHF.R.U32.HI R70, RZ, 0x10, R45.reuse ;  /* 0x00000010ff467819 */ /* 0x100fe2000001162d */
[----:B------:R-:W-:Y:S01]  /*d020*/  HADD2.F32 R67, -RZ, R67.H1_H1 ;  /* 0x30000043ff437230 */ /* 0x000fe20000004100 */
[----:B------:R-:W-:Y:S02]  /*d030*/  LEA.HI R31, R31, R28, RZ, 0x3 ;  /* 0x0000001c1f1f7211 */ /* 0x000fe400078f18ff */
[----:B------:R-:W-:Y:S01]  /*d040*/  LOP3.LUT R29, R29, 0x38, RZ, 0xc0, !PT ;  /* 0x000000381d1d7812 */ /* 0x000fe200078ec0ff */
[----:B------:R-:W-:Y:S01]  /*d050*/  HADD2.F32 R70, -RZ, R70.H0_H0 ;  /* 0x20000046ff467230 */ /* 0x000fe20000004100 */
[----:B------:R-:W-:Y:S01]  /*d060*/  SHF.R.U64 R77, R44, 0x10, R45 ;  /* 0x000000102c4d7819 */ /* 0x000fe2000000122d */
[----:B------:R-:W-:Y:S01]  /*d070*/  IMAD.SHL.U32 R31, R31, 0x400, RZ ;  /* 0x000004001f1f7824 */ /* 0x000fe200078e00ff */
[----:B------:R-:W-:-:S02]  /*d080*/  LOP3.LUT R28, R29, 0x1c0, R30, 0xf8, !PT ;  /* 0x000001c01d1c7812 */ /* 0x000fc400078ef81e */
[----:B------:R-:W-:Y:S02]  /*d090*/  SHF.R.U32.HI R68, RZ, 0x10, R47 ;  /* 0x00000010ff447819 */ /* 0x000fe4000001162f */
[----:B------:R-:W-:Y:S02]  /*d0a0*/  LOP3.LUT R32, R28, R203, RZ, 0x3c, !PT ;  /* 0x000000cb1c207212 */ /* 0x000fe400078e3cff */
[----:B------:R-:W-:Y:S02]  /*d0b0*/  LOP3.LUT R33, R31, 0x7fffe000, RZ, 0xc0, !PT ;  /* 0x7fffe0001f217812 */ /* 0x000fe400078ec0ff */
[----:B------:R-:W0:Y:S01]  /*d0c0*/  LDS.128 R28, [R205] ;  /* 0x00000000cd1c7984 */ /* 0x000e220000000c00 */
[----:B------:R-:W-:Y:S02]  /*d0d0*/  SHF.R.U32.HI R78, RZ, 0x10, R49 ;  /* 0x00000010ff4e7819 */ /* 0x000fe40000011631 */
[----:B------:R-:W-:Y:S02]  /*d0e0*/  IADD3 R33, R32, R33, R204 ;  /* 0x0000002120217210 */ /* 0x000fe40007ffe0cc */
[----:B------:R-:W-:-:S02]  /*d0f0*/  SHF.R.U64 R76, R50, 0x10, R51 ;  /* 0x00000010324c7819 */ /* 0x000fc40000001233 */
[----:B------:R-:W-:Y:S01]  /*d100*/  SHF.R.U32.HI R75, RZ, 0x10, R51 ;  /* 0x00000010ff4b7819 */ /* 0x000fe20000011633 */
[----:B------:R-:W-:Y:S01]  /*d110*/  IMAD R65, R33, 0x2, R2 ;  /* 0x0000000221417824 */ /* 0x000fe200078e0202 */
[----:B------:R-:W-:-:S04]  /*d120*/  SHF.R.U64 R80, R46, 0x10, R47 ;  /* 0x000000102e507819 */ /* 0x000fc8000000122f */
[----:B------:R-:W1:Y:S01]  /*d130*/  LDS.128 R32, [R65+0x10400] ;  /* 0x0104000041207984 */ /* 0x000e620000000c00 */
[--C-:B0-----:R-:W-:Y:S02]  /*d140*/  HADD2.F32 R44, -RZ, R29.reuse.H0_H0 ;  /* 0x2000001dff2c7230 */ /* 0x101fe40000004100 */
[----:B------:R-:W-:Y:S02]  /*d150*/  HADD2.F32 R45, -RZ, R29.H1_H1 ;  /* 0x3000001dff2d7230 */ /* 0x000fe40000004100 */
[----:B------:R-:W-:Y:S02]  /*d160*/  HADD2.F32 R29, -RZ, R28.H0_H0 ;  /* 0x2000001cff1d7230 */ /* 0x000fe40000004100 */
[----:B------:R-:W-:Y:S02]  /*d170*/  HADD2.F32 R46, -RZ, R30.H0_H0 ;  /* 0x2000001eff2e7230 */ /* 0x000fe40000004100 */
[--C-:B------:R-:W-:Y:S02]  /*d180*/  HADD2.F32 R47, -RZ, R31.reuse.H0_H0 ;  /* 0x2000001fff2f7230 */ /* 0x100fe40000004100 */
[----:B------:R-:W-:-:S02]  /*d190*/  HADD2.F32 R31, -RZ, R31.H1_H1 ;  /* 0x3000001fff1f7230 */ /* 0x000fc40000004100 */
[----:B------:R-:W-:Y:S02]  /*d1a0*/  HADD2.F32 R28, -RZ, R28.H1_H1 ;  /* 0x3000001cff1c7230 */ /* 0x000fe40000004100 */
[--C-:B-1----:R-:W-:Y:S02]  /*d1b0*/  HADD2.F32 R48, -RZ, R33.reuse.H0_H0 ;  /* 0x20000021ff307230 */ /* 0x102fe40000004100 */
[----:B------:R-:W-:Y:S02]  /*d1c0*/  HADD2.F32 R49, -RZ, R33.H1_H1 ;  /* 0x30000021ff317230 */ /* 0x000fe40000004100 */
[----:B------:R-:W-:Y:S02]  /*d1d0*/  HADD2.F32 R33, -RZ, R32.H0_H0 ;  /* 0x20000020ff217230 */ /* 0x000fe40000004100 */
[C---:B------:R-:W-:Y:S01]  /*d1e0*/  FMUL.FTZ R71, R48.reuse, R67 ;  /* 0x0000004330477220 */ /* 0x040fe20000410000 */
[----:B------:R-:W-:Y:S01]  /*d1f0*/  FMUL.FTZ R73, R48, R69 ;  /* 0x0000004530497220 */ /* 0x000fe20000410000 */
[----:B------:R-:W-:-:S02]  /*d200*/  HADD2.F32 R48, -RZ, R68.H0_H0 ;  /* 0x20000044ff307230 */ /* 0x000fc40000004100 */
[C---:B------:R-:W-:Y:S01]  /*d210*/  FMUL.FTZ R72, R49.reuse, R70 ;  /* 0x0000004631487220 */ /* 0x040fe20000410000 */
[C---:B------:R-:W-:Y:S01]  /*d220*/  FFMA.FTZ R71, R44.reuse, R69, -R71 ;  /* 0x000000452c477223 */ /* 0x040fe20000010847 */
[----:B------:R-:W-:Y:S01]  /*d230*/  FFMA.FTZ R73, R44, R67, R73 ;  /* 0x000000432c497223 */ /* 0x000fe20000010049 */
[----:B------:R-:W-:Y:S02]  /*d240*/  HADD2.F32 R68, -RZ, R66.H1_H1 ;  /* 0x30000042ff447230 */ /* 0x000fe40000004100 */
[-C--:B------:R-:W-:Y:S01]  /*d250*/  FMUL.FTZ R74, R49, R48.reuse ;  /* 0x00000030314a7220 */ /* 0x080fe20000410000 */
[----:B------:R-:W-:Y:S02]  /*d260*/  HADD2.F32 R44, -RZ, R64.H1_H1 ;  /* 0x30000040ff2c7230 */ /* 0x000fe40000004100 */
[----:B------:R-:W-:Y:S01]  /*d270*/  FFMA.FTZ R72, R45, R48, -R72 ;  /* 0x000000302d487223 */ /* 0x000fe20000010848 */
[----:B------:R-:W-:Y:S02]  /*d280*/  HADD2.F32 R50, -RZ, R34.H0_H0 ;  /* 0x20000022ff327230 */ /* 0x000fe40000004100 */
[----:B------:R-:W-:Y:S01]  /*d290*/  FMUL.FTZ R48, R33, R68 ;  /* 0x0000004421307220 */ /* 0x000fe20000410000 */
[----:B------:R-:W-:-:S02]  /*d2a0*/  HADD2.F32 R49, -RZ, R66.H0_H0 ;  /* 0x20000042ff317230 */ /* 0x000fc40000004100 */
[----:B------:R-:W-:Y:S01]  /*d2b0*/  FMUL.FTZ R67, R33, R44 ;  /* 0x0000002c21437220 */ /* 0x000fe20000410000 */
[----:B------:R-:W-:Y:S02]  /*d2c0*/  HADD2.F32 R33, -RZ, R37.H0_H0 ;  /* 0x20000025ff217230 */ /* 0x000fe40000004100 */
[----:B------:R-:W-:Y:S01]  /*d2d0*/  FFMA.FTZ R74, R45, R70, R74 ;  /* 0x000000462d4a7223 */ /* 0x000fe2000001004a */
[----:B------:R-:W-:Y:S02]  /*d2e0*/  HADD2.F32 R51, -RZ, R35.H0_H0 ;  /* 0x20000023ff337230 */ /* 0x000fe40000004100 */
[C---:B------:R-:W-:Y:S01]  /*d2f0*/  FFMA.FTZ R45, R29.reuse, R44, -R48 ;  /* 0x0000002c1d2d7223 */ /* 0x040fe20000010830 */
[----:B------:R-:W-:Y:S02]  /*d300*/  HADD2.F32 R64, -RZ, R64.H0_H0 ;  /* 0x20000040ff407230 */ /* 0x000fe40000004100 */
[----:B------:R-:W-:Y:S01]  /*d310*/  FFMA.FTZ R67, R29, R68, R67 ;  /* 0x000000441d437223 */ /* 0x000fe20000010043 */
[----:B------:R-:W-:-:S02]  /*d320*/  HADD2.F32 R44, -RZ, R37.H1_H1 ;  /* 0x30000025ff2c7230 */ /* 0x000fc40000004100 */
[C---:B------:R-:W-:Y:S01]  /*d330*/  FMUL.FTZ R29, R50.reuse, R49 ;  /* 0x00000031321d7220 */ /* 0x040fe20000410000 */
[-C--:B------:R-:W-:Y:S01]  /*d340*/  FMUL.FTZ R37, R50, R33.reuse ;  /* 0x0000002132257220 */ /* 0x080fe20000410000 */
[----:B------:R-:W-:Y:S02]  /*d350*/  HADD2.F32 R35, -RZ, R35.H1_H1 ;  /* 0x30000023ff237230 */ /* 0x000fe40000004100 */
[C---:B------:R-:W-:Y:S01]  /*d360*/  FMUL.FTZ R68, R51.reuse, R64 ;  /* 0x0000004033447220 */ /* 0x040fe20000410000 */
[----:B------:R-:W-:Y:S02]  /*d370*/  HADD2.F32 R50, -RZ, R75.H0_H0 ;  /* 0x2000004bff327230 */ /* 0x000fe40000004100 */
[C---:B------:R-:W-:Y:S01]  /*d380*/  FFMA.FTZ R66, R46.reuse, R33, -R29 ;  /* 0x000000212e427223 */ /* 0x040fe2000001081d */
[----:B------:R-:W-:Y:S02]  /*d390*/  HADD2.F32 R48, -RZ, R78.H0_H0 ;  /* 0x2000004eff307230 */ /* 0x000fe40000004100 */
[-C--:B------:R-:W-:Y:S01]  /*d3a0*/  FMUL.FTZ R51, R51, R44.reuse ;  /* 0x0000002c33337220 */ /* 0x080fe20000410000 */
[----:B------:R-:W-:Y:S01]  /*d3b0*/  FFMA.FTZ R68, R47, R44, -R68 ;  /* 0x0000002c2f447223 */ /* 0x000fe20000010844 */
[----:B------:R-:W-:Y:S01]  /*d3c0*/  FFMA.FTZ R46, R46, R49, R37 ;  /* 0x000000312e2e7223 */ /* 0x000fe20000010025 */
[C---:B------:R-:W-:Y:S01]  /*d3d0*/  FMUL.FTZ R70, R35.reuse, R50 ;  /* 0x0000003223467220 */ /* 0x040fe20000410000 */
[----:B------:R-:W-:Y:S01]  /*d3e0*/  FMUL.FTZ R44, R35, R48 ;  /* 0x00000030232c7220 */ /* 0x000fe20000410000 */
[----:B------:R-:W-:-:S02]  /*d3f0*/  HADD2.F32 R32, -RZ, R32.H1_H1 ;  /* 0x30000020ff207230 */ /* 0x000fc40000004100 */
[----:B------:R-:W-:Y:S01]  /*d400*/  FFMA.FTZ R51, R47, R64, R51 ;  /* 0x000000402f337223 */ /* 0x000fe20000010033 */
[----:B------:R-:W-:Y:S02]  /*d410*/  HADD2.F32 R34, -RZ, R34.H1_H1 ;  /* 0x30000022ff227230 */ /* 0x000fe40000004100 */
[C---:B------:R-:W-:Y:S01]  /*d420*/  FFMA.FTZ R49, R31.reuse, R48, -R70 ;  /* 0x000000301f317223 */ /* 0x040fe20000010846 */
[----:B------:R-:W-:Y:S02]  /*d430*/  HADD2.F32 R35, -RZ, R77.H0_H0 ;  /* 0x2000004dff237230 */ /* 0x000fe40000004100 */
[----:B------:R-:W-:Y:S01]  /*d440*/  FFMA.FTZ R50, R31, R50, R44 ;  /* 0x000000321f327223 */ /* 0x000fe2000001002c */
[----:B------:R-:W-:Y:S02]  /*d450*/  HADD2.F32 R37, -RZ, R76.H0_H0 ;  /* 0x2000004cff257230 */ /* 0x000fe40000004100 */
[----:B------:R-:W-:Y:S02]  /*d460*/  HADD2.F32 R29, -RZ, R80.H0_H0 ;  /* 0x20000050ff1d7230 */ /* 0x000fe40000004100 */
[----:B------:R-:W-:Y:S01]  /*d470*/  FMUL.FTZ R31, R32, R35 ;  /* 0x00000023201f7220 */ /* 0x000fe20000410000 */
[----:B------:R-:W-:-:S02]  /*d480*/  HADD2.F32 R33, -RZ, R79.H0_H0 ;  /* 0x2000004fff217230 */ /* 0x000fc40000004100 */
[----:B------:R-:W-:Y:S01]  /*d490*/  FMUL.FTZ R47, R34, R37 ;  /* 0x00000025222f7220 */ /* 0x000fe20000410000 */
[----:B------:R-:W-:Y:S02]  /*d4a0*/  HADD2.F32 R30, -RZ, R30.H1_H1 ;  /* 0x3000001eff1e7230 */ /* 0x000fe40000004100 */
[-C--:B------:R-:W-:Y:S01]  /*d4b0*/  FMUL.FTZ R44, R32, R29.reuse ;  /* 0x0000001d202c7220 */ /* 0x080fe20000410000 */
[----:B------:R-:W-:Y:S01]  /*d4c0*/  FFMA.FTZ R32, R28, R29, -R31 ;  /* 0x0000001d1c207223 */ /* 0x000fe2000001081f */
[-C--:B------:R-:W-:Y:S01]  /*d4d0*/  FMUL.FTZ R34, R34, R33.reuse ;  /* 0x0000002122227220 */ /* 0x080fe20000410000 */
[----:B------:R-:W-:Y:S01]  /*d4e0*/  F2FP.F16.F32.PACK_AB R31, R49, R68 ;  /* 0x00000044311f723e */ /* 0x000fe200000000ff */
[----:B------:R-:W-:Y:S01]  /*d4f0*/  FFMA.FTZ R47, R30, R33, -R47 ;  /* 0x000000211e2f7223 */ /* 0x000fe2000001082f */
[----:B------:R-:W-:Y:S01]  /*d500*/  FFMA.FTZ R44, R28, R35, R44 ;  /* 0x000000231c2c7223 */ /* 0x000fe2000001002c */
[----:B------:R-:W-:Y:S01]  /*d510*/  FFMA.FTZ R37, R30, R37, R34 ;  /* 0x000000251e257223 */ /* 0x000fe20000010022 */
[----:B------:R-:W-:-:S02]  /*d520*/  F2FP.F16.F32.PACK_AB R29, R72, R71 ;  /* 0x00000047481d723e */ /* 0x000fc400000000ff */
[----:B------:R-:W-:Y:S02]  /*d530*/  F2FP.F16.F32.PACK_AB R28, R32, R45 ;  /* 0x0000002d201c723e */ /* 0x000fe400000000ff */
[----:B------:R-:W-:Y:S02]  /*d540*/  F2FP.F16.F32.PACK_AB R30, R47, R66 ;  /* 0x000000422f1e723e */ /* 0x000fe400000000ff */
[----:B------:R-:W-:Y:S02]  /*d550*/  F2FP.F16.F32.PACK_AB R35, R50, R51 ;  /* 0x000000333223723e */ /* 0x000fe400000000ff */
[----:B------:R-:W-:Y:S01]  /*d560*/  F2FP.F16.F32.PACK_AB R33, R74, R73 ;  /* 0x000000494a21723e */ /* 0x000fe200000000ff */
[----:B------:R1:W-:Y:S01]  /*d570*/  STS.128 [R205], R28 ;  /* 0x0000001ccd007388 */ /* 0x0003e20000000c00 */
[----:B------:R-:W-:Y:S02]  /*d580*/  F2FP.F16.F32.PACK_AB R32, R44, R67 ;  /* 0x000000432c20723e */ /* 0x000fe400000000ff */
[----:B------:R-:W-:-:S05]  /*d590*/  F2FP.F16.F32.PACK_AB R34, R37, R46 ;  /* 0x0000002e2522723e */ /* 0x000fca00000000ff */
[----:B------:R1:W-:Y:S02]  /*d5a0*/  STS.128 [R65+0x10400], R32 ;  /* 0x0104002041007388 */ /* 0x0003e40000000c00 */
.L_x_1651:
[----:B------:R-:W-:Y:S05]  /*d5b0*/  BSYNC B1 ;  /* 0x0000000000017941 */ /* 0x000fea0003800000 */
.L_x_1650:
[----:B------:R-:W-:Y:S04]  /*d5c0*/  BSSY B1, `(.L_x_1652) ;  /* 0x0000062000017945 */ /* 0x000fe80003800000 */
[----:B------:R-:W-:Y:S05]  /*d5d0*/  @P2 BRA `(.L_x_1653) ;  /* 0x0000000400802947 */ /* 0x000fea0003800000 */
[----:B------:R-:W2:Y:S01]  /*d5e0*/  LDL R70, [R1+0x40] ;  /* 0x0000400001467983 */ /* 0x000ea20000100800 */
[----:B-1----:R-:W-:Y:S01]  /*d5f0*/  LEA.HI R28, R53, R208, RZ, 0x1d ;  /* 0x000000d0351c7211 */ /* 0x002fe200078fe8ff */
[----:B------:R-:W-:Y:S01]  /*d600*/  HADD2.F32 R46, -RZ, R54.H1_H1 ;  /* 0x30000036ff2e7230 */ /* 0x000fe20000004100 */
[----:B------:R-:W-:Y:S01]  /*d610*/  SHF.R.U32.HI R31, RZ, 0x3, R199 ;  /* 0x00000003ff1f7819 */ /* 0x000fe200000116c7 */
[--C-:B------:R-:W-:Y:S01]  /*d620*/  HADD2.F32 R44, -RZ, R57.reuse.H1_H1 ;  /* 0x30000039ff2c7230 */ /* 0x100fe20000004100 */
[----:B0-----:R-:W-:Y:S01]  /*d630*/  SHF.R.S32.HI R29, RZ, 0x1f, R28 ;  /* 0x0000001fff1d7819 */ /* 0x001fe2000001141c */
[----:B------:R-:W-:Y:S01]  /*d640*/  HADD2.F32 R57, -RZ, R57.H0_H0 ;  /* 0x20000039ff397230 */ /* 0x000fe20000004100 */
[----:B------:R-:W-:Y:S02]  /*d650*/  SHF.L.U32 R30, R28, 0x3, RZ ;  /* 0x000000031c1e7819 */ /* 0x000fe400000006ff */
[----:B------:R-:W-:Y:S02]  /*d660*/  LEA.HI R29, R29, R28, RZ, 0x3 ;  /* 0x0000001c1d1d7211 */ /* 0x000fe400078f18ff */
[----:B------:R-:W-:-:S02]  /*d670*/  LOP3.LUT R28, R199, 0x38, R30, 0xf8, !PT ;  /* 0x00000038c71c7812 */ /* 0x000fc400078ef81e */
[--C-:B------:R-:W-:Y:S01]  /*d680*/  SHF.R.U64 R66, R24, 0x10, R25.reuse ;  /* 0x0000001018427819 */ /* 0x100fe20000001219 */
[----:B------:R-:W-:Y:S01]  /*d690*/  IMAD.SHL.U32 R29, R29, 0x400, RZ ;  /* 0x000004001d1d7824 */ /* 0x000fe200078e00ff */
[----:B------:R-:W-:Y:S02]  /*d6a0*/  LOP3.LUT R33, R28, R31, RZ, 0x3c, !PT ;  /* 0x0000001f1c217212 */ /* 0x000fe400078e3cff */
[----:B------:R-:W-:Y:S02]  /*d6b0*/  SHF.R.U32.HI R48, RZ, 0x10, R25 ;  /* 0x00000010ff307819 */ /* 0x000fe40000011619 */
[----:B------:R-:W-:Y:S02]  /*d6c0*/  LOP3.LUT R32, R29, 0x7fffe000, RZ, 0xc0, !PT ;  /* 0x7fffe0001d207812 */ /* 0x000fe400078ec0ff */
[----:B------:R-:W-:Y:S01]  /*d6d0*/  SHF.R.U64 R69, R4, 0x10, R5 ;  /* 0x0000001004457819 */ /* 0x000fe20000001205 */
[----:B------:R-:W-:Y:S01]  /*d6e0*/  HADD2.F32 R48, -RZ, R48.H0_H0 ;  /* 0x20000030ff307230 */ /* 0x000fe20000004100 */
[----:B------:R-:W-:-:S02]  /*d6f0*/  IADD3 R33, R33, R32, R202 ;  /* 0x0000002021217210 */ /* 0x000fc40007ffe0ca */
[----:B------:R-:W-:Y:S02]  /*d700*/  SHF.R.U32.HI R45, RZ, 0x10, R5 ;  /* 0x00000010ff2d7819 */ /* 0x000fe40000011605 */
[--C-:B------:R-:W-:Y:S01]  /*d710*/  SHF.R.U64 R65, R26, 0x10, R27.reuse ;  /* 0x000000101a417819 */ /* 0x100fe2000000121b */
[----:B------:R-:W-:Y:S01]  /*d720*/  IMAD R37, R33, 0x2, R2 ;  /* 0x0000000221257824 */ /* 0x000fe200078e0202 */
[----:B------:R-:W-:Y:S02]  /*d730*/  SHF.R.U32.HI R51, RZ, 0x10, R27 ;  /* 0x00000010ff337819 */ /* 0x000fe4000001161b */
[--C-:B------:R-:W-:Y:S02]  /*d740*/  SHF.R.U32.HI R67, RZ, 0x10, R7.reuse ;  /* 0x00000010ff437819 */ /* 0x100fe40000011607 */
[----:B------:R-:W0:Y:S01]  /*d750*/  LDS.128 R32, [R37+0x10400] ;  /* 0x0104000025207984 */ /* 0x000e220000000c00 */
[----:B------:R-:W-:Y:S01]  /*d760*/  SHF.R.U64 R68, R6, 0x10, R7 ;  /* 0x0000001006447819 */ /* 0x000fe20000001207 */
[----:B0-----:R-:W-:-:S02]  /*d770*/  HADD2.F32 R25, -RZ, R33.H0_H0 ;  /* 0x20000021ff197230 */ /* 0x001fc40000004100 */
[----:B------:R-:W-:Y:S02]  /*d780*/  HADD2.F32 R24, -RZ, R32.H0_H0 ;  /* 0x20000020ff187230 */ /* 0x000fe40000004100 */
[----:B------:R-:W-:Y:S02]  /*d790*/  HADD2.F32 R33, -RZ, R33.H1_H1 ;  /* 0x30000021ff217230 */ /* 0x000fe40000004100 */
[C---:B------:R-:W-:Y:S01]  /*d7a0*/  FMUL.FTZ R50, R25.reuse, R46 ;  /* 0x0000002e19327220 */ /* 0x040fe20000410000 */
[----:B------:R-:W-:Y:S01]  /*d7b0*/  FMUL.FTZ R64, R25, R44 ;  /* 0x0000002c19407220 */ /* 0x000fe20000410000 */
[----:B------:R-:W-:Y:S02]  /*d7c0*/  HADD2.F32 R25, -RZ, R54.H0_H0 ;  /* 0x20000036ff197230 */ /* 0x000fe40000004100 */
[----:B------:R-:W-:Y:S01]  /*d7d0*/  FMUL.FTZ R54, R33, R48 ;  /* 0x0000003021367220 */ /* 0x000fe20000410000 */
[----:B------:R-:W-:Y:S02]  /*d7e0*/  HADD2.F32 R27, -RZ, R35.H0_H0 ;  /* 0x20000023ff1b7230 */ /* 0x000fe40000004100 */
[----:B------:R-:W-:-:S02]  /*d7f0*/  HADD2.F32 R26, -RZ, R34.H0_H0 ;  /* 0x20000022ff1a7230 */ /* 0x000fc40000004100 */
[----:B------:R-:W-:Y:S02]  /*d800*/  HADD2.F32 R35, -RZ, R35.H1_H1 ;  /* 0x30000023ff237230 */ /* 0x000fe40000004100 */
[----:B------:R-:W-:Y:S02]  /*d810*/  HADD2.F32 R32, -RZ, R32.H1_H1 ;  /* 0x30000020ff207230 */ /* 0x000fe40000004100 */
[----:B------:R-:W-:Y:S01]  /*d820*/  HADD2.F32 R34, -RZ, R34.H1_H1 ;  /* 0x30000022ff227230 */ /* 0x000fe20000004100 */
[----:B--2---:R-:W0:Y:S02]  /*d830*/  LDS.128 R28, [R70] ;  /* 0x00000000461c7984 */ /* 0x004e240000000c00 */
[--C-:B0-----:R-:W-:Y:S02]  /*d840*/  HADD2.F32 R5, -RZ, R29.reuse.H0_H0 ;  /* 0x2000001dff057230 */ /* 0x101fe40000004100 */
[----:B------:R-:W-:Y:S02]  /*d850*/  HADD2.F32 R4, -RZ, R28.H0_H0 ;  /* 0x2000001cff047230 */ /* 0x000fe40000004100 */
[----:B------:R-:W-:-:S02]  /*d860*/  HADD2.F32 R29, -RZ, R29.H1_H1 ;  /* 0x3000001dff1d7230 */ /* 0x000fc40000004100 */
[C---:B------:R-:W-:Y:S01]  /*d870*/  FFMA.FTZ R50, R5.reuse, R44, -R50 ;  /* 0x0000002c05327223 */ /* 0x040fe20000010832 */
[----:B------:R-:W-:Y:S02]  /*d880*/  HADD2.F32 R44, -RZ, R45.H0_H0 ;  /* 0x2000002dff2c7230 */ /* 0x000fe40000004100 */
[----:B------:R-:W-:Y:S01]  /*d890*/  FFMA.FTZ R64, R5, R46, R64 ;  /* 0x0000002e05407223 */ /* 0x000fe20000010040 */
[C---:B------:R-:W-:Y:S01]  /*d8a0*/  FMUL.FTZ R5, R24.reuse, R25 ;  /* 0x0000001918057220 */ /* 0x040fe20000410000 */
[-C--:B------:R-:W-:Y:S01]  /*d8b0*/  FMUL.FTZ R24, R24, R57.reuse ;  /* 0x0000003918187220 */ /* 0x080fe20000410000 */
[----:B------:R-:W-:Y:S02]  /*d8c0*/  HADD2.F32 R6, -RZ, R30.H0_H0 ;  /* 0x2000001eff067230 */ /* 0x000fe40000004100 */
[----:B------:R-:W-:Y:S01]  /*d8d0*/  FMUL.FTZ R46, R33, R44 ;  /* 0x0000002c212e7220 */ /* 0x000fe20000410000 */
[----:B------:R-:W-:Y:S02]  /*d8e0*/  HADD2.F32 R33, -RZ, R56.H0_H0 ;  /* 0x20000038ff217230 */ /* 0x000fe40000004100 */
[----:B------:R-:W-:Y:S01]  /*d8f0*/  FFMA.FTZ R57, R4, R57, -R5 ;  /* 0x0000003904397223 */ /* 0x000fe20000010805 */
[----:B------:R-:W-:-:S02]  /*d900*/  HADD2.F32 R5, -RZ, R58.H0_H0 ;  /* 0x2000003aff057230 */ /* 0x000fc40000004100 */
[C---:B------:R-:W-:Y:S01]  /*d910*/  FFMA.FTZ R45, R29.reuse, R44, -R54 ;  /* 0x0000002c1d2d7223 */ /* 0x040fe20000010836 */
[----:B------:R-:W-:Y:S02]  /*d920*/  HADD2.F32 R56, -RZ, R56.H1_H1 ;  /* 0x30000038ff387230 */ /* 0x000fe40000004100 */
[----:B------:R-:W-:Y:S01]  /*d930*/  FFMA.FTZ R47, R29, R48, R46 ;  /* 0x000000301d2f7223 */ /* 0x000fe2000001002e */
[----:B------:R-:W-:Y:S02]  /*d940*/  HADD2.F32 R58, -RZ, R58.H1_H1 ;  /* 0x3000003aff3a7230 */ /* 0x000fe40000004100 */
[----:B------:R-:W-:Y:S01]  /*d950*/  FFMA.FTZ R29, R4, R25, R24 ;  /* 0x00000019041d7223 */ /* 0x000fe20000010018 */
[----:B------:R-:W-:Y:S02]  /*d960*/  HADD2.F32 R7, -RZ, R31.H0_H0 ;  /* 0x2000001fff077230 */ /* 0x000fe40000004100 */
[----:B------:R-:W-:Y:S01]  /*d970*/  FMUL.FTZ R44, R27, R56 ;  /* 0x000000381b2c7220 */ /* 0x000fe20000410000 */
[C---:B------:R-:W-:Y:S01]  /*d980*/  FMUL.FTZ R25, R26.reuse, R33 ;  /* 0x000000211a197220 */ /* 0x040fe20000410000 */
[----:B------:R-:W-:Y:S01]  /*d990*/  FMUL.FTZ R49, R26, R5 ;  /* 0x000000051a317220 */ /* 0x000fe20000410000 */
[----:B------:R-:W-:-:S02]  /*d9a0*/  HADD2.F32 R24, -RZ, R51.H0_H0 ;  /* 0x20000033ff187230 */ /* 0x000fc40000004100 */
[----:B------:R-:W-:Y:S01]  /*d9b0*/  FMUL.FTZ R27, R27, R58 ;  /* 0x0000003a1b1b7220 */ /* 0x000fe20000410000 */
[----:B------:R-:W-:Y:S02]  /*d9c0*/  HADD2.F32 R4, -RZ, R67.H0_H0 ;  /* 0x20000043ff047230 */ /* 0x000fe40000004100 */
[C---:B------:R-:W-:Y:S01]  /*d9d0*/  FFMA.FTZ R26, R6.reuse, R5, -R25 ;  /* 0x00000005061a7223 */ /* 0x040fe20000010819 */
[----:B------:R-:W-:Y:S02]  /*d9e0*/  HADD2.F32 R31, -RZ, R31.H1_H1 ;  /* 0x3000001fff1f7230 */ /* 0x000fe40000004100 */
[----:B------:R-:W-:Y:S01]  /*d9f0*/  FFMA.FTZ R49, R6, R33, R49 ;  /* 0x0000002106317223 */ /* 0x000fe20000010031 */
[----:B------:R-:W-:Y:S01]  /*da00*/  FFMA.FTZ R56, R7, R56, R27 ;  /* 0x0000003807387223 */ /* 0x000fe2000001001b */
[----:B------:R-:W-:Y:S01]  /*da10*/  FMUL.FTZ R6, R35, R24 ;  /* 0x0000001823067220 */ /* 0x000fe20000410000 */
[----:B------:R-:W-:Y:S01]  /*da20*/  FFMA.FTZ R44, R7, R58, -R44 ;  /* 0x0000003a072c7223 */ /* 0x000fe2000001082c */
[----:B------:R-:W-:Y:S01]  /*da30*/  FMUL.FTZ R46, R35, R4 ;  /* 0x00000004232e7220 */ /* 0x000fe20000410000 */
[----:B------:R-:W-:-:S02]  /*da40*/  HADD2.F32 R25, -RZ, R66.H0_H0 ;  /* 0x20000042ff197230 */ /* 0x000fc40000004100 */
[C---:B------:R-:W-:Y:S01]  /*da50*/  FFMA.FTZ R35, R31.reuse, R4, -R6 ;  /* 0x000000041f237223 */ /* 0x040fe20000010806 */
[----:B------:R-:W-:Y:S02]  /*da60*/  HADD2.F32 R27, -RZ, R65.H0_H0 ;  /* 0x20000041ff1b7230 */ /* 0x000fe40000004100 */
[----:B------:R-:W-:Y:S01]  /*da70*/  FFMA.FTZ R51, R31, R24, R46 ;  /* 0x000000181f337223 */ /* 0x000fe2000001002e */
[----:B------:R-:W-:Y:S02]  /*da80*/  HADD2.F32 R5, -RZ, R69.H0_H0 ;  /* 0x20000045ff057230 */ /* 0x000fe40000004100 */
[----:B------:R-:W-:Y:S01]  /*da90*/  FMUL.FTZ R31, R32, R25 ;  /* 0x00000019201f7220 */ /* 0x000fe20000410000 */
[----:B------:R-:W-:Y:S02]  /*daa0*/  HADD2.F32 R7, -RZ, R68.H0_H0 ;  /* 0x20000044ff077230 */ /* 0x000fe40000004100 */
[----:B------:R-:W-:Y:S01]  /*dab0*/  FMUL.FTZ R33, R34, R27 ;  /* 0x0000001b22217220 */ /* 0x000fe20000410000 */
[----:B------:R-:W-:-:S02]  /*dac0*/  HADD2.F32 R28, -RZ, R28.H1_H1 ;  /* 0x3000001cff1c7230 */ /* 0x000fc40000004100 */
        /* <DEDUP_REMOVED lines=17> */
.L_x_1653:
[----:B------:R-:W-:Y:S05]  /*dbe0*/  BSYNC B1 ;  /* 0x0000000000017941 */ /* 0x000fea0003800000 */
.L_x_1652:
[----:B------:R-:W-:Y:S04]  /*dbf0*/  BSSY B1, `(.L_x_1654) ;  /* 0x0000062000017945 */ /* 0x000fe80003800000 */
[----:B------:R-:W-:Y:S05]  /*dc00*/  @P1 BRA `(.L_x_1655) ;  /* 0x0000000400801947 */ /* 0x000fea0003800000 */
[----:B------:R-:W3:Y:S01]  /*dc10*/  LDL R51, [R1+0x3c] ;  /* 0x00003c0001337983 */ /* 0x000ee20000100800 */
[----:B--2---:R-:W-:Y:S01]  /*dc20*/  LEA.HI R4, R53, R208, RZ, 0x1d ;  /* 0x000000d035047211 */ /* 0x004fe200078fe8ff */
[----:B-1----:R-:W-:Y:S01]  /*dc30*/  HADD2.F32 R35, -RZ, R59.H1_H1 ;  /* 0x3000003bff237230 */ /* 0x002fe20000004100 */
[----:B------:R-:W-:Y:S01]  /*dc40*/  SHF.R.U32.HI R6, RZ, 0x3, R198 ;  /* 0x00000003ff067819 */ /* 0x000fe200000116c6 */
[--C-:B------:R-:W-:Y:S01]  /*dc50*/  HADD2.F32 R37, -RZ, R62.reuse.H1_H1 ;  /* 0x3000003eff257230 */ /* 0x100fe20000004100 */
[----:B------:R-:W-:Y:S01]  /*dc60*/  SHF.R.S32.HI R7, RZ, 0x1f, R4 ;  /* 0x0000001fff077819 */ /* 0x000fe20000011404 */
[----:B------:R-:W-:Y:S01]  /*dc70*/  IMAD.SHL.U32 R5, R4, 0x8, RZ ;  /* 0x0000000804057824 */ /* 0x000fe200078e00ff */
[----:B------:R-:W-:Y:S01]  /*dc80*/  SHF.R.U64 R47, R40, 0x10, R41 ;  /* 0x00000010282f7819 */ /* 0x000fe20000001229 */
[----:B------:R-:W-:Y:S01]  /*dc90*/  HADD2.F32 R62, -RZ, R62.H0_H0 ;  /* 0x2000003eff3e7230 */ /* 0x000fe20000004100 */
[----:B------:R-:W-:Y:S02]  /*dca0*/  LEA.HI R7, R7, R4, RZ, 0x3 ;  /* 0x0000000407077211 */ /* 0x000fe400078f18ff */
[----:B------:R-:W-:-:S02]  /*dcb0*/  LOP3.LUT R4, R198, 0x38, R5, 0xf8, !PT ;  /* 0x00000038c6047812 */ /* 0x000fc400078ef805 */
[----:B------:R-:W-:Y:S01]  /*dcc0*/  SHF.R.U32.HI R40, RZ, 0x10, R41 ;  /* 0x00000010ff287819 */ /* 0x000fe20000011629 */
[----:B------:R-:W-:Y:S01]  /*dcd0*/  IMAD.SHL.U32 R7, R7, 0x400, RZ ;  /* 0x0000040007077824 */ /* 0x000fe200078e00ff */
[----:B------:R-:W-:Y:S02]  /*dce0*/  LOP3.LUT R24, R4, R6, RZ, 0x3c, !PT ;  /* 0x0000000604187212 */ /* 0x000fe400078e3cff */
[----:B------:R-:W-:Y:S02]  /*dcf0*/  SHF.R.U32.HI R44, RZ, 0x10, R21 ;  /* 0x00000010ff2c7819 */ /* 0x000fe40000011615 */
[----:B------:R-:W-:Y:S02]  /*dd00*/  LOP3.LUT R25, R7, 0x7fffe000, RZ, 0xc0, !PT ;  /* 0x7fffe00007197812 */ /* 0x000fe400078ec0ff */
[----:B------:R-:W-:Y:S01]  /*dd10*/  SHF.R.U64 R49, R38, 0x10, R39 ;  /* 0x0000001026317819 */ /* 0x000fe20000001227 */
[----:B------:R-:W-:Y:S01]  /*dd20*/  HADD2.F32 R38, -RZ, R40.H0_H0 ;  /* 0x20000028ff267230 */ /* 0x000fe20000004100 */
[----:B------:R-:W-:-:S02]  /*dd30*/  IADD3 R25, R24, R25, R201 ;  /* 0x0000001918197210 */ /* 0x000fc40007ffe0c9 */
[----:B------:R-:W-:Y:S02]  /*dd40*/  SHF.R.U64 R50, R20, 0x10, R21 ;  /* 0x0000001014327819 */ /* 0x000fe40000001215 */
[----:B------:R-:W-:Y:S01]  /*dd50*/  SHF.R.U32.HI R48, RZ, 0x10, R39 ;  /* 0x00000010ff307819 */ /* 0x000fe20000011627 */
[----:B------:R-:W-:Y:S01]  /*dd60*/  IMAD R28, R25, 0x2, R2 ;  /* 0x00000002191c7824 */ /* 0x000fe200078e0202 */
[--C-:B------:R-:W-:Y:S02]  /*dd70*/  SHF.R.U64 R45, R42, 0x10, R43.reuse ;  /* 0x000000102a2d7819 */ /* 0x100fe4000000122b */
[----:B------:R-:W-:Y:S02]  /*dd80*/  SHF.R.U32.HI R43, RZ, 0x10, R43 ;  /* 0x00000010ff2b7819 */ /* 0x000fe4000001162b */
[----:B------:R-:W1:Y:S02]  /*dd90*/  LDS.128 R24, [R28+0x10400] ;  /* 0x010400001c187984 */ /* 0x000e640000000c00 */
[----:B-1----:R-:W-:-:S02]  /*dda0*/  HADD2.F32 R31, -RZ, R25.H0_H0 ;  /* 0x20000019ff1f7230 */ /* 0x002fc40000004100 */
[----:B------:R-:W-:Y:S02]  /*ddb0*/  HADD2.F32 R32, -RZ, R25.H1_H1 ;  /* 0x30000019ff207230 */ /* 0x000fe40000004100 */
[----:B------:R-:W-:Y:S02]  /*ddc0*/  HADD2.F32 R25, -RZ, R24.H0_H0 ;  /* 0x20000018ff197230 */ /* 0x000fe40000004100 */
[C---:B------:R-:W-:Y:S01]  /*ddd0*/  FMUL.FTZ R39, R31.reuse, R37 ;  /* 0x000000251f277220 */ /* 0x040fe20000410000 */
[----:B------:R-:W-:Y:S01]  /*dde0*/  FMUL.FTZ R41, R31, R35 ;  /* 0x000000231f297220 */ /* 0x000fe20000410000 */
[----:B------:R-:W-:Y:S02]  /*ddf0*/  HADD2.F32 R31, -RZ, R44.H0_H0 ;  /* 0x2000002cff1f7230 */ /* 0x000fe40000004100 */
[----:B------:R-:W-:Y:S01]  /*de00*/  FMUL.FTZ R40, R32, R38 ;  /* 0x0000002620287220 */ /* 0x000fe20000410000 */
[----:B------:R-:W-:Y:S02]  /*de10*/  HADD2.F32 R33, -RZ, R26.H0_H0 ;  /* 0x2000001aff217230 */ /* 0x000fe40000004100 */
[----:B------:R-:W-:-:S02]  /*de20*/  HADD2.F32 R34, -RZ, R27.H0_H0 ;  /* 0x2000001bff227230 */ /* 0x000fc40000004100 */
[----:B------:R-:W-:Y:S01]  /*de30*/  FMUL.FTZ R44, R32, R31 ;  /* 0x0000001f202c7220 */ /* 0x000fe20000410000 */
[--C-:B------:R-:W-:Y:S02]  /*de40*/  HADD2.F32 R32, -RZ, R63.reuse.H0_H0 ;  /* 0x2000003fff207230 */ /* 0x100fe40000004100 */
[----:B------:R-:W-:Y:S02]  /*de50*/  HADD2.F32 R63, -RZ, R63.H1_H1 ;  /* 0x3000003fff3f7230 */ /* 0x000fe40000004100 */
[----:B------:R-:W-:Y:S02]  /*de60*/  HADD2.F32 R27, -RZ, R27.H1_H1 ;  /* 0x3000001bff1b7230 */ /* 0x000fe40000004100 */
[----:B------:R-:W-:Y:S02]  /*de70*/  HADD2.F32 R24, -RZ, R24.H1_H1 ;  /* 0x30000018ff187230 */ /* 0x000fe40000004100 */
[----:B------:R-:W-:Y:S01]  /*de80*/  HADD2.F32 R26, -RZ, R26.H1_H1 ;  /* 0x3000001aff1a7230 */ /* 0x000fe20000004100 */
[----:B---3--:R-:W1:Y:S02]  /*de90*/  LDS.128 R4, [R51] ;  /* 0x0000000033047984 */ /* 0x008e640000000c00 */
[----:B-1----:R-:W-:-:S02]  /*dea0*/  HADD2.F32 R20, -RZ, R5.H0_H0 ;  /* 0x20000005ff147230 */ /* 0x002fc40000004100 */
[----:B------:R-:W-:Y:S02]  /*deb0*/  HADD2.F32 R21, -RZ, R5.H1_H1 ;  /* 0x30000005ff157230 */ /* 0x000fe40000004100 */
[----:B------:R-:W-:Y:S02]  /*dec0*/  HADD2.F32 R5, -RZ, R4.H0_H0 ;  /* 0x20000004ff057230 */ /* 0x000fe40000004100 */
[C---:B------:R-:W-:Y:S01]  /*ded0*/  FFMA.FTZ R39, R20.reuse, R35, -R39 ;  /* 0x0000002314277223 */ /* 0x040fe20000010827 */
[----:B------:R-:W-:Y:S01]  /*dee0*/  FFMA.FTZ R41, R20, R37, R41 ;  /* 0x0000002514297223 */ /* 0x000fe20000010029 */
[----:B------:R-:W-:Y:S02]  /*def0*/  HADD2.F32 R20, -RZ, R59.H0_H0 ;  /* 0x2000003bff147230 */ /* 0x000fe40000004100 */
[----:B------:R-:W-:Y:S01]  /*df00*/  FFMA.FTZ R42, R21, R31, -R40 ;  /* 0x0000001f152a7223 */ /* 0x000fe20000010828 */
[----:B------:R-:W-:Y:S01]  /*df10*/  FMUL.FTZ R40, R25, R62 ;  /* 0x0000003e19287220 */ /* 0x000fe20000410000 */
[----:B0-----:R-:W-:-:S02]  /*df20*/  HADD2.F32 R29, -RZ, R6.H0_H0 ;  /* 0x20000006ff1d7230 */ /* 0x001fc40000004100 */
[----:B------:R-:W-:Y:S01]  /*df30*/  FFMA.FTZ R44, R21, R38, R44 ;  /* 0x00000026152c7223 */ /* 0x000fe2000001002c */
[-C--:B------:R-:W-:Y:S01]  /*df40*/  FMUL.FTZ R25, R25, R20.reuse ;  /* 0x0000001419197220 */ /* 0x080fe20000410000 */
[----:B------:R-:W-:Y:S01]  /*df50*/  FFMA.FTZ R40, R5, R20, -R40 ;  /* 0x0000001405287223 */ /* 0x000fe20000010828 */
[--C-:B------:R-:W-:Y:S02]  /*df60*/  HADD2.F32 R20, -RZ, R52.reuse.H0_H0 ;  /* 0x20000034ff147230 */ /* 0x100fe40000004100 */
[----:B------:R-:W-:Y:S01]  /*df70*/  FMUL.FTZ R38, R33, R32 ;  /* 0x0000002021267220 */ /* 0x000fe20000410000 */
[----:B------:R-:W-:Y:S01]  /*df80*/  FFMA.FTZ R62, R5, R62, R25 ;  /* 0x0000003e053e7223 */ /* 0x000fe20000010019 */
[----:B------:R-:W-:Y:S02]  /*df90*/  HADD2.F32 R5, -RZ, R52.H1_H1 ;  /* 0x30000034ff057230 */ /* 0x000fe40000004100 */
[----:B------:R-:W-:Y:S01]  /*dfa0*/  FMUL.FTZ R21, R34, R63 ;  /* 0x0000003f22157220 */ /* 0x000fe20000410000 */
[----:B------:R-:W-:Y:S01]  /*dfb0*/  FMUL.FTZ R46, R33, R20 ;  /* 0x00000014212e7220 */ /* 0x000fe20000410000 */
[----:B------:R-:W-:-:S02]  /*dfc0*/  HADD2.F32 R30, -RZ, R7.H0_H0 ;  /* 0x20000007ff1e7230 */ /* 0x000fc40000004100 */
[C---:B------:R-:W-:Y:S01]  /*dfd0*/  FFMA.FTZ R33, R29.reuse, R20, -R38 ;  /* 0x000000141d217223 */ /* 0x040fe20000010826 */
[----:B------:R-:W-:Y:S02]  /*dfe0*/  HADD2.F32 R38, -RZ, R43.H0_H0 ;  /* 0x2000002bff267230 */ /* 0x000fe40000004100 */
[-C--:B------:R-:W-:Y:S01]  /*dff0*/  FMUL.FTZ R34, R34, R5.reuse ;  /* 0x0000000522227220 */ /* 0x080fe20000410000 */
[----:B------:R-:W-:Y:S02]  /*e000*/  HADD2.F32 R20, -RZ, R48.H0_H0 ;  /* 0x20000030ff147230 */ /* 0x000fe40000004100 */
[----:B------:R-:W-:Y:S01]  /*e010*/  FFMA.FTZ R46, R29, R32, R46 ;  /* 0x000000201d2e7223 */ /* 0x000fe2000001002e */
[C---:B------:R-:W-:Y:S01]  /*e020*/  FFMA.FTZ R32, R30.reuse, R5, -R21 ;  /* 0x000000051e207223 */ /* 0x040fe20000010815 */
[----:B------:R-:W-:Y:S01]  /*e030*/  FFMA.FTZ R34, R30, R63, R34 ;  /* 0x0000003f1e227223 */ /* 0x000fe20000010022 */
[----:B------:R-:W-:Y:S02]  /*e040*/  HADD2.F32 R7, -RZ, R7.H1_H1 ;  /* 0x30000007ff077230 */ /* 0x000fe40000004100 */
[C---:B------:R-:W-:Y:S01]  /*e050*/  FMUL.FTZ R48, R27.reuse, R38 ;  /* 0x000000261b307220 */ /* 0x040fe20000410000 */
[----:B------:R-:W-:Y:S01]  /*e060*/  FMUL.FTZ R30, R27, R20 ;  /* 0x000000141b1e7220 */ /* 0x000fe20000410000 */
[----:B------:R-:W-:-:S02]  /*e070*/  HADD2.F32 R25, -RZ, R47.H0_H0 ;  /* 0x2000002fff197230 */ /* 0x000fc40000004100 */
[----:B------:R-:W-:Y:S02]  /*e080*/  HADD2.F32 R27, -RZ, R45.H0_H0 ;  /* 0x2000002dff1b7230 */ /* 0x000fe40000004100 */
[C---:B------:R-:W-:Y:S01]  /*e090*/  FFMA.FTZ R37, R7.reuse, R20, -R48 ;  /* 0x0000001407257223 */ /* 0x040fe20000010830 */
[----:B------:R-:W-:Y:S02]  /*e0a0*/  HADD2.F32 R5, -RZ, R50.H0_H0 ;  /* 0x20000032ff057230 */ /* 0x000fe40000004100 */
[----:B------:R-:W-:Y:S01]  /*e0b0*/  FFMA.FTZ R43, R7, R38, R30 ;  /* 0x00000026072b7223 */ /* 0x000fe2000001001e */
[----:B------:R-:W-:Y:S02]  /*e0c0*/  HADD2.F32 R21, -RZ, R49.H0_H0 ;  /* 0x20000031ff157230 */ /* 0x000fe40000004100 */
[----:B------:R-:W-:Y:S01]  /*e0d0*/  FMUL.FTZ R7, R24, R25 ;  /* 0x0000001918077220 */ /* 0x000fe20000410000 */
[----:B------:R-:W-:Y:S02]  /*e0e0*/  HADD2.F32 R4, -RZ, R4.H1_H1 ;  /* 0x30000004ff047230 */ /* 0x000fe40000004100 */
[----:B------:R-:W-:Y:S01]  /*e0f0*/  FMUL.FTZ R35, R26, R27 ;  /* 0x0000001b1a237220 */ /* 0x000fe20000410000 */
[----:B------:R-:W-:-:S02]  /*e100*/  HADD2.F32 R6, -RZ, R6.H1_H1 ;  /* 0x30000006ff067230 */ /* 0x000fc40000004100 */
[----:B------:R-:W-:Y:S01]  /*e110*/  FMUL.FTZ R24, R24, R5 ;  /* 0x0000000518187220 */ /* 0x000fe20000410000 */
[----:B------:R-:W-:Y:S01]  /*e120*/  FMUL.FTZ R26, R26, R21 ;  /* 0x000000151a1a7220 */ /* 0x000fe20000410000 */
[----:B------:R-:W-:Y:S01]  /*e130*/  FFMA.FTZ R29, R4, R5, -R7 ;  /* 0x00000005041d7223 */ /* 0x000fe20000010807 */
[----:B------:R-:W-:Y:S01]  /*e140*/  F2FP.F16.F32.PACK_AB R7, R37, R32 ;  /* 0x000000202507723e */ /* 0x000fe200000000ff */
[----:B------:R-:W-:Y:S01]  /*e150*/  FFMA.FTZ R20, R6, R21, -R35 ;  /* 0x0000001506147223 */ /* 0x000fe20000010823 */
[----:B------:R-:W-:Y:S01]  /*e160*/  FFMA.FTZ R31, R4, R25, R24 ;  /* 0x00000019041f7223 */ /* 0x000fe20000010018 */
[----:B------:R-:W-:Y:S01]  /*e170*/  FFMA.FTZ R21, R6, R27, R26 ;  /* 0x0000001b06157223 */ /* 0x000fe2000001001a */
[----:B------:R-:W-:Y:S02]  /*e180*/  F2FP.F16.F32.PACK_AB R5, R42, R39 ;  /* 0x000000272a05723e */ /* 0x000fe400000000ff */
[----:B------:R-:W-:Y:S02]  /*e190*/  F2FP.F16.F32.PACK_AB R4, R29, R40 ;  /* 0x000000281d04723e */ /* 0x000fe400000000ff */
[----:B------:R-:W-:-:S02]  /*e1a0*/  F2FP.F16.F32.PACK_AB R6, R20, R33 ;  /* 0x000000211406723e */ /* 0x000fc400000000ff */
[----:B------:R-:W-:Y:S02]  /*e1b0*/  F2FP.F16.F32.PACK_AB R27, R43, R34 ;  /* 0x000000222b1b723e */ /* 0x000fe400000000ff */
[----:B------:R-:W-:Y:S01]  /*e1c0*/  F2FP.F16.F32.PACK_AB R25, R44, R41 ;  /* 0x000000292c19723e */ /* 0x000fe200000000ff */
[----:B------:R3:W-:Y:S01]  /*e1d0*/  STS.128 [R51], R4 ;  /* 0x0000000433007388 */ /* 0x0007e20000000c00 */
[----:B------:R-:W-:Y:S02]  /*e1e0*/  F2FP.F16.F32.PACK_AB R24, R31, R62 ;  /* 0x0000003e1f18723e */ /* 0x000fe400000000ff */
[----:B------:R-:W-:-:S05]  /*e1f0*/  F2FP.F16.F32.PACK_AB R26, R21, R46 ;  /* 0x0000002e151a723e */ /* 0x000fca00000000ff */
[----:B------:R3:W-:Y:S02]  /*e200*/  STS.128 [R28+0x10400], R24 ;  /* 0x010400181c007388 */ /* 0x0007e40000000c00 */
.L_x_1655:
[----:B------:R-:W-:Y:S05]  /*e210*/  BSYNC B1 ;  /* 0x0000000000017941 */ /* 0x000fea0003800000 */
.L_x_1654:
[----:B-1----:R-:W-:Y:S01]  /*e220*/  PRMT R32, R0, 0x5410, R3 ;  /* 0x0000541000207816 */ /* 0x002fe20000000003 */
[----:B------:R-:W-:Y:S06]  /*e230*/  @P0 BRA `(.L_x_1639) ;  /* 0x0000000400800947 */ /* 0x000fec0003800000 */
[----:B------:R-:W4:Y:S01]  /*e240*/  LDL R40, [R1+0x38] ;  /* 0x0000380001287983 */ /* 0x000f220000100800 */
[----:B------:R-:W-:Y:S01]  /*e250*/  LEA.HI R53, R53, R208, RZ, 0x1d ;  /* 0x000000d035357211 */ /* 0x000fe200078fe8ff */
[--C-:B------:R-:W-:Y:S01]  /*e260*/  HADD2.F32 R21, -RZ, R55.reuse.H1_H1 ;  /* 0x30000037ff157230 */ /* 0x100fe20000004100 */
[----:B--23--:R-:W-:Y:S01]  /*e270*/  SHF.R.U32.HI R5, RZ, 0x3, R197 ;  /* 0x00000003ff057819 */ /* 0x00cfe200000116c5 */
[----:B------:R-:W-:Y:S01]  /*e280*/  HADD2.F32 R55, -RZ, R55.H0_H0 ;  /* 0x20000037ff377230 */ /* 0x000fe20000004100 */
[----:B------:R-:W-:Y:S01]  /*e290*/  SHF.R.S32.HI R4, RZ, 0x1f, R53 ;  /* 0x0000001fff047819 */ /* 0x000fe20000011435 */
[----:B------:R-:W-:Y:S01]  /*e2a0*/  IMAD.SHL.U32 R0, R53, 0x8, RZ ;  /* 0x0000000835007824 */ /* 0x000fe200078e00ff */
[----:B------:R-:W-:Y:S02]  /*e2b0*/  SHF.R.U32.HI R20, RZ, 0x10, R9 ;  /* 0x00000010ff147819 */ /* 0x000fe40000011609 */
[----:B------:R-:W-:Y:S02]  /*e2c0*/  LEA.HI R4, R4, R53, RZ, 0x3 ;  /* 0x0000003504047211 */ /* 0x000fe400078f18ff */
[----:B------:R-:W-:Y:S01]  /*e2d0*/  LOP3.LUT R0, R197, 0x38, R0, 0xf8, !PT ;  /* 0x00000038c5007812 */ /* 0x000fe200078ef800 */
[----:B------:R-:W-:Y:S01]  /*e2e0*/  HADD2.F32 R20, -RZ, R20.H0_H0 ;  /* 0x20000014ff147230 */ /* 0x000fe20000004100 */
[----:B------:R-:W-:Y:S01]  /*e2f0*/  SHF.R.U64 R39, R12, 0x10, R13 ;  /* 0x000000100c277819 */ /* 0x000fe2000000120d */
[----:B------:R-:W-:Y:S01]  /*e300*/  IMAD.SHL.U32 R4, R4, 0x400, RZ ;  /* 0x0000040004047824 */ /* 0x000fe200078e00ff */
[----:B------:R-:W-:-:S02]  /*e310*/  LOP3.LUT R3, R0, R5, RZ, 0x3c, !PT ;  /* 0x0000000500037212 */ /* 0x000fc400078e3cff */
[--C-:B------:R-:W-:Y:S02]  /*e320*/  SHF.R.U64 R38, R14, 0x10, R15.reuse ;  /* 0x000000100e267819 */ /* 0x100fe4000000120f */
[----:B------:R-:W-:Y:S02]  /*e330*/  LOP3.LUT R0, R4, 0x7fffe000, RZ, 0xc0, !PT ;  /* 0x7fffe00004007812 */ /* 0x000fe400078ec0ff */
[----:B------:R-:W-:Y:S01]  /*e340*/  SHF.R.U32.HI R34, RZ, 0x10, R15 ;  /* 0x00000010ff227819 */ /* 0x000fe2000001160f */
[--C-:B------:R-:W-:Y:S01]  /*e350*/  HADD2.F32 R15, -RZ, R61.reuse.H1_H1 ;  /* 0x3000003dff0f7230 */ /* 0x100fe20000004100 */
[----:B------:R-:W-:Y:S01]  /*e360*/  IADD3 R3, R3, R0, R200 ;  /* 0x0000000003037210 */ /* 0x000fe20007ffe0c8 */
[----:B------:R-:W-:Y:S01]  /*e370*/  HADD2.F32 R61, -RZ, R61.H0_H0 ;  /* 0x2000003dff3d7230 */ /* 0x000fe20000004100 */
[----:B------:R-:W-:Y:S02]  /*e380*/  SHF.R.U32.HI R28, RZ, 0x10, R13 ;  /* 0x00000010ff1c7819 */ /* 0x000fe4000001160d */
[----:B------:R-:W-:Y:S01]  /*e390*/  SHF.R.U64 R37, R8, 0x10, R9 ;  /* 0x0000001008257819 */ /* 0x000fe20000001209 */
[----:B------:R-:W-:Y:S01]  /*e3a0*/  IMAD R3, R3, 0x2, R2 ;  /* 0x0000000203037824 */ /* 0x000fe200078e0202 */
[----:B------:R-:W-:-:S02]  /*e3b0*/  SHF.R.U64 R35, R10, 0x10, R11 ;  /* 0x000000100a237819 */ /* 0x000fc4000000120b */
[----:B------:R-:W-:Y:S02]  /*e3c0*/  SHF.R.U32.HI R33, RZ, 0x10, R11 ;  /* 0x00000010ff217819 */ /* 0x000fe4000001160b */
[----:B------:R-:W1:Y:S02]  /*e3d0*/  LDS.128 R24, [R3+0x10400] ;  /* 0x0104000003187984 */ /* 0x000e640000000c00 */
[--C-:B-1----:R-:W-:Y:S02]  /*e3e0*/  HADD2.F32 R12, -RZ, R25.reuse.H0_H0 ;  /* 0x20000019ff0c7230 */ /* 0x102fe40000004100 */
[----:B------:R-:W-:Y:S02]  /*e3f0*/  HADD2.F32 R25, -RZ, R25.H1_H1 ;  /* 0x30000019ff197230 */ /* 0x000fe40000004100 */
[----:B------:R-:W-:Y:S02]  /*e400*/  HADD2.F32 R11, -RZ, R24.H0_H0 ;  /* 0x20000018ff0b7230 */ /* 0x000fe40000004100 */
[C---:B0-----:R-:W-:Y:S01]  /*e410*/  FMUL.FTZ R29, R12.reuse, R21 ;  /* 0x000000150c1d7220 */ /* 0x041fe20000410000 */
[----:B------:R-:W-:Y:S01]  /*e420*/  FMUL.FTZ R31, R12, R15 ;  /* 0x0000000f0c1f7220 */ /* 0x000fe20000410000 */
[----:B------:R-:W-:-:S02]  /*e430*/  HADD2.F32 R12, -RZ, R28.H0_H0 ;  /* 0x2000001cff0c7230 */ /* 0x000fc40000004100 */
[----:B------:R-:W-:Y:S01]  /*e440*/  FMUL.FTZ R28, R25, R20 ;  /* 0x00000014191c7220 */ /* 0x000fe20000410000 */
[----:B------:R-:W-:Y:S02]  /*e450*/  HADD2.F32 R13, -RZ, R26.H0_H0 ;  /* 0x2000001aff0d7230 */ /* 0x000fe40000004100 */
[--C-:B------:R-:W-:Y:S02]  /*e460*/  HADD2.F32 R14, -RZ, R27.reuse.H0_H0 ;  /* 0x2000001bff0e7230 */ /* 0x100fe40000004100 */
[----:B------:R-:W-:Y:S02]  /*e470*/  HADD2.F32 R27, -RZ, R27.H1_H1 ;  /* 0x3000001bff1b7230 */ /* 0x000fe40000004100 */
[----:B------:R-:W-:Y:S02]  /*e480*/  HADD2.F32 R24, -RZ, R24.H1_H1 ;  /* 0x30000018ff187230 */ /* 0x000fe40000004100 */
[----:B------:R-:W-:Y:S01]  /*e490*/  HADD2.F32 R26, -RZ, R26.H1_H1 ;  /* 0x3000001aff1a7230 */ /* 0x000fe20000004100 */
[----:B----4-:R-:W0:Y:S02]  /*e4a0*/  LDS.128 R4, [R40] ;  /* 0x0000000028047984 */ /* 0x010e240000000c00 */
[----:B0-----:R-:W-:-:S02]  /*e4b0*/  HADD2.F32 R8, -RZ, R5.H0_H0 ;  /* 0x20000005ff087230 */ /* 0x001fc40000004100 */
[----:B------:R-:W-:Y:S02]  /*e4c0*/  HADD2.F32 R5, -RZ, R5.H1_H1 ;  /* 0x30000005ff057230 */ /* 0x000fe40000004100 */
[----:B------:R-:W-:Y:S02]  /*e4d0*/  HADD2.F32 R0, -RZ, R4.H0_H0 ;  /* 0x20000004ff007230 */ /* 0x000fe40000004100 */
[C---:B------:R-:W-:Y:S01]  /*e4e0*/  FFMA.FTZ R29, R8.reuse, R15, -R29 ;  /* 0x0000000f081d7223 */ /* 0x040fe2000001081d */
[----:B------:R-:W-:Y:S01]  /*e4f0*/  FFMA.FTZ R31, R8, R21, R31 ;  /* 0x00000015081f7223 */ /* 0x000fe2000001001f */
[-C--:B------:R-:W-:Y:S01]  /*e500*/  FMUL.FTZ R8, R25, R12.reuse ;  /* 0x0000000c19087220 */ /* 0x080fe20000410000 */
[----:B------:R-:W-:Y:S01]  /*e510*/  FFMA.FTZ R30, R5, R12, -R28 ;  /* 0x0000000c051e7223 */ /* 0x000fe2000001081c */
[C---:B------:R-:W-:Y:S01]  /*e520*/  FMUL.FTZ R15, R11.reuse, R55 ;  /* 0x000000370b0f7220 */ /* 0x040fe20000410000 */
[----:B------:R-:W-:Y:S02]  /*e530*/  HADD2.F32 R12, -RZ, R60.H0_H0 ;  /* 0x2000003cff0c7230 */ /* 0x000fe40000004100 */
[----:B------:R-:W-:Y:S01]  /*e540*/  FMUL.FTZ R28, R11, R61 ;  /* 0x0000003d0b1c7220 */ /* 0x000fe20000410000 */
[----:B------:R-:W-:Y:S01]  /*e550*/  FFMA.FTZ R20, R5, R20, R8 ;  /* 0x0000001405147223 */ /* 0x000fe20000010008 */
[----:B------:R-:W-:-:S02]  /*e560*/  HADD2.F32 R8, -RZ, R32.H0_H0 ;  /* 0x20000020ff087230 */ /* 0x000fc40000004100 */
[C---:B------:R-:W-:Y:S01]  /*e570*/  FFMA.FTZ R15, R0.reuse, R61, -R15 ;  /* 0x0000003d000f7223 */ /* 0x040fe2000001080f */
[----:B------:R-:W-:Y:S02]  /*e580*/  HADD2.F32 R9, -RZ, R6.H0_H0 ;  /* 0x20000006ff097230 */ /* 0x000fe40000004100 */
[----:B------:R-:W-:Y:S01]  /*e590*/  FFMA.FTZ R28, R0, R55, R28 ;  /* 0x00000037001c7223 */ /* 0x000fe2000001001c */
[----:B------:R-:W-:Y:S02]  /*e5a0*/  HADD2.F32 R11, -RZ, R60.H1_H1 ;  /* 0x3000003cff0b7230 */ /* 0x000fe40000004100 */
[C---:B------:R-:W-:Y:S01]  /*e5b0*/  FMUL.FTZ R0, R13.reuse, R12 ;  /* 0x0000000c0d007220 */ /* 0x040fe20000410000 */
[----:B------:R-:W-:Y:S02]  /*e5c0*/  HADD2.F32 R5, -RZ, R32.H1_H1 ;  /* 0x30000020ff057230 */ /* 0x000fe40000004100 */
[----:B------:R-:W-:Y:S01]  /*e5d0*/  FMUL.FTZ R32, R13, R8 ;  /* 0x000000080d207220 */ /* 0x000fe20000410000 */
[----:B------:R-:W-:-:S02]  /*e5e0*/  HADD2.F32 R10, -RZ, R7.H0_H0 ;  /* 0x20000007ff0a7230 */ /* 0x000fc40000004100 */
[C---:B------:R-:W-:Y:S01]  /*e5f0*/  FFMA.FTZ R25, R9.reuse, R8, -R0 ;  /* 0x0000000809197223 */ /* 0x040fe20000010800 */
[C---:B------:R-:W-:Y:S01]  /*e600*/  FMUL.FTZ R13, R14.reuse, R11 ;  /* 0x0000000b0e0d7220 */ /* 0x040fe20000410000 */
[----:B------:R-:W-:Y:S02]  /*e610*/  HADD2.F32 R8, -RZ, R33.H0_H0 ;  /* 0x20000021ff087230 */ /* 0x000fe40000004100 */
[-C--:B------:R-:W-:Y:S01]  /*e620*/  FMUL.FTZ R14, R14, R5.reuse ;  /* 0x000000050e0e7220 */ /* 0x080fe20000410000 */
[----:B------:R-:W-:Y:S02]  /*e630*/  HADD2.F32 R0, -RZ, R34.H0_H0 ;  /* 0x20000022ff007230 */ /* 0x000fe40000004100 */
[----:B------:R-:W-:Y:S01]  /*e640*/  FFMA.FTZ R32, R9, R12, R32 ;  /* 0x0000000c09207223 */ /* 0x000fe20000010020 */
[----:B------:R-:W-:Y:S02]  /*e650*/  HADD2.F32 R7, -RZ, R7.H1_H1 ;  /* 0x30000007ff077230 */ /* 0x000fe40000004100 */
[C---:B------:R-:W-:Y:S01]  /*e660*/  FFMA.FTZ R12, R10.reuse, R5, -R13 ;  /* 0x000000050a0c7223 */ /* 0x040fe2000001080d */
[----:B------:R-:W-:Y:S01]  /*e670*/  FFMA.FTZ R14, R10, R11, R14 ;  /* 0x0000000b0a0e7223 */ /* 0x000fe2000001000e */
        /* <DEDUP_REMOVED lines=28> */
.L_x_1639:
[----:B------:R-:W-:Y:S05]  /*e840*/  BSYNC B0 ;  /* 0x0000000000007941 */ /* 0x000fea0003800000 */
.L_x_1611:
        /* <DEDUP_REMOVED lines=8> */
.L_x_1609:
[----:B------:R-:W-:-:S13]  /*e8d0*/  ISETP.NE.AND P0, PT, R191, 0x3, PT ;  /* 0x00000003bf00780c */ /* 0x000fda0003f05270 */
[----:B------:R-:W-:Y:S05]  /*e8e0*/  @!P0 BRA `(.L_x_1656) ;  /* 0x0000000000048947 */ /* 0x000fea0003800000 */
[----:B------:R-:W-:Y:S01]  /*e8f0*/  BPT.TRAP 0x1 ;  /* 0x000000040000795c */ /* 0x000fe20000300000 */
.L_x_1656:
[----:B------:R-:W-:Y:S01]  /*e900*/  IMAD R89, R22, 0x8, R2 ;  /* 0x0000000816597824 */ /* 0x000fe200078e0202 */
[----:B------:R-:W-:-:S04]  /*e910*/  SHF.L.U32 R0, R186, 0x1f, RZ ;  /* 0x0000001fba007819 */ /* 0x000fc800000006ff */
[----:B------:R0:W0:Y:S01]  /*e920*/  SYNCS.PHASECHK.TRANS64.TRYWAIT P2, [R89+URZ+0x28830], R0 ;  /* 0x02883000590075a7 */ /* 0x000022000804017f */
[----:B------:R-:W-:Y:S05]  /*e930*/  @!P0 BRA `(.L_x_1657) ;  /* 0x0000000000048947 */ /* 0x000fea0003800000 */
[----:B------:R-:W-:Y:S01]  /*e940*/  BPT.TRAP 0x1 ;  /* 0x000000040000795c */ /* 0x000fe20000300000 */
.L_x_1657:
[----:B01----:R-:W0:Y:S02]  /*e950*/  S2R R3, SR_TID.X ;  /* 0x0000000000037919 */ /* 0x003e240000002100 */
[----:B0-----:R-:W-:-:S04]  /*e960*/  LOP3.LUT R3, R3, 0x7f, RZ, 0xc0, !PT ;  /* 0x0000007f03037812 */ /* 0x001fc800078ec0ff */
[----:B------:R-:W-:Y:S01]  /*e970*/  ISETP.NE.AND P1, PT, R3, RZ, PT ;  /* 0x000000ff0300720c */ /* 0x000fe20003f25270 */
[----:B------:R-:W-:-:S12]  /*e980*/  @P2 BRA `(.L_x_1658) ;  /* 0x0000000000082947 */ /* 0x000fd80003800000 */
[----:B------:R-:W0:Y:S02]  /*e990*/  SYNCS.PHASECHK.TRANS64.TRYWAIT P2, [R89+URZ+0x28830], R0 ;  /* 0x02883000590075a7 */ /* 0x000e24000804017f */
[----:B0-----:R-:W-:Y:S05]  /*e9a0*/  @!P2 BRA `(.L_x_1659) ;  /* 0x000001b4002ca947 */ /* 0x001fea0003800000 */
.L_x_1658:
[----:B------:R-:W-:Y:S05]  /*e9b0*/  WARPSYNC.ALL ;  /* 0x0000000000007948 */ /* 0x000fea0003800000 */
[----:B0-----:R-:W-:Y:S01]  /*e9c0*/  IADD3 R0, R2, 0x18400, RZ ;  /* 0x0001840002007810 */ /* 0x001fe20007ffe0ff */
[----:B--234-:R-:W-:Y:S01]  /*e9d0*/  IMAD.MOV.U32 R7, RZ, RZ, 0x40000040 ;  /* 0x40000040ff077424 */ /* 0x01cfe200078e00ff */
[----:B------:R-:W-:Y:S01]  /*e9e0*/  R2UR UR12, R36 ;  /* 0x00000000240c72ca */ /* 0x000fe200000e0000 */
[----:B------:R-:W-:Y:S01]  /*e9f0*/  UMOV UR13, 0x40000040 ;  /* 0x40000040000d7882 */ /* 0x000fe20000000000 */
[----:B------:R-:W-:Y:S01]  /*ea00*/  SHF.R.U32.HI R0, RZ, 0x4, R0 ;  /* 0x00000004ff007819 */ /* 0x000fe20000011600 */
[----:B------:R-:W-:Y:S01]  /*ea10*/  WARPGROUP.ARRIVE ;  /* 0x00000000000079c5 */ /* 0x000fe20000000000 */
[----:B------:R-:W-:Y:S01]  /*ea20*/  R2UR UR15, R7 ;  /* 0x00000000070f72ca */ /* 0x000fe200000e0000 */
[----:B------:R-:W-:Y:S01]  /*ea30*/  IMAD.MOV.U32 R9, RZ, RZ, 0x40000040 ;  /* 0x40000040ff097424 */ /* 0x000fe200078e00ff */
[----:B------:R-:W-:Y:S01]  /*ea40*/  LOP3.LUT R0, R0, 0x3fff, RZ, 0xc0, !PT ;  /* 0x00003fff00007812 */ /* 0x000fe200078ec0ff */
[----:B------:R-:W-:Y:S01]  /*ea50*/  UMOV UR9, 0x40000040 ;  /* 0x4000004000097882 */ /* 0x000fe20000000000 */
[----:B------:R-:W-:Y:S01]  /*ea60*/  UMOV UR5, 0x40000040 ;  /* 0x4000004000057882 */ /* 0x000fe20000000000 */
[----:B------:R-:W-:Y:S01]  /*ea70*/  UMOV UR17, 0x40000040 ;  /* 0x4000004000117882 */ /* 0x000fe20000000000 */
[----:B------:R-:W-:Y:S01]  /*ea80*/  LOP3.LUT R5, R0, 0x10000, RZ, 0xfc, !PT ;  /* 0x0001000000057812 */ /* 0x000fe200078efcff */
[----:B------:R-:W-:Y:S01]  /*ea90*/  UMOV UR21, 0x40000040 ;  /* 0x4000004000157882 */ /* 0x000fe20000000000 */
[----:B------:R-:W-:Y:S01]  /*eaa0*/  R2UR UR11, R9 ;  /* 0x00000000090b72ca */ /* 0x000fe200000e0000 */
[----:B------:R-:W-:Y:S01]  /*eab0*/  ULOP3.LUT UR12, UR12, 0x10000, URZ, 0xfc, !UPT ;  /* 0x000100000c0c7892 */ /* 0x000fe2000f8efc3f */
[----:B------:R-:W-:Y:S01]  /*eac0*/  IMAD.MOV.U32 R9, RZ, RZ, 0x40000040 ;  /* 0x40000040ff097424 */ /* 0x000fe200078e00ff */
[----:B------:R-:W-:Y:S01]  /*ead0*/  UMOV UR25, 0x40000040 ;  /* 0x4000004000197882 */ /* 0x000fe20000000000 */
[----:B------:R-:W-:Y:S01]  /*eae0*/  IMAD R6, R22, 0x800, R5 ;  /* 0x0000080016067824 */ /* 0x000fe200078e0205 */
[----:B------:R-:W-:Y:S01]  /*eaf0*/  UIADD3 UR8, UR12, 0x2, URZ ;  /* 0x000000020c087890 */ /* 0x000fe2000fffe03f */
[----:B------:R-:W-:Y:S01]  /*eb00*/  IMAD.MOV.U32 R7, RZ, RZ, 0x40000040 ;  /* 0x40000040ff077424 */ /* 0x000fe200078e00ff */
[----:B------:R-:W-:Y:S01]  /*eb10*/  R2UR UR7, R9 ;  /* 0x00000000090772ca */ /* 0x000fe200000e0000 */
[C---:B------:R-:W-:Y:S01]  /*eb20*/  VIADD R8, R6.reuse, 0x2 ;  /* 0x0000000206087836 */ /* 0x040fe20000000000 */
[----:B------:R-:W-:Y:S01]  /*eb30*/  R2UR UR14, R6 ;  /* 0x00000000060e72ca */ /* 0x000fe200000e0000 */
[----:B------:R-:W-:Y:S01]  /*eb40*/  UIADD3 UR4, UR12, 0x4, URZ ;  /* 0x000000040c047890 */ /* 0x000fe2000fffe03f */
[----:B------:R-:W-:Y:S01]  /*eb50*/  IMAD.MOV.U32 R9, RZ, RZ, 0x40000040 ;  /* 0x40000040ff097424 */ /* 0x000fe200078e00ff */
[----:B------:R-:W-:Y:S01]  /*eb60*/  UIADD3 UR16, UR12, 0x6, URZ ;  /* 0x000000060c107890 */ /* 0x000fe2000fffe03f */
[----:B------:R-:W-:Y:S01]  /*eb70*/  R2UR UR10, R8 ;  /* 0x00000000080a72ca */ /* 0x000fe200000e0000 */
[----:B------:R-:W-:Y:S01]  /*eb80*/  VIADD R8, R6, 0x4 ;  /* 0x0000000406087836 */ /* 0x000fe20000000000 */
[----:B------:R-:W-:Y:S01]  /*eb90*/  UIADD3 UR20, UR12, 0x400, URZ ;  /* 0x000004000c147890 */ /* 0x000fe2000fffe03f */
[----:B------:R-:W-:Y:S01]  /*eba0*/  R2UR UR19, R9 ;  /* 0x00000000091372ca */ /* 0x000fe200000e0000 */
[----:B------:R-:W-:Y:S01]  /*ebb0*/  UIADD3 UR24, UR12, 0x402, URZ ;  /* 0x000004020c187890 */ /* 0x000fe2000fffe03f */
[----:B------:R-:W-:Y:S01]  /*ebc0*/  MOV R9, 0x40000040 ;  /* 0x4000004000097802 */ /* 0x000fe20000000f00 */
[----:B------:R-:W-:Y:S01]  /*ebd0*/  UIADD3 UR28, UR12, 0x404, URZ ;  /* 0x000004040c1c7890 */ /* 0x000fe2000fffe03f */
[----:B------:R-:W-:Y:S01]  /*ebe0*/  R2UR UR6, R8 ;  /* 0x00000000080672ca */ /* 0x000fe200000e0000 */
[----:B------:R-:W-:Y:S01]  /*ebf0*/  VIADD R8, R6, 0x6 ;  /* 0x0000000606087836 */ /* 0x000fe20000000000 */
[----:B------:R-:W-:Y:S01]  /*ec00*/  HGMMA.64x128x16.F32 R24, gdesc[UR12], RZ, !UPT, gsb0 ;  /* 0x01e000000c1879f0 */ /* 0x000fe2000c0008ff */
[----:B------:R-:W-:Y:S01]  /*ec10*/  R2UR UR23, R9 ;  /* 0x00000000091772ca */ /* 0x000fe200000e0000 */
[----:B------:R-:W-:Y:S01]  /*ec20*/  IMAD.MOV.U32 R9, RZ, RZ, 0x40000040 ;  /* 0x40000040ff097424 */ /* 0x000fe200078e00ff */
[----:B------:R-:W-:Y:S01]  /*ec30*/  UMOV UR29, 0x40000040 ;  /* 0x40000040001d7882 */ /* 0x000fe20000000000 */
[----:B------:R-:W-:Y:S01]  /*ec40*/  R2UR UR18, R8 ;  /* 0x00000000081272ca */ /* 0x000fe200000e0000 */
[----:B------:R-:W-:Y:S01]  /*ec50*/  VIADD R8, R6, 0x400 ;  /* 0x0000040006087836 */ /* 0x000fe20000000000 */
[----:B------:R-:W-:Y:S01]  /*ec60*/  R2UR UR35, R7 ;  /* 0x00000000072372ca */ /* 0x000fe200000e0000 */
[----:B------:R-:W-:Y:S01]  /*ec70*/  UIADD3 UR32, UR12, 0x406, URZ ;  /* 0x000004060c207890 */ /* 0x000fe2000fffe03f */
[----:B------:R-:W-:Y:S01]  /*ec80*/  R2UR UR27, R9 ;  /* 0x00000000091b72ca */ /* 0x000fe200000e0000 */
[----:B------:R-:W-:Y:S01]  /*ec90*/  IMAD.MOV.U32 R9, RZ, RZ, 0x40000040 ;  /* 0x40000040ff097424 */ /* 0x000fe200078e00ff */
[----:B------:R-:W-:Y:S01]  /*eca0*/  R2UR UR22, R8 ;  /* 0x00000000081672ca */ /* 0x000fe200000e0000 */
[----:B------:R-:W-:Y:S01]  /*ecb0*/  VIADD R8, R6, 0x402 ;  /* 0x0000040206087836 */ /* 0x000fe20000000000 */
[----:B------:R-:W-:Y:S01]  /*ecc0*/  UMOV UR33, 0x40000040 ;  /* 0x4000004000217882 */ /* 0x000fe20000000000 */
[----:B------:R-:W-:Y:S01]  /*ecd0*/  IMAD.MOV.U32 R109, RZ, RZ, -0x80 ;  /* 0xffffff80ff6d7424 */ /* 0x000fe200078e00ff */
[----:B------:R-:W-:Y:S01]  /*ece0*/  R2UR UR31, R9 ;  /* 0x00000000091f72ca */ /* 0x000fe200000e0000 */
[----:B------:R-:W-:Y:S01]  /*ecf0*/  ULDC UR50, c[0x0][0x9dc] ;  /* 0x0002770000327ab9 */ /* 0x000fe20000000800 */
[----:B------:R-:W-:Y:S01]  /*ed00*/  R2UR UR26, R8 ;  /* 0x00000000081a72ca */ /* 0x000fe200000e0000 */
[C---:B------:R-:W-:Y:S01]  /*ed10*/  VIADD R8, R6.reuse, 0x404 ;  /* 0x0000040406087836 */ /* 0x040fe20000000000 */
[----:B------:R-:W-:Y:S01]  /*ed20*/  ULOP3.LUT UR50, URZ, UR50, URZ, 0x33, !UPT ;  /* 0x000000323f327292 */ /* 0x000fe2000f8e333f */
[----:B------:R-:W-:-:S02]  /*ed30*/  VIADD R6, R6, 0x406 ;  /* 0x0000040606067836 */ /* 0x000fc40000000000 */
[----:B------:R-:W-:Y:S01]  /*ed40*/  IMAD R109, R88, R109, 0x80 ;  /* 0x00000080586d7424 */ /* 0x000fe200078e026d */
[----:B------:R-:W-:Y:S01]  /*ed50*/  R2UR UR30, R8 ;  /* 0x00000000081e72ca */ /* 0x000fe200000e0000 */
[----:B------:R-:W-:Y:S01]  /*ed60*/  @!P1 VIADD R89, R89, 0x28840 ;  /* 0x0002884059599836 */ /* 0x000fe20000000000 */
[----:B------:R-:W-:Y:S02]  /*ed70*/  R2UR UR34, R6 ;  /* 0x00000000062272ca */ /* 0x000fe400000e0000 */
[----:B------:R-:W0:Y:S01]  /*ed80*/  LDC R6, c[0x0][0x448] ;  /* 0x00011200ff067b82 */ /* 0x000e220000000800 */
[----:B------:R-:W-:Y:S02]  /*ed90*/  IADD3 R8, -R188, 0x1, R109 ;  /* 0x00000001bc087810 */ /* 0x000fe40007ffe16d */
[----:B------:R-:W-:Y:S02]  /*eda0*/  @!P1 PRMT R89, RZ, 0x654, R89 ;  /* 0x00000654ff599816 */ /* 0x000fe40000000059 */
[----:B------:R-:W-:-:S02]  /*edb0*/  IADD3 R111, -R187, R8, R189 ;  /* 0x00000008bb6f7210 */ /* 0x000fc40007ffe1bd */
[----:B0-----:R-:W-:-:S13]  /*edc0*/  ISETP.NE.AND P2, PT, R6, 0x1, PT ;  /* 0x000000010600780c */ /* 0x001fda0003f45270 */
[----:B------:R-:W0:Y:S08]  /*edd0*/  @P2 LDC R7, c[0x0][0x44c] ;  /* 0x00011300ff072b82 */ /* 0x000e300000000800 */
[----:B------:R-:W1:Y:S01]  /*ede0*/  @P2 LDC R9, c[0x0][0x450] ;  /* 0x00011400ff092b82 */ /* 0x000e620000000800 */
[----:B------:R-:W-:Y:S02]  /*edf0*/  WARPGROUP.DEPBAR.LE gsb0, 0x0 ;  /* 0x00008000000079c5 */ /* 0x000fe40000010000 */
[----:B------:R-:W-:-:S06]  /*ee00*/  WARPGROUP.ARRIVE ;  /* 0x00000000000079c5 */ /* 0x000fcc0000000000 */
[----:B------:R-:W-:Y:S03]  /*ee10*/  HGMMA.64x128x16.F32 R24, gdesc[UR8], R24, gsb0 ;  /* 0x01e00000081879f0 */ /* 0x000fe60008000818 */
[----:B------:R-:W-:Y:S02]  /*ee20*/  WARPGROUP.DEPBAR.LE gsb0, 0x0 ;  /* 0x00008000000079c5 */ /* 0x000fe40000010000 */
[----:B------:R-:W-:-:S07]  /*ee30*/  WARPGROUP.ARRIVE ;  /* 0x00000000000079c5 */ /* 0x000fce0000000000 */
[----:B------:R-:W-:Y:S01]  /*ee40*/  HGMMA.64x128x16.F32 R24, gdesc[UR4], R24, gsb0 ;  /* 0x01e00000041879f0 */ /* 0x000fe20008000818 */
[----:B------:R-:W-:Y:S02]  /*ee50*/  ULDC UR6, c[0x0][0x9d8] ;  /* 0x0002760000067ab9 */ /* 0x000fe40000000800 */
        /* <DEDUP_REMOVED lines=19> */
[----:B------:R-:W-:Y:S02]  /*ef90*/  IMAD.IADD R56, R196, 0x1, R193 ;  /* 0x00000001c4387824 */ /* 0x000fe400078e02c1 */
[----:B------:R-:W-:Y:S01]  /*efa0*/  FMUL.FTZ R15, R39, UR6 ;  /* 0x00000006270f7c20 */ /* 0x000fe20008410000 */
[----:B------:R-:W-:Y:S01]  /*efb0*/  FMUL.FTZ R39, R70, UR6 ;  /* 0x0000000646277c20 */ /* 0x000fe20008410000 */
[----:B------:R-:W-:Y:S01]  /*efc0*/  FMUL.FTZ R4, R24, UR6 ;  /* 0x0000000618047c20 */ /* 0x000fe20008410000 */
[----:B0-----:R-:W-:-:S04]  /*efd0*/  @P2 IMAD.HI.U32 R6, R56, R7, RZ ;  /* 0x0000000738062227 */ /* 0x001fc800078e00ff */
[----:B------:R-:W-:Y:S01]  /*efe0*/  FMUL.FTZ R90, R25, UR6 ;  /* 0x00000006195a7c20 */ /* 0x000fe20008410000 */
[----:B------:R-:W-:Y:S01]  /*eff0*/  FMUL.FTZ R25, R46, UR6 ;  /* 0x000000062e197c20 */ /* 0x000fe20008410000 */
[----:B------:R-:W-:Y:S01]  /*f000*/  FMUL.FTZ R24, R47, UR6 ;  /* 0x000000062f187c20 */ /* 0x000fe20008410000 */
[----:B------:R-:W-:Y:S01]  /*f010*/  FMUL.FTZ R0, R26, UR6 ;  /* 0x000000061a007c20 */ /* 0x000fe20008410000 */
[----:B-1----:R-:W-:Y:S01]  /*f020*/  @P2 SHF.R.U32.HI R56, RZ, R9, R6 ;  /* 0x00000009ff382219 */ /* 0x002fe20000011606 */
[----:B------:R-:W-:Y:S01]  /*f030*/  FMUL.FTZ R91, R28, UR6 ;  /* 0x000000061c5b7c20 */ /* 0x000fe20008410000 */
[----:B------:R-:W0:Y:S01]  /*f040*/  LDC.64 R6, c[0x0][0x9e0] ;  /* 0x00027800ff067b82 */ /* 0x000e220000000a00 */
[----:B------:R-:W-:Y:S01]  /*f050*/  FMUL.FTZ R93, R32, UR6 ;  /* 0x00000006205d7c20 */ /* 0x000fe20008410000 */
[----:B------:R-:W-:Y:S01]  /*f060*/  FMUL.FTZ R46, R48, UR6 ;  /* 0x00000006302e7c20 */ /* 0x000fe20008410000 */
[----:B------:R-:W1:Y:S01]  /*f070*/  SHFL.IDX PT, R70, R56, RZ, 0x1c1f ;  /* 0x001c1fff38467589 */ /* 0x000e6200000e0000 */
        /* <DEDUP_REMOVED lines=51> */
[----:B0-----:R-:W-:Y:S01]  /*f3b0*/  ISETP.GE.AND P3, PT, R7, 0x1, PT ;  /* 0x000000010700780c */ /* 0x001fe20003f66270 */
[----:B------:R-:W0:Y:S01]  /*f3c0*/  MUFU.TANH R4, R4 ;  /* 0x0000000400047308 */ /* 0x000e220000002400 */
[C---:B------:R-:W-:Y:S01]  /*f3d0*/  IADD3 R62, R111.reuse, UR50, RZ ;  /* 0x000000326f3e7c10 */ /* 0x040fe2000fffe0ff */
[----:B------:R-:W-:Y:S01]  /*f3e0*/  IMAD.IADD R111, R111, 0x1, R6 ;  /* 0x000000016f6f7824 */ /* 0x000fe200078e0206 */
[----:B------:R-:W-:Y:S01]  /*f3f0*/  IADD3 R64, -R188, R189, R109 ;  /* 0x000000bdbc407210 */ /* 0x000fe20007ffe16d */
[----:B------:R2:W-:Y:S01]  /*f400*/  @!P1 SYNCS.ARRIVE.TRANS64.RED.A1T0 RZ, [R89+URZ], RZ ;  /* 0x000000ff59ff99a7 */ /* 0x0005e2000810043f */
[----:B------:R-:W-:Y:S01]  /*f410*/  LEA R58, R88, 0xffffff80, 0x7 ;  /* 0xffffff80583a7811 */ /* 0x000fe200078e38ff */
[----:B-1----:R-:W-:Y:S01]  /*f420*/  IMAD.IADD R68, R62, 0x1, R70 ;  /* 0x000000013e447824 */ /* 0x002fe200078e0246 */
[----:B------:R-:W-:Y:S01]  /*f430*/  VIADDMNMX R66, R70, R111, R64, PT ;  /* 0x0000006f46427246 */ /* 0x000fe20003800140 */
[----:B------:R-:W1:Y:S08]  /*f440*/  MUFU.TANH R90, R90 ;  /* 0x0000005a005a7308 */ /* 0x000e700000002400 */
        /* <DEDUP_REMOVED lines=63> */
[----:B------:R-:W-:Y:S01]  /*f840*/  IADD3 R73, -R187, R189, R70 ;  /* 0x000000bdbb497210 */ /* 0x000fe20007ffe146 */
[----:B------:R-:W-:Y:S03]  /*f850*/  BSSY B0, `(.L_x_1661) ;  /* 0x000000e000007945 */ /* 0x000fe60003800000 */
        /* <DEDUP_REMOVED lines=9> */
.L_x_1662:
[----:B------:R-:W-:-:S13]  /*f8f0*/  ISETP.NE.AND P4, PT, R7, 0x1, PT ;  /* 0x000000010700780c */ /* 0x000fda0003f85270 */
[----:B------:R-:W1:Y:S02]  /*f900*/  @P4 LDC.64 R8, c[0x0][0x9e8] ;  /* 0x00027a00ff084b82 */ /* 0x000e640000000a00 */
[----:B-1----:R-:W-:-:S05]  /*f910*/  @P4 IMAD.HI.U32 R8, R73, R8, RZ ;  /* 0x0000000849084227 */ /* 0x002fca00078e00ff */
[----:B------:R-:W-:-:S07]  /*f920*/  @P4 SHF.R.U32.HI R73, RZ, R9, R8 ;  /* 0x00000009ff494219 */ /* 0x000fce0000011608 */
.L_x_1663:
[----:B------:R-:W-:Y:S05]  /*f930*/  BSYNC B0 ;  /* 0x0000000000007941 */ /* 0x000fea0003800000 */
.L_x_1661:
[----:B------:R-:W-:-:S04]  /*f940*/  IMAD R73, R73, R7, -R58 ;  /* 0x0000000749497224 */ /* 0x000fc800078e0a3a */
[----:B------:R-:W-:-:S05]  /*f950*/  IMAD.IADD R73, R73, 0x1, -R188 ;  /* 0x0000000149497824 */ /* 0x000fca00078e0abc */
[----:B------:R-:W-:Y:S02]  /*f960*/  VIMNMX R68, R68, R73, !PT ;  /* 0x0000004944447248 */ /* 0x000fe40007fe0100 */
[----:B------:R-:W-:-:S07]  /*f970*/  VIADDMNMX R66, R73, R7, R66, PT ;  /* 0x0000000749427246 */ /* 0x000fce0003800142 */
.L_x_1660:
[C---:B------:R-:W-:Y:S01]  /*f980*/  ISETP.GE.AND P4, PT, R109.reuse, 0x2, PT ;  /* 0x000000026d00780c */ /* 0x040fe20003f86270 */
[----:B------:R-:W1:Y:S01]  /*f990*/  SHFL.IDX PT, R56, R56, 0x1, 0x1c1f ;  /* 0x003c1f0038387f89 */ /* 0x000e6200000e0000 */
        /* <DEDUP_REMOVED lines=9> */
[----:B0-----:R-:W-:-:S02]  /*fa30*/  FSEL R91, R91, -INF , !P5 ;  /* 0xff8000005b5b7808 */ /* 0x001fc40006800000 */
        /* <DEDUP_REMOVED lines=12> */
[----:B------:R-:W-:Y:S02]  /*fb00*/  ISETP.LT.OR P5, PT, R66, 0x12, P5 ;  /* 0x000000124200780c */ /* 0x000fe40002fa1670 */
        /* <DEDUP_REMOVED lines=36> */
[----:B------:R-:W-:Y:S01]  /*fd50*/  FSEL R85, R46, -INF , !P5 ;  /* 0xff8000002e557808 */ /* 0x000fe20006800000 */
[----:B-1----:R-:W-:Y:S01]  /*fd60*/  IMAD.IADD R46, R62, 0x1, R56 ;  /* 0x000000013e2e7824 */ /* 0x002fe200078e0238 */
        /* <DEDUP_REMOVED lines=16> */
[C---:B------:R-:W-:Y:S02]  /*fe70*/  ISETP.GE.AND P6, PT, R109.reuse, 0x42, PT ;  /* 0x000000426d00780c */ /* 0x040fe40003fc6270 */
        /* <DEDUP_REMOVED lines=48> */
[----:B-----5:R-:W-:Y:S02]  /*10180*/  P2R R112, PR, RZ, 0x40 ;  /* 0x00000040ff707803 */ /* 0x020fe40000000000 */
        /* <DEDUP_REMOVED lines=26> */
[----:B------:R-:W-:Y:S02]  /*10330*/  ISETP.GE.AND P6, PT, R109, 0x7a, PT ;  /* 0x0000007a6d00780c */ /* 0x000fe40003fc6270 */
[----:B------:R-:W-:Y:S02]  /*10340*/  VIADDMNMX R4, R56, R111, R64, PT ;  /* 0x0000006f38047246 */ /* 0x000fe40003800140 */
[----:B------:R-:W-:Y:S02]  /*10350*/  P2R R50, PR, RZ, 0x40 ;  /* 0x00000040ff327803 */ /* 0x000fe40000000000 */
[----:B------:R-:W-:-:S04]  /*10360*/  ISETP.GT.AND P6, PT, R68, 0x79, !P6 ;  /* 0x000000794400780c */ /* 0x000fc800077c4270 */
[----:B------:R-:W-:-:S04]  /*10370*/  ISETP.LT.OR P6, PT, R66, 0x7a, P6 ;  /* 0x0000007a4200780c */ /* 0x000fc800037c1670 */
[----:B------:R-:W-:Y:S01]  /*10380*/  FSEL R107, R107, -INF , !P6 ;  /* 0xff8000006b6b7808 */ /* 0x000fe20007000000 */
[----:B------:R-:W-:Y:S08]  /*10390*/  @!P3 BRA `(.L_x_1664) ;  /* 0x000000000050b947 */ /* 0x000ff00003800000 */
[----:B------:R-:W-:Y:S01]  /*103a0*/  IADD3 R109, -R187, R189, R56 ;  /* 0x000000bdbb6d7210 */ /* 0x000fe20007ffe138 */
[----:B------:R-:W-:Y:S03]  /*103b0*/  BSSY B0, `(.L_x_1665) ;  /* 0x000000e000007945 */ /* 0x000fe60003800000 */
        /* <DEDUP_REMOVED lines=9> */
.L_x_1666:
[----:B------:R-:W-:-:S13]  /*10450*/  ISETP.NE.AND P6, PT, R7, 0x1, PT ;  /* 0x000000010700780c */ /* 0x000fda0003fc5270 */
[----:B------:R-:W0:Y:S02]  /*10460*/  @P6 LDC.64 R8, c[0x0][0x9e8] ;  /* 0x00027a00ff086b82 */ /* 0x000e240000000a00 */
[----:B0-----:R-:W-:-:S05]  /*10470*/  @P6 IMAD.HI.U32 R8, R109, R8, RZ ;  /* 0x000000086d086227 */ /* 0x001fca00078e00ff */
[----:B------:R-:W-:-:S07]  /*10480*/  @P6 SHF.R.U32.HI R109, RZ, R9, R8 ;  /* 0x00000009ff6d6219 */ /* 0x000fce0000011608 */
.L_x_1667:
[----:B------:R-:W-:Y:S05]  /*10490*/  BSYNC B0 ;  /* 0x0000000000007941 */ /* 0x000fea0003800000 */
.L_x_1665:
[----:B------:R-:W-:-:S04]  /*104a0*/  IMAD R109, R109, R7, -R58 ;  /* 0x000000076d6d7224 */ /* 0x000fc800078e0a3a */
[----:B------:R-:W-:-:S05]  /*104b0*/  IMAD.IADD R109, R109, 0x1, -R188 ;  /* 0x000000016d6d7824 */ /* 0x000fca00078e0abc */
[----:B------:R-:W-:Y:S02]  /*104c0*/  VIMNMX R46, R46, R109, !PT ;  /* 0x0000006d2e2e7248 */ /* 0x000fe40007fe0100 */
[----:B------:R-:W-:-:S07]  /*104d0*/  VIADDMNMX R4, R109, R7, R4, PT ;  /* 0x000000076d047246 */ /* 0x000fce0003800104 */
.L_x_1664:
[----:B------:R-:W-:Y:S01]  /*104e0*/  ISETP.GT.AND P4, PT, R46, 0x1, !P4 ;  /* 0x000000012e00780c */ /* 0x000fe20006784270 */
[----:B------:R-:W-:Y:S01]  /*104f0*/  ULDC UR6, c[0x0][0x988] ;  /* 0x0002620000067ab9 */ /* 0x000fe20000000800 */
[----:B------:R-:W-:Y:S02]  /*10500*/  ISETP.NE.AND P6, PT, R113, RZ, PT ;  /* 0x000000ff7100720c */ /* 0x000fe40003fc5270 */
        /* <DEDUP_REMOVED lines=38> */
[----:B------:R-:W-:Y:S02]  /*10770*/  ISETP.GT.AND P4, PT, R46, 0x19, !P6 ;  /* 0x000000192e00780c */ /* 0x000fe40007784270 */
[----:B------:R-:W-:-:S02]  /*10780*/  ISETP.NE.AND P6, PT, R115, RZ, PT ;  /* 0x000000ff7300720c */ /* 0x000fc40003fc5270 */
        /* <DEDUP_REMOVED lines=36> */
[----:B------:R-:W-:Y:S01]  /*109d0*/  ISETP.GT.AND P5, PT, R46, 0x78, !P5 ;  /* 0x000000782e00780c */ /* 0x000fe20006fa4270 */
[----:B------:R-:W0:Y:S01]  /*109e0*/  SHFL.BFLY PT, R8, R11, 0x2, 0x1f ;  /* 0x0c401f000b087f89 */ /* 0x000e2200000e0000 */
[----:B------:R-:W-:Y:S02]  /*109f0*/  FSEL R27, R27, -INF , !P4 ;  /* 0xff8000001b1b7808 */ /* 0x000fe40006000000 */
[----:B------:R-:W-:Y:S02]  /*10a00*/  ISETP.NE.AND P4, PT, R92, RZ, PT ;  /* 0x000000ff5c00720c */ /* 0x000fe40003f85270 */
[----:B------:R-:W-:Y:S02]  /*10a10*/  ISETP.LT.OR P5, PT, R4, 0x79, P5 ;  /* 0x000000790400780c */ /* 0x000fe40002fa1670 */
[----:B------:R-:W-:-:S04]  /*10a20*/  ISETP.GT.AND P4, PT, R46, 0x31, !P4 ;  /* 0x000000312e00780c */ /* 0x000fc80006784270 */
[----:B------:R-:W-:-:S04]  /*10a30*/  ISETP.LT.OR P4, PT, R4, 0x32, P4 ;  /* 0x000000320400780c */ /* 0x000fc80002781670 */
[----:B------:R-:W-:Y:S02]  /*10a40*/  FSEL R115, R26, -INF , !P4 ;  /* 0xff8000001a737808 */ /* 0x000fe40006000000 */
[----:B------:R-:W-:-:S04]  /*10a50*/  ISETP.NE.AND P4, PT, R94, RZ, PT ;  /* 0x000000ff5e00720c */ /* 0x000fc80003f85270 */
[----:B------:R-:W-:Y:S02]  /*10a60*/  ISETP.GT.AND P4, PT, R46, 0x38, !P4 ;  /* 0x000000382e00780c */ /* 0x000fe40006784270 */
[----:B0-----:R-:W-:Y:S02]  /*10a70*/  FMNMX.FTZ R12, R11, R8, !PT ;  /* 0x000000080b0c7209 */ /* 0x001fe40007810000 */
[----:B------:R-:W-:-:S03]  /*10a80*/  ISETP.LT.OR P4, PT, R4, 0x39, P4 ;  /* 0x000000390400780c */ /* 0x000fc60002781670 */
[----:B------:R-:W0:Y:S01]  /*10a90*/  SHFL.BFLY PT, R139, R12, 0x1, 0x1f ;  /* 0x0c201f000c8b7f89 */ /* 0x000e2200000e0000 */
[----:B------:R-:W-:Y:S02]  /*10aa0*/  FSEL R29, R29, -INF , !P4 ;  /* 0xff8000001d1d7808 */ /* 0x000fe40006000000 */
[----:B------:R-:W-:-:S04]  /*10ab0*/  ISETP.NE.AND P4, PT, R96, RZ, PT ;  /* 0x000000ff6000720c */ /* 0x000fc80003f85270 */
[----:B------:R-:W-:-:S04]  /*10ac0*/  ISETP.GT.AND P4, PT, R46, 0x39, !P4 ;  /* 0x000000392e00780c */ /* 0x000fc80006784270 */
[----:B------:R-:W-:-:S04]  /*10ad0*/  ISETP.LT.OR P4, PT, R4, 0x3a, P4 ;  /* 0x0000003a0400780c */ /* 0x000fc80002781670 */
[----:B------:R-:W-:Y:S02]  /*10ae0*/  FSEL R113, R28, -INF , !P4 ;  /* 0xff8000001c717808 */ /* 0x000fe40006000000 */
[----:B------:R-:W-:-:S04]  /*10af0*/  ISETP.NE.AND P4, PT, R98, RZ, PT ;  /* 0x000000ff6200720c */ /* 0x000fc80003f85270 */
[----:B------:R-:W-:Y:S02]  /*10b00*/  ISETP.GT.AND P4, PT, R46, 0x40, !P4 ;  /* 0x000000402e00780c */ /* 0x000fe40006784270 */
[----:B0-----:R-:W-:Y:S02]  /*10b10*/  FMNMX.FTZ R10, R12, R139, !PT ;  /* 0x0000008b0c0a7209 */ /* 0x001fe40007810000 */
        /* <DEDUP_REMOVED lines=10> */
[----:B------:R-:W-:Y:S01]  /*10bc0*/  ISETP.NE.AND P4, PT, R52, RZ, PT ;  /* 0x000000ff3400720c */ /* 0x000fe20003f85270 */
[----:B------:R-:W-:-:S03]  /*10bd0*/  IMAD.U32 R52, RZ, RZ, UR6 ;  /* 0x00000006ff347e24 */ /* 0x000fc6000f8e00ff */
[----:B------:R-:W-:Y:S01]  /*10be0*/  ISETP.GT.AND P4, PT, R46, 0x49, !P4 ;  /* 0x000000492e00780c */ /* 0x000fe20006784270 */
[----:B------:R-:W-:-:S03]  /*10bf0*/  FMUL.FTZ R8, R10, R52 ;  /* 0x000000340a087220 */ /* 0x000fc60000410000 */
        /* <DEDUP_REMOVED lines=18> */
[----:B------:R-:W-:Y:S01]  /*10d20*/  ISETP.NE.AND P4, PT, R108, RZ, PT ;  /* 0x000000ff6c00720c */ /* 0x000fe20003f85270 */
[----:B------:R-:W0:Y:S03]  /*10d30*/  @P2 LDC R38, c[0x0][0x44c] ;  /* 0x00011300ff262b82 */ /* 0x000e260000000800 */
        /* <DEDUP_REMOVED lines=15> */
[----:B------:R-:W-:Y:S01]  /*10e30*/  FSEL R135, R42, -INF , !P4 ;  /* 0xff8000002a877808 */ /* 0x000fe20006000000 */
[----:B------:R-:W-:Y:S01]  /*10e40*/  IMAD.MOV.U32 R42, RZ, RZ, R193 ;  /* 0x000000ffff2a7224 */ /* 0x000fe200078e00c1 */
        /* <DEDUP_REMOVED lines=15> */
[----:B------:R-:W-:Y:S01]  /*10f40*/  FSEL R91, R30, -INF , !P5 ;  /* 0xff8000001e5b7808 */ /* 0x000fe20006800000 */
[-CC-:B------:R-:W-:Y:S01]  /*10f50*/  FFMA.FTZ R180, R48, R52.reuse, -R8.reuse ;  /* 0x0000003430b47223 */ /* 0x180fe20000010808 */
[----:B------:R-:W-:Y:S01]  /*10f60*/  FSEL R0, R0, -INF , !P4 ;  /* 0xff80000000007808 */ /* 0x000fe20006000000 */
[-CC-:B------:R-:W-:Y:S01]  /*10f70*/  FFMA.FTZ R73, R73, R52.reuse, -R8.reuse ;  /* 0x0000003449497223 */ /* 0x180fe20000010808 */
[----:B------:R-:W-:Y:S01]  /*10f80*/  ISETP.GT.AND P4, PT, R46, 0x79, !P6 ;  /* 0x000000792e00780c */ /* 0x000fe20007784270 */
[-CC-:B------:R-:W-:Y:S01]  /*10f90*/  FFMA.FTZ R75, R75, R52.reuse, -R8.reuse ;  /* 0x000000344b4b7223 */ /* 0x180fe20000010808 */
[----:B------:R-:W-:Y:S01]  /*10fa0*/  FMNMX.FTZ R12, R0, R129, !PT ;  /* 0x00000081000c7209 */ /* 0x000fe20007810000 */
[----:B------:R-:W-:Y:S01]  /*10fb0*/  MUFU.EX2 R180, R180 ;  /* 0x000000b400b47308 */ /* 0x000fe20000000800 */
[----:B------:R-:W-:Y:S01]  /*10fc0*/  ISETP.LT.OR P4, PT, R4, 0x7a, P4 ;  /* 0x0000007a0400780c */ /* 0x000fe20002781670 */
[--C-:B------:R-:W-:Y:S01]  /*10fd0*/  FFMA.FTZ R77, R77, R52, -R8.reuse ;  /* 0x000000344d4d7223 */ /* 0x100fe20000010808 */
[----:B------:R-:W-:Y:S01]  /*10fe0*/  FMNMX.FTZ R12, R9, R12, !PT ;  /* 0x0000000c090c7209 */ /* 0x000fe20007810000 */
[-CC-:B------:R-:W-:Y:S01]  /*10ff0*/  FFMA.FTZ R178, R95, R52.reuse, -R8.reuse ;  /* 0x000000345fb27223 */ /* 0x180fe20000010808 */
[----:B------:R-:W-:Y:S01]  /*11000*/  FSEL R93, R31, -INF , !P4 ;  /* 0xff8000001f5d7808 */ /* 0x000fe20006000000 */
[--C-:B------:R-:W-:Y:S01]  /*11010*/  FFMA.FTZ R79, R79, R52, -R8.reuse ;  /* 0x000000344f4f7223 */ /* 0x100fe20000010808 */
[----:B------:R-:W-:Y:S01]  /*11020*/  FMNMX.FTZ R12, R127, R12, !PT ;  /* 0x0000000c7f0c7209 */ /* 0x000fe20007810000 */
[----:B------:R-:W2:Y:S01]  /*11030*/  MUFU.EX2 R73, R73 ;  /* 0x0000004900497308 */ /* 0x000ea20000000800 */
[-CC-:B------:R-:W-:Y:S01]  /*11040*/  FFMA.FTZ R172, R97, R52.reuse, -R8.reuse ;  /* 0x0000003461ac7223 */ /* 0x180fe20000010808 */
[--C-:B------:R-:W-:Y:S01]  /*11050*/  FFMA.FTZ R81, R81, R52, -R8.reuse ;  /* 0x0000003451517223 */ /* 0x100fe20000010808 */
[----:B------:R-:W-:Y:S01]  /*11060*/  FMNMX.FTZ R12, R109, R12, !PT ;  /* 0x0000000c6d0c7209 */ /* 0x000fe20007810000 */
[-CC-:B------:R-:W-:Y:S01]  /*11070*/  FFMA.FTZ R168, R85, R52.reuse, -R8.reuse ;  /* 0x0000003455a87223 */ /* 0x180fe20000010808 */
[-CC-:B------:R-:W-:Y:S01]  /*11080*/  FFMA.FTZ R166, R49, R52.reuse, -R8.reuse ;  /* 0x0000003431a67223 */ /* 0x180fe20000010808 */
[--C-:B------:R-:W-:Y:S01]  /*11090*/  FFMA.FTZ R174, R99, R52, -R8.reuse ;  /* 0x0000003463ae7223 */ /* 0x100fe20000010808 */
[----:B------:R-:W-:Y:S01]  /*110a0*/  FMNMX.FTZ R12, R123, R12, !PT ;  /* 0x0000000c7b0c7209 */ /* 0x000fe20007810000 */
[----:B------:R-:W3:Y:S01]  /*110b0*/  MUFU.EX2 R182, R182 ;  /* 0x000000b600b67308 */ /* 0x000ee20000000800 */
[-CC-:B------:R-:W-:Y:S01]  /*110c0*/  FFMA.FTZ R85, R87, R52.reuse, -R8.reuse ;  /* 0x0000003457557223 */ /* 0x180fe20000010808 */
        /* <DEDUP_REMOVED lines=27> */
[----:B------:R-:W-:-:S02]  /*11280*/  FFMA.FTZ R47, R107, R52, -R8 ;  /* 0x000000346b2f7223 */ /* 0x000fc40000010808 */
[----:B------:R-:W-:Y:S01]  /*11290*/  FMNMX.FTZ R12, R115, R12, !PT ;  /* 0x0000000c730c7209 */ /* 0x000fe20007810000 */
[----:B------:R-:W1:Y:S03]  /*112a0*/  MUFU.EX2 R178, R178 ;  /* 0x000000b200b27308 */ /* 0x000e660000000800 */
        /* <DEDUP_REMOVED lines=27> */
[----:B------:R-:W2:Y:S04]  /*11460*/  SHFL.BFLY PT, R11, R12, 0x2, 0x1f ;  /* 0x0c401f000c0b7f89 */ /* 0x000ea800000e0000 */
[----:B------:R-:W-:Y:S08]  /*11470*/  MUFU.EX2 R164, R164 ;  /* 0x000000a400a47308 */ /* 0x000ff00000000800 */
[----:B------:R-:W-:Y:S08]  /*11480*/  MUFU.EX2 R89, R89 ;  /* 0x0000005900597308 */ /* 0x000ff00000000800 */
[----:B------:R-:W-:Y:S01]  /*11490*/  MUFU.EX2 R166, R166 ;  /* 0x000000a600a67308 */ /* 0x000fe20000000800 */
[----:B--2---:R-:W-:-:S07]  /*114a0*/  FMNMX.FTZ R4, R12, R11, !PT ;  /* 0x0000000b0c047209 */ /* 0x004fce0007810000 */
[----:B------:R-:W-:Y:S01]  /*114b0*/  MUFU.EX2 R31, R31 ;  /* 0x0000001f001f7308 */ /* 0x000fe20000000800 */
[----:B------:R-:W2:Y:S07]  /*114c0*/  SHFL.BFLY PT, R11, R4, 0x1, 0x1f ;  /* 0x0c201f00040b7f89 */ /* 0x000eae00000e0000 */
[----:B------:R-:W-:Y:S08]  /*114d0*/  MUFU.EX2 R160, R160 ;  /* 0x000000a000a07308 */ /* 0x000ff00000000800 */
[----:B------:R-:W-:Y:S08]  /*114e0*/  MUFU.EX2 R49, R49 ;  /* 0x0000003100317308 */ /* 0x000ff00000000800 */
[----:B------:R-:W-:Y:S01]  /*114f0*/  MUFU.EX2 R162, R162 ;  /* 0x000000a200a27308 */ /* 0x000fe20000000800 */
[----:B--2---:R-:W-:-:S04]  /*11500*/  FMNMX.FTZ R11, R4, R11, !PT ;  /* 0x0000000b040b7209 */ /* 0x004fc80007810000 */
[C---:B------:R-:W-:Y:S01]  /*11510*/  FSETP.NEU.FTZ.AND P4, PT, R11.reuse, -INF , PT ;  /* 0xff8000000b00780b */ /* 0x040fe20003f9d000 */
[----:B------:R-:W-:Y:S02]  /*11520*/  FMUL.FTZ R26, R11, R52 ;  /* 0x000000340b1a7220 */ /* 0x000fe40000410000 */
[----:B------:R-:W-:Y:S03]  /*11530*/  MUFU.EX2 R51, R51 ;  /* 0x0000003300337308 */ /* 0x000fe60000000800 */
[----:B------:R-:W-:-:S05]  /*11540*/  FSEL R26, R26, RZ, P4 ;  /* 0x000000ff1a1a7208 */ /* 0x000fca0002000000 */
[-CC-:B------:R-:W-:Y:S01]  /*11550*/  FFMA.FTZ R181, R0, R52.reuse, -R26.reuse ;  /* 0x0000003400b57223 */ /* 0x180fe2000001081a */
[-CC-:B------:R-:W-:Y:S01]  /*11560*/  FFMA.FTZ R0, R129, R52.reuse, -R26.reuse ;  /* 0x0000003481007223 */ /* 0x180fe2000001081a */
[-CC-:B------:R-:W-:Y:S01]  /*11570*/  FFMA.FTZ R183, R9, R52.reuse, -R26.reuse ;  /* 0x0000003409b77223 */ /* 0x180fe2000001081a */
[----:B------:R-:W-:Y:S01]  /*11580*/  FADD.FTZ R9, R180, R73 ;  /* 0x00000049b4097221 */ /* 0x000fe20000010000 */
[-CC-:B------:R-:W-:Y:S01]  /*11590*/  FFMA.FTZ R4, R127, R52.reuse, -R26.reuse ;  /* 0x000000347f047223 */ /* 0x180fe2000001081a */
[-CC-:B------:R-:W-:Y:S01]  /*115a0*/  FFMA.FTZ R177, R109, R52.reuse, -R26.reuse ;  /* 0x000000346db17223 */ /* 0x180fe2000001081a */
[----:B------:R-:W-:Y:S01]  /*115b0*/  MUFU.EX2 R181, R181 ;  /* 0x000000b500b57308 */ /* 0x000fe20000000800 */
[----:B---3--:R-:W-:Y:S01]  /*115c0*/  FADD.FTZ R30, R182, R9 ;  /* 0x00000009b61e7221 */ /* 0x008fe20000010000 */
[-CC-:B------:R-:W-:Y:S01]  /*115d0*/  FFMA.FTZ R8, R123, R52.reuse, -R26.reuse ;  /* 0x000000347b087223 */ /* 0x180fe2000001081a */
[-CC-:B------:R-:W-:Y:S01]  /*115e0*/  FFMA.FTZ R179, R13, R52.reuse, -R26.reuse ;  /* 0x000000340db37223 */ /* 0x180fe2000001081a */
[-C--:B------:R-:W-:Y:S01]  /*115f0*/  FFMA.FTZ R12, R121, R52.reuse, -R26 ;  /* 0x00000034790c7223 */ /* 0x080fe2000001081a */
[----:B----4-:R-:W-:Y:S01]  /*11600*/  FADD.FTZ R9, R75, R30 ;  /* 0x0000001e4b097221 */ /* 0x010fe20000010000 */
[-CC-:B------:R-:W-:Y:S01]  /*11610*/  FFMA.FTZ R173, R21, R52.reuse, -R26.reuse ;  /* 0x0000003415ad7223 */ /* 0x180fe2000001081a */
[-CC-:B------:R-:W-:Y:S01]  /*11620*/  FFMA.FTZ R14, R119, R52.reuse, -R26.reuse ;  /* 0x00000034770e7223 */ /* 0x180fe2000001081a */
[----:B------:R-:W2:Y:S01]  /*11630*/  MUFU.EX2 R0, R0 ;  /* 0x0000000000007308 */ /* 0x000ea20000000800 */
[----:B-----5:R-:W-:Y:S01]  /*11640*/  FADD.FTZ R32, R176, R9 ;  /* 0x00000009b0207221 */ /* 0x020fe20000010000 */
[-CC-:B------:R-:W-:Y:S01]  /*11650*/  FFMA.FTZ R175, R25, R52.reuse, -R26.reuse ;  /* 0x0000003419af7223 */ /* 0x180fe2000001081a */
[-CC-:B------:R-:W-:Y:S01]  /*11660*/  FFMA.FTZ R20, R117, R52.reuse, -R26.reuse ;  /* 0x0000003475147223 */ /* 0x180fe2000001081a */
[-C--:B------:R-:W-:Y:S01]  /*11670*/  FFMA.FTZ R169, R27, R52.reuse, -R26 ;  /* 0x000000341ba97223 */ /* 0x080fe2000001081a */
[----:B0-----:R-:W-:Y:S01]  /*11680*/  FADD.FTZ R9, R77, R32 ;  /* 0x000000204d097221 */ /* 0x001fe20000010000 */
[-CC-:B------:R-:W-:Y:S01]  /*11690*/  FFMA.FTZ R24, R115, R52.reuse, -R26.reuse ;  /* 0x0000003473187223 */ /* 0x180fe2000001081a */
[-CC-:B------:R-:W-:Y:S01]  /*116a0*/  FFMA.FTZ R171, R29, R52.reuse, -R26.reuse ;  /* 0x000000341dab7223 */ /* 0x180fe2000001081a */
[----:B------:R-:W0:Y:S01]  /*116b0*/  MUFU.EX2 R183, R183 ;  /* 0x000000b700b77308 */ /* 0x000e220000000800 */
[----:B-1----:R-:W-:Y:S01]  /*116c0*/  FADD.FTZ R32, R178, R9 ;  /* 0x00000009b2207221 */ /* 0x002fe20000010000 */
[-CC-:B------:R-:W-:Y:S01]  /*116d0*/  FFMA.FTZ R28, R113, R52.reuse, -R26.reuse ;  /* 0x00000034711c7223 */ /* 0x180fe2000001081a */
[-CC-:B------:R-:W-:Y:S01]  /*116e0*/  FFMA.FTZ R165, R111, R52.reuse, -R26.reuse ;  /* 0x000000346fa57223 */ /* 0x180fe2000001081a */
[-C--:B------:R-:W-:Y:S01]  /*116f0*/  FFMA.FTZ R30, R15, R52.reuse, -R26 ;  /* 0x000000340f1e7223 */ /* 0x080fe2000001081a */
[----:B------:R-:W-:Y:S01]  /*11700*/  FADD.FTZ R13, R79, R32 ;  /* 0x000000204f0d7221 */ /* 0x000fe20000010000 */
[-CC-:B------:R-:W-:Y:S01]  /*11710*/  FFMA.FTZ R167, R35, R52.reuse, -R26.reuse ;  /* 0x0000003423a77223 */ /* 0x180fe2000001081a */
[-C--:B------:R-:W-:Y:S01]  /*11720*/  FFMA.FTZ R32, R33, R52.reuse, -R26 ;  /* 0x0000003421207223 */ /* 0x080fe2000001081a */
[----:B------:R-:W1:Y:S01]  /*11730*/  MUFU.EX2 R4, R4 ;  /* 0x0000000400047308 */ /* 0x000e620000000800 */
[----:B--2---:R-:W-:Y:S01]  /*11740*/  FADD.FTZ R34, R181, R0 ;  /* 0x00000000b5227221 */ /* 0x004fe20000010000 */
[----:B------:R-:W-:Y:S01]  /*11750*/  FADD.FTZ R36, R172, R13 ;  /* 0x0000000dac247221 */ /* 0x000fe20000010000 */
[-CC-:B------:R-:W-:Y:S01]  /*11760*/  FFMA.FTZ R161, R37, R52.reuse, -R26.reuse ;  /* 0x0000003425a17223 */ /* 0x180fe2000001081a */
[-CC-:B------:R-:W-:Y:S01]  /*11770*/  FFMA.FTZ R163, R39, R52.reuse, -R26.reuse ;  /* 0x0000003427a37223 */ /* 0x180fe2000001081a */
[-C--:B------:R-:W-:Y:S01]  /*11780*/  FFMA.FTZ R41, R41, R52.reuse, -R26 ;  /* 0x0000003429297223 */ /* 0x080fe2000001081a */
[----:B------:R-:W-:Y:S01]  /*11790*/  FADD.FTZ R13, R81, R36 ;  /* 0x00000024510d7221 */ /* 0x000fe20000010000 */
[-C--:B------:R-:W-:Y:S01]  /*117a0*/  FFMA.FTZ R133, R133, R52.reuse, -R26 ;  /* 0x0000003485857223 */ /* 0x080fe2000001081a */
[----:B------:R-:W2:Y:S01]  /*117b0*/  MUFU.EX2 R177, R177 ;  /* 0x000000b100b17308 */ /* 0x000ea20000000800 */
        /* <DEDUP_REMOVED lines=8> */
[C---:B-1----:R-:W-:Y:S01]  /*11840*/  FADD.FTZ R34, R4.reuse, R9 ;  /* 0x0000000904227221 */ /* 0x042fe20000010000 */
[----:B------:R-:W-:-:S02]  /*11850*/  F2FP.F16.F32.PACK_AB R183, R4, R183 ;  /* 0x000000b704b7723e */ /* 0x000fc400000000ff */
[----:B------:R-:W-:Y:S02]  /*11860*/  F2FP.F16.F32.PACK_AB R181, R0, R181 ;  /* 0x000000b500b5723e */ /* 0x000fe400000000ff */
[----:B------:R-:W-:Y:S02]  /*11870*/  F2FP.F16.F32.PACK_AB R180, R73, R180 ;  /* 0x000000b449b4723e */ /* 0x000fe400000000ff */
[----:B------:R-:W1:Y:S01]  /*11880*/  MUFU.EX2 R179, R179 ;  /* 0x000000b300b37308 */ /* 0x000e620000000800 */
[----:B--2---:R-:W-:Y:S01]  /*11890*/  FADD.FTZ R9, R177, R34 ;  /* 0x00000022b1097221 */ /* 0x004fe20000010000 */
[----:B------:R-:W-:Y:S01]  /*118a0*/  FADD.FTZ R34, R174, R13 ;  /* 0x0000000dae227221 */ /* 0x000fe20000010000 */
[----:B------:R-:W-:Y:S01]  /*118b0*/  @P2 IMAD.HI.U32 R13, R193, R38, RZ ;  /* 0x00000026c10d2227 */ /* 0x000fe200078e00ff */
[----:B------:R-:W-:Y:S02]  /*118c0*/  F2FP.F16.F32.PACK_AB R182, R75, R182 ;  /* 0x000000b64bb6723e */ /* 0x000fe400000000ff */
[----:B------:R-:W-:-:S02]  /*118d0*/  F2FP.F16.F32.PACK_AB R176, R77, R176 ;  /* 0x000000b04db0723e */ /* 0x000fc400000000ff */
[----:B------:R-:W2:Y:S01]  /*118e0*/  MUFU.EX2 R12, R12 ;  /* 0x0000000c000c7308 */ /* 0x000ea20000000800 */
[----:B0-----:R-:W-:Y:S01]  /*118f0*/  FADD.FTZ R36, R8, R9 ;  /* 0x0000000908247221 */ /* 0x001fe20000010000 */
[----:B------:R-:W-:Y:S01]  /*11900*/  FADD.FTZ R9, R83, R34 ;  /* 0x0000002253097221 */ /* 0x000fe20000010000 */
[----:B------:R-:W-:Y:S01]  /*11910*/  FFMA.FTZ R34, R3, R52, -R26 ;  /* 0x0000003403227223 */ /* 0x000fe2000001081a */
[----:B------:R-:W-:Y:S02]  /*11920*/  @P2 SHF.R.U32.HI R42, RZ, R40, R13 ;  /* 0x00000028ff2a2219 */ /* 0x000fe4000001160d */
[----:B------:R-:W-:Y:S01]  /*11930*/  FADD.FTZ R38, R168, R9 ;  /* 0x00000009a8267221 */ /* 0x000fe20000010000 */
[----:B------:R-:W-:Y:S01]  /*11940*/  F2FP.F16.F32.PACK_AB R178, R79, R178 ;  /* 0x000000b24fb2723e */ /* 0x000fe200000000ff */
[----:B------:R-:W0:Y:S01]  /*11950*/  MUFU.EX2 R173, R173 ;  /* 0x000000ad00ad7308 */ /* 0x000e220000000800 */
[----:B-1----:R-:W-:Y:S01]  /*11960*/  FADD.FTZ R3, R179, R36 ;  /* 0x00000024b3037221 */ /* 0x002fe20000010000 */
[----:B------:R-:W-:Y:S01]  /*11970*/  FADD.FTZ R9, R85, R38 ;  /* 0x0000002655097221 */ /* 0x000fe20000010000 */
[----:B------:R-:W-:Y:S01]  /*11980*/  IMAD.IADD R125, R125, 0x1, R42 ;  /* 0x000000017d7d7824 */ /* 0x000fe200078e022a */
[----:B------:R-:W-:-:S02]  /*11990*/  F2FP.F16.F32.PACK_AB R172, R81, R172 ;  /* 0x000000ac51ac723e */ /* 0x000fc400000000ff */
[----:B------:R-:W-:Y:S01]  /*119a0*/  FADD.FTZ R40, R170, R9 ;  /* 0x00000009aa287221 */ /* 0x000fe20000010000 */
[----:B------:R-:W-:Y:S01]  /*119b0*/  F2FP.F16.F32.PACK_AB R174, R83, R174 ;  /* 0x000000ae53ae723e */ /* 0x000fe200000000ff */
[----:B------:R-:W1:Y:S01]  /*119c0*/  MUFU.EX2 R14, R14 ;  /* 0x0000000e000e7308 */ /* 0x000e620000000800 */
[----:B--2---:R-:W-:Y:S01]  /*119d0*/  FADD.FTZ R36, R12, R3 ;  /* 0x000000030c247221 */ /* 0x004fe20000010000 */
[----:B------:R-:W-:Y:S01]  /*119e0*/  FADD.FTZ R9, R87, R40 ;  /* 0x0000002857097221 */ /* 0x000fe20000010000 */
[----:B------:R-:W-:Y:S02]  /*119f0*/  F2FP.F16.F32.PACK_AB R168, R85, R168 ;  /* 0x000000a855a8723e */ /* 0x000fe400000000ff */
[----:B------:R-:W-:Y:S01]  /*11a00*/  F2FP.F16.F32.PACK_AB R170, R87, R170 ;  /* 0x000000aa57aa723e */ /* 0x000fe200000000ff */
[----:B------:R-:W-:Y:S01]  /*11a10*/  FADD.FTZ R40, R164, R9 ;  /* 0x00000009a4287221 */ /* 0x000fe20000010000 */
[----:B------:R-:W-:Y:S01]  /*11a20*/  F2FP.F16.F32.PACK_AB R164, R89, R164 ;  /* 0x000000a459a4723e */ /* 0x000fe200000000ff */
[----:B------:R-:W2:Y:S01]  /*11a30*/  MUFU.EX2 R175, R175 ;  /* 0x000000af00af7308 */ /* 0x000ea20000000800 */
[----:B0-----:R-:W-:Y:S01]  /*11a40*/  FADD.FTZ R3, R173, R36 ;  /* 0x00000024ad037221 */ /* 0x001fe20000010000 */
[----:B------:R-:W-:Y:S01]  /*11a50*/  FADD.FTZ R9, R89, R40 ;  /* 0x0000002859097221 */ /* 0x000fe20000010000 */
[----:B------:R-:W-:Y:S01]  /*11a60*/  FFMA.FTZ R36, R131, R52, -R26 ;  /* 0x0000003483247223 */ /* 0x000fe2000001081a */
[----:B------:R-:W-:-:S02]  /*11a70*/  F2FP.F16.F32.PACK_AB R177, R8, R177 ;  /* 0x000000b108b1723e */ /* 0x000fc400000000ff */
[----:B------:R-:W-:Y:S01]  /*11a80*/  FADD.FTZ R40, R166, R9 ;  /* 0x00000009a6287221 */ /* 0x000fe20000010000 */
[C---:B------:R-:W-:Y:S01]  /*11a90*/  F2FP.F16.F32.PACK_AB R166, R31.reuse, R166 ;  /* 0x000000a61fa6723e */ /* 0x040fe200000000ff */
[----:B------:R-:W0:Y:S01]  /*11aa0*/  MUFU.EX2 R20, R20 ;  /* 0x0000001400147308 */ /* 0x000e220000000800 */
[----:B-1----:R-:W-:Y:S01]  /*11ab0*/  FADD.FTZ R38, R14, R3 ;  /* 0x000000030e267221 */ /* 0x002fe20000010000 */
[----:B------:R-:W-:Y:S01]  /*11ac0*/  FADD.FTZ R9, R31, R40 ;  /* 0x000000281f097221 */ /* 0x000fe20000010000 */
[----:B------:R-:W-:Y:S02]  /*11ad0*/  F2FP.F16.F32.PACK_AB R179, R12, R179 ;  /* 0x000000b30cb3723e */ /* 0x000fe400000000ff */
[----:B------:R-:W-:Y:S01]  /*11ae0*/  F2FP.F16.F32.PACK_AB R173, R14, R173 ;  /* 0x000000ad0ead723e */ /* 0x000fe200000000ff */
[----:B------:R-:W-:Y:S01]  /*11af0*/  FADD.FTZ R40, R160, R9 ;  /* 0x00000009a0287221 */ /* 0x000fe20000010000 */
[----:B------:R-:W-:Y:S01]  /*11b00*/  F2FP.F16.F32.PACK_AB R160, R49, R160 ;  /* 0x000000a031a0723e */ /* 0x000fe200000000ff */
[----:B------:R-:W1:Y:S01]  /*11b10*/  MUFU.EX2 R169, R169 ;  /* 0x000000a900a97308 */ /* 0x000e620000000800 */
[----:B--2---:R-:W-:Y:S01]  /*11b20*/  FADD.FTZ R3, R175, R38 ;  /* 0x00000026af037221 */ /* 0x004fe20000010000 */
[----:B------:R-:W-:Y:S01]  /*11b30*/  FADD.FTZ R9, R49, R40 ;  /* 0x0000002831097221 */ /* 0x000fe20000010000 */
[----:B------:R-:W-:-:S03]  /*11b40*/  IADD3 R6, R125, R6, RZ ;  /* 0x000000067d067210 */ /* 0x000fc60007ffe0ff */
[----:B------:R-:W-:Y:S01]  /*11b50*/  FADD.FTZ R40, R162, R9 ;  /* 0x00000009a2287221 */ /* 0x000fe20000010000 */
[C---:B------:R-:W-:Y:S01]  /*11b60*/  F2FP.F16.F32.PACK_AB R162, R51.reuse, R162 ;  /* 0x000000a233a2723e */ /* 0x040fe200000000ff */
[----:B------:R-:W2:Y:S01]  /*11b70*/  MUFU.EX2 R24, R24 ;  /* 0x0000001800187308 */ /* 0x000ea20000000800 */
[C---:B0-----:R-:W-:Y:S01]  /*11b80*/  FADD.FTZ R38, R20.reuse, R3 ;  /* 0x0000000314267221 */ /* 0x041fe20000010000 */
[----:B------:R-:W-:Y:S01]  /*11b90*/  FADD.FTZ R9, R51, R40 ;  /* 0x0000002833097221 */ /* 0x000fe20000010000 */
[----:B------:R-:W-:-:S05]  /*11ba0*/  F2FP.F16.F32.PACK_AB R175, R20, R175 ;  /* 0x000000af14af723e */ /* 0x000fca00000000ff */
        /* <DEDUP_REMOVED lines=43> */
[----:B0-----:R-:W-:-:S07]  /*11e60*/  FADD.FTZ R3, R41, R42 ;  /* 0x0000002a29037221 */ /* 0x001fce0000010000 */
[----:B------:R-:W0:Y:S01]  /*11e70*/  MUFU.EX2 R154, R154 ;  /* 0x0000009a009a7308 */ /* 0x000e220000000800 */
[C---:B-1----:R-:W-:Y:S01]  /*11e80*/  FADD.FTZ R9, R57.reuse, R44 ;  /* 0x0000002c39097221 */ /* 0x042fe20000010000 */
[----:B------:R-:W-:-:S06]  /*11e90*/  F2FP.F16.F32.PACK_AB R152, R57, R152 ;  /* 0x000000983998723e */ /* 0x000fcc00000000ff */
        /* <DEDUP_REMOVED lines=16> */
[----:B--2---:R-:W-:-:S04]  /*11fa0*/  FADD.FTZ R9, R91, R0 ;  /* 0x000000005b097221 */ /* 0x004fc80000010000 */
[C---:B0-----:R-:W-:Y:S01]  /*11fb0*/  FADD.FTZ R0, R4.reuse, R9 ;  /* 0x0000000904007221 */ /* 0x041fe20000010000 */
[----:B------:R-:W-:Y:S01]  /*11fc0*/  F2FP.F16.F32.PACK_AB R155, R4, R91 ;  /* 0x0000005b049b723e */ /* 0x000fe200000000ff */
[----:B------:R-:W-:Y:S02]  /*11fd0*/  VIADD R4, R88, 0xfffffffe ;  /* 0xfffffffe58047836 */ /* 0x000fe40000000000 */
[C---:B-1----:R-:W-:Y:S01]  /*11fe0*/  FADD.FTZ R3, R47.reuse, R44 ;  /* 0x0000002c2f037221 */ /* 0x042fe20000010000 */
[----:B------:R-:W-:Y:S01]  /*11ff0*/  F2FP.F16.F32.PACK_AB R154, R47, R154 ;  /* 0x0000009a2f9a723e */ /* 0x000fe200000000ff */
        /* <DEDUP_REMOVED lines=12> */
.L_x_1670:
[----:B------:R-:W-:-:S13]  /*120c0*/  ISETP.NE.AND P4, PT, R7, 0x1, PT ;  /* 0x000000010700780c */ /* 0x000fda0003f85270 */
[----:B------:R-:W0:Y:S02]  /*120d0*/  @P4 LDC.64 R12, c[0x0][0x9e8] ;  /* 0x00027a00ff0c4b82 */ /* 0x000e240000000a00 */
[----:B0-----:R-:W-:-:S05]  /*120e0*/  @P4 IMAD.HI.U32 R12, R8, R12, RZ ;  /* 0x0000000c080c4227 */ /* 0x001fca00078e00ff */
[----:B------:R-:W-:-:S07]  /*120f0*/  @P4 SHF.R.U32.HI R8, RZ, R13, R12 ;  /* 0x0000000dff084219 */ /* 0x000fce000001160c */
.L_x_1671:
[----:B------:R-:W-:Y:S05]  /*12100*/  BSYNC B0 ;  /* 0x0000000000007941 */ /* 0x000fea0003800000 */
.L_x_1669:
[----:B------:R-:W-:-:S05]  /*12110*/  IMAD R7, R8, R7, R7 ;  /* 0x0000000708077224 */ /* 0x000fca00078e0207 */
[----:B------:R-:W-:-:S07]  /*12120*/  VIMNMX R6, R6, R7, PT ;  /* 0x0000000706067248 */ /* 0x000fce0003fe0100 */
.L_x_1668:
[----:B------:R-:W-:Y:S01]  /*12130*/  SHF.R.S32.HI R7, RZ, 0x1f, R6 ;  /* 0x0000001fff077819 */ /* 0x000fe20000011406 */
[----:B------:R-:W-:Y:S01]  /*12140*/  ULDC UR44, c[0x0][0x9e4] ;  /* 0x00027900002c7ab9 */ /* 0x000fe20000000800 */
[----:B------:R-:W-:Y:S01]  /*12150*/  ULDC UR43, c[0x0][0x9e4] ;  /* 0x00027900002b7ab9 */ /* 0x000fe20000000800 */
[----:B------:R-:W-:Y:S01]  /*12160*/  ULDC UR46, c[0x0][0x9d8] ;  /* 0x00027600002e7ab9 */ /* 0x000fe20000000800 */
[----:B------:R-:W-:Y:S01]  /*12170*/  LEA.HI R7, R7, R6, RZ, 0x7 ;  /* 0x0000000607077211 */ /* 0x000fe200078f38ff */
[----:B------:R-:W-:Y:S01]  /*12180*/  ULDC UR49, c[0x0][0x9d8] ;  /* 0x0002760000317ab9 */ /* 0x000fe20000000800 */
[----:B------:R-:W-:Y:S01]  /*12190*/  ULDC UR47, c[0x0][0x9d8] ;  /* 0x00027600002f7ab9 */ /* 0x000fe20000000800 */
[----:B------:R-:W-:Y:S01]  /*121a0*/  ULDC UR48, c[0x0][0x9e0] ;  /* 0x0002780000307ab9 */ /* 0x000fe20000000800 */
[----:B------:R-:W-:Y:S01]  /*121b0*/  SHF.R.S32.HI R12, RZ, 0x7, R7 ;  /* 0x00000007ff0c7819 */ /* 0x000fe20000011407 */
[----:B------:R-:W-:Y:S01]  /*121c0*/  ULDC UR45, c[0x0][0x9e0] ;  /* 0x00027800002d7ab9 */ /* 0x000fe20000000800 */
[----:B------:R-:W-:-:S02]  /*121d0*/  CS2R R150, SRZ ;  /* 0x0000000000967805 */ /* 0x000fc4000001ff00 */
[----:B------:R-:W-:Y:S02]  /*121e0*/  CS2R R148, SRZ ;  /* 0x0000000000947805 */ /* 0x000fe4000001ff00 */
[----:B------:R-:W-:Y:S02]  /*121f0*/  VIMNMX R12, R195, R12, !PT ;  /* 0x0000000cc30c7248 */ /* 0x000fe40007fe0100 */
[----:B------:R-:W-:Y:S02]  /*12200*/  CS2R R146, SRZ ;  /* 0x0000000000927805 */ /* 0x000fe4000001ff00 */
[----:B------:R-:W-:Y:S02]  /*12210*/  CS2R R144, SRZ ;  /* 0x0000000000907805 */ /* 0x000fe4000001ff00 */
[----:B------:R-:W-:Y:S02]  /*12220*/  CS2R R142, SRZ ;  /* 0x00000000008e7805 */ /* 0x000fe4000001ff00 */
[----:B------:R-:W-:-:S02]  /*12230*/  ISETP.GE.AND P4, PT, R4, R12, PT ;  /* 0x0000000c0400720c */ /* 0x000fc40003f86270 */
        /* <DEDUP_REMOVED lines=27> */
[----:B------:R-:W-:Y:S06]  /*123f0*/  @!P4 BRA `(.L_x_1672) ;  /* 0x00000038008cc947 */ /* 0x000fec0003800000 */
[----:B------:R-:W-:-:S07]  /*12400*/  IMAD.MOV.U32 R151, RZ, RZ, RZ ;  /* 0x000000ffff977224 */ /* 0x000fce00078e00ff */
.L_x_1690:
[----:B------:R-:W-:Y:S01]  /*12410*/  VIADD R13, R22, 0x1 ;  /* 0x00000001160d7836 */ /* 0x000fe20000000000 */
[----:B------:R-:W-:Y:S05]  /*12420*/  YIELD ;  /* 0x0000000000007946 */ /* 0x000fea0003800000 */
[----:B------:R-:W-:-:S04]  /*12430*/  ISETP.NE.AND P4, PT, R13, 0x2, PT ;  /* 0x000000020d00780c */ /* 0x000fc80003f85270 */
[----:B------:R-:W-:Y:S02]  /*12440*/  SEL R7, RZ, 0x1, P4 ;  /* 0x00000001ff077807 */ /* 0x000fe40002000000 */
[----:B------:R-:W-:Y:S02]  /*12450*/  SEL R13, R13, RZ, P4 ;  /* 0x000000ff0d0d7207 */ /* 0x000fe40002000000 */
[----:B------:R-:W-:Y:S02]  /*12460*/  ISETP.NE.AND P4, PT, R194, RZ, PT ;  /* 0x000000ffc200720c */ /* 0x000fe40003f85270 */
[----:B------:R-:W-:-:S11]  /*12470*/  LOP3.LUT R14, R186, R7, RZ, 0x3c, !PT ;  /* 0x00000007ba0e7212 */ /* 0x000fd600078e3cff */
[----:B------:R-:W-:Y:S05]  /*12480*/  @P4 BRA `(.L_x_1673) ;  /* 0x0000000000304947 */ /* 0x000fea0003800000 */
[----:B------:R-:W-:Y:S05]  /*12490*/  @!P0 BRA `(.L_x_1674) ;  /* 0x0000000000048947 */ /* 0x000fea0003800000 */
[----:B------:R-:W-:Y:S01]  /*124a0*/  BPT.TRAP 0x1 ;  /* 0x000000040000795c */ /* 0x000fe20000300000 */
.L_x_1674:
[----:B------:R-:W-:Y:S01]  /*124b0*/  IMAD R7, R13, 0x8, R2 ;  /* 0x000000080d077824 */ /* 0x000fe200078e0202 */
[----:B------:R-:W-:-:S04]  /*124c0*/  SHF.L.U32 R6, R14, 0x1f, RZ ;  /* 0x0000001f0e067819 */ /* 0x000fc800000006ff */
[----:B------:R0:W1:Y:S01]  /*124d0*/  SYNCS.PHASECHK.TRANS64.TRYWAIT P5, [R7+URZ+0x28830], R6 ;  /* 0x02883006070075a7 */ /* 0x00006200080a017f */
[----:B------:R-:W-:Y:S05]  /*124e0*/  @!P0 BRA `(.L_x_1675) ;  /* 0x0000000000048947 */ /* 0x000fea0003800000 */
[----:B------:R-:W-:Y:S01]  /*124f0*/  BPT.TRAP 0x1 ;  /* 0x000000040000795c */ /* 0x000fe20000300000 */
.L_x_1675:
[----:B------:R-:W-:Y:S04]  /*12500*/  BSSY B0, `(.L_x_1673) ;  /* 0x0000004000007945 */ /* 0x000fe80003800000 */
[----:B-1----:R-:W-:Y:S05]  /*12510*/  @P5 BRA `(.L_x_1676) ;  /* 0x0000000000085947 */ /* 0x002fea0003800000 */
[----:B------:R-:W1:Y:S02]  /*12520*/  SYNCS.PHASECHK.TRANS64.TRYWAIT P5, [R7+URZ+0x28830], R6 ;  /* 0x02883006070075a7 */ /* 0x000e6400080a017f */
[----:B-1----:R-:W-:Y:S05]  /*12530*/  @!P5 BRA `(.L_x_1677) ;  /* 0x00000178005cd947 */ /* 0x002fea0003800000 */
.L_x_1676:
[----:B------:R-:W-:Y:S05]  /*12540*/  BSYNC B0 ;  /* 0x0000000000007941 */ /* 0x000fea0003800000 */
.L_x_1673:
[----:B------:R-:W2:Y:S01]  /*12550*/  S2R R8, SR_TID.X ;  /* 0x0000000000087919 */ /* 0x000ea20000002100 */
[----:B------:R-:W-:Y:S05]  /*12560*/  WARPSYNC.ALL ;  /* 0x0000000000007948 */ /* 0x000fea0003800000 */
[----:B01----:R-:W-:Y:S01]  /*12570*/  IMAD R6, R13, 0x800, R5 ;  /* 0x000008000d067824 */ /* 0x003fe200078e0205 */
[----:B------:R-:W-:Y:S01]  /*12580*/  MOV R7, 0x40000040 ;  /* 0x4000004000077802 */ /* 0x000fe20000000f00 */
[----:B------:R-:W-:Y:S02]  /*12590*/  IMAD.MOV.U32 R25, RZ, RZ, 0x40000040 ;  /* 0x40000040ff197424 */ /* 0x000fe400078e00ff */
[C---:B------:R-:W-:Y:S01]  /*125a0*/  VIADD R24, R6.reuse, 0x4 ;  /* 0x0000000406187836 */ /* 0x040fe20000000000 */
[C---:B------:R-:W-:Y:S01]  /*125b0*/  R2UR UR14, R6.reuse ;  /* 0x00000000060e72ca */ /* 0x040fe200000e0000 */
[----:B------:R-:W-:Y:S01]  /*125c0*/  VIADD R20, R6, 0x2 ;  /* 0x0000000206147836 */ /* 0x000fe20000000000 */
[----:B------:R-:W-:Y:S01]  /*125d0*/  R2UR UR15, R7 ;  /* 0x00000000070f72ca */ /* 0x000fe200000e0000 */
[----:B------:R-:W-:Y:S01]  /*125e0*/  IMAD.MOV.U32 R21, RZ, RZ, 0x40000040 ;  /* 0x40000040ff157424 */ /* 0x000fe200078e00ff */
[----:B------:R-:W-:Y:S01]  /*125f0*/  R2UR UR6, R24 ;  /* 0x00000000180672ca */ /* 0x000fe200000e0000 */
[----:B------:R-:W-:Y:S01]  /*12600*/  VIADD R24, R6, 0x404 ;  /* 0x0000040406187836 */ /* 0x000fe20000000000 */
[C---:B------:R-:W-:Y:S01]  /*12610*/  R2UR UR7, R25.reuse ;  /* 0x00000000190772ca */ /* 0x040fe200000e0000 */
[----:B------:R-:W-:Y:S01]  /*12620*/  IMAD.MOV.U32 R9, RZ, RZ, 0x40000040 ;  /* 0x40000040ff097424 */ /* 0x000fe200078e00ff */
[----:B------:R-:W-:-:S02]  /*12630*/  R2UR UR31, R25 ;  /* 0x00000000191f72ca */ /* 0x000fc400000e0000 */
[----:B------:R-:W-:Y:S02]  /*12640*/  R2UR UR30, R24 ;  /* 0x00000000181e72ca */ /* 0x000fe400000e0000 */
[----:B------:R-:W-:Y:S01]  /*12650*/  R2UR UR10, R20 ;  /* 0x00000000140a72ca */ /* 0x000fe200000e0000 */
[----:B------:R-:W-:Y:S01]  /*12660*/  VIADD R20, R6, 0x400 ;  /* 0x0000040006147836 */ /* 0x000fe20000000000 */
[----:B------:R-:W-:Y:S02]  /*12670*/  R2UR UR11, R21 ;  /* 0x00000000150b72ca */ /* 0x000fe400000e0000 */
[----:B------:R-:W-:Y:S02]  /*12680*/  R2UR UR19, R9 ;  /* 0x00000000091372ca */ /* 0x000fe400000e0000 */
[----:B------:R-:W-:Y:S02]  /*12690*/  R2UR UR22, R20 ;  /* 0x00000000141672ca */ /* 0x000fe400000e0000 */
[----:B------:R-:W-:-:S02]  /*126a0*/  R2UR UR23, R21 ;  /* 0x00000000151772ca */ /* 0x000fc400000e0000 */
[----:B--2---:R-:W-:Y:S02]  /*126b0*/  SHF.R.U32.HI R8, RZ, 0x7, R8 ;  /* 0x00000007ff087819 */ /* 0x004fe40000011608 */
[----:B------:R-:W-:Y:S02]  /*126c0*/  R2UR UR27, R9 ;  /* 0x00000000091b72ca */ /* 0x000fe400000e0000 */
[----:B------:R-:W-:Y:S01]  /*126d0*/  R2UR UR35, R7 ;  /* 0x00000000072372ca */ /* 0x000fe200000e0000 */
[----:B------:R-:W-:Y:S02]  /*126e0*/  VIADD R15, R8, 0x8 ;  /* 0x00000008080f7836 */ /* 0x000fe40000000000 */
[----:B------:R-:W-:-:S03]  /*126f0*/  VIADD R8, R6, 0x6 ;  /* 0x0000000606087836 */ /* 0x000fc60000000000 */
[----:B------:R0:W-:Y:S02]  /*12700*/  BAR.SYNC.DEFER_BLOCKING R15, 0x100 ;  /* 0x0004000f0000751d */ /* 0x0001e40000010000 */
[----:B------:R-:W-:Y:S01]  /*12710*/  R2UR UR18, R8 ;  /* 0x00000000081272ca */ /* 0x000fe200000e0000 */
[C---:B------:R-:W-:Y:S02]  /*12720*/  VIADD R8, R6.reuse, 0x402 ;  /* 0x0000040206087836 */ /* 0x040fe40000000000 */
[----:B------:R-:W-:-:S03]  /*12730*/  VIADD R6, R6, 0x406 ;  /* 0x0000040606067836 */ /* 0x000fc60000000000 */
[----:B------:R-:W-:Y:S02]  /*12740*/  R2UR UR26, R8 ;  /* 0x00000000081a72ca */ /* 0x000fe400000e0000 */
[----:B------:R-:W-:Y:S01]  /*12750*/  R2UR UR34, R6 ;  /* 0x00000000062272ca */ /* 0x000fe200000e0000 */
        /* <DEDUP_REMOVED lines=27> */
.L_x_1679:
[----:B------:R-:W-:Y:S01]  /*12910*/  SHF.L.U32 R6, R186, 0x1f, RZ ;  /* 0x0000001fba067819 */ /* 0x000fe200000006ff */
[----:B------:R-:W-:-:S04]  /*12920*/  IMAD R7, R22, 0x8, R2 ;  /* 0x0000000816077824 */ /* 0x000fc800078e0202 */
[----:B------:R0:W1:Y:S01]  /*12930*/  SYNCS.PHASECHK.TRANS64.TRYWAIT P4, [R7+URZ+0x28850], R6 ;  /* 0x02885006070075a7 */ /* 0x000062000808017f */
[----:B------:R-:W-:Y:S05]  /*12940*/  @!P0 BRA `(.L_x_1680) ;  /* 0x0000000000048947 */ /* 0x000fea0003800000 */
[----:B------:R-:W-:Y:S01]  /*12950*/  BPT.TRAP 0x1 ;  /* 0x000000040000795c */ /* 0x000fe20000300000 */
.L_x_1680:
[----:B-1----:R-:W-:Y:S05]  /*12960*/  @P4 BRA `(.L_x_1678) ;  /* 0x0000000000084947 */ /* 0x002fea0003800000 */
[----:B------:R-:W1:Y:S02]  /*12970*/  SYNCS.PHASECHK.TRANS64.TRYWAIT P4, [R7+URZ+0x28850], R6 ;  /* 0x02885006070075a7 */ /* 0x000e64000808017f */
[----:B-1----:R-:W-:Y:S05]  /*12980*/  @!P4 BRA `(.L_x_1681) ;  /* 0x00000174005cc947 */ /* 0x002fea0003800000 */
.L_x_1678:
[----:B01----:R-:W-:Y:S01]  /*12990*/  IADD3 R6, R2, 0x400, RZ ;  /* 0x0000040002067810 */ /* 0x003fe20007ffe0ff */
[----:B------:R-:W-:Y:S01]  /*129a0*/  IMAD.MOV.U32 R7, RZ, RZ, 0x40000040 ;  /* 0x40000040ff077424 */ /* 0x000fe200078e00ff */
[----:B------:R-:W-:Y:S05]  /*129b0*/  WARPSYNC.ALL ;  /* 0x0000000000007948 */ /* 0x000fea0003800000 */
[----:B------:R-:W-:Y:S01]  /*129c0*/  SHF.R.U32.HI R6, RZ, 0x4, R6 ;  /* 0x00000004ff067819 */ /* 0x000fe20000011606 */
[----:B------:R-:W-:Y:S01]  /*129d0*/  WARPGROUP.ARRIVE ;  /* 0x00000000000079c5 */ /* 0x000fe20000000000 */
[----:B------:R-:W-:Y:S01]  /*129e0*/  R2UR UR7, R7 ;  /* 0x00000000070772ca */ /* 0x000fe200000e0000 */
[----:B------:R-:W-:Y:S01]  /*129f0*/  IMAD.MOV.U32 R9, RZ, RZ, 0x40000040 ;  /* 0x40000040ff097424 */ /* 0x000fe200078e00ff */
[----:B------:R-:W-:Y:S01]  /*12a00*/  LOP3.LUT R6, R6, 0x3fff, RZ, 0xc0, !PT ;  /* 0x00003fff06067812 */ /* 0x000fe200078ec0ff */
[----:B------:R-:W-:-:S02]  /*12a10*/  IMAD.MOV.U32 R7, RZ, RZ, 0x40000040 ;  /* 0x40000040ff077424 */ /* 0x000fc400078e00ff */
[----:B------:R-:W-:Y:S01]  /*12a20*/  FMUL.FTZ R20, R26, UR49 ;  /* 0x000000311a147c20 */ /* 0x000fe20008410000 */
[----:B------:R-:W-:Y:S01]  /*12a30*/  FMUL.FTZ R26, R29, UR49 ;  /* 0x000000311d1a7c20 */ /* 0x000fe20008410000 */
[----:B------:R-:W-:Y:S01]  /*12a40*/  LOP3.LUT R6, R6, 0x4000000, RZ, 0xfc, !PT ;  /* 0x0400000006067812 */ /* 0x000fe200078efcff */
[----:B------:R-:W-:Y:S01]  /*12a50*/  FMUL.FTZ R29, R34, UR49 ;  /* 0x00000031221d7c20 */ /* 0x000fe20008410000 */
[----:B------:R-:W-:Y:S01]  /*12a60*/  FMUL.FTZ R34, R38, UR49 ;  /* 0x0000003126227c20 */ /* 0x000fe20008410000 */
[----:B------:R-:W-:Y:S01]  /*12a70*/  FMUL.FTZ R38, R43, UR49 ;  /* 0x000000312b267c20 */ /* 0x000fe20008410000 */
[----:B------:R-:W-:Y:S01]  /*12a80*/  FMUL.FTZ R43, R44, UR49 ;  /* 0x000000312c2b7c20 */ /* 0x000fe20008410000 */
[----:B------:R-:W-:Y:S02]  /*12a90*/  IMAD R6, R22, 0x800, R6 ;  /* 0x0000080016067824 */ /* 0x000fe400078e0206 */
[----:B------:R-:W-:Y:S01]  /*12aa0*/  FMUL.FTZ R44, R45, UR49 ;  /* 0x000000312d2c7c20 */ /* 0x000fe20008410000 */
[----:B------:R-:W-:Y:S01]  /*12ab0*/  FMUL.FTZ R45, R50, UR49 ;  /* 0x00000031322d7c20 */ /* 0x000fe20008410000 */
[----:B------:R-:W-:Y:S01]  /*12ac0*/  FMUL.FTZ R50, R52, UR49 ;  /* 0x0000003134327c20 */ /* 0x000fe20008410000 */
[C---:B------:R-:W-:Y:S01]  /*12ad0*/  VIADD R8, R6.reuse, 0x80 ;  /* 0x0000008006087836 */ /* 0x040fe20000000000 */
[----:B------:R-:W-:Y:S01]  /*12ae0*/  R2UR UR6, R6 ;  /* 0x00000000060672ca */ /* 0x000fe200000e0000 */
[----:B------:R-:W-:Y:S01]  /*12af0*/  FMUL.FTZ R52, R58, UR49 ;  /* 0x000000313a347c20 */ /* 0x000fe20008410000 */
[----:B------:R-:W-:Y:S01]  /*12b00*/  FMUL.FTZ R58, R61, UR49 ;  /* 0x000000313d3a7c20 */ /* 0x000fe20008410000 */
[----:B------:R-:W-:Y:S01]  /*12b10*/  FMUL.FTZ R61, R64, UR49 ;  /* 0x00000031403d7c20 */ /* 0x000fe20008410000 */
[----:B------:R-:W-:Y:S01]  /*12b20*/  FMUL.FTZ R64, R71, UR49 ;  /* 0x0000003147407c20 */ /* 0x000fe20008410000 */
[----:B------:R-:W0:Y:S01]  /*12b30*/  S2R R186, SR_TID.X ;  /* 0x0000000000ba7919 */ /* 0x000e220000002100 */
[----:B------:R-:W-:Y:S01]  /*12b40*/  FMUL.FTZ R71, R78, UR49 ;  /* 0x000000314e477c20 */ /* 0x000fe20008410000 */
[----:B------:R-:W-:Y:S01]  /*12b50*/  FMUL.FTZ R21, R25, UR49 ;  /* 0x0000003119157c20 */ /* 0x000fe20008410000 */
[----:B------:R-:W1:Y:S01]  /*12b60*/  @P2 LDC R78, c[0x0][0x450] ;  /* 0x00011400ff4e2b82 */ /* 0x000e620000000800 */
        /* <DEDUP_REMOVED lines=8> */
[----:B------:R-:W-:-:S02]  /*12bf0*/  IMAD.MOV.U32 R9, RZ, RZ, 0x40000040 ;  /* 0x40000040ff097424 */ /* 0x000fc400078e00ff */
        /* <DEDUP_REMOVED lines=22> */
[----:B0-----:R-:W-:Y:S01]  /*12d60*/  SHF.R.U32.HI R186, RZ, 0x7, R186 ;  /* 0x00000007ffba7819 */ /* 0x001fe200000116ba */
        /* <DEDUP_REMOVED lines=27> */
[----:B------:R-:W-:Y:S01]  /*12f20*/  R2UR UR6, R8 ;  /* 0x00000000080672ca */ /* 0x000fe200000e0000 */
[----:B------:R-:W-:Y:S01]  /*12f30*/  VIADD R8, R6, 0x180 ;  /* 0x0000018006087836 */ /* 0x000fe20000000000 */
[----:B------:R-:W-:Y:S01]  /*12f40*/  R2UR UR7, R9 ;  /* 0x00000000090772ca */ /* 0x000fe200000e0000 */
[----:B------:R-:W-:-:S03]  /*12f50*/  IMAD.MOV.U32 R9, RZ, RZ, 0x40000040 ;  /* 0x40000040ff097424 */ /* 0x000fc600078e00ff */
        /* <DEDUP_REMOVED lines=24> */
[----:B------:R-:W-:Y:S02]  /*130e0*/  R2UR UR7, R9 ;  /* 0x00000000090772ca */ /* 0x000fe400000e0000 */
[----:B------:R-:W-:Y:S02]  /*130f0*/  MOV R9, 0x40000040 ;  /* 0x4000004000097802 */ /* 0x000fe40000000f00 */
        /* <DEDUP_REMOVED lines=36> */
[----:B------:R-:W-:Y:S01]  /*13340*/  R2UR UR6, R8 ;  /* 0x00000000080672ca */ /* 0x000fe200000e0000 */
[----:B------:R-:W-:Y:S01]  /*13350*/  FMUL.FTZ R8, R55, UR49 ;  /* 0x0000003137087c20 */ /* 0x000fe20008410000 */
[----:B------:R-:W-:Y:S01]  /*13360*/  R2UR UR7, R9 ;  /* 0x00000000090772ca */ /* 0x000fe200000e0000 */
[----:B------:R-:W-:Y:S01]  /*13370*/  FMUL.FTZ R9, R56, UR49 ;  /* 0x0000003138097c20 */ /* 0x000fe20008410000 */
[----:B------:R-:W-:Y:S01]  /*13380*/  FMUL.FTZ R56, R63, UR49 ;  /* 0x000000313f387c20 */ /* 0x000fe20008410000 */
[----:B------:R-:W-:Y:S01]  /*13390*/  FMUL.FTZ R63, R70, UR49 ;  /* 0x00000031463f7c20 */ /* 0x000fe20008410000 */
[----:B------:R-:W-:Y:S01]  /*133a0*/  FMUL.FTZ R70, R75, UR49 ;  /* 0x000000314b467c20 */ /* 0x000fe20008410000 */
[----:B------:R-:W-:Y:S01]  /*133b0*/  FMUL.FTZ R75, R83, UR49 ;  /* 0x00000031534b7c20 */ /* 0x000fe20008410000 */
[----:B------:R-:W-:Y:S02]  /*133c0*/  IMAD.IADD R83, R196, 0x1, R193 ;  /* 0x00000001c4537824 */ /* 0x000fe400078e02c1 */
[----:B------:R-:W-:Y:S01]  /*133d0*/  FMUL.FTZ R55, R62, UR49 ;  /* 0x000000313e377c20 */ /* 0x000fe20008410000 */
[----:B------:R-:W-:Y:S01]  /*133e0*/  FMUL.FTZ R62, R65, UR49 ;  /* 0x00000031413e7c20 */ /* 0x000fe20008410000 */
[----:B------:R-:W-:Y:S01]  /*133f0*/  FMUL.FTZ R65, R68, UR49 ;  /* 0x0000003144417c20 */ /* 0x000fe20008410000 */
[----:B------:R-:W-:Y:S01]  /*13400*/  FMUL.FTZ R68, R72, UR49 ;  /* 0x0000003148447c20 */ /* 0x000fe20008410000 */
[----:B------:R-:W-:Y:S01]  /*13410*/  FMUL.FTZ R72, R79, UR49 ;  /* 0x000000314f487c20 */ /* 0x000fe20008410000 */
[----:B------:R-:W-:Y:S01]  /*13420*/  FMUL.FTZ R79, R81, UR49 ;  /* 0x00000031514f7c20 */ /* 0x000fe20008410000 */
[----:B------:R-:W-:Y:S01]  /*13430*/  SHF.L.U32 R81, R4, 0x7, RZ ;  /* 0x0000000704517819 */ /* 0x000fe200000006ff */
        /* <DEDUP_REMOVED lines=15> */
[----:B------:R-:W-:Y:S02]  /*13530*/  R2UR UR6, R6 ;  /* 0x00000000060672ca */ /* 0x000fe400000e0000 */
[----:B------:R-:W-:Y:S01]  /*13540*/  R2UR UR7, R7 ;  /* 0x00000000070772ca */ /* 0x000fe200000e0000 */
[----:B------:R-:W5:Y:S02]  /*13550*/  @P2 LDC R6, c[0x0][0x44c] ;  /* 0x00011300ff062b82 */ /* 0x000f640000000800 */
[----:B-----5:R-:W-:-:S04]  /*13560*/  @P2 IMAD.HI.U32 R7, R83, R6, RZ ;  /* 0x0000000653072227 */ /* 0x020fc800078e00ff */
[----:B------:R-:W-:Y:S01]  /*13570*/  @!P1 IMAD R6, R13, 0x8, R2 ;  /* 0x000000080d069824 */ /* 0x000fe200078e0202 */
[----:B-1----:R-:W-:Y:S02]  /*13580*/  @P2 SHF.R.U32.HI R83, RZ, R78, R7 ;  /* 0x0000004eff532219 */ /* 0x002fe40000011607 */
[----:B------:R-:W-:Y:S01]  /*13590*/  IADD3 R7, -R186, 0xb, RZ ;  /* 0x0000000bba077810 */ /* 0x000fe20007ffe1ff */
[----:B------:R-:W-:-:S05]  /*135a0*/  @!P1 VIADD R6, R6, 0x28840 ;  /* 0x0002884006069836 */ /* 0x000fca0000000000 */
[----:B------:R-:W-:Y:S02]  /*135b0*/  @!P1 PRMT R78, RZ, 0x654, R6 ;  /* 0x00000654ff4e9816 */ /* 0x000fe40000000006 */
[----:B------:R-:W1:Y:S01]  /*135c0*/  SHFL.IDX PT, R6, R83, RZ, 0x1c1f ;  /* 0x001c1fff53067589 */ /* 0x000e6200000e0000 */
[----:B------:R-:W-:Y:S02]  /*135d0*/  WARPGROUP.DEPBAR.LE gsb0, 0x0 ;  /* 0x00008000000079c5 */ /* 0x000fe40000010000 */
[----:B------:R-:W-:-:S06]  /*135e0*/  WARPGROUP.ARRIVE ;  /* 0x00000000000079c5 */ /* 0x000fcc0000000000 */
[----:B------:R-:W-:Y:S03]  /*135f0*/  HGMMA.64x128x16.F32 R88, R152, gdesc[UR4].tnspB, R88, gsb0 ;  /* 0x41e0000498587df0 */ /* 0x000fe60008000858 */
[----:B------:R-:W-:Y:S02]  /*13600*/  WARPGROUP.DEPBAR.LE gsb0, 0x0 ;  /* 0x00008000000079c5 */ /* 0x000fe40000010000 */
[----:B------:R-:W-:Y:S01]  /*13610*/  FMUL.FTZ R153, R86, UR49 ;  /* 0x0000003156997c20 */ /* 0x000fe20008410000 */
[----:B------:R0:W-:Y:S06]  /*13620*/  BAR.ARV R7, 0x100 ;  /* 0x000400070000751d */ /* 0x0001ec0000002000 */
[----:B------:R5:W-:Y:S01]  /*13630*/  @!P1 SYNCS.ARRIVE.TRANS64.RED.A1T0 RZ, [R78+URZ], RZ ;  /* 0x000000ff4eff99a7 */ /* 0x000be2000810043f */
[----:B------:R-:W-:-:S04]  /*13640*/  IADD3 R86, -R188, 0x1, -R81 ;  /* 0x00000001bc567810 */ /* 0x000fc80007ffe951 */
[----:B------:R-:W-:Y:S01]  /*13650*/  IADD3 R86, -R187, R86, R189 ;  /* 0x00000056bb567210 */ /* 0x000fe20007ffe1bd */
[----:B-----5:R0:W0:Y:S04]  /*13660*/  MUFU.TANH R78, R153 ;  /* 0x00000099004e7308 */ /* 0x0200280000002400 */
[C---:B------:R-:W-:Y:S02]  /*13670*/  VIADD R152, R86.reuse, UR48 ;  /* 0x0000003056987c36 */ /* 0x040fe40008000000 */
[----:B------:R-:W-:Y:S02]  /*13680*/  VIADD R87, R86, UR50 ;  /* 0x0000003256577c36 */ /* 0x000fe40008000000 */
[--C-:B-1----:R-:W-:Y:S02]  /*13690*/  IMAD.IADD R86, R152, 0x1, R6.reuse ;  /* 0x0000000198567824 */ /* 0x102fe400078e0206 */
[----:B------:R-:W-:Y:S01]  /*136a0*/  IMAD.IADD R85, R87, 0x1, R6 ;  /* 0x0000000157557824 */ /* 0x000fe200078e0206 */
[----:B--234-:R-:W-:Y:S06]  /*136b0*/  @!P3 BRA `(.L_x_1682) ;  /* 0x000000000058b947 */ /* 0x01cfec0003800000 */
[----:B------:R-:W-:Y:S01]  /*136c0*/  IADD3 R154, -R187, R189, R6 ;  /* 0x000000bdbb9a7210 */ /* 0x000fe20007ffe106 */
[----:B------:R-:W-:Y:S03]  /*136d0*/  BSSY B0, `(.L_x_1683) ;  /* 0x0000010000007945 */ /* 0x000fe60003800000 */
[----:B------:R-:W-:-:S13]  /*136e0*/  ISETP.GT.AND P4, PT, R154, -0x1, PT ;  /* 0xffffffff9a00780c */ /* 0x000fda0003f84270 */
[----:B------:R-:W-:Y:S05]  /*136f0*/  @P4 BRA `(.L_x_1684) ;  /* 0x0000000000204947 */ /* 0x000fea0003800000 */
[----:B0-----:R-:W-:Y:S01]  /*13700*/  IMAD.U32 R153, RZ, RZ, UR44 ;  /* 0x0000002cff997e24 */ /* 0x001fe2000f8e00ff */
[----:B------:R-:W-:-:S04]  /*13710*/  LOP3.LUT R155, RZ, R154, RZ, 0x33, !PT ;  /* 0x0000009aff9b7212 */ /* 0x000fc800078e33ff */
[----:B------:R-:W-:-:S13]  /*13720*/  ISETP.NE.AND P4, PT, R153, 0x1, PT ;  /* 0x000000019900780c */ /* 0x000fda0003f85270 */
[----:B------:R-:W0:Y:S02]  /*13730*/  @P4 LDC.64 R6, c[0x0][0x9e8] ;  /* 0x00027a00ff064b82 */ /* 0x000e240000000a00 */
[----:B0-----:R-:W-:-:S05]  /*13740*/  @P4 IMAD.HI.U32 R6, R155, R6, RZ ;  /* 0x000000069b064227 */ /* 0x001fca00078e00ff */
[----:B------:R-:W-:-:S04]  /*13750*/  @P4 SHF.R.U32.HI R155, RZ, R7, R6 ;  /* 0x00000007ff9b4219 */ /* 0x000fc80000011606 */
[----:B------:R-:W-:Y:S01]  /*13760*/  LOP3.LUT R154, RZ, R155, RZ, 0x33, !PT ;  /* 0x0000009bff9a7212 */ /* 0x000fe200078e33ff */
[----:B------:R-:W-:Y:S06]  /*13770*/  BRA `(.L_x_1685) ;  /* 0x0000000000147947 */ /* 0x000fec0003800000 */
.L_x_1684:
[----:B0-----:R-:W-:-:S05]  /*13780*/  IMAD.U32 R153, RZ, RZ, UR44 ;  /* 0x0000002cff997e24 */ /* 0x001fca000f8e00ff */
[----:B------:R-:W-:-:S13]  /*13790*/  ISETP.NE.AND P4, PT, R153, 0x1, PT ;  /* 0x000000019900780c */ /* 0x000fda0003f85270 */
[----:B------:R-:W0:Y:S02]  /*137a0*/  @P4 LDC.64 R6, c[0x0][0x9e8] ;  /* 0x00027a00ff064b82 */ /* 0x000e240000000a00 */
[----:B0-----:R-:W-:-:S05]  /*137b0*/  @P4 IMAD.HI.U32 R6, R154, R6, RZ ;  /* 0x000000069a064227 */ /* 0x001fca00078e00ff */
[----:B------:R-:W-:-:S07]  /*137c0*/  @P4 SHF.R.U32.HI R154, RZ, R7, R6 ;  /* 0x00000007ff9a4219 */ /* 0x000fce0000011606 */
.L_x_1685:
[----:B------:R-:W-:Y:S05]  /*137d0*/  BSYNC B0 ;  /* 0x0000000000007941 */ /* 0x000fea0003800000 */
.L_x_1683:
[----:B------:R-:W-:-:S04]  /*137e0*/  IMAD R7, R154, R153, -R81 ;  /* 0x000000999a077224 */ /* 0x000fc800078e0a51 */
[----:B------:R-:W-:-:S05]  /*137f0*/  IMAD.IADD R6, R7, 0x1, -R188 ;  /* 0x0000000107067824 */ /* 0x000fca00078e0abc */
[----:B------:R-:W-:Y:S02]  /*13800*/  VIADDMNMX R86, R6, R153, R86, PT ;  /* 0x0000009906567246 */ /* 0x000fe40003800156 */
[----:B------:R-:W-:-:S07]  /*13810*/  VIMNMX R85, R85, R6, !PT ;  /* 0x0000000655557248 */ /* 0x000fce0007fe0100 */
.L_x_1682:
[----:B------:R-:W-:Y:S01]  /*13820*/  ISETP.GT.AND P4, PT, R4, -0x1, PT ;  /* 0xffffffff0400780c */ /* 0x000fe20003f84270 */
[----:B------:R-:W1:Y:S03]  /*13830*/  SHFL.IDX PT, R6, R83, 0x1, 0x1c1f ;  /* 0x003c1f0053067f89 */ /* 0x000e6600000e0000 */
[----:B------:R-:W-:-:S04]  /*13840*/  ISETP.GT.AND P5, PT, R85, RZ, P4 ;  /* 0x000000ff5500720c */ /* 0x000fc800027a4270 */
[----:B------:R-:W-:-:S04]  /*13850*/  ISETP.LT.OR P5, PT, R86, 0x1, P5 ;  /* 0x000000015600780c */ /* 0x000fc80002fa1670 */
[----:B0-----:R-:W-:Y:S02]  /*13860*/  FSEL R15, R15, -INF , !P5 ;  /* 0xff8000000f0f7808 */ /* 0x001fe40006800000 */
[----:B------:R-:W-:-:S04]  /*13870*/  ISETP.GT.AND P5, PT, R85, 0x1, P4 ;  /* 0x000000015500780c */ /* 0x000fc800027a4270 */
[----:B------:R-:W-:-:S04]  /*13880*/  ISETP.LT.OR P5, PT, R86, 0x2, P5 ;  /* 0x000000025600780c */ /* 0x000fc80002fa1670 */
[----:B------:R-:W-:Y:S02]  /*13890*/  FSEL R21, R21, -INF , !P5 ;  /* 0xff80000015157808 */ /* 0x000fe40006800000 */
[----:B------:R-:W-:Y:S01]  /*138a0*/  ISETP.GT.AND P5, PT, R85, 0x8, P4 ;  /* 0x000000085500780c */ /* 0x000fe200027a4270 */
[--C-:B-1----:R-:W-:Y:S02]  /*138b0*/  IMAD.IADD R152, R152, 0x1, R6.reuse ;  /* 0x0000000198987824 */ /* 0x102fe400078e0206 */
[----:B------:R-:W-:Y:S01]  /*138c0*/  IMAD.IADD R87, R87, 0x1, R6 ;  /* 0x0000000157577824 */ /* 0x000fe200078e0206 */
[----:B------:R-:W-:-:S04]  /*138d0*/  ISETP.LT.OR P5, PT, R86, 0x9, P5 ;  /* 0x000000095600780c */ /* 0x000fc80002fa1670 */
[----:B------:R-:W-:Y:S02]  /*138e0*/  FSEL R25, R25, -INF , !P5 ;  /* 0xff80000019197808 */ /* 0x000fe40006800000 */
[----:B------:R-:W-:-:S04]  /*138f0*/  ISETP.GT.AND P5, PT, R85, 0x9, P4 ;  /* 0x000000095500780c */ /* 0x000fc800027a4270 */
        /* <DEDUP_REMOVED lines=85> */
[----:B------:R-:W-:Y:S01]  /*13e50*/  FSEL R84, R84, -INF , !P5 ;  /* 0xff80000054547808 */ /* 0x000fe20006800000 */
[----:B------:R-:W-:Y:S08]  /*13e60*/  @!P3 BRA `(.L_x_1686) ;  /* 0x000000000058b947 */ /* 0x000ff00003800000 */
[----:B------:R-:W-:Y:S01]  /*13e70*/  IADD3 R86, -R187, R189, R6 ;  /* 0x000000bdbb567210 */ /* 0x000fe20007ffe106 */
[----:B------:R-:W-:Y:S03]  /*13e80*/  BSSY B0, `(.L_x_1687) ;  /* 0x0000010000007945 */ /* 0x000fe60003800000 */
[----:B------:R-:W-:-:S13]  /*13e90*/  ISETP.GT.AND P5, PT, R86, -0x1, PT ;  /* 0xffffffff5600780c */ /* 0x000fda0003fa4270 */
[----:B------:R-:W-:Y:S05]  /*13ea0*/  @P5 BRA `(.L_x_1688) ;  /* 0x0000000000205947 */ /* 0x000fea0003800000 */
[----:B------:R-:W-:Y:S02]  /*13eb0*/  MOV R83, UR44 ;  /* 0x0000002c00537c02 */ /* 0x000fe40008000f00 */
[----:B------:R-:W-:Y:S02]  /*13ec0*/  LOP3.LUT R85, RZ, R86, RZ, 0x33, !PT ;  /* 0x00000056ff557212 */ /* 0x000fe400078e33ff */
[----:B------:R-:W-:-:S13]  /*13ed0*/  ISETP.NE.AND P5, PT, R83, 0x1, PT ;  /* 0x000000015300780c */ /* 0x000fda0003fa5270 */
[----:B------:R-:W0:Y:S02]  /*13ee0*/  @P5 LDC.64 R6, c[0x0][0x9e8] ;  /* 0x00027a00ff065b82 */ /* 0x000e240000000a00 */
[----:B0-----:R-:W-:-:S05]  /*13ef0*/  @P5 IMAD.HI.U32 R6, R85, R6, RZ ;  /* 0x0000000655065227 */ /* 0x001fca00078e00ff */
[----:B------:R-:W-:-:S04]  /*13f00*/  @P5 SHF.R.U32.HI R85, RZ, R7, R6 ;  /* 0x00000007ff555219 */ /* 0x000fc80000011606 */
[----:B------:R-:W-:Y:S01]  /*13f10*/  LOP3.LUT R86, RZ, R85, RZ, 0x33, !PT ;  /* 0x00000055ff567212 */ /* 0x000fe200078e33ff */
[----:B------:R-:W-:Y:S06]  /*13f20*/  BRA `(.L_x_1689) ;  /* 0x0000000000147947 */ /* 0x000fec0003800000 */
.L_x_1688:
[----:B------:R-:W-:-:S05]  /*13f30*/  IMAD.U32 R83, RZ, RZ, UR44 ;  /* 0x0000002cff537e24 */ /* 0x000fca000f8e00ff */
[----:B------:R-:W-:-:S13]  /*13f40*/  ISETP.NE.AND P5, PT, R83, 0x1, PT ;  /* 0x000000015300780c */ /* 0x000fda0003fa5270 */
[----:B------:R-:W0:Y:S02]  /*13f50*/  @P5 LDC.64 R6, c[0x0][0x9e8] ;  /* 0x00027a00ff065b82 */ /* 0x000e240000000a00 */
[----:B0-----:R-:W-:-:S05]  /*13f60*/  @P5 IMAD.HI.U32 R6, R86, R6, RZ ;  /* 0x0000000656065227 */ /* 0x001fca00078e00ff */
[----:B------:R-:W-:-:S07]  /*13f70*/  @P5 SHF.R.U32.HI R86, RZ, R7, R6 ;  /* 0x00000007ff565219 */ /* 0x000fce0000011606 */
.L_x_1689:
[----:B------:R-:W-:Y:S05]  /*13f80*/  BSYNC B0 ;  /* 0x0000000000007941 */ /* 0x000fea0003800000 */
.L_x_1687:
[----:B------:R-:W-:-:S04]  /*13f90*/  IMAD R81, R86, R83, -R81 ;  /* 0x0000005356517224 */ /* 0x000fc800078e0a51 */
[----:B------:R-:W-:-:S05]  /*13fa0*/  IMAD.IADD R6, R81, 0x1, -R188 ;  /* 0x0000000151067824 */ /* 0x000fca00078e0abc */
[----:B------:R-:W-:Y:S02]  /*13fb0*/  VIADDMNMX R152, R6, R83, R152, PT ;  /* 0x0000005306987246 */ /* 0x000fe40003800198 */
[----:B------:R-:W-:-:S07]  /*13fc0*/  VIMNMX R87, R87, R6, !PT ;  /* 0x0000000657577248 */ /* 0x000fce0007fe0100 */
.L_x_1686:
[----:B------:R-:W-:Y:S01]  /*13fd0*/  ISETP.GT.AND P5, PT, R87, 0x1, P4 ;  /* 0x000000015700780c */ /* 0x000fe200027a4270 */
[----:B------:R-:W-:Y:S01]  /*13fe0*/  IMAD.MOV.U32 R186, RZ, RZ, R14 ;  /* 0x000000ffffba7224 */ /* 0x000fe200078e000e */
[----:B------:R-:W-:Y:S02]  /*13ff0*/  FMNMX.FTZ R6, R15, R10, !PT ;  /* 0x0000000a0f067209 */ /* 0x000fe40007810000 */
[----:B------:R-:W-:Y:S02]  /*14000*/  ISETP.LT.OR P5, PT, R152, 0x2, P5 ;  /* 0x000000029800780c */ /* 0x000fe40002fa1670 */
[----:B------:R-:W-:Y:S02]  /*14010*/  FMNMX.FTZ R6, R21, R6, !PT ;  /* 0x0000000615067209 */ /* 0x000fe40007810000 */
[----:B------:R-:W-:Y:S02]  /*14020*/  FSEL R24, R24, -INF , !P5 ;  /* 0xff80000018187808 */ /* 0x000fe40006800000 */
[----:B------:R-:W-:-:S02]  /*14030*/  ISETP.GT.AND P5, PT, R87, 0x8, P4 ;  /* 0x000000085700780c */ /* 0x000fc400027a4270 */
[----:B------:R-:W-:Y:S02]  /*14040*/  FMNMX.FTZ R7, R25, R6, !PT ;  /* 0x0000000619077209 */ /* 0x000fe40007810000 */
[----:B------:R-:W-:Y:S02]  /*14050*/  ISETP.LT.OR P5, PT, R152, 0x9, P5 ;  /* 0x000000099800780c */ /* 0x000fe40002fa1670 */
[----:B------:R-:W-:Y:S02]  /*14060*/  FMNMX.FTZ R6, R26, R7, !PT ;  /* 0x000000071a067209 */ /* 0x000fe40007810000 */
[----:B------:R-:W-:Y:S02]  /*14070*/  FSEL R27, R27, -INF , !P5 ;  /* 0xff8000001b1b7808 */ /* 0x000fe40006800000 */
[----:B------:R-:W-:Y:S02]  /*14080*/  ISETP.GT.AND P5, PT, R87, 0x9, P4 ;  /* 0x000000095700780c */ /* 0x000fe400027a4270 */
[----:B------:R-:W-:-:S02]  /*14090*/  FMNMX.FTZ R7, R31, R6, !PT ;  /* 0x000000061f077209 */ /* 0x000fc40007810000 */
[----:B------:R-:W-:Y:S02]  /*140a0*/  ISETP.LT.OR P5, PT, R152, 0xa, P5 ;  /* 0x0000000a9800780c */ /* 0x000fe40002fa1670 */
[----:B------:R-:W-:Y:S02]  /*140b0*/  FMNMX.FTZ R6, R32, R7, !PT ;  /* 0x0000000720067209 */ /* 0x000fe40007810000 */
[----:B------:R-:W-:Y:S02]  /*140c0*/  FSEL R28, R28, -INF , !P5 ;  /* 0xff8000001c1c7808 */ /* 0x000fe40006800000 */
[----:B------:R-:W-:Y:S02]  /*140d0*/  ISETP.GT.AND P5, PT, R87, 0x10, P4 ;  /* 0x000000105700780c */ /* 0x000fe400027a4270 */
[----:B------:R-:W-:Y:S02]  /*140e0*/  FMNMX.FTZ R6, R33, R6, !PT ;  /* 0x0000000621067209 */ /* 0x000fe40007810000 */
[----:B------:R-:W-:-:S02]  /*140f0*/  ISETP.LT.OR P5, PT, R152, 0x11, P5 ;  /* 0x000000119800780c */ /* 0x000fc40002fa1670 */
[----:B------:R-:W-:Y:S02]  /*14100*/  FMNMX.FTZ R6, R35, R6, !PT ;  /* 0x0000000623067209 */ /* 0x000fe40007810000 */
[----:B------:R-:W-:Y:S02]  /*14110*/  FSEL R29, R29, -INF , !P5 ;  /* 0xff8000001d1d7808 */ /* 0x000fe40006800000 */
[----:B------:R-:W-:Y:S02]  /*14120*/  ISETP.GT.AND P5, PT, R87, 0x11, P4 ;  /* 0x000000115700780c */ /* 0x000fe400027a4270 */
[----:B------:R-:W-:Y:S02]  /*14130*/  FMNMX.FTZ R7, R39, R6, !PT ;  /* 0x0000000627077209 */ /* 0x000fe40007810000 */
[----:B------:R-:W-:Y:S02]  /*14140*/  ISETP.LT.OR P5, PT, R152, 0x12, P5 ;  /* 0x000000129800780c */ /* 0x000fe40002fa1670 */
[----:B------:R-:W-:-:S02]  /*14150*/  FMNMX.FTZ R6, R40, R7, !PT ;  /* 0x0000000728067209 */ /* 0x000fc40007810000 */
[----:B------:R-:W-:Y:S02]  /*14160*/  FSEL R30, R30, -INF , !P5 ;  /* 0xff8000001e1e7808 */ /* 0x000fe40006800000 */
[----:B------:R-:W-:Y:S02]  /*14170*/  ISETP.GT.AND P5, PT, R87, 0x18, P4 ;  /* 0x000000185700780c */ /* 0x000fe400027a4270 */
[----:B------:R-:W-:Y:S02]  /*14180*/  FMNMX.FTZ R7, R43, R6, !PT ;  /* 0x000000062b077209 */ /* 0x000fe40007810000 */
[----:B------:R-:W-:Y:S02]  /*14190*/  ISETP.LT.OR P5, PT, R152, 0x19, P5 ;  /* 0x000000199800780c */ /* 0x000fe40002fa1670 */
[----:B------:R-:W-:Y:S02]  /*141a0*/  FMNMX.FTZ R6, R44, R7, !PT ;  /* 0x000000072c067209 */ /* 0x000fe40007810000 */
[----:B------:R-:W-:-:S02]  /*141b0*/  FSEL R34, R34, -INF , !P5 ;  /* 0xff80000022227808 */ /* 0x000fc40006800000 */
[----:B------:R-:W-:Y:S02]  /*141c0*/  ISETP.GT.AND P5, PT, R87, 0x19, P4 ;  /* 0x000000195700780c */ /* 0x000fe400027a4270 */
        /* <DEDUP_REMOVED lines=49> */
[----:B------:R-:W-:Y:S01]  /*144e0*/  ISETP.GT.AND P5, PT, R87, 0x41, P4 ;  /* 0x000000415700780c */ /* 0x000fe200027a4270 */
[----:B------:R-:W0:Y:S01]  /*144f0*/  SHFL.BFLY PT, R6, R81, 0x2, 0x1f ;  /* 0x0c401f0051067f89 */ /* 0x000e2200000e0000 */
[----:B------:R-:W1:Y:S02]  /*14500*/  LDC R52, c[0x0][0x988] ;  /* 0x00026200ff347b82 */ /* 0x000e640000000800 */
[----:B------:R-:W-:-:S04]  /*14510*/  ISETP.LT.OR P5, PT, R152, 0x42, P5 ;  /* 0x000000429800780c */ /* 0x000fc80002fa1670 */
[----:B------:R-:W-:Y:S02]  /*14520*/  FSEL R53, R53, -INF , !P5 ;  /* 0xff80000035357808 */ /* 0x000fe40006800000 */
[----:B------:R-:W-:-:S04]  /*14530*/  ISETP.GT.AND P5, PT, R87, 0x48, P4 ;  /* 0x000000485700780c */ /* 0x000fc800027a4270 */
[----:B------:R-:W-:-:S04]  /*14540*/  ISETP.LT.OR P5, PT, R152, 0x49, P5 ;  /* 0x000000499800780c */ /* 0x000fc80002fa1670 */
[----:B------:R-:W-:Y:S02]  /*14550*/  FSEL R55, R55, -INF , !P5 ;  /* 0xff80000037377808 */ /* 0x000fe40006800000 */
[----:B------:R-:W-:-:S04]  /*14560*/  ISETP.GT.AND P5, PT, R87, 0x49, P4 ;  /* 0x000000495700780c */ /* 0x000fc800027a4270 */
[----:B------:R-:W-:Y:S02]  /*14570*/  ISETP.LT.OR P5, PT, R152, 0x4a, P5 ;  /* 0x0000004a9800780c */ /* 0x000fe40002fa1670 */
[----:B0-----:R-:W-:Y:S02]  /*14580*/  FMNMX.FTZ R83, R81, R6, !PT ;  /* 0x0000000651537209 */ /* 0x001fe40007810000 */
[----:B------:R-:W-:Y:S02]  /*14590*/  FSEL R56, R56, -INF , !P5 ;  /* 0xff80000038387808 */ /* 0x000fe40006800000 */
[----:B------:R-:W-:Y:S01]  /*145a0*/  ISETP.GT.AND P5, PT, R87, 0x50, P4 ;  /* 0x000000505700780c */ /* 0x000fe200027a4270 */
[----:B------:R-:W0:Y:S03]  /*145b0*/  SHFL.BFLY PT, R6, R83, 0x1, 0x1f ;  /* 0x0c201f0053067f89 */ /* 0x000e2600000e0000 */
        /* <DEDUP_REMOVED lines=10> */
[----:B-1----:R-:W-:-:S03]  /*14660*/  FMUL.FTZ R81, R6, R52 ;  /* 0x0000003406517220 */ /* 0x002fc60000410000 */
        /* <DEDUP_REMOVED lines=23> */
[C---:B------:R-:W-:Y:S02]  /*147e0*/  ISETP.GT.AND P5, PT, R87.reuse, RZ, P4 ;  /* 0x000000ff5700720c */ /* 0x040fe400027a4270 */
[----:B------:R-:W-:Y:S02]  /*147f0*/  ISETP.GT.AND P4, PT, R87, 0x79, P4 ;  /* 0x000000795700780c */ /* 0x000fe40002784270 */
[C---:B------:R-:W-:Y:S02]  /*14800*/  ISETP.LT.OR P5, PT, R152.reuse, 0x1, P5 ;  /* 0x000000019800780c */ /* 0x040fe40002fa1670 */
[----:B------:R-:W-:Y:S02]  /*14810*/  ISETP.LT.OR P4, PT, R152, 0x7a, P4 ;  /* 0x0000007a9800780c */ /* 0x000fe40002781670 */
[----:B------:R-:W-:-:S02]  /*14820*/  FSEL R20, R20, -INF , !P5 ;  /* 0xff80000014147808 */ /* 0x000fc40006800000 */
[----:B------:R-:W-:Y:S02]  /*14830*/  FSETP.NEU.FTZ.AND P5, PT, R6, -INF , PT ;  /* 0xff8000000600780b */ /* 0x000fe40003fbd000 */
[----:B------:R-:W-:Y:S02]  /*14840*/  FSEL R80, R80, -INF , !P4 ;  /* 0xff80000050507808 */ /* 0x000fe40006000000 */
[----:B------:R-:W-:-:S05]  /*14850*/  FSEL R81, R81, RZ, P5 ;  /* 0x000000ff51517208 */ /* 0x000fca0002800000 */
[-CC-:B------:R-:W-:Y:S01]  /*14860*/  FFMA.FTZ R182, R25, R52.reuse, -R81.reuse ;  /* 0x0000003419b67223 */ /* 0x180fe20000010851 */
[----:B------:R-:W-:Y:S01]  /*14870*/  FMNMX.FTZ R25, R20, R11, !PT ;  /* 0x0000000b14197209 */ /* 0x000fe20007810000 */
[-CC-:B------:R-:W-:Y:S01]  /*14880*/  FFMA.FTZ R180, R15, R52.reuse, -R81.reuse ;  /* 0x000000340fb47223 */ /* 0x180fe20000010851 */
[-CC-:B------:R-:W-:Y:S01]  /*14890*/  FFMA.FTZ R15, R21, R52.reuse, -R81.reuse ;  /* 0x00000034150f7223 */ /* 0x180fe20000010851 */
[-CC-:B------:R-:W-:Y:S01]  /*148a0*/  FFMA.FTZ R21, R26, R52.reuse, -R81.reuse ;  /* 0x000000341a157223 */ /* 0x180fe20000010851 */
[----:B------:R-:W-:Y:S01]  /*148b0*/  FMNMX.FTZ R26, R24, R25, !PT ;  /* 0x00000019181a7209 */ /* 0x000fe20007810000 */
[-CC-:B------:R-:W-:Y:S01]  /*148c0*/  FFMA.FTZ R176, R31, R52.reuse, -R81.reuse ;  /* 0x000000341fb07223 */ /* 0x180fe20000010851 */
[-CC-:B------:R-:W-:Y:S01]  /*148d0*/  FFMA.FTZ R25, R32, R52.reuse, -R81.reuse ;  /* 0x0000003420197223 */ /* 0x180fe20000010851 */
[--C-:B------:R-:W-:Y:S01]  /*148e0*/  FFMA.FTZ R178, R33, R52, -R81.reuse ;  /* 0x0000003421b27223 */ /* 0x100fe20000010851 */
[----:B------:R-:W-:Y:S01]  /*148f0*/  FMNMX.FTZ R31, R27, R26, !PT ;  /* 0x0000001a1b1f7209 */ /* 0x000fe20007810000 */
[-CC-:B------:R-:W-:Y:S01]  /*14900*/  FFMA.FTZ R172, R39, R52.reuse, -R81.reuse ;  /* 0x0000003427ac7223 */ /* 0x180fe20000010851 */
[-CC-:B------:R-:W-:Y:S01]  /*14910*/  FFMA.FTZ R164, R9, R52.reuse, -R81.reuse ;  /* 0x0000003409a47223 */ /* 0x180fe20000010851 */
[-CC-:B------:R-:W-:Y:S01]  /*14920*/  FFMA.FTZ R166, R57, R52.reuse, -R81.reuse ;  /* 0x0000003439a67223 */ /* 0x180fe20000010851 */
[----:B------:R-:W-:Y:S01]  /*14930*/  FMNMX.FTZ R26, R28, R31, !PT ;  /* 0x0000001f1c1a7209 */ /* 0x000fe20007810000 */
[----:B------:R-:W-:Y:S01]  /*14940*/  MUFU.EX2 R180, R180 ;  /* 0x000000b400b47308 */ /* 0x000fe20000000800 */
        /* <DEDUP_REMOVED lines=9> */
[-CC-:B------:R-:W-:Y:S01]  /*149e0*/  FFMA.FTZ R43, R62, R52.reuse, -R81.reuse ;  /* 0x000000343e2b7223 */ /* 0x180fe20000010851 */
        /* <DEDUP_REMOVED lines=10> */
[----:B------:R-:W-:-:S02]  /*14a90*/  FFMA.FTZ R154, R82, R52, -R81 ;  /* 0x00000034529a7223 */ /* 0x000fc40000010851 */
[----:B------:R-:W-:Y:S01]  /*14aa0*/  FMNMX.FTZ R32, R38, R31, !PT ;  /* 0x0000001f26207209 */ /* 0x000fe20007810000 */
[----:B------:R-:W-:Y:S01]  /*14ab0*/  FFMA.FTZ R31, R40, R52, -R81 ;  /* 0x00000034281f7223 */ /* 0x000fe20000010851 */
        /* <DEDUP_REMOVED lines=22> */
[----:B------:R-:W-:Y:S01]  /*14c20*/  FMNMX.FTZ R40, R64, R39, !PT ;  /* 0x0000002740287209 */ /* 0x000fe20007810000 */
[----:B------:R-:W-:Y:S01]  /*14c30*/  FFMA.FTZ R39, R54, R52, -R81 ;  /* 0x0000003436277223 */ /* 0x000fe20000010851 */
[----:B------:R-:W-:Y:S02]  /*14c40*/  MUFU.EX2 R174, R174 ;  /* 0x000000ae00ae7308 */ /* 0x000fe40000000800 */
[----:B------:R-:W-:-:S04]  /*14c50*/  FMNMX.FTZ R9, R67, R40, !PT ;  /* 0x0000002843097209 */ /* 0x000fc80007810000 */
[----:B------:R-:W-:Y:S02]  /*14c60*/  FMNMX.FTZ R40, R70, R9, !PT ;  /* 0x0000000946287209 */ /* 0x000fe40007810000 */
[----:B------:R0:W-:Y:S02]  /*14c70*/  MUFU.EX2 R32, R44 ;  /* 0x0000002c00207308 */ /* 0x0001e40000000800 */
[----:B------:R-:W-:-:S04]  /*14c80*/  FMNMX.FTZ R9, R71, R40, !PT ;  /* 0x0000002847097209 */ /* 0x000fc80007810000 */
[----:B------:R-:W-:Y:S02]  /*14c90*/  FMNMX.FTZ R9, R72, R9, !PT ;  /* 0x0000000948097209 */ /* 0x000fe40007810000 */
[----:B------:R-:W-:Y:S01]  /*14ca0*/  MUFU.EX2 R168, R168 ;  /* 0x000000a800a87308 */ /* 0x000fe20000000800 */
[----:B0-----:R-:W-:Y:S01]  /*14cb0*/  FFMA.FTZ R44, R66, R52, -R81 ;  /* 0x00000034422c7223 */ /* 0x001fe20000010851 */
[----:B------:R-:W-:-:S04]  /*14cc0*/  FMNMX.FTZ R40, R76, R9, !PT ;  /* 0x000000094c287209 */ /* 0x000fc80007810000 */
[----:B------:R-:W-:Y:S01]  /*14cd0*/  FMNMX.FTZ R9, R75, R40, !PT ;  /* 0x000000284b097209 */ /* 0x000fe20007810000 */
[----:B------:R-:W-:Y:S01]  /*14ce0*/  FFMA.FTZ R40, R58, R52, -R81 ;  /* 0x000000343a287223 */ /* 0x000fe20000010851 */
[----:B------:R-:W-:Y:S02]  /*14cf0*/  MUFU.EX2 R33, R33 ;  /* 0x0000002100217308 */ /* 0x000fe40000000800 */
[----:B------:R-:W-:-:S04]  /*14d00*/  FMNMX.FTZ R9, R78, R9, !PT ;  /* 0x000000094e097209 */ /* 0x000fc80007810000 */
[----:B------:R-:W-:Y:S02]  /*14d10*/  FMNMX.FTZ R9, R80, R9, !PT ;  /* 0x0000000950097209 */ /* 0x000fe40007810000 */
[----:B------:R-:W-:Y:S03]  /*14d20*/  MUFU.EX2 R170, R170 ;  /* 0x000000aa00aa7308 */ /* 0x000fe60000000800 */
[----:B------:R-:W0:Y:S05]  /*14d30*/  SHFL.BFLY PT, R48, R9, 0x2, 0x1f ;  /* 0x0c401f0009307f89 */ /* 0x000e2a00000e0000 */
[----:B------:R-:W-:Y:S08]  /*14d40*/  MUFU.EX2 R35, R35 ;  /* 0x0000002300237308 */ /* 0x000ff00000000800 */
[----:B------:R-:W-:Y:S08]  /*14d50*/  MUFU.EX2 R164, R164 ;  /* 0x000000a400a47308 */ /* 0x000ff00000000800 */
[----:B------:R-:W-:Y:S01]  /*14d60*/  MUFU.EX2 R39, R39 ;  /* 0x0000002700277308 */ /* 0x000fe20000000800 */
[----:B0-----:R-:W-:Y:S01]  /*14d70*/  FMNMX.FTZ R51, R9, R48, !PT ;  /* 0x0000003009337209 */ /* 0x001fe20007810000 */
[-CC-:B------:R-:W-:Y:S01]  /*14d80*/  FFMA.FTZ R48, R74, R52.reuse, -R81.reuse ;  /* 0x000000344a307223 */ /* 0x180fe20000010851 */
[----:B------:R-:W-:-:S03]  /*14d90*/  FFMA.FTZ R81, R84, R52, -R81 ;  /* 0x0000003454517223 */ /* 0x000fc60000010851 */
[----:B------:R-:W0:Y:S02]  /*14da0*/  SHFL.BFLY PT, R54, R51, 0x1, 0x1f ;  /* 0x0c201f0033367f89 */ /* 0x000e2400000e0000 */
[----:B------:R-:W-:Y:S08]  /*14db0*/  MUFU.EX2 R166, R166 ;  /* 0x000000a600a67308 */ /* 0x000ff00000000800 */
[----:B------:R-:W-:Y:S08]  /*14dc0*/  MUFU.EX2 R40, R40 ;  /* 0x0000002800287308 */ /* 0x000ff00000000800 */
[----:B------:R-:W-:Y:S01]  /*14dd0*/  MUFU.EX2 R160, R160 ;  /* 0x000000a000a07308 */ /* 0x000fe20000000800 */
[----:B0-----:R-:W-:-:S07]  /*14de0*/  FMNMX.FTZ R9, R51, R54, !PT ;  /* 0x0000003633097209 */ /* 0x001fce0007810000 */
[----:B------:R-:W-:Y:S01]  /*14df0*/  MUFU.EX2 R43, R43 ;  /* 0x0000002b002b7308 */ /* 0x000fe20000000800 */
[----:B------:R-:W-:Y:S02]  /*14e00*/  FSEL R51, R6, RZ, P5 ;  /* 0x000000ff06337208 */ /* 0x000fe40002800000 */
[C---:B------:R-:W-:Y:S01]  /*14e10*/  FSETP.NEU.FTZ.AND P4, PT, R9.reuse, -INF , PT ;  /* 0xff8000000900780b */ /* 0x040fe20003f9d000 */
[-C--:B------:R-:W-:Y:S02]  /*14e20*/  FMUL.FTZ R54, R9, R52.reuse ;  /* 0x0000003409367220 */ /* 0x080fe40000410000 */
[----:B------:R-:W-:Y:S02]  /*14e30*/  FADD.FTZ R57, -R51, R10 ;  /* 0x0000000a33397221 */ /* 0x000fe40000010100 */
[----:B------:R-:W-:Y:S02]  /*14e40*/  MUFU.EX2 R162, R162 ;  /* 0x000000a200a27308 */ /* 0x000fe40000000800 */
[----:B------:R-:W-:Y:S01]  /*14e50*/  FMUL.FTZ R10, R57, R52 ;  /* 0x00000034390a7220 */ /* 0x000fe20000410000 */
[----:B------:R-:W-:-:S05]  /*14e60*/  FSEL R57, R54, RZ, P4 ;  /* 0x000000ff36397208 */ /* 0x000fca0002000000 */
[----:B------:R-:W0:Y:S01]  /*14e70*/  MUFU.EX2 R10, R10 ;  /* 0x0000000a000a7308 */ /* 0x000e220000000800 */
[-CC-:B------:R-:W-:Y:S01]  /*14e80*/  FFMA.FTZ R177, R29, R52.reuse, -R57.reuse ;  /* 0x000000341db17223 */ /* 0x180fe20000010839 */
[-CC-:B------:R-:W-:Y:S01]  /*14e90*/  FFMA.FTZ R30, R30, R52.reuse, -R57.reuse ;  /* 0x000000341e1e7223 */ /* 0x180fe20000010839 */
[-CC-:B------:R-:W-:Y:S01]  /*14ea0*/  FFMA.FTZ R183, R27, R52.reuse, -R57.reuse ;  /* 0x000000341bb77223 */ /* 0x180fe20000010839 */
[----:B------:R-:W-:Y:S02]  /*14eb0*/  @!P1 IMAD R27, R22, 0x8, R2 ;  /* 0x00000008161b9824 */ /* 0x000fe400078e0202 */
[-CC-:B------:R-:W-:Y:S01]  /*14ec0*/  FFMA.FTZ R181, R20, R52.reuse, -R57.reuse ;  /* 0x0000003414b57223 */ /* 0x180fe20000010839 */
[-CC-:B------:R-:W-:Y:S01]  /*14ed0*/  FFMA.FTZ R8, R8, R52.reuse, -R57.reuse ;  /* 0x0000003408087223 */ /* 0x180fe20000010839 */
[-CC-:B------:R-:W-:Y:S01]  /*14ee0*/  FFMA.FTZ R20, R24, R52.reuse, -R57.reuse ;  /* 0x0000003418147223 */ /* 0x180fe20000010839 */
[----:B------:R1:W-:Y:S01]  /*14ef0*/  MUFU.EX2 R22, R30 ;  /* 0x0000001e00167308 */ /* 0x0003e20000000800 */
[----:B------:R-:W-:Y:S01]  /*14f00*/  FFMA.FTZ R24, R28, R52, -R57 ;  /* 0x000000341c187223 */ /* 0x000fe20000010839 */
[----:B------:R-:W-:-:S02]  /*14f10*/  @!P1 VIADD R27, R27, 0x28860 ;  /* 0x000288601b1b9836 */ /* 0x000fc40000000000 */
[-CC-:B------:R-:W-:Y:S01]  /*14f20*/  FFMA.FTZ R179, R34, R52.reuse, -R57.reuse ;  /* 0x0000003422b37223 */ /* 0x180fe20000010839 */
[-CC-:B------:R-:W-:Y:S01]  /*14f30*/  FFMA.FTZ R173, R37, R52.reuse, -R57.reuse ;  /* 0x0000003425ad7223 */ /* 0x180fe20000010839 */
[-CC-:B------:R-:W-:Y:S01]  /*14f40*/  FFMA.FTZ R38, R38, R52.reuse, -R57.reuse ;  /* 0x0000003426267223 */ /* 0x180fe20000010839 */
[----:B------:R-:W-:Y:S01]  /*14f50*/  FFMA.FTZ R175, R41, R52, -R57 ;  /* 0x0000003429af7223 */ /* 0x000fe20000010839 */
[----:B------:R-:W-:Y:S01]  /*14f60*/  @!P1 PRMT R27, RZ, 0x654, R27 ;  /* 0x00000654ff1b9816 */ /* 0x000fe2000000001b */
[----:B------:R-:W-:Y:S01]  /*14f70*/  MUFU.EX2 R171, R8 ;  /* 0x0000000800ab7308 */ /* 0x000fe20000000800 */
[----:B0-----:R-:W-:Y:S01]  /*14f80*/  FFMA.FTZ R29, R10, R3, R180 ;  /* 0x000000030a1d7223 */ /* 0x001fe200000100b4 */
[----:B------:R-:W-:Y:S01]  /*14f90*/  F2FP.F16.F32.PACK_AB R180, R15, R180 ;  /* 0x000000b40fb4723e */ /* 0x000fe200000000ff */
[-C--:B------:R-:W-:Y:S01]  /*14fa0*/  FFMA.FTZ R3, R7, R52.reuse, -R57 ;  /* 0x0000003407037223 */ /* 0x080fe20000010839 */
[----:B------:R0:W-:Y:S01]  /*14fb0*/  @!P1 SYNCS.ARRIVE.TRANS64.RED.A1T0 RZ, [R27+URZ], RZ ;  /* 0x000000ff1bff99a7 */ /* 0x0001e2000810043f */
[----:B------:R-:W-:Y:S01]  /*14fc0*/  FADD.FTZ R29, R15, R29 ;  /* 0x0000001d0f1d7221 */ /* 0x000fe20000010000 */
[-CC-:B------:R-:W-:Y:S01]  /*14fd0*/  FFMA.FTZ R28, R42, R52.reuse, -R57.reuse ;  /* 0x000000342a1c7223 */ /* 0x180fe20000010839 */
[----:B------:R-:W-:Y:S01]  /*14fe0*/  FFMA.FTZ R169, R45, R52, -R57 ;  /* 0x000000342da97223 */ /* 0x000fe20000010839 */
[----:B------:R-:W-:Y:S01]  /*14ff0*/  MUFU.EX2 R181, R181 ;  /* 0x000000b500b57308 */ /* 0x000fe20000000800 */
[----:B-1----:R-:W-:Y:S01]  /*15000*/  FADD.FTZ R30, R182, R29 ;  /* 0x0000001db61e7221 */ /* 0x002fe20000010000 */
[C---:B------:R-:W-:Y:S01]  /*15010*/  F2FP.F16.F32.PACK_AB R182, R21.reuse, R182 ;  /* 0x000000b615b6723e */ /* 0x040fe200000000ff */
[-CC-:B------:R-:W-:Y:S01]  /*15020*/  FFMA.FTZ R46, R46, R52.reuse, -R57.reuse ;  /* 0x000000342e2e7223 */ /* 0x180fe20000010839 */
[-CC-:B0-----:R-:W-:Y:S01]  /*15030*/  FFMA.FTZ R27, R36, R52.reuse, -R57.reuse ;  /* 0x00000034241b7223 */ /* 0x181fe20000010839 */
[----:B------:R-:W-:Y:S01]  /*15040*/  FADD.FTZ R29, R21, R30 ;  /* 0x0000001e151d7221 */ /* 0x000fe20000010000 */
[-CC-:B------:R-:W-:Y:S01]  /*15050*/  FFMA.FTZ R49, R49, R52.reuse, -R57.reuse ;  /* 0x0000003431317223 */ /* 0x180fe20000010839 */
[-C--:B------:R-:W-:Y:S01]  /*15060*/  FFMA.FTZ R53, R53, R52.reuse, -R57 ;  /* 0x0000003435357223 */ /* 0x080fe20000010839 */
[----:B------:R-:W-:Y:S01]  /*15070*/  MUFU.EX2 R20, R20 ;  /* 0x0000001400147308 */ /* 0x000fe20000000800 */
[----:B------:R-:W-:Y:S01]  /*15080*/  FADD.FTZ R30, R176, R29 ;  /* 0x0000001db01e7221 */ /* 0x000fe20000010000 */
[-CC-:B------:R-:W-:Y:S01]  /*15090*/  FFMA.FTZ R55, R55, R52.reuse, -R57.reuse ;  /* 0x0000003437377223 */ /* 0x180fe20000010839 */
[-CC-:B------:R-:W-:Y:S01]  /*150a0*/  FFMA.FTZ R56, R56, R52.reuse, -R57.reuse ;  /* 0x0000003438387223 */ /* 0x180fe20000010839 */
[-CC-:B------:R-:W-:Y:S01]  /*150b0*/  FFMA.FTZ R59, R59, R52.reuse, -R57.reuse ;  /* 0x000000343b3b7223 */ /* 0x180fe20000010839 */
[----:B------:R-:W-:Y:S01]  /*150c0*/  FADD.FTZ R15, R25, R30 ;  /* 0x0000001e190f7221 */ /* 0x000fe20000010000 */
[-CC-:B------:R-:W-:Y:S01]  /*150d0*/  FFMA.FTZ R60, R60, R52.reuse, -R57.reuse ;  /* 0x000000343c3c7223 */ /* 0x180fe20000010839 */
[----:B------:R-:W-:Y:S01]  /*150e0*/  FFMA.FTZ R63, R63, R52, -R57 ;  /* 0x000000343f3f7223 */ /* 0x000fe20000010839 */
[----:B------:R-:W-:Y:S01]  /*150f0*/  MUFU.EX2 R183, R183 ;  /* 0x000000b700b77308 */ /* 0x000fe20000000800 */
[----:B------:R-:W-:Y:S01]  /*15100*/  FADD.FTZ R15, R178, R15 ;  /* 0x0000000fb20f7221 */ /* 0x000fe20000010000 */
[----:B------:R-:W-:Y:S01]  /*15110*/  F2FP.F16.F32.PACK_AB R178, R26, R178 ;  /* 0x000000b21ab2723e */ /* 0x000fe200000000ff */
[-CC-:B------:R-:W-:Y:S01]  /*15120*/  FFMA.FTZ R64, R64, R52.reuse, -R57.reuse ;  /* 0x0000003440407223 */ /* 0x180fe20000010839 */
[-C--:B------:R-:W-:Y:S01]  /*15130*/  FFMA.FTZ R67, R67, R52.reuse, -R57 ;  /* 0x0000003443437223 */ /* 0x080fe20000010839 */
        /* <DEDUP_REMOVED lines=9> */
[----:B------:R-:W-:Y:S01]  /*151d0*/  FSEL R30, R9, RZ, P4 ;  /* 0x000000ff091e7208 */ /* 0x000fe20002000000 */
[-C--:B------:R-:W-:Y:S01]  /*151e0*/  FFMA.FTZ R78, R78, R52.reuse, -R57 ;  /* 0x000000344e4e7223 */ /* 0x080fe20000010839 */
[----:B------:R-:W-:Y:S01]  /*151f0*/  MUFU.EX2 R177, R177 ;  /* 0x000000b100b17308 */ /* 0x000fe20000000800 */
[----:B------:R-:W-:Y:S01]  /*15200*/  FADD.FTZ R15, R174, R15 ;  /* 0x0000000fae0f7221 */ /* 0x000fe20000010000 */
[----:B------:R-:W-:Y:S01]  /*15210*/  FFMA.FTZ R57, R80, R52, -R57 ;  /* 0x0000003450397223 */ /* 0x000fe20000010839 */
[----:B------:R-:W-:Y:S01]  /*15220*/  FADD.FTZ R11, -R30, R11 ;  /* 0x0000000b1e0b7221 */ /* 0x000fe20000010100 */
[----:B------:R-:W-:Y:S01]  /*15230*/  ISETP.GT.AND P4, PT, R4, R12, PT ;  /* 0x0000000c0400720c */ /* 0x000fe20003f84270 */
[----:B------:R-:W-:Y:S01]  /*15240*/  FADD.FTZ R15, R32, R15 ;  /* 0x0000000f200f7221 */ /* 0x000fe20000010000 */
[----:B------:R-:W-:Y:S01]  /*15250*/  FMUL.FTZ R88, R88, R10 ;  /* 0x0000000a58587220 */ /* 0x000fe20000410000 */
[----:B------:R-:W-:Y:S01]  /*15260*/  FMUL.FTZ R11, R11, R52 ;  /* 0x000000340b0b7220 */ /* 0x000fe20000410000 */
[----:B------:R-:W-:Y:S01]  /*15270*/  MUFU.EX2 R44, R44 ;  /* 0x0000002c002c7308 */ /* 0x000fe20000000800 */
[----:B------:R-:W-:Y:S01]  /*15280*/  FADD.FTZ R30, R168, R15 ;  /* 0x0000000fa81e7221 */ /* 0x000fe20000010000 */
[-C--:B------:R-:W-:Y:S01]  /*15290*/  FMUL.FTZ R89, R89, R10.reuse ;  /* 0x0000000a59597220 */ /* 0x080fe20000410000 */
[-C--:B------:R-:W-:Y:S01]  /*152a0*/  FMUL.FTZ R92, R92, R10.reuse ;  /* 0x0000000a5c5c7220 */ /* 0x080fe20000410000 */
[-C--:B------:R-:W-:Y:S01]  /*152b0*/  FMUL.FTZ R93, R93, R10.reuse ;  /* 0x0000000a5d5d7220 */ /* 0x080fe20000410000 */
[----:B------:R-:W-:Y:S01]  /*152c0*/  FADD.FTZ R15, R33, R30 ;  /* 0x0000001e210f7221 */ /* 0x000fe20000010000 */
[-C--:B------:R-:W-:Y:S01]  /*152d0*/  FMUL.FTZ R96, R96, R10.reuse ;  /* 0x0000000a60607220 */ /* 0x080fe20000410000 */
[-C--:B------:R-:W-:Y:S01]  /*152e0*/  FMUL.FTZ R97, R97, R10.reuse ;  /* 0x0000000a61617220 */ /* 0x080fe20000410000 */
[----:B------:R-:W0:Y:S01]  /*152f0*/  MUFU.EX2 R8, R11 ;  /* 0x0000000b00087308 */ /* 0x000e220000000800 */
[----:B------:R-:W-:Y:S01]  /*15300*/  FADD.FTZ R30, R170, R15 ;  /* 0x0000000faa1e7221 */ /* 0x000fe20000010000 */
[-C--:B------:R-:W-:Y:S01]  /*15310*/  FMUL.FTZ R100, R100, R10.reuse ;  /* 0x0000000a64647220 */ /* 0x080fe20000410000 */
[-C--:B------:R-:W-:Y:S01]  /*15320*/  FMUL.FTZ R101, R101, R10.reuse ;  /* 0x0000000a65657220 */ /* 0x080fe20000410000 */
[-C--:B------:R-:W-:Y:S01]  /*15330*/  FMUL.FTZ R104, R104, R10.reuse ;  /* 0x0000000a68687220 */ /* 0x080fe20000410000 */
[----:B------:R-:W-:Y:S01]  /*15340*/  FADD.FTZ R15, R35, R30 ;  /* 0x0000001e230f7221 */ /* 0x000fe20000010000 */
[-C--:B------:R-:W-:Y:S01]  /*15350*/  FMUL.FTZ R105, R105, R10.reuse ;  /* 0x0000000a69697220 */ /* 0x080fe20000410000 */
[-C--:B------:R-:W-:Y:S01]  /*15360*/  FMUL.FTZ R108, R108, R10.reuse ;  /* 0x0000000a6c6c7220 */ /* 0x080fe20000410000 */
[----:B------:R-:W1:Y:S01]  /*15370*/  MUFU.EX2 R156, R156 ;  /* 0x0000009c009c7308 */ /* 0x000e620000000800 */
[----:B------:R-:W-:Y:S01]  /*15380*/  FADD.FTZ R26, R164, R15 ;  /* 0x0000000fa41a7221 */ /* 0x000fe20000010000 */
[-C--:B------:R-:W-:Y:S01]  /*15390*/  FMUL.FTZ R109, R109, R10.reuse ;  /* 0x0000000a6d6d7220 */ /* 0x080fe20000410000 */
[-C--:B------:R-:W-:Y:S01]  /*153a0*/  FMUL.FTZ R112, R112, R10.reuse ;  /* 0x0000000a70707220 */ /* 0x080fe20000410000 */
[-C--:B------:R-:W-:Y:S01]  /*153b0*/  FMUL.FTZ R113, R113, R10.reuse ;  /* 0x0000000a71717220 */ /* 0x080fe20000410000 */
[----:B------:R-:W-:Y:S01]  /*153c0*/  FADD.FTZ R15, R39, R26 ;  /* 0x0000001a270f7221 */ /* 0x000fe20000010000 */
[-C--:B------:R-:W-:Y:S01]  /*153d0*/  FMUL.FTZ R116, R116, R10.reuse ;  /* 0x0000000a74747220 */ /* 0x080fe20000410000 */
[----:B------:R-:W-:Y:S01]  /*153e0*/  FMUL.FTZ R117, R117, R10 ;  /* 0x0000000a75757220 */ /* 0x000fe20000410000 */
[----:B------:R-:W2:Y:S01]  /*153f0*/  MUFU.EX2 R179, R179 ;  /* 0x000000b300b37308 */ /* 0x000ea20000000800 */
[----:B------:R-:W-:Y:S01]  /*15400*/  FADD.FTZ R21, R166, R15 ;  /* 0x0000000fa6157221 */ /* 0x000fe20000010000 */
[----:B0-----:R-:W-:Y:S01]  /*15410*/  FFMA.FTZ R15, R8, R0, R181 ;  /* 0x00000000080f7223 */ /* 0x001fe200000100b5 */
[-C--:B------:R-:W-:Y:S01]  /*15420*/  FMUL.FTZ R120, R120, R10.reuse ;  /* 0x0000000a78787220 */ /* 0x080fe20000410000 */
[-C--:B------:R-:W-:Y:S01]  /*15430*/  FMUL.FTZ R121, R121, R10.reuse ;  /* 0x0000000a79797220 */ /* 0x080fe20000410000 */
[----:B------:R-:W-:Y:S01]  /*15440*/  FADD.FTZ R21, R40, R21 ;  /* 0x0000001528157221 */ /* 0x000fe20000010000 */
[----:B------:R-:W-:Y:S01]  /*15450*/  FADD.FTZ R0, R20, R15 ;  /* 0x0000000f14007221 */ /* 0x000fe20000010000 */
[-C--:B------:R-:W-:Y:S01]  /*15460*/  FMUL.FTZ R124, R124, R10.reuse ;  /* 0x0000000a7c7c7220 */ /* 0x080fe20000410000 */
[----:B------:R0:W-:Y:S01]  /*15470*/  MUFU.EX2 R165, R3 ;  /* 0x0000000300a57308 */ /* 0x0001e20000000800 */
        /* <DEDUP_REMOVED lines=8> */
[----:B0-----:R-:W-:Y:S01]  /*15500*/  FADD.FTZ R3, R183, R0 ;  /* 0x00000000b7037221 */ /* 0x001fe20000010000 */
[----:B------:R-:W-:Y:S01]  /*15510*/  FADD.FTZ R11, R162, R11 ;  /* 0x0000000ba20b7221 */ /* 0x000fe20000010000 */
[-C--:B------:R-:W-:Y:S01]  /*15520*/  FMUL.FTZ R136, R136, R10.reuse ;  /* 0x0000000a88887220 */ /* 0x080fe20000410000 */
[-C--:B------:R-:W-:Y:S01]  /*15530*/  FMUL.FTZ R137, R137, R10.reuse ;  /* 0x0000000a89897220 */ /* 0x080fe20000410000 */
[----:B------:R-:W-:Y:S01]  /*15540*/  FADD.FTZ R0, R24, R3 ;  /* 0x0000000318007221 */ /* 0x000fe20000010000 */
[----:B------:R-:W-:Y:S01]  /*15550*/  FADD.FTZ R11, R44, R11 ;  /* 0x0000000b2c0b7221 */ /* 0x000fe20000010000 */
[-C--:B------:R-:W-:Y:S01]  /*15560*/  FMUL.FTZ R140, R140, R10.reuse ;  /* 0x0000000a8c8c7220 */ /* 0x080fe20000410000 */
[----:B------:R-:W0:Y:S01]  /*15570*/  MUFU.EX2 R27, R27 ;  /* 0x0000001b001b7308 */ /* 0x000e220000000800 */
[----:B------:R-:W-:Y:S01]  /*15580*/  FADD.FTZ R3, R177, R0 ;  /* 0x00000000b1037221 */ /* 0x000fe20000010000 */
[----:B-1----:R-:W-:Y:S01]  /*15590*/  FADD.FTZ R26, R156, R11 ;  /* 0x0000000b9c1a7221 */ /* 0x002fe20000010000 */
[-C--:B------:R-:W-:Y:S01]  /*155a0*/  FMUL.FTZ R141, R141, R10.reuse ;  /* 0x0000000a8d8d7220 */ /* 0x080fe20000410000 */
[-C--:B------:R-:W-:Y:S01]  /*155b0*/  FMUL.FTZ R144, R144, R10.reuse ;  /* 0x0000000a90907220 */ /* 0x080fe20000410000 */
[----:B------:R-:W-:Y:S01]  /*155c0*/  FADD.FTZ R0, R22, R3 ;  /* 0x0000000316007221 */ /* 0x000fe20000010000 */
[-C--:B------:R-:W-:Y:S01]  /*155d0*/  FMUL.FTZ R145, R145, R10.reuse ;  /* 0x0000000a91917220 */ /* 0x080fe20000410000 */
[-C--:B------:R-:W-:Y:S01]  /*155e0*/  FMUL.FTZ R148, R148, R10.reuse ;  /* 0x0000000a94947220 */ /* 0x080fe20000410000 */
[----:B------:R-:W1:Y:S01]  /*155f0*/  MUFU.EX2 R158, R158 ;  /* 0x0000009e009e7308 */ /* 0x000e620000000800 */
[----:B--2---:R-:W-:Y:S01]  /*15600*/  FADD.FTZ R0, R179, R0 ;  /* 0x00000000b3007221 */ /* 0x004fe20000010000 */
[----:B---3--:R-:W-:Y:S01]  /*15610*/  FADD.FTZ R3, R47, R26 ;  /* 0x0000001a2f037221 */ /* 0x008fe20000010000 */
[----:B------:R-:W-:Y:S01]  /*15620*/  FMUL.FTZ R149, R149, R10 ;  /* 0x0000000a95957220 */ /* 0x000fe20000410000 */
[----:B------:R-:W-:Y:S01]  /*15630*/  F2FP.F16.F32.PACK_AB R177, R22, R177 ;  /* 0x000000b116b1723e */ /* 0x000fe200000000ff */
[----:B------:R-:W-:Y:S01]  /*15640*/  VIADD R4, R4, 0xffffffff ;  /* 0xffffffff04047836 */ /* 0x000fe20000000000 */
[----:B------:R-:W-:Y:S01]  /*15650*/  F2FP.F16.F32.PACK_AB R176, R25, R176 ;  /* 0x000000b019b0723e */ /* 0x000fe200000000ff */
[----:B------:R-:W-:Y:S01]  /*15660*/  FMUL.FTZ R90, R90, R8 ;  /* 0x000000085a5a7220 */ /* 0x000fe20000410000 */
[----:B------:R-:W2:Y:S01]  /*15670*/  MUFU.EX2 R173, R173 ;  /* 0x000000ad00ad7308 */ /* 0x000ea20000000800 */
[----:B0-----:R-:W-:Y:S01]  /*15680*/  FADD.FTZ R0, R27, R0 ;  /* 0x000000001b007221 */ /* 0x001fe20000010000 */
[----:B------:R-:W-:Y:S01]  /*15690*/  F2FP.F16.F32.PACK_AB R172, R31, R172 ;  /* 0x000000ac1fac723e */ /* 0x000fe200000000ff */
[----:B------:R-:W-:Y:S01]  /*156a0*/  FMUL.FTZ R91, R91, R8 ;  /* 0x000000085b5b7220 */ /* 0x000fe20000410000 */
[----:B------:R-:W-:Y:S01]  /*156b0*/  F2FP.F16.F32.PACK_AB R174, R32, R174 ;  /* 0x000000ae20ae723e */ /* 0x000fe200000000ff */
[----:B------:R-:W-:Y:S01]  /*156c0*/  FMUL.FTZ R94, R94, R8 ;  /* 0x000000085e5e7220 */ /* 0x000fe20000410000 */
[----:B------:R-:W-:Y:S01]  /*156d0*/  F2FP.F16.F32.PACK_AB R168, R33, R168 ;  /* 0x000000a821a8723e */ /* 0x000fe200000000ff */
[----:B------:R-:W-:Y:S01]  /*156e0*/  FMUL.FTZ R95, R95, R8 ;  /* 0x000000085f5f7220 */ /* 0x000fe20000410000 */
[----:B------:R-:W0:Y:S01]  /*156f0*/  MUFU.EX2 R48, R48 ;  /* 0x0000003000307308 */ /* 0x000e220000000800 */
[----:B-1----:R-:W-:Y:S01]  /*15700*/  FADD.FTZ R3, R158, R3 ;  /* 0x000000039e037221 */ /* 0x002fe20000010000 */
[----:B------:R-:W-:Y:S01]  /*15710*/  F2FP.F16.F32.PACK_AB R170, R35, R170 ;  /* 0x000000aa23aa723e */ /* 0x000fe200000000ff */
[----:B------:R-:W-:Y:S01]  /*15720*/  FMUL.FTZ R98, R98, R8 ;  /* 0x0000000862627220 */ /* 0x000fe20000410000 */
[----:B------:R-:W-:Y:S01]  /*15730*/  F2FP.F16.F32.PACK_AB R164, R39, R164 ;  /* 0x000000a427a4723e */ /* 0x000fe200000000ff */
[----:B------:R-:W-:Y:S01]  /*15740*/  FMUL.FTZ R99, R99, R8 ;  /* 0x0000000863637220 */ /* 0x000fe20000410000 */
        /* <DEDUP_REMOVED lines=11> */
[C---:B0-----:R-:W-:Y:S01]  /*15800*/  FADD.FTZ R3, R48.reuse, R3 ;  /* 0x0000000330037221 */ /* 0x041fe20000010000 */
[----:B------:R-:W-:Y:S01]  /*15810*/  F2FP.F16.F32.PACK_AB R158, R48, R158 ;  /* 0x0000009e309e723e */ /* 0x000fe200000000ff */
[-C--:B------:R-:W-:Y:S01]  /*15820*/  FMUL.FTZ R110, R110, R8.reuse ;  /* 0x000000086e6e7220 */ /* 0x080fe20000410000 */
[----:B------:R-:W-:Y:S01]  /*15830*/  F2FP.F16.F32.PACK_AB R181, R20, R181 ;  /* 0x000000b514b5723e */ /* 0x000fe200000000ff */
[-C--:B------:R-:W-:Y:S01]  /*15840*/  FMUL.FTZ R111, R111, R8.reuse ;  /* 0x000000086f6f7220 */ /* 0x080fe20000410000 */
[----:B------:R-:W-:Y:S01]  /*15850*/  F2FP.F16.F32.PACK_AB R183, R24, R183 ;  /* 0x000000b718b7723e */ /* 0x000fe200000000ff */
[-C--:B------:R-:W-:Y:S01]  /*15860*/  FMUL.FTZ R114, R114, R8.reuse ;  /* 0x0000000872727220 */ /* 0x080fe20000410000 */
[----:B------:R-:W0:Y:S01]  /*15870*/  MUFU.EX2 R175, R175 ;  /* 0x000000af00af7308 */ /* 0x000e220000000800 */
[----:B-1----:R-:W-:Y:S01]  /*15880*/  FADD.FTZ R0, R7, R0 ;  /* 0x0000000007007221 */ /* 0x002fe20000010000 */
[----:B------:R-:W-:Y:S01]  /*15890*/  F2FP.F16.F32.PACK_AB R179, R27, R179 ;  /* 0x000000b31bb3723e */ /* 0x000fe200000000ff */
[-C--:B------:R-:W-:Y:S01]  /*158a0*/  FMUL.FTZ R115, R115, R8.reuse ;  /* 0x0000000873737220 */ /* 0x080fe20000410000 */
[----:B------:R-:W-:Y:S01]  /*158b0*/  F2FP.F16.F32.PACK_AB R173, R7, R173 ;  /* 0x000000ad07ad723e */ /* 0x000fe200000000ff */
[-C--:B------:R-:W-:Y:S01]  /*158c0*/  FMUL.FTZ R118, R118, R8.reuse ;  /* 0x0000000876767220 */ /* 0x080fe20000410000 */
        /* <DEDUP_REMOVED lines=17> */
[----:B------:R-:W-:Y:S01]  /*159e0*/  FMUL.FTZ R146, R146, R8 ;  /* 0x0000000892927220 */ /* 0x000fe20000410000 */
[----:B------:R-:W0:Y:S01]  /*159f0*/  MUFU.EX2 R154, R154 ;  /* 0x0000009a009a7308 */ /* 0x000e220000000800 */
[C---:B-1----:R-:W-:Y:S01]  /*15a00*/  FADD.FTZ R11, R50.reuse, R11 ;  /* 0x0000000b320b7221 */ /* 0x042fe20000010000 */
[----:B------:R-:W-:Y:S01]  /*15a10*/  F2FP.F16.F32.PACK_AB R152, R50, R152 ;  /* 0x000000983298723e */ /* 0x000fe200000000ff */
[-C--:B------:R-:W-:Y:S01]  /*15a20*/  FMUL.FTZ R147, R147, R8.reuse ;  /* 0x0000000893937220 */ /* 0x080fe20000410000 */
[-C--:B------:R-:W-:Y:S01]  /*15a30*/  FMUL.FTZ R150, R150, R8.reuse ;  /* 0x0000000896967220 */ /* 0x080fe20000410000 */
[----:B------:R-:W-:Y:S01]  /*15a40*/  FMUL.FTZ R151, R151, R8 ;  /* 0x0000000897977220 */ /* 0x000fe20000410000 */
[----:B------:R-:W-:-:S02]  /*15a50*/  IMAD.MOV.U32 R22, RZ, RZ, R13 ;  /* 0x000000ffff167224 */ /* 0x000fc400078e000d */
        /* <DEDUP_REMOVED lines=12> */
[----:B0-----:R-:W-:-:S04]  /*15b20*/  FADD.FTZ R0, R49, R0 ;  /* 0x0000000031007221 */ /* 0x001fc80000010000 */
[C---:B------:R-:W-:Y:S01]  /*15b30*/  FADD.FTZ R0, R171.reuse, R0 ;  /* 0x00000000ab007221 */ /* 0x040fe20000010000 */
[----:B------:R-:W-:Y:S02]  /*15b40*/  F2FP.F16.F32.PACK_AB R171, R171, R49 ;  /* 0x00000031abab723e */ /* 0x000fe400000000ff */
[----:B------:R-:W0:Y:S01]  /*15b50*/  MUFU.EX2 R56, R56 ;  /* 0x0000003800387308 */ /* 0x000e220000000800 */
[----:B------:R-:W-:Y:S01]  /*15b60*/  FADD.FTZ R0, R165, R0 ;  /* 0x00000000a5007221 */ /* 0x000fe20000010000 */
[----:B-1----:R-:W-:-:S03]  /*15b70*/  F2FP.F16.F32.PACK_AB R165, R53, R165 ;  /* 0x000000a535a5723e */ /* 0x002fc600000000ff */
[----:B------:R-:W-:-:S03]  /*15b80*/  FADD.FTZ R0, R53, R0 ;  /* 0x0000000035007221 */ /* 0x000fc60000010000 */
        /* <DEDUP_REMOVED lines=34> */
[----:B------:R-:W-:Y:S02]  /*15db0*/  IMAD.MOV.U32 R11, RZ, RZ, R9 ;  /* 0x000000ffff0b7224 */ /* 0x000fe400078e0009 */
[C---:B-1----:R-:W-:Y:S01]  /*15dc0*/  FADD.FTZ R3, R51.reuse, R26 ;  /* 0x0000001a33037221 */ /* 0x042fe20000010000 */
[----:B------:R-:W-:Y:S01]  /*15dd0*/  F2FP.F16.F32.PACK_AB R154, R51, R154 ;  /* 0x0000009a339a723e */ /* 0x000fe200000000ff */
[----:B------:R-:W-:Y:S06]  /*15de0*/  @P4 BRA `(.L_x_1690) ;  /* 0xffffffc400884947 */ /* 0x000fec000383ffff */
[----:B------:R-:W-:Y:S01]  /*15df0*/  MOV R11, R9 ;  /* 0x00000009000b7202 */ /* 0x000fe20000000f00 */
[----:B------:R-:W-:Y:S02]  /*15e00*/  IMAD.MOV.U32 R10, RZ, RZ, R6 ;  /* 0x000000ffff0a7224 */ /* 0x000fe400078e0006 */
[----:B------:R-:W-:Y:S02]  /*15e10*/  IMAD.MOV.U32 R22, RZ, RZ, R13 ;  /* 0x000000ffff167224 */ /* 0x000fe400078e000d */
[----:B------:R-:W-:-:S07]  /*15e20*/  IMAD.MOV.U32 R186, RZ, RZ, R14 ;  /* 0x000000ffffba7224 */ /* 0x000fce00078e000e */
.L_x_1672:
[----:B------:R-:W0:Y:S01]  /*15e30*/  LDC R6, c[0x0][0x448] ;  /* 0x00011200ff067b82 */ /* 0x000e220000000800 */
[----:B------:R-:W-:Y:S01]  /*15e40*/  IADD3 R9, R189, 0x1, -R187 ;  /* 0x00000001bd097810 */ /* 0x000fe20007ffe8bb */
[----:B------:R-:W-:-:S06]  /*15e50*/  ULDC UR6, c[0x0][0x9dc] ;  /* 0x0002770000067ab9 */ /* 0x000fcc0000000800 */
[----:B------:R-:W1:Y:S01]  /*15e60*/  LDC R12, c[0x0][0x9e4] ;  /* 0x00027900ff0c7b82 */ /* 0x000e620000000800 */
[----:B0-----:R-:W-:Y:S01]  /*15e70*/  ISETP.NE.AND P4, PT, R6, 0x1, PT ;  /* 0x000000010600780c */ /* 0x001fe20003f85270 */
[----:B------:R-:W-:Y:S01]  /*15e80*/  VIADD R6, R193, 0x7f ;  /* 0x0000007fc1067836 */ /* 0x000fe20000000000 */
[----:B-1----:R-:W-:-:S11]  /*15e90*/  ISETP.GE.AND P5, PT, R12, 0x1, PT ;  /* 0x000000010c00780c */ /* 0x002fd60003fa6270 */
[----:B------:R-:W0:Y:S08]  /*15ea0*/  @P4 LDC R7, c[0x0][0x44c] ;  /* 0x00011300ff074b82 */ /* 0x000e300000000800 */
[----:B------:R-:W1:Y:S01]  /*15eb0*/  @P4 LDC R8, c[0x0][0x450] ;  /* 0x00011400ff084b82 */ /* 0x000e620000000800 */
[----:B0-----:R-:W-:-:S05]  /*15ec0*/  @P4 IMAD.HI.U32 R7, R6, R7, RZ ;  /* 0x0000000706074227 */ /* 0x001fca00078e00ff */
[----:B-1----:R-:W-:-:S05]  /*15ed0*/  @P4 SHF.R.U32.HI R6, RZ, R8, R7 ;  /* 0x00000008ff064219 */ /* 0x002fca0000011607 */
[----:B------:R-:W-:-:S04]  /*15ee0*/  IMAD.IADD R6, R9, 0x1, R6 ;  /* 0x0000000109067824 */ /* 0x000fc800078e0206 */
[----:B------:R-:W-:Y:S01]  /*15ef0*/  VIADD R8, R6, -UR6 ;  /* 0x8000000606087c36 */ /* 0x000fe20008000000 */
[----:B------:R-:W-:Y:S06]  /*15f00*/  @!P5 BRA `(.L_x_1691) ;  /* 0x000000000048d947 */ /* 0x000fec0003800000 */
[----:B------:R-:W-:Y:S01]  /*15f10*/  IMAD.MOV.U32 R9, RZ, RZ, R6 ;  /* 0x000000ffff097224 */ /* 0x000fe200078e0006 */
[----:B------:R-:W-:Y:S04]  /*15f20*/  BSSY B0, `(.L_x_1692) ;  /* 0x000000e000007945 */ /* 0x000fe80003800000 */
        /* <DEDUP_REMOVED lines=9> */
.L_x_1693:
[----:B------:R-:W-:-:S13]  /*15fc0*/  ISETP.NE.AND P2, PT, R12, 0x1, PT ;  /* 0x000000010c00780c */ /* 0x000fda0003f45270 */
[----:B------:R-:W0:Y:S02]  /*15fd0*/  @P2 LDC.64 R6, c[0x0][0x9e8] ;  /* 0x00027a00ff062b82 */ /* 0x000e240000000a00 */
[----:B0-----:R-:W-:-:S05]  /*15fe0*/  @P2 IMAD.HI.U32 R6, R9, R6, RZ ;  /* 0x0000000609062227 */ /* 0x001fca00078e00ff */
[----:B------:R-:W-:-:S07]  /*15ff0*/  @P2 SHF.R.U32.HI R9, RZ, R7, R6 ;  /* 0x00000007ff092219 */ /* 0x000fce0000011606 */
.L_x_1694:
[----:B------:R-:W-:Y:S05]  /*16000*/  BSYNC B0 ;  /* 0x0000000000007941 */ /* 0x000fea0003800000 */
.L_x_1692:
[----:B------:R-:W-:-:S05]  /*16010*/  IMAD R9, R9, R12, RZ ;  /* 0x0000000c09097224 */ /* 0x000fca00078e02ff */
[----:B------:R-:W-:-:S07]  /*16020*/  VIMNMX R8, R8, R9, !PT ;  /* 0x0000000908087248 */ /* 0x000fce0007fe0100 */
.L_x_1691:
        /* <DEDUP_REMOVED lines=8> */
[----:B------:R-:W-:Y:S01]  /*160b0*/  MOV R12, R10 ;  /* 0x0000000a000c7202 */ /* 0x000fe20000000f00 */
[----:B------:R-:W-:Y:S02]  /*160c0*/  IMAD.MOV.U32 R6, RZ, RZ, R186 ;  /* 0x000000ffff067224 */ /* 0x000fe400078e00ba */
[----:B------:R-:W-:-:S07]  /*160d0*/  IMAD.MOV.U32 R15, RZ, RZ, R22 ;  /* 0x000000ffff0f7224 */ /* 0x000fce00078e0016 */
.L_x_1705:
        /* <DEDUP_REMOVED lines=10> */
.L_x_1697:
[----:B------:R-:W-:Y:S01]  /*16180*/  IMAD R7, R22, 0x8, R2 ;  /* 0x0000000816077824 */ /* 0x000fe200078e0202 */
[----:B------:R-:W-:-:S04]  /*16190*/  SHF.L.U32 R8, R186, 0x1f, RZ ;  /* 0x0000001fba087819 */ /* 0x000fc800000006ff */
[----:B------:R0:W1:Y:S01]  /*161a0*/  SYNCS.PHASECHK.TRANS64.TRYWAIT P3, [R7+URZ+0x28830], R8 ;  /* 0x02883008070075a7 */ /* 0x000062000806017f */
[----:B------:R-:W-:Y:S05]  /*161b0*/  @!P0 BRA `(.L_x_1698) ;  /* 0x0000000000048947 */ /* 0x000fea0003800000 */
[----:B------:R-:W-:Y:S01]  /*161c0*/  BPT.TRAP 0x1 ;  /* 0x000000040000795c */ /* 0x000fe20000300000 */
.L_x_1698:
[----:B------:R-:W-:Y:S04]  /*161d0*/  BSSY B0, `(.L_x_1696) ;  /* 0x0000004000007945 */ /* 0x000fe80003800000 */
[----:B-1----:R-:W-:Y:S05]  /*161e0*/  @P3 BRA `(.L_x_1699) ;  /* 0x0000000000083947 */ /* 0x002fea0003800000 */
[----:B------:R-:W1:Y:S02]  /*161f0*/  SYNCS.PHASECHK.TRANS64.TRYWAIT P3, [R7+URZ+0x28830], R8 ;  /* 0x02883008070075a7 */ /* 0x000e64000806017f */
[----:B-1----:R-:W-:Y:S05]  /*16200*/  @!P3 BRA `(.L_x_1700) ;  /* 0x0000013c0050b947 */ /* 0x002fea0003800000 */
.L_x_1699:
[----:B------:R-:W-:Y:S05]  /*16210*/  BSYNC B0 ;  /* 0x0000000000007941 */ /* 0x000fea0003800000 */
.L_x_1696:
[----:B01----:R-:W0:Y:S01]  /*16220*/  S2R R7, SR_TID.X ;  /* 0x0000000000077919 */ /* 0x003e220000002100 */
[----:B------:R-:W-:Y:S05]  /*16230*/  WARPSYNC.ALL ;  /* 0x0000000000007948 */ /* 0x000fea0003800000 */
[----:B------:R-:W-:Y:S02]  /*16240*/  IMAD R8, R22, 0x800, R5 ;  /* 0x0000080016087824 */ /* 0x000fe400078e0205 */
[----:B------:R-:W-:Y:S02]  /*16250*/  IMAD.MOV.U32 R9, RZ, RZ, 0x40000040 ;  /* 0x40000040ff097424 */ /* 0x000fe400078e00ff */
[C---:B------:R-:W-:Y:S01]  /*16260*/  VIADD R24, R8.reuse, 0x4 ;  /* 0x0000000408187836 */ /* 0x040fe20000000000 */
[C---:B------:R-:W-:Y:S01]  /*16270*/  R2UR UR14, R8.reuse ;  /* 0x00000000080e72ca */ /* 0x040fe200000e0000 */
[----:B------:R-:W-:Y:S01]  /*16280*/  IMAD.MOV.U32 R25, RZ, RZ, 0x40000040 ;  /* 0x40000040ff197424 */ /* 0x000fe200078e00ff */
[----:B------:R-:W-:Y:S01]  /*16290*/  R2UR UR15, R9 ;  /* 0x00000000090f72ca */ /* 0x000fe200000e0000 */
[----:B------:R-:W-:Y:S01]  /*162a0*/  VIADD R20, R8, 0x2 ;  /* 0x0000000208147836 */ /* 0x000fe20000000000 */
[----:B------:R-:W-:Y:S01]  /*162b0*/  R2UR UR6, R24 ;  /* 0x00000000180672ca */ /* 0x000fe200000e0000 */
[----:B------:R-:W-:Y:S01]  /*162c0*/  VIADD R24, R8, 0x404 ;  /* 0x0000040408187836 */ /* 0x000fe20000000000 */
[C---:B------:R-:W-:Y:S01]  /*162d0*/  R2UR UR7, R25.reuse ;  /* 0x00000000190772ca */ /* 0x040fe200000e0000 */
[----:B------:R-:W-:Y:S01]  /*162e0*/  IMAD.MOV.U32 R21, RZ, RZ, 0x40000040 ;  /* 0x40000040ff157424 */ /* 0x000fe200078e00ff */
[----:B------:R-:W-:Y:S01]  /*162f0*/  R2UR UR31, R25 ;  /* 0x00000000191f72ca */ /* 0x000fe200000e0000 */
[----:B------:R-:W-:Y:S01]  /*16300*/  IMAD.MOV.U32 R11, RZ, RZ, 0x40000040 ;  /* 0x40000040ff0b7424 */ /* 0x000fe200078e00ff */
[----:B------:R-:W-:-:S02]  /*16310*/  R2UR UR30, R24 ;  /* 0x00000000181e72ca */ /* 0x000fc400000e0000 */
[----:B------:R-:W-:Y:S01]  /*16320*/  R2UR UR10, R20 ;  /* 0x00000000140a72ca */ /* 0x000fe200000e0000 */
[C---:B------:R-:W-:Y:S01]  /*16330*/  VIADD R20, R8.reuse, 0x400 ;  /* 0x0000040008147836 */ /* 0x040fe20000000000 */
[----:B------:R-:W-:Y:S02]  /*16340*/  R2UR UR11, R21 ;  /* 0x00000000150b72ca */ /* 0x000fe400000e0000 */
[----:B------:R-:W-:Y:S02]  /*16350*/  IADD3 R10, R8, 0x6, RZ ;  /* 0x00000006080a7810 */ /* 0x000fe40007ffe0ff */
[----:B------:R-:W-:Y:S02]  /*16360*/  R2UR UR19, R11 ;  /* 0x000000000b1372ca */ /* 0x000fe400000e0000 */
[----:B------:R-:W-:Y:S01]  /*16370*/  R2UR UR18, R10 ;  /* 0x000000000a1272ca */ /* 0x000fe200000e0000 */
[C---:B------:R-:W-:Y:S01]  /*16380*/  VIADD R10, R8.reuse, 0x402 ;  /* 0x00000402080a7836 */ /* 0x040fe20000000000 */
[----:B0-----:R-:W-:Y:S01]  /*16390*/  SHF.R.U32.HI R7, RZ, 0x7, R7 ;  /* 0x00000007ff077819 */ /* 0x001fe20000011607 */
[----:B------:R-:W-:Y:S01]  /*163a0*/  VIADD R8, R8, 0x406 ;  /* 0x0000040608087836 */ /* 0x000fe20000000000 */
[----:B------:R-:W-:-:S02]  /*163b0*/  R2UR UR22, R20 ;  /* 0x00000000141672ca */ /* 0x000fc400000e0000 */
[----:B------:R-:W-:Y:S01]  /*163c0*/  R2UR UR23, R21 ;  /* 0x00000000151772ca */ /* 0x000fe200000e0000 */
[----:B------:R-:W-:Y:S01]  /*163d0*/  VIADD R7, R7, 0x8 ;  /* 0x0000000807077836 */ /* 0x000fe20000000000 */
[----:B------:R-:W-:Y:S02]  /*163e0*/  R2UR UR26, R10 ;  /* 0x000000000a1a72ca */ /* 0x000fe400000e0000 */
[----:B------:R-:W-:Y:S02]  /*163f0*/  R2UR UR27, R11 ;  /* 0x000000000b1b72ca */ /* 0x000fe400000e0000 */
[----:B------:R0:W-:Y:S01]  /*16400*/  BAR.SYNC.DEFER_BLOCKING R7, 0x100 ;  /* 0x000400070000751d */ /* 0x0001e20000010000 */
[----:B------:R-:W-:Y:S02]  /*16410*/  R2UR UR34, R8 ;  /* 0x00000000082272ca */ /* 0x000fe400000e0000 */
[----:B------:R-:W-:-:S03]  /*16420*/  R2UR UR35, R9 ;  /* 0x00000000092372ca */ /* 0x000fc600000e0000 */
        /* <DEDUP_REMOVED lines=27> */
.L_x_1702:
[----:B------:R-:W-:Y:S01]  /*165e0*/  SHF.L.U32 R6, R6, 0x1f, RZ ;  /* 0x0000001f06067819 */ /* 0x000fe200000006ff */
[----:B------:R-:W-:-:S04]  /*165f0*/  IMAD R7, R15, 0x8, R2 ;  /* 0x000000080f077824 */ /* 0x000fc800078e0202 */
[----:B------:R0:W1:Y:S01]  /*16600*/  SYNCS.PHASECHK.TRANS64.TRYWAIT P2, [R7+URZ+0x28850], R6 ;  /* 0x02885006070075a7 */ /* 0x000062000804017f */
[----:B------:R-:W-:Y:S05]  /*16610*/  @!P0 BRA `(.L_x_1703) ;  /* 0x0000000000048947 */ /* 0x000fea0003800000 */
[----:B------:R-:W-:Y:S01]  /*16620*/  BPT.TRAP 0x1 ;  /* 0x000000040000795c */ /* 0x000fe20000300000 */
.L_x_1703:
[----:B-1----:R-:W-:Y:S05]  /*16630*/  @P2 BRA `(.L_x_1701) ;  /* 0x0000000000082947 */ /* 0x002fea0003800000 */
[----:B------:R-:W1:Y:S02]  /*16640*/  SYNCS.PHASECHK.TRANS64.TRYWAIT P2, [R7+URZ+0x28850], R6 ;  /* 0x02885006070075a7 */ /* 0x000e64000804017f */
[----:B-1----:R-:W-:Y:S05]  /*16650*/  @!P2 BRA `(.L_x_1704) ;  /* 0x000001380050a947 */ /* 0x002fea0003800000 */
.L_x_1701:
[----:B01----:R-:W-:Y:S01]  /*16660*/  VIADD R6, R2, 0x400 ;  /* 0x0000040002067836 */ /* 0x003fe20000000000 */
[----:B------:R-:W-:Y:S05]  /*16670*/  WARPSYNC.ALL ;  /* 0x0000000000007948 */ /* 0x000fea0003800000 */
[----:B------:R-:W-:-:S04]  /*16680*/  SHF.R.U32.HI R6, RZ, 0x4, R6 ;  /* 0x00000004ff067819 */ /* 0x000fc80000011606 */
[----:B------:R-:W-:-:S04]  /*16690*/  LOP3.LUT R6, R6, 0x3fff, RZ, 0xc0, !PT ;  /* 0x00003fff06067812 */ /* 0x000fc800078ec0ff */
[----:B------:R-:W-:Y:S01]  /*166a0*/  LOP3.LUT R6, R6, 0x4000000, RZ, 0xfc, !PT ;  /* 0x0400000006067812 */ /* 0x000fe200078efcff */
[----:B------:R-:W-:-:S03]  /*166b0*/  IMAD.MOV.U32 R7, RZ, RZ, 0x40000040 ;  /* 0x40000040ff077424 */ /* 0x000fc600078e00ff */
[----:B------:R-:W-:Y:S01]  /*166c0*/  LEA R6, R15, R6, 0xb ;  /* 0x000000060f067211 */ /* 0x000fe200078e58ff */
[----:B------:R-:W-:Y:S01]  /*166d0*/  WARPGROUP.ARRIVE ;  /* 0x00000000000079c5 */ /* 0x000fe20000000000 */
[----:B------:R-:W-:Y:S02]  /*166e0*/  IMAD.MOV.U32 R9, RZ, RZ, 0x40000040 ;  /* 0x40000040ff097424 */ /* 0x000fe400078e00ff */
[----:B------:R-:W-:Y:S01]  /*166f0*/  FMUL.FTZ R11, R28, UR47 ;  /* 0x0000002f1c0b7c20 */ /* 0x000fe20008410000 */
[C---:B------:R-:W-:Y:S01]  /*16700*/  R2UR UR6, R6.reuse ;  /* 0x00000000060672ca */ /* 0x040fe200000e0000 */
[----:B------:R-:W-:Y:S01]  /*16710*/  VIADD R8, R6, 0x80 ;  /* 0x0000008006087836 */ /* 0x000fe20000000000 */
[----:B------:R-:W-:Y:S01]  /*16720*/  R2UR UR7, R7 ;  /* 0x00000000070772ca */ /* 0x000fe200000e0000 */
        /* <DEDUP_REMOVED lines=10> */
[----:B------:R-:W0:Y:S01]  /*167d0*/  MUFU.TANH R7, R7 ;  /* 0x0000000700077308 */ /* 0x000e220000002400 */
[----:B------:R-:W-:Y:S01]  /*167e0*/  FMUL.FTZ R37, R42, UR47 ;  /* 0x0000002f2a257c20 */ /* 0x000fe20008410000 */
[----:B------:R-:W-:Y:S01]  /*167f0*/  HGMMA.64x128x16.F32 R88, R180, gdesc[UR4].tnspB, R88, gsb0 ;  /* 0x41e00004b4587df0 */ /* 0x000fe20008000858 */
[----:B------:R-:W-:Y:S01]  /*16800*/  R2UR UR6, R8 ;  /* 0x00000000080672ca */ /* 0x000fe200000e0000 */
[----:B------:R-:W-:Y:S01]  /*16810*/  VIADD R8, R6, 0x100 ;  /* 0x0000010006087836 */ /* 0x000fe20000000000 */
[----:B------:R-:W-:Y:S01]  /*16820*/  R2UR UR7, R9 ;  /* 0x00000000090772ca */ /* 0x000fe200000e0000 */
[----:B------:R-:W-:-:S02]  /*16830*/  IMAD.MOV.U32 R9, RZ, RZ, 0x40000040 ;  /* 0x40000040ff097424 */ /* 0x000fc400078e00ff */
        /* <DEDUP_REMOVED lines=10> */
[----:B0-----:R-:W-:Y:S01]  /*168e0*/  FMNMX.FTZ R10, R7, R12, !PT ;  /* 0x0000000c070a7209 */ /* 0x001fe20007810000 */
[----:B------:R-:W-:Y:S01]  /*168f0*/  FMUL.FTZ R57, R62, UR47 ;  /* 0x0000002f3e397c20 */ /* 0x000fe20008410000 */
[----:B------:R-:W-:Y:S01]  /*16900*/  FMUL.FTZ R62, R68, UR47 ;  /* 0x0000002f443e7c20 */ /* 0x000fe20008410000 */
[----:B------:R-:W-:Y:S01]  /*16910*/  FMUL.FTZ R68, R73, UR47 ;  /* 0x0000002f49447c20 */ /* 0x000fe20008410000 */
[----:B------:R-:W-:Y:S01]  /*16920*/  FMUL.FTZ R73, R77, UR47 ;  /* 0x0000002f4d497c20 */ /* 0x000fe20008410000 */
[----:B------:R-:W-:Y:S01]  /*16930*/  FMUL.FTZ R77, R84, UR47 ;  /* 0x0000002f544d7c20 */ /* 0x000fe20008410000 */
[----:B------:R-:W-:Y:S01]  /*16940*/  IADD3 R28, R6, 0x280, RZ ;  /* 0x00000280061c7810 */ /* 0x000fe20007ffe0ff */
[----:B------:R-:W-:Y:S01]  /*16950*/  MUFU.TANH R34, R34 ;  /* 0x0000002200227308 */ /* 0x000fe20000002400 */
[----:B------:R-:W0:Y:S01]  /*16960*/  LDC R52, c[0x0][0x988] ;  /* 0x00026200ff347b82 */ /* 0x000e220000000800 */
        /* <DEDUP_REMOVED lines=11> */
[----:B------:R-:W-:-:S02]  /*16a20*/  ISETP.GT.AND P2, PT, R4, R14, PT ;  /* 0x0000000e0400720c */ /* 0x000fc40003f44270 */
[----:B------:R-:W-:Y:S01]  /*16a30*/  IADD3 R4, R4, -0x1, RZ ;  /* 0xffffffff04047810 */ /* 0x000fe20007ffe0ff */
        /* <DEDUP_REMOVED lines=69> */
[----:B-1----:R-:W-:Y:S01]  /*16e90*/  FMNMX.FTZ R10, R9, R10, !PT ;  /* 0x0000000a090a7209 */ /* 0x002fe20007810000 */
[----:B------:R-:W-:Y:S01]  /*16ea0*/  FMUL.FTZ R60, R64, UR47 ;  /* 0x0000002f403c7c20 */ /* 0x000fe20008410000 */
[----:B------:R-:W-:Y:S01]  /*16eb0*/  FMUL.FTZ R61, R65, UR47 ;  /* 0x0000002f413d7c20 */ /* 0x000fe20008410000 */
[----:B------:R-:W-:Y:S01]  /*16ec0*/  FMUL.FTZ R64, R69, UR47 ;  /* 0x0000002f45407c20 */ /* 0x000fe20008410000 */
[----:B------:R-:W-:Y:S01]  /*16ed0*/  FMNMX.FTZ R10, R11, R10, !PT ;  /* 0x0000000a0b0a7209 */ /* 0x000fe20007810000 */
[----:B------:R-:W-:Y:S01]  /*16ee0*/  FMUL.FTZ R65, R72, UR47 ;  /* 0x0000002f48417c20 */ /* 0x000fe20008410000 */
[----:B------:R-:W-:Y:S01]  /*16ef0*/  FMUL.FTZ R69, R76, UR47 ;  /* 0x0000002f4c457c20 */ /* 0x000fe20008410000 */
[----:B------:R-:W1:Y:S01]  /*16f00*/  MUFU.TANH R36, R36 ;  /* 0x0000002400247308 */ /* 0x000e620000002400 */
[----:B------:R-:W-:Y:S01]  /*16f10*/  FMNMX.FTZ R10, R24, R10, !PT ;  /* 0x0000000a180a7209 */ /* 0x000fe20007810000 */
[----:B------:R-:W-:Y:S01]  /*16f20*/  FMUL.FTZ R76, R80, UR47 ;  /* 0x0000002f504c7c20 */ /* 0x000fe20008410000 */
[----:B------:R-:W-:Y:S01]  /*16f30*/  FMUL.FTZ R72, R81, UR47 ;  /* 0x0000002f51487c20 */ /* 0x000fe20008410000 */
[----:B------:R-:W-:Y:S01]  /*16f40*/  FMUL.FTZ R80, R85, UR47 ;  /* 0x0000002f55507c20 */ /* 0x000fe20008410000 */
[----:B--2---:R-:W-:Y:S01]  /*16f50*/  FMNMX.FTZ R10, R26, R10, !PT ;  /* 0x0000000a1a0a7209 */ /* 0x004fe20007810000 */
[----:B------:R-:W-:Y:S01]  /*16f60*/  FMUL.FTZ R81, R82, UR47 ;  /* 0x0000002f52517c20 */ /* 0x000fe20008410000 */
[----:B------:R-:W-:Y:S01]  /*16f70*/  FMUL.FTZ R82, R83, UR47 ;  /* 0x0000002f53527c20 */ /* 0x000fe20008410000 */
[----:B------:R-:W2:Y:S01]  /*16f80*/  MUFU.TANH R40, R40 ;  /* 0x0000002800287308 */ /* 0x000ea20000002400 */
[----:B------:R-:W-:Y:S01]  /*16f90*/  FMNMX.FTZ R10, R30, R10, !PT ;  /* 0x0000000a1e0a7209 */ /* 0x000fe20007810000 */
[----:B------:R-:W-:-:S03]  /*16fa0*/  FMUL.FTZ R83, R86, UR47 ;  /* 0x0000002f56537c20 */ /* 0x000fc60008410000 */
[----:B---3--:R-:W-:-:S03]  /*16fb0*/  FMNMX.FTZ R10, R32, R10, !PT ;  /* 0x0000000a200a7209 */ /* 0x008fc60007810000 */
[----:B------:R-:W3:Y:S01]  /*16fc0*/  MUFU.TANH R44, R44 ;  /* 0x0000002c002c7308 */ /* 0x000ee20000002400 */
[----:B------:R-:W-:-:S04]  /*16fd0*/  FMNMX.FTZ R10, R34, R10, !PT ;  /* 0x0000000a220a7209 */ /* 0x000fc80007810000 */
[----:B-1----:R-:W-:-:S03]  /*16fe0*/  FMNMX.FTZ R10, R36, R10, !PT ;  /* 0x0000000a240a7209 */ /* 0x002fc60007810000 */
[----:B------:R-:W1:Y:S01]  /*16ff0*/  MUFU.TANH R51, R51 ;  /* 0x0000003300337308 */ /* 0x000e620000002400 */
[----:B------:R-:W-:-:S04]  /*17000*/  FMNMX.FTZ R10, R38, R10, !PT ;  /* 0x0000000a260a7209 */ /* 0x000fc80007810000 */
[----:B--2---:R-:W-:-:S03]  /*17010*/  FMNMX.FTZ R10, R40, R10, !PT ;  /* 0x0000000a280a7209 */ /* 0x004fc60007810000 */
[----:B------:R-:W2:Y:S01]  /*17020*/  MUFU.TANH R58, R58 ;  /* 0x0000003a003a7308 */ /* 0x000ea20000002400 */
[----:B------:R-:W-:-:S04]  /*17030*/  FMNMX.FTZ R10, R42, R10, !PT ;  /* 0x0000000a2a0a7209 */ /* 0x000fc80007810000 */
[----:B---3--:R-:W-:-:S03]  /*17040*/  FMNMX.FTZ R10, R44, R10, !PT ;  /* 0x0000000a2c0a7209 */ /* 0x008fc60007810000 */
[----:B------:R-:W3:Y:S01]  /*17050*/  MUFU.TANH R59, R59 ;  /* 0x0000003b003b7308 */ /* 0x000ee20000002400 */
[----:B------:R-:W-:-:S04]  /*17060*/  FMNMX.FTZ R10, R46, R10, !PT ;  /* 0x0000000a2e0a7209 */ /* 0x000fc80007810000 */
[----:B------:R-:W-:-:S03]  /*17070*/  FMNMX.FTZ R10, R50, R10, !PT ;  /* 0x0000000a320a7209 */ /* 0x000fc60007810000 */
[----:B------:R-:W4:Y:S01]  /*17080*/  MUFU.TANH R60, R60 ;  /* 0x0000003c003c7308 */ /* 0x000f220000002400 */
[----:B-1----:R-:W-:-:S04]  /*17090*/  FMNMX.FTZ R10, R51, R10, !PT ;  /* 0x0000000a330a7209 */ /* 0x002fc80007810000 */
[----:B------:R-:W-:-:S03]  /*170a0*/  FMNMX.FTZ R10, R55, R10, !PT ;  /* 0x0000000a370a7209 */ /* 0x000fc60007810000 */
[----:B------:R-:W1:Y:S01]  /*170b0*/  MUFU.TANH R61, R61 ;  /* 0x0000003d003d7308 */ /* 0x000e620000002400 */
[----:B------:R-:W-:-:S04]  /*170c0*/  FMNMX.FTZ R10, R56, R10, !PT ;  /* 0x0000000a380a7209 */ /* 0x000fc80007810000 */
[----:B--2---:R-:W-:-:S03]  /*170d0*/  FMNMX.FTZ R10, R58, R10, !PT ;  /* 0x0000000a3a0a7209 */ /* 0x004fc60007810000 */
[----:B------:R-:W2:Y:S01]  /*170e0*/  MUFU.TANH R64, R64 ;  /* 0x0000004000407308 */ /* 0x000ea20000002400 */
[----:B---3--:R-:W-:-:S04]  /*170f0*/  FMNMX.FTZ R10, R59, R10, !PT ;  /* 0x0000000a3b0a7209 */ /* 0x008fc80007810000 */
[----:B----4-:R-:W-:-:S03]  /*17100*/  FMNMX.FTZ R10, R60, R10, !PT ;  /* 0x0000000a3c0a7209 */ /* 0x010fc60007810000 */
[----:B------:R-:W3:Y:S01]  /*17110*/  MUFU.TANH R65, R65 ;  /* 0x0000004100417308 */ /* 0x000ee20000002400 */
[----:B-1----:R-:W-:-:S04]  /*17120*/  FMNMX.FTZ R10, R61, R10, !PT ;  /* 0x0000000a3d0a7209 */ /* 0x002fc80007810000 */
[----:B------:R-:W-:-:S03]  /*17130*/  FMNMX.FTZ R10, R62, R10, !PT ;  /* 0x0000000a3e0a7209 */ /* 0x000fc60007810000 */
[----:B------:R-:W1:Y:S01]  /*17140*/  MUFU.TANH R69, R69 ;  /* 0x0000004500457308 */ /* 0x000e620000002400 */
[----:B--2---:R-:W-:-:S07]  /*17150*/  FMNMX.FTZ R10, R64, R10, !PT ;  /* 0x0000000a400a7209 */ /* 0x004fce0007810000 */
[----:B------:R-:W2:Y:S01]  /*17160*/  MUFU.TANH R76, R76 ;  /* 0x0000004c004c7308 */ /* 0x000ea20000002400 */
[----:B---3--:R-:W-:-:S04]  /*17170*/  FMNMX.FTZ R10, R65, R10, !PT ;  /* 0x0000000a410a7209 */ /* 0x008fc80007810000 */
[----:B------:R-:W-:-:S03]  /*17180*/  FMNMX.FTZ R10, R68, R10, !PT ;  /* 0x0000000a440a7209 */ /* 0x000fc60007810000 */
[----:B------:R-:W3:Y:S01]  /*17190*/  MUFU.TANH R72, R72 ;  /* 0x0000004800487308 */ /* 0x000ee20000002400 */
[----:B-1----:R-:W-:-:S04]  /*171a0*/  FMNMX.FTZ R10, R69, R10, !PT ;  /* 0x0000000a450a7209 */ /* 0x002fc80007810000 */
[----:B------:R-:W-:-:S03]  /*171b0*/  FMNMX.FTZ R10, R73, R10, !PT ;  /* 0x0000000a490a7209 */ /* 0x000fc60007810000 */
[----:B------:R-:W1:Y:S01]  /*171c0*/  MUFU.TANH R80, R80 ;  /* 0x0000005000507308 */ /* 0x000e620000002400 */
[----:B--2---:R-:W-:Y:S01]  /*171d0*/  FMNMX.FTZ R10, R76, R10, !PT ;  /* 0x0000000a4c0a7209 */ /* 0x004fe20007810000 */
[----:B------:R-:W-:Y:S02]  /*171e0*/  WARPGROUP.DEPBAR.LE gsb0, 0x0 ;  /* 0x00008000000079c5 */ /* 0x000fe40000010000 */
[----:B------:R-:W-:Y:S01]  /*171f0*/  WARPGROUP.ARRIVE ;  /* 0x00000000000079c5 */ /* 0x000fe20000000000 */
[----:B---3--:R-:W-:-:S03]  /*17200*/  FMNMX.FTZ R10, R72, R10, !PT ;  /* 0x0000000a480a7209 */ /* 0x008fc60007810000 */
[----:B------:R-:W2:Y:S01]  /*17210*/  MUFU.TANH R8, R8 ;  /* 0x0000000800087308 */ /* 0x000ea20000002400 */
[----:B------:R-:W-:Y:S01]  /*17220*/  FMNMX.FTZ R10, R77, R10, !PT ;  /* 0x0000000a4d0a7209 */ /* 0x000fe20007810000 */
[----:B------:R-:W-:Y:S01]  /*17230*/  HGMMA.64x128x16.F32 R88, R164, gdesc[UR4].tnspB, R88, gsb0 ;  /* 0x41e00004a4587df0 */ /* 0x000fe20008000858 */
[----:B------:R-:W-:Y:S02]  /*17240*/  R2UR UR6, R28 ;  /* 0x000000001c0672ca */ /* 0x000fe400000e0000 */
[----:B-1----:R-:W-:-:S03]  /*17250*/  FMNMX.FTZ R10, R80, R10, !PT ;  /* 0x0000000a500a7209 */ /* 0x002fc60007810000 */
[----:B------:R-:W1:Y:S02]  /*17260*/  MUFU.TANH R25, R25 ;  /* 0x0000001900197308 */ /* 0x000e640000002400 */
[----:B------:R-:W3:Y:S06]  /*17270*/  SHFL.BFLY PT, R29, R10, 0x2, 0x1f ;  /* 0x0c401f000a1d7f89 */ /* 0x000eec00000e0000 */
[----:B------:R-:W4:Y:S08]  /*17280*/  MUFU.TANH R31, R31 ;  /* 0x0000001f001f7308 */ /* 0x000f300000002400 */
[----:B------:R-:W5:Y:S08]  /*17290*/  MUFU.TANH R35, R35 ;  /* 0x0000002300237308 */ /* 0x000f700000002400 */
[----:B------:R-:W5:Y:S01]  /*172a0*/  MUFU.TANH R39, R39 ;  /* 0x0000002700277308 */ /* 0x000f620000002400 */
[----:B---3--:R-:W-:Y:S01]  /*172b0*/  FMNMX.FTZ R10, R10, R29, !PT ;  /* 0x0000001d0a0a7209 */ /* 0x008fe20007810000 */
[----:B------:R-:W-:-:S06]  /*172c0*/  IMAD.MOV.U32 R29, RZ, RZ, 0x40000040 ;  /* 0x40000040ff1d7424 */ /* 0x000fcc00078e00ff */
[----:B------:R-:W3:Y:S01]  /*172d0*/  MUFU.TANH R43, R43 ;  /* 0x0000002b002b7308 */ /* 0x000ee20000002400 */
[----:B------:R-:W0:Y:S01]  /*172e0*/  SHFL.BFLY PT, R28, R10, 0x1, 0x1f ;  /* 0x0c201f000a1c7f89 */ /* 0x000e2200000e0000 */
[----:B------:R-:W-:Y:S01]  /*172f0*/  R2UR UR7, R29 ;  /* 0x000000001d0772ca */ /* 0x000fe200000e0000 */
[----:B------:R-:W-:-:S05]  /*17300*/  IMAD.MOV.U32 R29, RZ, RZ, 0x40000040 ;  /* 0x40000040ff1d7424 */ /* 0x000fca00078e00ff */
[----:B------:R-:W3:Y:S08]  /*17310*/  MUFU.TANH R47, R47 ;  /* 0x0000002f002f7308 */ /* 0x000ef00000002400 */
[----:B------:R-:W3:Y:S08]  /*17320*/  MUFU.TANH R48, R48 ;  /* 0x0000003000307308 */ /* 0x000ef00000002400 */
[----:B------:R-:W3:Y:S01]  /*17330*/  MUFU.TANH R53, R53 ;  /* 0x0000003500357308 */ /* 0x000ee20000002400 */
[----:B0-----:R-:W-:Y:S01]  /*17340*/  FMNMX.FTZ R10, R10, R28, !PT ;  /* 0x0000001c0a0a7209 */ /* 0x001fe20007810000 */
[----:B------:R-:W-:-:S02]  /*17350*/  VIADD R28, R6, 0x300 ;  /* 0x00000300061c7836 */ /* 0x000fc40000000000 */
[----:B------:R-:W-:Y:S02]  /*17360*/  VIADD R6, R6, 0x380 ;  /* 0x0000038006067836 */ /* 0x000fe40000000000 */
[CC--:B------:R-:W-:Y:S01]  /*17370*/  FMUL.FTZ R85, R10.reuse, R52.reuse ;  /* 0x000000340a557220 */ /* 0x0c0fe20000410000 */
[----:B------:R-:W-:Y:S01]  /*17380*/  FADD.FTZ R12, -R10, R12 ;  /* 0x0000000c0a0c7221 */ /* 0x000fe20000010100 */
[----:B------:R-:W0:Y:S02]  /*17390*/  MUFU.TANH R54, R54 ;  /* 0x0000003600367308 */ /* 0x000e240000002400 */
[-CC-:B------:R-:W-:Y:S01]  /*173a0*/  FFMA.FTZ R180, R7, R52.reuse, -R85.reuse ;  /* 0x0000003407b47223 */ /* 0x180fe20000010855 */
[----:B--2---:R-:W-:Y:S01]  /*173b0*/  FMNMX.FTZ R7, R8, R13, !PT ;  /* 0x0000000d08077209 */ /* 0x004fe20007810000 */
[-CC-:B------:R-:W-:Y:S01]  /*173c0*/  FFMA.FTZ R182, R11, R52.reuse, -R85.reuse ;  /* 0x000000340bb67223 */ /* 0x180fe20000010855 */
[-C--:B------:R-:W-:Y:S01]  /*173d0*/  FMUL.FTZ R12, R12, R52.reuse ;  /* 0x000000340c0c7220 */ /* 0x080fe20000410000 */
[-CC-:B------:R-:W-:Y:S01]  /*173e0*/  FFMA.FTZ R9, R9, R52.reuse, -R85.reuse ;  /* 0x0000003409097223 */ /* 0x180fe20000010855 */
[----:B------:R-:W-:Y:S01]  /*173f0*/  FMNMX.FTZ R7, R20, R7, !PT ;  /* 0x0000000714077209 */ /* 0x000fe20007810000 */
[----:B------:R-:W2:Y:S01]  /*17400*/  MUFU.TANH R81, R81 ;  /* 0x0000005100517308 */ /* 0x000ea20000002400 */
[-CC-:B------:R-:W-:Y:S01]  /*17410*/  FFMA.FTZ R24, R24, R52.reuse, -R85.reuse ;  /* 0x0000003418187223 */ /* 0x180fe20000010855 */
[-CC-:B------:R-:W-:Y:S01]  /*17420*/  FFMA.FTZ R176, R26, R52.reuse, -R85.reuse ;  /* 0x000000341ab07223 */ /* 0x180fe20000010855 */
[----:B------:R-:W-:Y:S01]  /*17430*/  FMNMX.FTZ R7, R21, R7, !PT ;  /* 0x0000000715077209 */ /* 0x000fe20007810000 */
[-CC-:B------:R-:W-:Y:S01]  /*17440*/  FFMA.FTZ R30, R30, R52.reuse, -R85.reuse ;  /* 0x000000341e1e7223 */ /* 0x180fe20000010855 */
[-CC-:B------:R-:W-:Y:S01]  /*17450*/  FFMA.FTZ R178, R32, R52.reuse, -R85.reuse ;  /* 0x0000003420b27223 */ /* 0x180fe20000010855 */
[-CC-:B------:R-:W-:Y:S01]  /*17460*/  FFMA.FTZ R86, R34, R52.reuse, -R85.reuse ;  /* 0x0000003422567223 */ /* 0x180fe20000010855 */
[----:B-1----:R-:W-:Y:S01]  /*17470*/  FMNMX.FTZ R7, R25, R7, !PT ;  /* 0x0000000719077209 */ /* 0x002fe20007810000 */
[----:B------:R-:W1:Y:S01]  /*17480*/  MUFU.TANH R82, R82 ;  /* 0x0000005200527308 */ /* 0x000e620000002400 */
[-CC-:B------:R-:W-:Y:S01]  /*17490*/  FFMA.FTZ R172, R36, R52.reuse, -R85.reuse ;  /* 0x0000003424ac7223 */ /* 0x180fe20000010855 */
[-CC-:B------:R-:W-:Y:S01]  /*174a0*/  FFMA.FTZ R36, R38, R52.reuse, -R85.reuse ;  /* 0x0000003426247223 */ /* 0x180fe20000010855 */
[----:B------:R-:W-:Y:S01]  /*174b0*/  FMNMX.FTZ R7, R27, R7, !PT ;  /* 0x000000071b077209 */ /* 0x000fe20007810000 */
[-CC-:B------:R-:W-:Y:S01]  /*174c0*/  FFMA.FTZ R174, R40, R52.reuse, -R85.reuse ;  /* 0x0000003428ae7223 */ /* 0x180fe20000010855 */
[-CC-:B------:R-:W-:Y:S01]  /*174d0*/  FFMA.FTZ R32, R42, R52.reuse, -R85.reuse ;  /* 0x000000342a207223 */ /* 0x180fe20000010855 */
[-CC-:B------:R-:W-:Y:S01]  /*174e0*/  FFMA.FTZ R168, R44, R52.reuse, -R85.reuse ;  /* 0x000000342ca87223 */ /* 0x180fe20000010855 */
[----:B----4-:R-:W-:Y:S01]  /*174f0*/  FMNMX.FTZ R7, R31, R7, !PT ;  /* 0x000000071f077209 */ /* 0x010fe20007810000 */
[----:B------:R-:W4:Y:S01]  /*17500*/  MUFU.TANH R83, R83 ;  /* 0x0000005300537308 */ /* 0x000f220000002400 */
[-CC-:B------:R-:W-:Y:S01]  /*17510*/  FFMA.FTZ R38, R46, R52.reuse, -R85.reuse ;  /* 0x000000342e267223 */ /* 0x180fe20000010855 */
[-CC-:B------:R-:W-:Y:S01]  /*17520*/  FFMA.FTZ R170, R50, R52.reuse, -R85.reuse ;  /* 0x0000003432aa7223 */ /* 0x180fe20000010855 */
[----:B------:R-:W-:Y:S01]  /*17530*/  FMNMX.FTZ R7, R33, R7, !PT ;  /* 0x0000000721077209 */ /* 0x000fe20007810000 */
[-CC-:B------:R-:W-:Y:S01]  /*17540*/  FFMA.FTZ R40, R51, R52.reuse, -R85.reuse ;  /* 0x0000003433287223 */ /* 0x180fe20000010855 */
[-CC-:B------:R-:W-:Y:S01]  /*17550*/  FFMA.FTZ R34, R56, R52.reuse, -R85.reuse ;  /* 0x0000003438227223 */ /* 0x180fe20000010855 */
[-CC-:B------:R-:W-:Y:S01]  /*17560*/  FFMA.FTZ R42, R59, R52.reuse, -R85.reuse ;  /* 0x000000343b2a7223 */ /* 0x180fe20000010855 */
[----:B-----5:R-:W-:Y:S01]  /*17570*/  FMNMX.FTZ R7, R35, R7, !PT ;  /* 0x0000000723077209 */ /* 0x020fe20007810000 */
        /* <DEDUP_REMOVED lines=8> */
[----:B------:R-:W5:Y:S01]  /*17600*/  MUFU.EX2 R180, R180 ;  /* 0x000000b400b47308 */ /* 0x000f620000000800 */
[-CC-:B------:R-:W-:Y:S01]  /*17610*/  FFMA.FTZ R56, R76, R52.reuse, -R85.reuse ;  /* 0x000000344c387223 */ /* 0x180fe20000010855 */
[----:B------:R-:W-:Y:S01]  /*17620*/  FFMA.FTZ R80, R80, R52, -R85 ;  /* 0x0000003450507223 */ /* 0x000fe20000010855 */
[----:B------:R-:W-:-:S04]  /*17630*/  FMNMX.FTZ R7, R41, R7, !PT ;  /* 0x0000000729077209 */ /* 0x000fc80007810000 */
[----:B---3--:R-:W-:Y:S01]  /*17640*/  FMNMX.FTZ R7, R43, R7, !PT ;  /* 0x000000072b077209 */ /* 0x008fe20007810000 */
        /* <DEDUP_REMOVED lines=8> */
[----:B0-----:R-:W-:Y:S01]  /*176d0*/  FMNMX.FTZ R7, R54, R7, !PT ;  /* 0x0000000736077209 */ /* 0x001fe20007810000 */
[----:B------:R-:W-:Y:S01]  /*176e0*/  MUFU.EX2 R176, R176 ;  /* 0x000000b000b07308 */ /* 0x000fe20000000800 */
[----:B------:R-:W-:Y:S02]  /*176f0*/  WARPGROUP.DEPBAR.LE gsb0, 0x0 ;  /* 0x00008000000079c5 */ /* 0x000fe40000010000 */
[----:B------:R-:W-:Y:S01]  /*17700*/  WARPGROUP.ARRIVE ;  /* 0x00000000000079c5 */ /* 0x000fe20000000000 */
[----:B------:R-:W-:-:S05]  /*17710*/  FMNMX.FTZ R7, R57, R7, !PT ;  /* 0x0000000739077209 */ /* 0x000fca0007810000 */
[----:B------:R-:W0:Y:S01]  /*17720*/  S2R R167, SR_TID.X ;  /* 0x0000000000a77919 */ /* 0x000e220000002100 */
[-CC-:B------:R-:W-:Y:S01]  /*17730*/  FFMA.FTZ R164, R55, R52.reuse, -R85.reuse ;  /* 0x0000003437a47223 */ /* 0x180fe20000010855 */
[----:B------:R-:W-:Y:S01]  /*17740*/  MUFU.EX2 R30, R30 ;  /* 0x0000001e001e7308 */ /* 0x000fe20000000800 */
[----:B------:R-:W-:Y:S01]  /*17750*/  FMNMX.FTZ R7, R63, R7, !PT ;  /* 0x000000073f077209 */ /* 0x000fe20007810000 */
[----:B------:R-:W-:Y:S01]  /*17760*/  HGMMA.64x128x16.F32 R88, R160, gdesc[UR4].tnspB, R88, gsb0 ;  /* 0x41e00004a0587df0 */ /* 0x000fe20008000858 */
[----:B------:R-:W-:Y:S01]  /*17770*/  R2UR UR6, R28 ;  /* 0x000000001c0672ca */ /* 0x000fe200000e0000 */
[-CC-:B------:R-:W-:Y:S01]  /*17780*/  FFMA.FTZ R166, R58, R52.reuse, -R85.reuse ;  /* 0x000000343aa67223 */ /* 0x180fe20000010855 */
[----:B------:R-:W-:Y:S01]  /*17790*/  FMNMX.FTZ R7, R66, R7, !PT ;  /* 0x0000000742077209 */ /* 0x000fe20007810000 */
[-CC-:B------:R-:W-:Y:S01]  /*177a0*/  FFMA.FTZ R55, R73, R52.reuse, -R85.reuse ;  /* 0x0000003449377223 */ /* 0x180fe20000010855 */
[----:B------:R-:W-:Y:S01]  /*177b0*/  R2UR UR7, R29 ;  /* 0x000000001d0772ca */ /* 0x000fe200000e0000 */
[----:B------:R-:W-:Y:S01]  /*177c0*/  MUFU.EX2 R178, R178 ;  /* 0x000000b200b27308 */ /* 0x000fe20000000800 */
[----:B------:R-:W-:Y:S01]  /*177d0*/  FMNMX.FTZ R7, R67, R7, !PT ;  /* 0x0000000743077209 */ /* 0x000fe20007810000 */
[-CC-:B------:R-:W-:Y:S01]  /*177e0*/  FFMA.FTZ R58, R72, R52.reuse, -R85.reuse ;  /* 0x00000034483a7223 */ /* 0x180fe20000010855 */
[----:B------:R-:W-:-:S02]  /*177f0*/  FFMA.FTZ R28, R77, R52, -R85 ;  /* 0x000000344d1c7223 */ /* 0x000fc40000010855 */
[----:B------:R-:W-:-:S03]  /*17800*/  FMNMX.FTZ R7, R70, R7, !PT ;  /* 0x0000000746077209 */ /* 0x000fc60007810000 */
[----:B------:R-:W-:Y:S01]  /*17810*/  MUFU.EX2 R86, R86 ;  /* 0x0000005600567308 */ /* 0x000fe20000000800 */
[----:B------:R-:W-:-:S04]  /*17820*/  FMNMX.FTZ R7, R71, R7, !PT ;  /* 0x0000000747077209 */ /* 0x000fc80007810000 */
[----:B------:R-:W-:-:S03]  /*17830*/  FMNMX.FTZ R7, R74, R7, !PT ;  /* 0x000000074a077209 */ /* 0x000fc60007810000 */
[----:B------:R-:W-:Y:S01]  /*17840*/  MUFU.EX2 R172, R172 ;  /* 0x000000ac00ac7308 */ /* 0x000fe20000000800 */
[----:B------:R-:W-:-:S04]  /*17850*/  FMNMX.FTZ R7, R75, R7, !PT ;  /* 0x000000074b077209 */ /* 0x000fc80007810000 */
[----:B------:R-:W-:Y:S02]  /*17860*/  FMNMX.FTZ R7, R78, R7, !PT ;  /* 0x000000074e077209 */ /* 0x000fe40007810000 */
[----:B0-----:R-:W-:Y:S01]  /*17870*/  SHF.R.U32.HI R167, RZ, 0x7, R167 ;  /* 0x00000007ffa77819 */ /* 0x001fe200000116a7 */
[----:B------:R-:W-:Y:S01]  /*17880*/  MUFU.EX2 R36, R36 ;  /* 0x0000002400247308 */ /* 0x000fe20000000800 */
[----:B------:R-:W-:-:S04]  /*17890*/  FMNMX.FTZ R7, R79, R7, !PT ;  /* 0x000000074f077209 */ /* 0x000fc80007810000 */
[----:B--2---:R-:W-:-:S03]  /*178a0*/  FMNMX.FTZ R7, R81, R7, !PT ;  /* 0x0000000751077209 */ /* 0x004fc60007810000 */
[----:B------:R-:W-:Y:S01]  /*178b0*/  MUFU.EX2 R174, R174 ;  /* 0x000000ae00ae7308 */ /* 0x000fe20000000800 */
[----:B-1----:R-:W-:-:S04]  /*178c0*/  FMNMX.FTZ R7, R82, R7, !PT ;  /* 0x0000000752077209 */ /* 0x002fc80007810000 */
[----:B----4-:R-:W-:-:S03]  /*178d0*/  FMNMX.FTZ R7, R83, R7, !PT ;  /* 0x0000000753077209 */ /* 0x010fc60007810000 */
        /* <DEDUP_REMOVED lines=12> */
[----:B0-----:R-:W-:-:S05]  /*179a0*/  FMNMX.FTZ R11, R11, R7, !PT ;  /* 0x000000070b0b7209 */ /* 0x001fca0007810000 */
[----:B------:R-:W-:Y:S02]  /*179b0*/  FADD.FTZ R7, -R11, R13 ;  /* 0x0000000d0b077221 */ /* 0x000fe40000010100 */
[----:B------:R-:W-:Y:S02]  /*179c0*/  MUFU.EX2 R42, R42 ;  /* 0x0000002a002a7308 */ /* 0x000fe40000000800 */
[----:B------:R-:W-:-:S06]  /*179d0*/  FMUL.FTZ R7, R7, R52 ;  /* 0x0000003407077220 */ /* 0x000fcc0000410000 */
[----:B------:R0:W-:Y:S08]  /*179e0*/  MUFU.EX2 R29, R7 ;  /* 0x00000007001d7308 */ /* 0x0001f00000000800 */
[----:B------:R-:W-:Y:S01]  /*179f0*/  MUFU.EX2 R44, R44 ;  /* 0x0000002c002c7308 */ /* 0x000fe20000000800 */
[----:B0-----:R-:W-:-:S07]  /*17a00*/  IMAD.MOV.U32 R7, RZ, RZ, 0x40000040 ;  /* 0x40000040ff077424 */ /* 0x001fce00078e00ff */
[----:B------:R-:W-:Y:S01]  /*17a10*/  MUFU.EX2 R50, R50 ;  /* 0x0000003200327308 */ /* 0x000fe20000000800 */
[----:B------:R-:W-:Y:S02]  /*17a20*/  WARPGROUP.DEPBAR.LE gsb0, 0x0 ;  /* 0x00008000000079c5 */ /* 0x000fe40000010000 */
[----:B------:R-:W-:Y:S01]  /*17a30*/  WARPGROUP.ARRIVE ;  /* 0x00000000000079c5 */ /* 0x000fe20000000000 */
[-CC-:B------:R-:W-:Y:S01]  /*17a40*/  FFMA.FTZ R160, R60, R52.reuse, -R85.reuse ;  /* 0x000000343ca07223 */ /* 0x180fe20000010855 */
[-C--:B------:R-:W-:Y:S01]  /*17a50*/  FMUL.FTZ R60, R11, R52.reuse ;  /* 0x000000340b3c7220 */ /* 0x080fe20000410000 */
[-C--:B------:R-:W-:Y:S02]  /*17a60*/  FFMA.FTZ R162, R62, R52.reuse, -R85 ;  /* 0x000000343ea27223 */ /* 0x080fe40000010855 */
[----:B------:R-:W-:Y:S01]  /*17a70*/  MUFU.EX2 R26, R26 ;  /* 0x0000001a001a7308 */ /* 0x000fe20000000800 */
[----:B------:R-:W-:Y:S01]  /*17a80*/  HGMMA.64x128x16.F32 R88, R156, gdesc[UR4].tnspB, R88, gsb0 ;  /* 0x41e000049c587df0 */ /* 0x000fe20008000858 */
[----:B------:R-:W-:Y:S01]  /*17a90*/  R2UR UR6, R6 ;  /* 0x00000000060672ca */ /* 0x000fe200000e0000 */
[-CC-:B------:R-:W-:Y:S01]  /*17aa0*/  FFMA.FTZ R181, R8, R52.reuse, -R60.reuse ;  /* 0x0000003408b57223 */ /* 0x180fe2000001083c */
[----:B------:R-:W-:Y:S01]  /*17ab0*/  R2UR UR7, R7 ;  /* 0x00000000070772ca */ /* 0x000fe200000e0000 */
[-CC-:B------:R-:W-:Y:S01]  /*17ac0*/  FFMA.FTZ R8, R20, R52.reuse, -R60.reuse ;  /* 0x0000003414087223 */ /* 0x180fe2000001083c */
[----:B------:R-:W-:Y:S01]  /*17ad0*/  FFMA.FTZ R183, R21, R52, -R60 ;  /* 0x0000003415b77223 */ /* 0x000fe2000001083c */
[----:B------:R-:W-:-:S02]  /*17ae0*/  @!P1 IMAD R7, R22, 0x8, R2 ;  /* 0x0000000816079824 */ /* 0x000fc400078e0202 */
[-CC-:B------:R-:W-:Y:S01]  /*17af0*/  FFMA.FTZ R20, R25, R52.reuse, -R60.reuse ;  /* 0x0000003419147223 */ /* 0x180fe2000001083c */
[----:B------:R-:W0:Y:S01]  /*17b00*/  MUFU.EX2 R181, R181 ;  /* 0x000000b500b57308 */ /* 0x000e220000000800 */
[-CC-:B------:R-:W-:Y:S01]  /*17b10*/  FFMA.FTZ R177, R27, R52.reuse, -R60.reuse ;  /* 0x000000341bb17223 */ /* 0x180fe2000001083c */
[----:B------:R-:W-:Y:S02]  /*17b20*/  @!P1 VIADD R7, R7, 0x28840 ;  /* 0x0002884007079836 */ /* 0x000fe40000000000 */
[-CC-:B------:R-:W-:Y:S01]  /*17b30*/  FFMA.FTZ R173, R37, R52.reuse, -R60.reuse ;  /* 0x0000003425ad7223 */ /* 0x180fe2000001083c */
[-CC-:B------:R-:W-:Y:S01]  /*17b40*/  FFMA.FTZ R179, R33, R52.reuse, -R60.reuse ;  /* 0x0000003421b37223 */ /* 0x180fe2000001083c */
[----:B------:R-:W-:Y:S01]  /*17b50*/  IADD3 R37, -R167, 0xb, RZ ;  /* 0x0000000ba7257810 */ /* 0x000fe20007ffe1ff */
[-CC-:B------:R-:W-:Y:S01]  /*17b60*/  FFMA.FTZ R33, R35, R52.reuse, -R60.reuse ;  /* 0x0000003423217223 */ /* 0x180fe2000001083c */
[-CC-:B------:R-:W-:Y:S01]  /*17b70*/  FFMA.FTZ R21, R31, R52.reuse, -R60.reuse ;  /* 0x000000341f157223 */ /* 0x180fe2000001083c */
[----:B------:R-:W1:Y:S01]  /*17b80*/  MUFU.EX2 R8, R8 ;  /* 0x0000000800087308 */ /* 0x000e620000000800 */
[----:B------:R-:W-:Y:S01]  /*17b90*/  @!P1 PRMT R35, RZ, 0x654, R7 ;  /* 0x00000654ff239816 */ /* 0x000fe20000000007 */
[-C--:B------:R-:W-:Y:S01]  /*17ba0*/  FFMA.FTZ R171, R48, R52.reuse, -R60 ;  /* 0x0000003430ab7223 */ /* 0x080fe2000001083c */
[----:B-----5:R-:W-:Y:S01]  /*17bb0*/  FFMA.FTZ R48, R12, R3, R180 ;  /* 0x000000030c307223 */ /* 0x020fe200000100b4 */
        /* <DEDUP_REMOVED lines=11> */
[--C-:B------:R-:W-:Y:S01]  /*17c70*/  FFMA.FTZ R0, R63, R52, -R60.reuse ;  /* 0x000000343f007223 */ /* 0x100fe2000001083c */
[----:B------:R-:W-:Y:S01]  /*17c80*/  MUFU.EX2 R20, R20 ;  /* 0x0000001400147308 */ /* 0x000fe20000000800 */
[----:B------:R-:W-:Y:S01]  /*17c90*/  F2FP.F16.F32.PACK_AB R180, R9, R180 ;  /* 0x000000b409b4723e */ /* 0x000fe200000000ff */
[-CC-:B------:R-:W-:Y:S01]  /*17ca0*/  FFMA.FTZ R161, R66, R52.reuse, -R60.reuse ;  /* 0x0000003442a17223 */ /* 0x180fe2000001083c */
[-CC-:B------:R-:W-:Y:S01]  /*17cb0*/  FFMA.FTZ R163, R70, R52.reuse, -R60.reuse ;  /* 0x0000003446a37223 */ /* 0x180fe2000001083c */
[-CC-:B------:R-:W-:Y:S01]  /*17cc0*/  FFMA.FTZ R75, R75, R52.reuse, -R60.reuse ;  /* 0x000000344b4b7223 */ /* 0x180fe2000001083c */
[-CC-:B------:R-:W-:Y:S01]  /*17cd0*/  FFMA.FTZ R78, R78, R52.reuse, -R60.reuse ;  /* 0x000000344e4e7223 */ /* 0x180fe2000001083c */
[----:B-1----:R-:W-:Y:S01]  /*17ce0*/  F2FP.F16.F32.PACK_AB R181, R8, R181 ;  /* 0x000000b508b5723e */ /* 0x002fe200000000ff */
[-CC-:B------:R-:W-:Y:S01]  /*17cf0*/  FFMA.FTZ R79, R79, R52.reuse, -R60.reuse ;  /* 0x000000344f4f7223 */ /* 0x180fe2000001083c */
[----:B------:R-:W-:Y:S01]  /*17d00*/  MUFU.EX2 R177, R177 ;  /* 0x000000b100b17308 */ /* 0x000fe20000000800 */
[-CC-:B------:R-:W-:Y:S01]  /*17d10*/  FFMA.FTZ R81, R81, R52.reuse, -R60.reuse ;  /* 0x0000003451517223 */ /* 0x180fe2000001083c */
[-CC-:B------:R-:W-:Y:S01]  /*17d20*/  FFMA.FTZ R82, R82, R52.reuse, -R60.reuse ;  /* 0x0000003452527223 */ /* 0x180fe2000001083c */
[----:B------:R-:W-:-:S05]  /*17d30*/  FFMA.FTZ R83, R83, R52, -R60 ;  /* 0x0000003453537223 */ /* 0x000fca000001083c */
        /* <DEDUP_REMOVED lines=15> */
[----:B------:R-:W-:Y:S01]  /*17e30*/  FFMA.FTZ R157, R74, R52, -R60 ;  /* 0x000000344a9d7223 */ /* 0x000fe2000001083c */
[----:B------:R-:W-:Y:S06]  /*17e40*/  HGMMA.64x128x16.F32 R88, R152, gdesc[UR4].tnspB, R88, gsb0 ;  /* 0x41e0000498587df0 */ /* 0x000fec0008000858 */
        /* <DEDUP_REMOVED lines=11> */
[----:B------:R-:W0:Y:S08]  /*17f00*/  MUFU.EX2 R55, R55 ;  /* 0x0000003700377308 */ /* 0x000e300000000800 */
[----:B------:R-:W1:Y:S08]  /*17f10*/  MUFU.EX2 R79, R79 ;  /* 0x0000004f004f7308 */ /* 0x000e700000000800 */
[----:B------:R-:W-:Y:S01]  /*17f20*/  MUFU.EX2 R56, R56 ;  /* 0x0000003800387308 */ /* 0x000fe20000000800 */
[----:B0-----:R-:W-:-:S07]  /*17f30*/  F2FP.F16.F32.PACK_AB R158, R55, R51 ;  /* 0x00000033379e723e */ /* 0x001fce00000000ff */
[----:B------:R-:W-:Y:S01]  /*17f40*/  MUFU.EX2 R81, R81 ;  /* 0x0000005100517308 */ /* 0x000fe20000000800 */
[----:B-1----:R-:W-:-:S07]  /*17f50*/  F2FP.F16.F32.PACK_AB R159, R79, R78 ;  /* 0x0000004e4f9f723e */ /* 0x002fce00000000ff */
[----:B------:R-:W-:Y:S08]  /*17f60*/  MUFU.EX2 R58, R58 ;  /* 0x0000003a003a7308 */ /* 0x000ff00000000800 */
[----:B------:R-:W-:Y:S08]  /*17f70*/  MUFU.EX2 R82, R82 ;  /* 0x0000005200527308 */ /* 0x000ff00000000800 */
[----:B------:R-:W-:Y:S08]  /*17f80*/  MUFU.EX2 R28, R28 ;  /* 0x0000001c001c7308 */ /* 0x000ff00000000800 */
[----:B------:R-:W0:Y:S01]  /*17f90*/  MUFU.EX2 R13, R80 ;  /* 0x00000050000d7308 */ /* 0x000e220000000800 */
[----:B------:R-:W-:-:S02]  /*17fa0*/  WARPGROUP.DEPBAR.LE gsb0, 0x0 ;  /* 0x00008000000079c5 */ /* 0x000fc40000010000 */
[----:B------:R1:W-:Y:S06]  /*17fb0*/  BAR.ARV R37, 0x100 ;  /* 0x000400250000751d */ /* 0x0003ec0000002000 */
[----:B------:R2:W-:Y:S01]  /*17fc0*/  @!P1 SYNCS.ARRIVE.TRANS64.RED.A1T0 RZ, [R35+URZ], RZ ;  /* 0x000000ff23ff99a7 */ /* 0x0005e2000810043f */
[-C--:B------:R-:W-:Y:S01]  /*17fd0*/  FMUL.FTZ R88, R88, R12.reuse ;  /* 0x0000000c58587220 */ /* 0x080fe20000410000 */
[-C--:B------:R-:W-:Y:S01]  /*17fe0*/  FMUL.FTZ R89, R89, R12.reuse ;  /* 0x0000000c59597220 */ /* 0x080fe20000410000 */
[-C--:B------:R-:W-:Y:S01]  /*17ff0*/  FMUL.FTZ R92, R92, R12.reuse ;  /* 0x0000000c5c5c7220 */ /* 0x080fe20000410000 */
[-C--:B------:R-:W-:Y:S01]  /*18000*/  FMUL.FTZ R93, R93, R12.reuse ;  /* 0x0000000c5d5d7220 */ /* 0x080fe20000410000 */
[----:B------:R-:W-:Y:S01]  /*18010*/  FMUL.FTZ R96, R96, R12 ;  /* 0x0000000c60607220 */ /* 0x000fe20000410000 */
[----:B0-----:R-:W-:Y:S01]  /*18020*/  F2FP.F16.F32.PACK_AB R154, R13, R28 ;  /* 0x0000001c0d9a723e */ /* 0x001fe200000000ff */
[----:B------:R-:W-:Y:S01]  /*18030*/  FMUL.FTZ R97, R97, R12 ;  /* 0x0000000c61617220 */ /* 0x000fe20000410000 */
[----:B--2---:R-:W-:-:S02]  /*18040*/  @!P1 IMAD R35, R15, 0x8, R2 ;  /* 0x000000080f239824 */ /* 0x004fc400078e0202 */
[----:B------:R-:W-:Y:S01]  /*18050*/  FADD.FTZ R15, R9, R48 ;  /* 0x00000030090f7221 */ /* 0x000fe20000010000 */
[----:B------:R-:W-:Y:S01]  /*18060*/  FADD.FTZ R48, R8, R3 ;  /* 0x0000000308307221 */ /* 0x000fe20000010000 */
[----:B------:R-:W-:Y:S01]  /*18070*/  FMUL.FTZ R100, R100, R12 ;  /* 0x0000000c64647220 */ /* 0x000fe20000410000 */
[----:B------:R-:W-:Y:S02]  /*18080*/  @!P1 VIADD R35, R35, 0x28860 ;  /* 0x0002886023239836 */ /* 0x000fe40000000000 */
[----:B------:R-:W-:Y:S01]  /*18090*/  FADD.FTZ R15, R182, R15 ;  /* 0x0000000fb60f7221 */ /* 0x000fe20000010000 */
[----:B------:R-:W-:Y:S01]  /*180a0*/  FADD.FTZ R3, R183, R48 ;  /* 0x00000030b7037221 */ /* 0x000fe20000010000 */
[----:B------:R-:W-:Y:S01]  /*180b0*/  F2FP.F16.F32.PACK_AB R183, R20, R183 ;  /* 0x000000b714b7723e */ /* 0x000fe200000000ff */
[----:B------:R-:W-:Y:S01]  /*180c0*/  MUFU.EX2 R8, R75 ;  /* 0x0000004b00087308 */ /* 0x000fe20000000800 */
[----:B------:R-:W-:Y:S01]  /*180d0*/  FADD.FTZ R15, R24, R15 ;  /* 0x0000000f180f7221 */ /* 0x000fe20000010000 */
[----:B------:R-:W-:Y:S01]  /*180e0*/  FADD.FTZ R48, R20, R3 ;  /* 0x0000000314307221 */ /* 0x000fe20000010000 */
[----:B------:R-:W-:Y:S01]  /*180f0*/  @!P1 PRMT R35, RZ, 0x654, R35 ;  /* 0x00000654ff239816 */ /* 0x000fe20000000023 */
[----:B------:R-:W-:Y:S01]  /*18100*/  FFMA.FTZ R3, R67, R52, -R60 ;  /* 0x0000003443037223 */ /* 0x000fe2000001083c */
[----:B------:R-:W-:Y:S01]  /*18110*/  FADD.FTZ R15, R176, R15 ;  /* 0x0000000fb00f7221 */ /* 0x000fe20000010000 */
[----:B------:R-:W-:Y:S01]  /*18120*/  FADD.FTZ R48, R177, R48 ;  /* 0x00000030b1307221 */ /* 0x000fe20000010000 */
[----:B------:R0:W-:Y:S01]  /*18130*/  @!P1 SYNCS.ARRIVE.TRANS64.RED.A1T0 RZ, [R35+URZ], RZ ;  /* 0x000000ff23ff99a7 */ /* 0x0001e2000810043f */
[-C--:B------:R-:W-:Y:S01]  /*18140*/  FMUL.FTZ R101, R101, R12.reuse ;  /* 0x0000000c65657220 */ /* 0x080fe20000410000 */
[----:B------:R-:W-:Y:S01]  /*18150*/  FADD.FTZ R15, R30, R15 ;  /* 0x0000000f1e0f7221 */ /* 0x000fe20000010000 */
[----:B------:R-:W-:Y:S01]  /*18160*/  FADD.FTZ R48, R21, R48 ;  /* 0x0000003015307221 */ /* 0x000fe20000010000 */
[----:B------:R-:W2:Y:S01]  /*18170*/  MUFU.EX2 R3, R3 ;  /* 0x0000000300037308 */ /* 0x000ea20000000800 */
[-C--:B------:R-:W-:Y:S01]  /*18180*/  FMUL.FTZ R104, R104, R12.reuse ;  /* 0x0000000c68687220 */ /* 0x080fe20000410000 */
[----:B------:R-:W-:Y:S01]  /*18190*/  FMUL.FTZ R105, R105, R12 ;  /* 0x0000000c69697220 */ /* 0x000fe20000410000 */
[----:B------:R-:W-:Y:S01]  /*181a0*/  FADD.FTZ R48, R179, R48 ;  /* 0x00000030b3307221 */ /* 0x000fe20000010000 */
[----:B0-----:R-:W-:Y:S01]  /*181b0*/  FADD.FTZ R35, R178, R15 ;  /* 0x0000000fb2237221 */ /* 0x001fe20000010000 */
[-CC-:B------:R-:W-:Y:S01]  /*181c0*/  FFMA.FTZ R15, R71, R52.reuse, -R60.reuse ;  /* 0x00000034470f7223 */ /* 0x180fe2000001083c */
[----:B------:R-:W-:Y:S01]  /*181d0*/  FFMA.FTZ R60, R84, R52, -R60 ;  /* 0x00000034543c7223 */ /* 0x000fe2000001083c */
[----:B------:R-:W-:Y:S01]  /*181e0*/  FADD.FTZ R48, R33, R48 ;  /* 0x0000003021307221 */ /* 0x000fe20000010000 */
[----:B------:R-:W-:Y:S01]  /*181f0*/  FADD.FTZ R35, R86, R35 ;  /* 0x0000002356237221 */ /* 0x000fe20000010000 */
[-C--:B------:R-:W-:Y:S01]  /*18200*/  FMUL.FTZ R108, R108, R12.reuse ;  /* 0x0000000c6c6c7220 */ /* 0x080fe20000410000 */
[-C--:B------:R-:W-:Y:S01]  /*18210*/  FMUL.FTZ R109, R109, R12.reuse ;  /* 0x0000000c6d6d7220 */ /* 0x080fe20000410000 */
        /* <DEDUP_REMOVED lines=10> */
[----:B------:R-:W-:Y:S01]  /*182c0*/  MUFU.EX2 R60, R60 ;  /* 0x0000003c003c7308 */ /* 0x000fe20000000800 */
        /* <DEDUP_REMOVED lines=15> */
[----:B------:R-:W-:Y:S01]  /*183c0*/  F2FP.F16.F32.PACK_AB R171, R6, R171 ;  /* 0x000000ab06ab723e */ /* 0x000fe200000000ff */
        /* <DEDUP_REMOVED lines=23> */
[----:B--2---:R-:W-:Y:S01]  /*18540*/  F2FP.F16.F32.PACK_AB R161, R3, R161 ;  /* 0x000000a103a1723e */ /* 0x004fe200000000ff */
[----:B------:R-:W-:Y:S01]  /*18550*/  FMUL.FTZ R149, R149, R12 ;  /* 0x0000000c95957220 */ /* 0x000fe20000410000 */
[----:B------:R-:W-:Y:S01]  /*18560*/  FADD.FTZ R20, R3, R20 ;  /* 0x0000001403147221 */ /* 0x000fe20000010000 */
[----:B------:R-:W-:Y:S01]  /*18570*/  FADD.FTZ R35, R44, R35 ;  /* 0x000000232c237221 */ /* 0x000fe20000010000 */
[----:B------:R-:W-:Y:S01]  /*18580*/  F2FP.F16.F32.PACK_AB R182, R24, R182 ;  /* 0x000000b618b6723e */ /* 0x000fe200000000ff */
[----:B------:R-:W-:Y:S01]  /*18590*/  FMUL.FTZ R90, R90, R29 ;  /* 0x0000001d5a5a7220 */ /* 0x000fe20000410000 */
[----:B------:R-:W-:Y:S01]  /*185a0*/  FADD.FTZ R20, R163, R20 ;  /* 0x00000014a3147221 */ /* 0x000fe20000010000 */
[----:B------:R-:W-:Y:S01]  /*185b0*/  FADD.FTZ R35, R162, R35 ;  /* 0x00000023a2237221 */ /* 0x000fe20000010000 */
[----:B0-----:R-:W-:Y:S01]  /*185c0*/  F2FP.F16.F32.PACK_AB R163, R15, R163 ;  /* 0x000000a30fa3723e */ /* 0x001fe200000000ff */
[-C--:B------:R-:W-:Y:S01]  /*185d0*/  FMUL.FTZ R91, R91, R29.reuse ;  /* 0x0000001d5b5b7220 */ /* 0x080fe20000410000 */
[----:B------:R-:W-:Y:S01]  /*185e0*/  FADD.FTZ R20, R15, R20 ;  /* 0x000000140f147221 */ /* 0x000fe20000010000 */
[----:B------:R-:W-:Y:S01]  /*185f0*/  FADD.FTZ R35, R50, R35 ;  /* 0x0000002332237221 */ /* 0x000fe20000010000 */
[----:B------:R-:W-:Y:S01]  /*18600*/  F2FP.F16.F32.PACK_AB R176, R30, R176 ;  /* 0x000000b01eb0723e */ /* 0x000fe200000000ff */
[----:B------:R-:W-:Y:S01]  /*18610*/  FMUL.FTZ R94, R94, R29 ;  /* 0x0000001d5e5e7220 */ /* 0x000fe20000410000 */
[----:B------:R-:W-:Y:S01]  /*18620*/  FADD.FTZ R7, R157, R20 ;  /* 0x000000149d077221 */ /* 0x000fe20000010000 */
[----:B------:R-:W-:Y:S01]  /*18630*/  FADD.FTZ R35, R26, R35 ;  /* 0x000000231a237221 */ /* 0x000fe20000010000 */
[----:B------:R-:W0:Y:S01]  /*18640*/  MUFU.EX2 R20, R83 ;  /* 0x0000005300147308 */ /* 0x000e220000000800 */
        /* <DEDUP_REMOVED lines=21> */
[----:B0-----:R-:W-:Y:S01]  /*187a0*/  FADD.FTZ R7, R20, R7 ;  /* 0x0000000714077221 */ /* 0x001fe20000010000 */
[----:B------:R-:W-:Y:S01]  /*187b0*/  FADD.FTZ R0, R28, R3 ;  /* 0x000000031c007221 */ /* 0x000fe20000010000 */
[----:B------:R-:W-:Y:S01]  /*187c0*/  F2FP.F16.F32.PACK_AB R175, R27, R175 ;  /* 0x000000af1baf723e */ /* 0x000fe200000000ff */
[----:B------:R-:W-:Y:S01]  /*187d0*/  FMUL.FTZ R106, R106, R29 ;  /* 0x0000001d6a6a7220 */ /* 0x000fe20000410000 */
[----:B------:R-:W-:Y:S01]  /*187e0*/  F2FP.F16.F32.PACK_AB R168, R38, R168 ;  /* 0x000000a826a8723e */ /* 0x000fe200000000ff */
[----:B------:R-:W-:Y:S01]  /*187f0*/  FADD.FTZ R3, R13, R0 ;  /* 0x000000000d037221 */ /* 0x000fe20000010000 */
[----:B------:R-:W-:Y:S01]  /*18800*/  F2FP.F16.F32.PACK_AB R169, R31, R169 ;  /* 0x000000a91fa9723e */ /* 0x000fe200000000ff */
[----:B------:R-:W-:Y:S01]  /*18810*/  FADD.FTZ R0, R60, R7 ;  /* 0x000000073c007221 */ /* 0x000fe20000010000 */
[----:B------:R-:W-:Y:S01]  /*18820*/  F2FP.F16.F32.PACK_AB R170, R40, R170 ;  /* 0x000000aa28aa723e */ /* 0x000fe200000000ff */
[-C--:B------:R-:W-:Y:S01]  /*18830*/  FMUL.FTZ R107, R107, R29.reuse ;  /* 0x0000001d6b6b7220 */ /* 0x080fe20000410000 */
        /* <DEDUP_REMOVED lines=32> */
[----:B------:R-:W-:Y:S02]  /*18a40*/  IMAD.MOV.U32 R13, RZ, RZ, R11 ;  /* 0x000000ffff0d7224 */ /* 0x000fe400078e000b */
[----:B------:R-:W-:Y:S01]  /*18a50*/  IMAD.MOV.U32 R12, RZ, RZ, R10 ;  /* 0x000000ffff0c7224 */ /* 0x000fe200078e000a */
[----:B-1----:R-:W-:Y:S06]  /*18a60*/  @P2 BRA `(.L_x_1705) ;  /* 0xffffffd4009c2947 */ /* 0x002fec000383ffff */
.L_x_1695:
[----:B------:R-:W-:-:S13]  /*18a70*/  ISETP.GE.AND P2, PT, R4, R195, PT ;  /* 0x000000c30400720c */ /* 0x000fda0003f46270 */
[----:B------:R-:W-:Y:S05]  /*18a80*/  @!P2 BRA `(.L_x_1706) ;  /* 0x000000380088a947 */ /* 0x000fea0003800000 */
[----:B------:R-:W-:Y:S02]  /*18a90*/  IMAD.MOV.U32 R12, RZ, RZ, R11 ;  /* 0x000000ffff0c7224 */ /* 0x000fe400078e000b */
[----:B------:R-:W-:Y:S02]  /*18aa0*/  IMAD.MOV.U32 R13, RZ, RZ, R10 ;  /* 0x000000ffff0d7224 */ /* 0x000fe400078e000a */
[----:B------:R-:W-:Y:S02]  /*18ab0*/  IMAD.MOV.U32 R6, RZ, RZ, R186 ;  /* 0x000000ffff067224 */ /* 0x000fe400078e00ba */
[----:B------:R-:W-:-:S07]  /*18ac0*/  IMAD.MOV.U32 R14, RZ, RZ, R22 ;  /* 0x000000ffff0e7224 */ /* 0x000fce00078e0016 */
.L_x_1724:
        /* <DEDUP_REMOVED lines=10> */
.L_x_1708:
[----:B------:R-:W-:Y:S02]  /*18b70*/  LEA R7, R22, R2, 0x3 ;  /* 0x0000000216077211 */ /* 0x000fe400078e18ff */
[----:B------:R-:W-:-:S04]  /*18b80*/  SHF.L.U32 R8, R186, 0x1f, RZ ;  /* 0x0000001fba087819 */ /* 0x000fc800000006ff */
[----:B------:R0:W1:Y:S01]  /*18b90*/  SYNCS.PHASECHK.TRANS64.TRYWAIT P3, [R7+URZ+0x28830], R8 ;  /* 0x02883008070075a7 */ /* 0x000062000806017f */
[----:B------:R-:W-:Y:S05]  /*18ba0*/  @!P0 BRA `(.L_x_1709) ;  /* 0x0000000000048947 */ /* 0x000fea0003800000 */
[----:B------:R-:W-:Y:S01]  /*18bb0*/  BPT.TRAP 0x1 ;  /* 0x000000040000795c */ /* 0x000fe20000300000 */
.L_x_1709:
[----:B------:R-:W-:Y:S04]  /*18bc0*/  BSSY B0, `(.L_x_1707) ;  /* 0x0000004000007945 */ /* 0x000fe80003800000 */
[----:B-1----:R-:W-:Y:S05]  /*18bd0*/  @P3 BRA `(.L_x_1710) ;  /* 0x0000000000083947 */ /* 0x002fea0003800000 */
[----:B------:R-:W1:Y:S02]  /*18be0*/  SYNCS.PHASECHK.TRANS64.TRYWAIT P3, [R7+URZ+0x28830], R8 ;  /* 0x02883008070075a7 */ /* 0x000e64000806017f */
[----:B-1----:R-:W-:Y:S05]  /*18bf0*/  @!P3 BRA `(.L_x_1711) ;  /* 0x0000011000fcb947 */ /* 0x002fea0003800000 */
.L_x_1710:
[----:B------:R-:W-:Y:S05]  /*18c00*/  BSYNC B0 ;  /* 0x0000000000007941 */ /* 0x000fea0003800000 */
.L_x_1707:
[----:B01----:R-:W0:Y:S01]  /*18c10*/  S2R R7, SR_TID.X ;  /* 0x0000000000077919 */ /* 0x003e220000002100 */
[----:B------:R-:W-:Y:S05]  /*18c20*/  WARPSYNC.ALL ;  /* 0x0000000000007948 */ /* 0x000fea0003800000 */
[----:B------:R-:W-:Y:S01]  /*18c30*/  IMAD R8, R22, 0x800, R5 ;  /* 0x0000080016087824 */ /* 0x000fe200078e0205 */
[----:B------:R-:W-:Y:S01]  /*18c40*/  MOV R11, 0x40000040 ;  /* 0x40000040000b7802 */ /* 0x000fe20000000f00 */
[----:B------:R-:W-:Y:S02]  /*18c50*/  IMAD.MOV.U32 R9, RZ, RZ, 0x40000040 ;  /* 0x40000040ff097424 */ /* 0x000fe400078e00ff */
[C---:B------:R-:W-:Y:S01]  /*18c60*/  VIADD R24, R8.reuse, 0x4 ;  /* 0x0000000408187836 */ /* 0x040fe20000000000 */
[C---:B------:R-:W-:Y:S01]  /*18c70*/  R2UR UR14, R8.reuse ;  /* 0x00000000080e72ca */ /* 0x040fe200000e0000 */
[----:B------:R-:W-:Y:S01]  /*18c80*/  IMAD.MOV.U32 R25, RZ, RZ, 0x40000040 ;  /* 0x40000040ff197424 */ /* 0x000fe200078e00ff */
[----:B------:R-:W-:Y:S01]  /*18c90*/  R2UR UR15, R9 ;  /* 0x00000000090f72ca */ /* 0x000fe200000e0000 */
[----:B------:R-:W-:Y:S01]  /*18ca0*/  VIADD R20, R8, 0x2 ;  /* 0x0000000208147836 */ /* 0x000fe20000000000 */
[----:B------:R-:W-:Y:S01]  /*18cb0*/  R2UR UR6, R24 ;  /* 0x00000000180672ca */ /* 0x000fe200000e0000 */
[C---:B------:R-:W-:Y:S01]  /*18cc0*/  VIADD R24, R8.reuse, 0x404 ;  /* 0x0000040408187836 */ /* 0x040fe20000000000 */
[C---:B------:R-:W-:Y:S01]  /*18cd0*/  R2UR UR7, R25.reuse ;  /* 0x00000000190772ca */ /* 0x040fe200000e0000 */
[----:B------:R-:W-:Y:S01]  /*18ce0*/  IMAD.MOV.U32 R21, RZ, RZ, 0x40000040 ;  /* 0x40000040ff157424 */ /* 0x000fe200078e00ff */
[----:B------:R-:W-:Y:S01]  /*18cf0*/  R2UR UR31, R25 ;  /* 0x00000000191f72ca */ /* 0x000fe200000e0000 */
[----:B------:R-:W-:Y:S01]  /*18d00*/  VIADD R10, R8, 0x6 ;  /* 0x00000006080a7836 */ /* 0x000fe20000000000 */
[----:B------:R-:W-:-:S02]  /*18d10*/  R2UR UR30, R24 ;  /* 0x00000000181e72ca */ /* 0x000fc400000e0000 */
[----:B------:R-:W-:Y:S01]  /*18d20*/  R2UR UR10, R20 ;  /* 0x00000000140a72ca */ /* 0x000fe200000e0000 */
[----:B------:R-:W-:Y:S01]  /*18d30*/  VIADD R20, R8, 0x400 ;  /* 0x0000040008147836 */ /* 0x000fe20000000000 */
[----:B------:R-:W-:Y:S02]  /*18d40*/  R2UR UR11, R21 ;  /* 0x00000000150b72ca */ /* 0x000fe400000e0000 */
[----:B------:R-:W-:Y:S01]  /*18d50*/  R2UR UR18, R10 ;  /* 0x000000000a1272ca */ /* 0x000fe200000e0000 */
[C---:B------:R-:W-:Y:S01]  /*18d60*/  VIADD R10, R8.reuse, 0x402 ;  /* 0x00000402080a7836 */ /* 0x040fe20000000000 */
[----:B------:R-:W-:Y:S01]  /*18d70*/  R2UR UR19, R11 ;  /* 0x000000000b1372ca */ /* 0x000fe200000e0000 */
[----:B------:R-:W-:Y:S01]  /*18d80*/  VIADD R8, R8, 0x406 ;  /* 0x0000040608087836 */ /* 0x000fe20000000000 */
[----:B------:R-:W-:Y:S02]  /*18d90*/  R2UR UR22, R20 ;  /* 0x00000000141672ca */ /* 0x000fe400000e0000 */
[----:B0-----:R-:W-:-:S02]  /*18da0*/  SHF.R.U32.HI R7, RZ, 0x7, R7 ;  /* 0x00000007ff077819 */ /* 0x001fc40000011607 */
[----:B------:R-:W-:Y:S02]  /*18db0*/  R2UR UR23, R21 ;  /* 0x00000000151772ca */ /* 0x000fe400000e0000 */
[----:B------:R-:W-:Y:S01]  /*18dc0*/  R2UR UR26, R10 ;  /* 0x000000000a1a72ca */ /* 0x000fe200000e0000 */
[----:B------:R-:W-:Y:S01]  /*18dd0*/  VIADD R7, R7, 0x8 ;  /* 0x0000000807077836 */ /* 0x000fe20000000000 */
[----:B------:R-:W-:Y:S02]  /*18de0*/  R2UR UR27, R11 ;  /* 0x000000000b1b72ca */ /* 0x000fe400000e0000 */
[----:B------:R-:W-:Y:S02]  /*18df0*/  R2UR UR34, R8 ;  /* 0x00000000082272ca */ /* 0x000fe400000e0000 */
[----:B------:R0:W-:Y:S01]  /*18e00*/  BAR.SYNC.DEFER_BLOCKING R7, 0x100 ;  /* 0x000400070000751d */ /* 0x0001e20000010000 */
[----:B------:R-:W-:-:S05]  /*18e10*/  R2UR UR35, R9 ;  /* 0x00000000092372ca */ /* 0x000fca00000e0000 */
        /* <DEDUP_REMOVED lines=27> */
.L_x_1713:
[----:B------:R-:W-:Y:S01]  /*18fd0*/  SHF.L.U32 R6, R6, 0x1f, RZ ;  /* 0x0000001f06067819 */ /* 0x000fe200000006ff */
[----:B------:R-:W-:-:S04]  /*18fe0*/  IMAD R7, R14, 0x8, R2 ;  /* 0x000000080e077824 */ /* 0x000fc800078e0202 */
[----:B------:R0:W1:Y:S01]  /*18ff0*/  SYNCS.PHASECHK.TRANS64.TRYWAIT P2, [R7+URZ+0x28850], R6 ;  /* 0x02885006070075a7 */ /* 0x000062000804017f */
[----:B------:R-:W-:Y:S05]  /*19000*/  @!P0 BRA `(.L_x_1714) ;  /* 0x0000000000048947 */ /* 0x000fea0003800000 */
[----:B------:R-:W-:Y:S01]  /*19010*/  BPT.TRAP 0x1 ;  /* 0x000000040000795c */ /* 0x000fe20000300000 */
.L_x_1714:
[----:B-1----:R-:W-:Y:S05]  /*19020*/  @P2 BRA `(.L_x_1712) ;  /* 0x0000000000082947 */ /* 0x002fea0003800000 */
[----:B------:R-:W1:Y:S02]  /*19030*/  SYNCS.PHASECHK.TRANS64.TRYWAIT P2, [R7+URZ+0x28850], R6 ;  /* 0x02885006070075a7 */ /* 0x000e64000804017f */
[----:B-1----:R-:W-:Y:S05]  /*19040*/  @!P2 BRA `(.L_x_1715) ;  /* 0x0000010c00fca947 */ /* 0x002fea0003800000 */
.L_x_1712:
[----:B01----:R-:W-:Y:S01]  /*19050*/  VIADD R6, R2, 0x400 ;  /* 0x0000040002067836 */ /* 0x003fe20000000000 */
[----:B------:R-:W-:Y:S05]  /*19060*/  WARPSYNC.ALL ;  /* 0x0000000000007948 */ /* 0x000fea0003800000 */
[----:B------:R-:W-:Y:S01]  /*19070*/  SHF.R.U32.HI R6, RZ, 0x4, R6 ;  /* 0x00000004ff067819 */ /* 0x000fe20000011606 */
[----:B------:R-:W-:Y:S01]  /*19080*/  IMAD.MOV.U32 R7, RZ, RZ, 0x40000040 ;  /* 0x40000040ff077424 */ /* 0x000fe200078e00ff */
[----:B------:R-:W-:Y:S01]  /*19090*/  WARPGROUP.ARRIVE ;  /* 0x00000000000079c5 */ /* 0x000fe20000000000 */
[----:B------:R-:W-:Y:S01]  /*190a0*/  IMAD.MOV.U32 R9, RZ, RZ, 0x40000040 ;  /* 0x40000040ff097424 */ /* 0x000fe200078e00ff */
[----:B------:R-:W-:Y:S01]  /*190b0*/  LOP3.LUT R6, R6, 0x3fff, RZ, 0xc0, !PT ;  /* 0x00003fff06067812 */ /* 0x000fe200078ec0ff */
[----:B------:R-:W-:Y:S01]  /*190c0*/  FMUL.FTZ R11, R26, UR46 ;  /* 0x0000002e1a0b7c20 */ /* 0x000fe20008410000 */
[----:B------:R-:W-:Y:S01]  /*190d0*/  R2UR UR7, R7 ;  /* 0x00000000070772ca */ /* 0x000fe200000e0000 */
[----:B------:R-:W-:Y:S01]  /*190e0*/  IMAD.MOV.U32 R7, RZ, RZ, 0x40000040 ;  /* 0x40000040ff077424 */ /* 0x000fe200078e00ff */
[----:B------:R-:W-:Y:S01]  /*190f0*/  LOP3.LUT R6, R6, 0x4000000, RZ, 0xfc, !PT ;  /* 0x0400000006067812 */ /* 0x000fe200078efcff */
[----:B------:R-:W-:Y:S01]  /*19100*/  FMUL.FTZ R26, R31, UR46 ;  /* 0x0000002e1f1a7c20 */ /* 0x000fe20008410000 */
[----:B------:R-:W-:Y:S01]  /*19110*/  FMUL.FTZ R31, R38, UR46 ;  /* 0x0000002e261f7c20 */ /* 0x000fe20008410000 */
[----:B------:R-:W-:Y:S01]  /*19120*/  FMUL.FTZ R38, R41, UR46 ;  /* 0x0000002e29267c20 */ /* 0x000fe20008410000 */
[----:B------:R-:W-:Y:S01]  /*19130*/  FMUL.FTZ R41, R44, UR46 ;  /* 0x0000002e2c297c20 */ /* 0x000fe20008410000 */
[----:B------:R-:W-:-:S02]  /*19140*/  IMAD R6, R14, 0x800, R6 ;  /* 0x000008000e067824 */ /* 0x000fc400078e0206 */
[----:B------:R-:W-:Y:S01]  /*19150*/  FMUL.FTZ R44, R51, UR46 ;  /* 0x0000002e332c7c20 */ /* 0x000fe20008410000 */
[----:B------:R-:W-:Y:S01]  /*19160*/  FMUL.FTZ R51, R58, UR46 ;  /* 0x0000002e3a337c20 */ /* 0x000fe20008410000 */
[----:B------:R-:W-:Y:S01]  /*19170*/  FMUL.FTZ R58, R67, UR46 ;  /* 0x0000002e433a7c20 */ /* 0x000fe20008410000 */
[C---:B------:R-:W-:Y:S01]  /*19180*/  VIADD R8, R6.reuse, 0x80 ;  /* 0x0000008006087836 */ /* 0x040fe20000000000 */
[----:B------:R-:W-:Y:S01]  /*19190*/  R2UR UR6, R6 ;  /* 0x00000000060672ca */ /* 0x000fe200000e0000 */
        /* <DEDUP_REMOVED lines=14> */
[----:B------:R-:W-:Y:S01]  /*19280*/  FMUL.FTZ R20, R27, UR46 ;  /* 0x0000002e1b147c20 */ /* 0x000fe20008410000 */
[----:B------:R-:W-:Y:S01]  /*19290*/  R2UR UR7, R9 ;  /* 0x00000000090772ca */ /* 0x000fe200000e0000 */
[----:B------:R-:W-:Y:S01]  /*192a0*/  IMAD.MOV.U32 R9, RZ, RZ, 0x40000040 ;  /* 0x40000040ff097424 */ /* 0x000fe200078e00ff */
[----:B------:R-:W-:Y:S01]  /*192b0*/  IADD3 R8, R6, 0x100, RZ ;  /* 0x0000010006087810 */ /* 0x000fe20007ffe0ff */
        /* <DEDUP_REMOVED lines=49> */
[----:B------:R-:W5:Y:S01]  /*195d0*/  S2R R183, SR_TID.X ;  /* 0x0000000000b77919 */ /* 0x000f620000002100 */
        /* <DEDUP_REMOVED lines=8> */
[----:B------:R-:W0:Y:S01]  /*19660*/  MUFU.TANH R37, R37 ;  /* 0x0000002500257308 */ /* 0x000e220000002400 */
[----:B-----5:R-:W-:-:S07]  /*19670*/  SHF.R.U32.HI R183, RZ, 0x7, R183 ;  /* 0x00000007ffb77819 */ /* 0x020fce00000116b7 */
        /* <DEDUP_REMOVED lines=51> */
[----:B------:R-:W-:-:S02]  /*199b0*/  WARPGROUP.DEPBAR.LE gsb0, 0x0 ;  /* 0x00008000000079c5 */ /* 0x000fc40000010000 */
[----:B------:R-:W-:-:S06]  /*199c0*/  WARPGROUP.ARRIVE ;  /* 0x00000000000079c5 */ /* 0x000fcc0000000000 */
[----:B------:R-:W-:Y:S01]  /*199d0*/  HGMMA.64x128x16.F32 R88, R164, gdesc[UR4].tnspB, R88, gsb0 ;  /* 0x41e00004a4587df0 */ /* 0x000fe20008000858 */
[----:B------:R-:W-:Y:S01]  /*199e0*/  R2UR UR6, R8 ;  /* 0x00000000080672ca */ /* 0x000fe200000e0000 */
[C---:B------:R-:W-:Y:S01]  /*199f0*/  VIADD R8, R6.reuse, 0x300 ;  /* 0x0000030006087836 */ /* 0x040fe20000000000 */
[----:B------:R-:W-:Y:S01]  /*19a00*/  R2UR UR7, R9 ;  /* 0x00000000090772ca */ /* 0x000fe200000e0000 */
[----:B------:R-:W-:Y:S01]  /*19a10*/  IMAD.MOV.U32 R9, RZ, RZ, 0x40000040 ;  /* 0x40000040ff097424 */ /* 0x000fe200078e00ff */
[----:B------:R-:W-:Y:S01]  /*19a20*/  IADD3 R6, R6, 0x380, RZ ;  /* 0x0000038006067810 */ /* 0x000fe20007ffe0ff */
[----:B------:R-:W-:Y:S02]  /*19a30*/  WARPGROUP.DEPBAR.LE gsb0, 0x0 ;  /* 0x00008000000079c5 */ /* 0x000fe40000010000 */
[----:B------:R-:W-:-:S08]  /*19a40*/  WARPGROUP.ARRIVE ;  /* 0x00000000000079c5 */ /* 0x000fd00000000000 */
        /* <DEDUP_REMOVED lines=12> */
[----:B------:R-:W-:Y:S01]  /*19b10*/  IMAD.SHL.U32 R79, R4, 0x80, RZ ;  /* 0x00000080044f7824 */ /* 0x000fe200078e00ff */
[----:B------:R-:W0:Y:S04]  /*19b20*/  MUFU.TANH R8, R8 ;  /* 0x0000000800087308 */ /* 0x000e280000002400 */
[----:B------:R-:W-:-:S04]  /*19b30*/  IADD3 R84, -R188, 0x1, -R79 ;  /* 0x00000001bc547810 */ /* 0x000fc80007ffe94f */
[----:B------:R-:W0:Y:S01]  /*19b40*/  MUFU.TANH R9, R9 ;  /* 0x0000000900097308 */ /* 0x000e220000002400 */
[----:B------:R-:W-:-:S05]  /*19b50*/  IADD3 R84, -R187, R84, R189 ;  /* 0x00000054bb547210 */ /* 0x000fca0007ffe1bd */
[----:B------:R-:W-:Y:S02]  /*19b60*/  VIADD R86, R84, UR50 ;  /* 0x0000003254567c36 */ /* 0x000fe40008000000 */
        /* <DEDUP_REMOVED lines=12> */
[----:B------:R-:W5:Y:S08]  /*19c30*/  @P4 LDC R6, c[0x0][0x450] ;  /* 0x00011400ff064b82 */ /* 0x000f700000000800 */
[----:B------:R-:W1:Y:S02]  /*19c40*/  @P4 LDC R7, c[0x0][0x44c] ;  /* 0x00011300ff074b82 */ /* 0x000e640000000800 */
[----:B-1----:R-:W-:-:S05]  /*19c50*/  @P4 IMAD.HI.U32 R7, R80, R7, RZ ;  /* 0x0000000750074227 */ /* 0x002fca00078e00ff */
[----:B-----5:R-:W-:Y:S01]  /*19c60*/  @P4 SHF.R.U32.HI R80, RZ, R6, R7 ;  /* 0x00000006ff504219 */ /* 0x020fe20000011607 */
[----:B------:R-:W-:-:S04]  /*19c70*/  @!P1 IMAD R7, R22, 0x8, R2 ;  /* 0x0000000816079824 */ /* 0x000fc800078e0202 */
[----:B------:R-:W-:Y:S01]  /*19c80*/  @!P1 VIADD R76, R7, 0x28840 ;  /* 0x00028840074c9836 */ /* 0x000fe20000000000 */
[----:B------:R-:W-:Y:S01]  /*19c90*/  IADD3 R7, -R183, 0xb, RZ ;  /* 0x0000000bb7077810 */ /* 0x000fe20007ffe1ff */
[----:B------:R-:W1:Y:S03]  /*19ca0*/  SHFL.IDX PT, R6, R80, RZ, 0x1c1f ;  /* 0x001c1fff50067589 */ /* 0x000e6600000e0000 */
[----:B------:R-:W-:Y:S01]  /*19cb0*/  @!P1 PRMT R76, RZ, 0x654, R76 ;  /* 0x00000654ff4c9816 */ /* 0x000fe2000000004c */
[----:B------:R-:W-:Y:S02]  /*19cc0*/  WARPGROUP.DEPBAR.LE gsb0, 0x0 ;  /* 0x00008000000079c5 */ /* 0x000fe40000010000 */
[----:B------:R-:W-:-:S06]  /*19cd0*/  WARPGROUP.ARRIVE ;  /* 0x00000000000079c5 */ /* 0x000fcc0000000000 */
[----:B------:R-:W-:Y:S03]  /*19ce0*/  HGMMA.64x128x16.F32 R88, R152, gdesc[UR4].tnspB, R88, gsb0 ;  /* 0x41e0000498587df0 */ /* 0x000fe60008000858 */
[----:B------:R-:W-:Y:S02]  /*19cf0*/  WARPGROUP.DEPBAR.LE gsb0, 0x0 ;  /* 0x00008000000079c5 */ /* 0x000fe40000010000 */
[----:B------:R0:W-:Y:S06]  /*19d00*/  BAR.ARV R7, 0x100 ;  /* 0x000400070000751d */ /* 0x0001ec0000002000 */
[----:B------:R5:W-:Y:S02]  /*19d10*/  @!P1 SYNCS.ARRIVE.TRANS64.RED.A1T0 RZ, [R76+URZ], RZ ;  /* 0x000000ff4cff99a7 */ /* 0x000be4000810043f */
[----:B-----5:R-:W-:Y:S01]  /*19d20*/  FMUL.FTZ R76, R87, UR46 ;  /* 0x0000002e574c7c20 */ /* 0x020fe20008410000 */
[----:B------:R-:W-:-:S02]  /*19d30*/  VIADD R87, R84, UR45 ;  /* 0x0000002d54577c36 */ /* 0x000fc40008000000 */
[--C-:B-1----:R-:W-:Y:S02]  /*19d40*/  IMAD.IADD R84, R86, 0x1, R6.reuse ;  /* 0x0000000156547824 */ /* 0x102fe400078e0206 */
[----:B------:R-:W-:Y:S01]  /*19d50*/  IMAD.IADD R85, R87, 0x1, R6 ;  /* 0x0000000157557824 */ /* 0x000fe200078e0206 */
[----:B------:R-:W1:Y:S01]  /*19d60*/  MUFU.TANH R76, R76 ;  /* 0x0000004c004c7308 */ /* 0x000e620000002400 */
[----:B0-234-:R-:W-:Y:S05]  /*19d70*/  @!P5 BRA `(.L_x_1716) ;  /* 0x000000000058d947 */ /* 0x01dfea0003800000 */
        /* <DEDUP_REMOVED lines=12> */
.L_x_1718:
[----:B------:R-:W-:-:S05]  /*19e40*/  IMAD.U32 R152, RZ, RZ, UR43 ;  /* 0x0000002bff987e24 */ /* 0x000fca000f8e00ff */
[----:B------:R-:W-:-:S13]  /*19e50*/  ISETP.NE.AND P2, PT, R152, 0x1, PT ;  /* 0x000000019800780c */ /* 0x000fda0003f45270 */
[----:B------:R-:W0:Y:S02]  /*19e60*/  @P2 LDC.64 R6, c[0x0][0x9e8] ;  /* 0x00027a00ff062b82 */ /* 0x000e240000000a00 */
[----:B0-----:R-:W-:-:S05]  /*19e70*/  @P2 IMAD.HI.U32 R6, R83, R6, RZ ;  /* 0x0000000653062227 */ /* 0x001fca00078e00ff */
[----:B------:R-:W-:-:S07]  /*19e80*/  @P2 SHF.R.U32.HI R83, RZ, R7, R6 ;  /* 0x00000007ff532219 */ /* 0x000fce0000011606 */
.L_x_1719:
[----:B------:R-:W-:Y:S05]  /*19e90*/  BSYNC B0 ;  /* 0x0000000000007941 */ /* 0x000fea0003800000 */
.L_x_1717:
[----:B------:R-:W-:-:S04]  /*19ea0*/  IMAD R83, R83, R152, -R79 ;  /* 0x0000009853537224 */ /* 0x000fc800078e0a4f */
[----:B------:R-:W-:-:S05]  /*19eb0*/  IMAD.IADD R83, R83, 0x1, -R188 ;  /* 0x0000000153537824 */ /* 0x000fca00078e0abc */
[----:B------:R-:W-:Y:S02]  /*19ec0*/  VIADDMNMX R85, R83, R152, R85, PT ;  /* 0x0000009853557246 */ /* 0x000fe40003800155 */
[----:B------:R-:W-:-:S07]  /*19ed0*/  VIMNMX R84, R84, R83, !PT ;  /* 0x0000005354547248 */ /* 0x000fce0007fe0100 */
.L_x_1716:
[----:B------:R-:W-:-:S04]  /*19ee0*/  ISETP.GT.AND P2, PT, R4, -0x1, PT ;  /* 0xffffffff0400780c */ /* 0x000fc80003f44270 */
[----:B------:R-:W-:-:S04]  /*19ef0*/  ISETP.GT.AND P3, PT, R84, RZ, P2 ;  /* 0x000000ff5400720c */ /* 0x000fc80001764270 */
[----:B------:R-:W-:-:S04]  /*19f00*/  ISETP.LT.OR P3, PT, R85, 0x1, P3 ;  /* 0x000000015500780c */ /* 0x000fc80001f61670 */
[----:B------:R-:W-:Y:S02]  /*19f10*/  FSEL R83, R10, -INF , !P3 ;  /* 0xff8000000a537808 */ /* 0x000fe40005800000 */
[----:B------:R-:W-:Y:S01]  /*19f20*/  ISETP.GT.AND P3, PT, R84, 0x1, P2 ;  /* 0x000000015400780c */ /* 0x000fe20001764270 */
[----:B------:R-:W0:Y:S03]  /*19f30*/  SHFL.IDX PT, R10, R80, 0x1, 0x1c1f ;  /* 0x003c1f00500a7f89 */ /* 0x000e2600000e0000 */
[----:B------:R-:W-:-:S04]  /*19f40*/  ISETP.LT.OR P3, PT, R85, 0x2, P3 ;  /* 0x000000025500780c */ /* 0x000fc80001f61670 */
[----:B------:R-:W-:Y:S02]  /*19f50*/  FSEL R15, R15, -INF , !P3 ;  /* 0xff8000000f0f7808 */ /* 0x000fe40005800000 */
[----:B------:R-:W-:-:S04]  /*19f60*/  ISETP.GT.AND P3, PT, R84, 0x8, P2 ;  /* 0x000000085400780c */ /* 0x000fc80001764270 */
[----:B------:R-:W-:-:S04]  /*19f70*/  ISETP.LT.OR P3, PT, R85, 0x9, P3 ;  /* 0x000000095500780c */ /* 0x000fc80001f61670 */
[----:B------:R-:W-:Y:S02]  /*19f80*/  FSEL R21, R21, -INF , !P3 ;  /* 0xff80000015157808 */ /* 0x000fe40005800000 */
[----:B------:R-:W-:-:S04]  /*19f90*/  ISETP.GT.AND P3, PT, R84, 0x9, P2 ;  /* 0x000000095400780c */ /* 0x000fc80001764270 */
[----:B------:R-:W-:Y:S01]  /*19fa0*/  ISETP.LT.OR P3, PT, R85, 0xa, P3 ;  /* 0x0000000a5500780c */ /* 0x000fe20001f61670 */
[--C-:B0-----:R-:W-:Y:S02]  /*19fb0*/  IMAD.IADD R87, R87, 0x1, R10.reuse ;  /* 0x0000000157577824 */ /* 0x101fe400078e020a */
[----:B------:R-:W-:Y:S01]  /*19fc0*/  IMAD.IADD R86, R86, 0x1, R10 ;  /* 0x0000000156567824 */ /* 0x000fe200078e020a */
        /* <DEDUP_REMOVED lines=98> */
.L_x_1722:
[----:B------:R-:W-:-:S05]  /*1a5f0*/  IMAD.U32 R80, RZ, RZ, UR43 ;  /* 0x0000002bff507e24 */ /* 0x000fca000f8e00ff */
[----:B------:R-:W-:-:S13]  /*1a600*/  ISETP.NE.AND P3, PT, R80, 0x1, PT ;  /* 0x000000015000780c */ /* 0x000fda0003f65270 */
[----:B------:R-:W0:Y:S02]  /*1a610*/  @P3 LDC.64 R6, c[0x0][0x9e8] ;  /* 0x00027a00ff063b82 */ /* 0x000e240000000a00 */
[----:B0-----:R-:W-:-:S05]  /*1a620*/  @P3 IMAD.HI.U32 R6, R10, R6, RZ ;  /* 0x000000060a063227 */ /* 0x001fca00078e00ff */
[----:B------:R-:W-:-:S07]  /*1a630*/  @P3 SHF.R.U32.HI R10, RZ, R7, R6 ;  /* 0x00000007ff0a3219 */ /* 0x000fce0000011606 */
.L_x_1723:
[----:B------:R-:W-:Y:S05]  /*1a640*/  BSYNC B0 ;  /* 0x0000000000007941 */ /* 0x000fea0003800000 */
.L_x_1721:
[----:B------:R-:W-:-:S04]  /*1a650*/  IMAD R79, R10, R80, -R79 ;  /* 0x000000500a4f7224 */ /* 0x000fc800078e0a4f */
[----:B------:R-:W-:-:S05]  /*1a660*/  IMAD.IADD R79, R79, 0x1, -R188 ;  /* 0x000000014f4f7824 */ /* 0x000fca00078e0abc */
[----:B------:R-:W-:Y:S02]  /*1a670*/  VIADDMNMX R87, R79, R80, R87, PT ;  /* 0x000000504f577246 */ /* 0x000fe40003800157 */
[----:B------:R-:W-:-:S07]  /*1a680*/  VIMNMX R86, R86, R79, !PT ;  /* 0x0000004f56567248 */ /* 0x000fce0007fe0100 */
.L_x_1720:
        /* <DEDUP_REMOVED lines=12> */
[C---:B------:R-:W-:Y:S02]  /*1a750*/  ISETP.LT.OR P3, PT, R87.reuse, 0xa, P3 ;  /* 0x0000000a5700780c */ /* 0x040fe40001f61670 */
        /* <DEDUP_REMOVED lines=68> */
[----:B------:R-:W0:Y:S03]  /*1aba0*/  SHFL.BFLY PT, R10, R7, 0x2, 0x1f ;  /* 0x0c401f00070a7f89 */ /* 0x000e2600000e0000 */
[----:B------:R-:W-:-:S04]  /*1abb0*/  ISETP.LT.OR P3, PT, R87, 0x42, P3 ;  /* 0x000000425700780c */ /* 0x000fc80001f61670 */
[----:B------:R-:W-:Y:S02]  /*1abc0*/  FSEL R6, R52, -INF , !P3 ;  /* 0xff80000034067808 */ /* 0x000fe40005800000 */
[----:B------:R-:W-:Y:S01]  /*1abd0*/  ISETP.GT.AND P3, PT, R86, 0x48, P2 ;  /* 0x000000485600780c */ /* 0x000fe20001764270 */
[----:B------:R-:W2:Y:S03]  /*1abe0*/  LDC R52, c[0x0][0x988] ;  /* 0x00026200ff347b82 */ /* 0x000ea60000000800 */
        /* <DEDUP_REMOVED lines=45> */
[----:B------:R-:W-:Y:S01]  /*1aec0*/  FSEL R7, R11, -INF , !P3 ;  /* 0xff8000000b077808 */ /* 0x000fe20005800000 */
[C---:B--2---:R-:W-:Y:S01]  /*1aed0*/  FMUL.FTZ R11, R10.reuse, R52 ;  /* 0x000000340a0b7220 */ /* 0x044fe20000410000 */
[----:B------:R-:W-:-:S02]  /*1aee0*/  FSETP.NEU.FTZ.AND P3, PT, R10, -INF , PT ;  /* 0xff8000000a00780b */ /* 0x000fc40003f7d000 */
[----:B-1----:R-:W-:Y:S02]  /*1aef0*/  FSEL R76, R76, -INF , !P2 ;  /* 0xff8000004c4c7808 */ /* 0x002fe40005000000 */
[----:B------:R-:W-:-:S05]  /*1af00*/  FSEL R11, R11, RZ, P3 ;  /* 0x000000ff0b0b7208 */ /* 0x000fca0001800000 */
[--C-:B------:R-:W-:Y:S01]  /*1af10*/  FFMA.FTZ R176, R29, R52, -R11.reuse ;  /* 0x000000341db07223 */ /* 0x100fe2000001080b */
        /* <DEDUP_REMOVED lines=36> */
[----:B------:R-:W-:Y:S03]  /*1b160*/  MUFU.EX2 R15, R15 ;  /* 0x0000000f000f7308 */ /* 0x000fe60000000800 */
[----:B------:R-:W-:-:S04]  /*1b170*/  FMNMX.FTZ R32, R40, R33, !PT ;  /* 0x0000002128207209 */ /* 0x000fc80007810000 */
[----:B------:R-:W-:Y:S01]  /*1b180*/  FMNMX.FTZ R33, R43, R32, !PT ;  /* 0x000000202b217209 */ /* 0x000fe20007810000 */
[----:B------:R0:W-:Y:S03]  /*1b190*/  MUFU.EX2 R30, R37 ;  /* 0x00000025001e7308 */ /* 0x0001e60000000800 */
[----:B------:R-:W-:-:S04]  /*1b1a0*/  FMNMX.FTZ R32, R44, R33, !PT ;  /* 0x000000212c207209 */ /* 0x000fc80007810000 */
[----:B------:R-:W-:Y:S01]  /*1b1b0*/  FMNMX.FTZ R33, R47, R32, !PT ;  /* 0x000000202f217209 */ /* 0x000fe20007810000 */
[----:B------:R-:W-:Y:S03]  /*1b1c0*/  MUFU.EX2 R182, R182 ;  /* 0x000000b600b67308 */ /* 0x000fe60000000800 */
[----:B------:R-:W-:-:S04]  /*1b1d0*/  FMNMX.FTZ R38, R48, R33, !PT ;  /* 0x0000002130267209 */ /* 0x000fc80007810000 */
[----:B------:R-:W-:Y:S01]  /*1b1e0*/  FMNMX.FTZ R33, R51, R38, !PT ;  /* 0x0000002633217209 */ /* 0x000fe20007810000 */
[----:B------:R-:W-:Y:S03]  /*1b1f0*/  MUFU.EX2 R32, R42 ;  /* 0x0000002a00207308 */ /* 0x000fe60000000800 */
[----:B------:R-:W-:Y:S01]  /*1b200*/  FMNMX.FTZ R38, R6, R33, !PT ;  /* 0x0000002106267209 */ /* 0x000fe20007810000 */
[-CC-:B------:R-:W-:Y:S01]  /*1b210*/  FFMA.FTZ R33, R46, R52.reuse, -R11.reuse ;  /* 0x000000342e217223 */ /* 0x180fe2000001080b */
[----:B------:R-:W-:Y:S02]  /*1b220*/  FFMA.FTZ R46, R78, R52, -R11 ;  /* 0x000000344e2e7223 */ /* 0x000fe4000001080b */
[----:B0-----:R-:W-:Y:S01]  /*1b230*/  FMNMX.FTZ R37, R53, R38, !PT ;  /* 0x0000002635257209 */ /* 0x001fe20007810000 */
[----:B------:R-:W-:Y:S03]  /*1b240*/  MUFU.EX2 R21, R21 ;  /* 0x0000001500157308 */ /* 0x000fe60000000800 */
[----:B------:R-:W-:-:S04]  /*1b250*/  FMNMX.FTZ R38, R54, R37, !PT ;  /* 0x0000002536267209 */ /* 0x000fc80007810000 */
[----:B------:R-:W-:Y:S01]  /*1b260*/  FMNMX.FTZ R37, R57, R38, !PT ;  /* 0x0000002639257209 */ /* 0x000fe20007810000 */
[----:B------:R-:W-:Y:S03]  /*1b270*/  MUFU.EX2 R176, R176 ;  /* 0x000000b000b07308 */ /* 0x000fe60000000800 */
[----:B------:R-:W-:Y:S01]  /*1b280*/  FMNMX.FTZ R38, R58, R37, !PT ;  /* 0x000000253a267209 */ /* 0x000fe20007810000 */
[----:B------:R-:W-:-:S03]  /*1b290*/  FFMA.FTZ R37, R50, R52, -R11 ;  /* 0x0000003432257223 */ /* 0x000fc6000001080b */
        /* <DEDUP_REMOVED lines=10> */
[----:B------:R0:W-:Y:S01]  /*1b340*/  MUFU.EX2 R8, R45 ;  /* 0x0000002d00087308 */ /* 0x0001e20000000800 */
[----:B------:R-:W-:Y:S02]  /*1b350*/  FFMA.FTZ R9, R56, R52, -R11 ;  /* 0x0000003438097223 */ /* 0x000fe4000001080b */
[----:B------:R-:W-:-:S04]  /*1b360*/  FMNMX.FTZ R38, R73, R38, !PT ;  /* 0x0000002649267209 */ /* 0x000fc80007810000 */
[----:B------:R-:W-:Y:S01]  /*1b370*/  FMNMX.FTZ R41, R77, R38, !PT ;  /* 0x000000264d297209 */ /* 0x000fe20007810000 */
[-CC-:B------:R-:W-:Y:S01]  /*1b380*/  FFMA.FTZ R38, R60, R52.reuse, -R11.reuse ;  /* 0x000000343c267223 */ /* 0x180fe2000001080b */
[-CC-:B0-----:R-:W-:Y:S01]  /*1b390*/  FFMA.FTZ R45, R72, R52.reuse, -R11.reuse ;  /* 0x00000034482d7223 */ /* 0x181fe2000001080b */
[----:B------:R-:W-:Y:S01]  /*1b3a0*/  MUFU.EX2 R172, R172 ;  /* 0x000000ac00ac7308 */ /* 0x000fe20000000800 */
[----:B------:R-:W-:Y:S01]  /*1b3b0*/  FMNMX.FTZ R42, R76, R41, !PT ;  /* 0x000000294c2a7209 */ /* 0x000fe20007810000 */
[----:B------:R-:W-:-:S04]  /*1b3c0*/  FFMA.FTZ R41, R64, R52, -R11 ;  /* 0x0000003440297223 */ /* 0x000fc8000001080b */
        /* <DEDUP_REMOVED lines=10> */
[----:B0-----:R-:W-:-:S02]  /*1b470*/  FMNMX.FTZ R11, R49, R50, !PT ;  /* 0x00000032310b7209 */ /* 0x001fc40007810000 */
[----:B------:R-:W-:Y:S02]  /*1b480*/  FSEL R50, R10, RZ, P3 ;  /* 0x000000ff0a327208 */ /* 0x000fe40001800000 */
[C---:B------:R-:W-:Y:S01]  /*1b490*/  FSETP.NEU.FTZ.AND P2, PT, R11.reuse, -INF , PT ;  /* 0xff8000000b00780b */ /* 0x040fe20003f5d000 */
[-C--:B------:R-:W-:Y:S02]  /*1b4a0*/  FMUL.FTZ R55, R11, R52.reuse ;  /* 0x000000340b377220 */ /* 0x080fe40000410000 */
[----:B------:R-:W-:Y:S01]  /*1b4b0*/  MUFU.EX2 R9, R9 ;  /* 0x0000000900097308 */ /* 0x000fe20000000800 */
[----:B------:R-:W-:Y:S02]  /*1b4c0*/  FADD.FTZ R13, -R50, R13 ;  /* 0x0000000d320d7221 */ /* 0x000fe40000010100 */
[----:B------:R-:W-:Y:S02]  /*1b4d0*/  FSEL R55, R55, RZ, P2 ;  /* 0x000000ff37377208 */ /* 0x000fe40001000000 */
[----:B------:R-:W-:-:S03]  /*1b4e0*/  FMUL.FTZ R13, R13, R52 ;  /* 0x000000340d0d7220 */ /* 0x000fc60000410000 */
        /* <DEDUP_REMOVED lines=9> */
[----:B------:R-:W-:Y:S02]  /*1b580*/  @!P1 IMAD R26, R14, 0x8, R2 ;  /* 0x000000080e1a9824 */ /* 0x000fe400078e0202 */
[-CC-:B------:R-:W-:Y:S01]  /*1b590*/  FFMA.FTZ R14, R34, R52.reuse, -R55.reuse ;  /* 0x00000034220e7223 */ /* 0x180fe20000010837 */
[-CC-:B------:R-:W-:Y:S01]  /*1b5a0*/  FFMA.FTZ R173, R35, R52.reuse, -R55.reuse ;  /* 0x0000003423ad7223 */ /* 0x180fe20000010837 */
[-CC-:B------:R-:W-:Y:S01]  /*1b5b0*/  FFMA.FTZ R36, R36, R52.reuse, -R55.reuse ;  /* 0x0000003424247223 */ /* 0x180fe20000010837 */
[-CC-:B------:R-:W-:Y:S01]  /*1b5c0*/  FFMA.FTZ R175, R39, R52.reuse, -R55.reuse ;  /* 0x0000003427af7223 */ /* 0x180fe20000010837 */
[----:B------:R-:W-:Y:S01]  /*1b5d0*/  @!P1 IADD3 R26, R26, 0x28860, RZ ;  /* 0x000288601a1a9810 */ /* 0x000fe20007ffe0ff */
[-CC-:B------:R-:W-:Y:S01]  /*1b5e0*/  FFMA.FTZ R169, R43, R52.reuse, -R55.reuse ;  /* 0x000000342ba97223 */ /* 0x180fe20000010837 */
[----:B------:R-:W-:Y:S01]  /*1b5f0*/  MUFU.EX2 R181, R181 ;  /* 0x000000b500b57308 */ /* 0x000fe20000000800 */
[-CC-:B------:R-:W-:Y:S01]  /*1b600*/  FFMA.FTZ R44, R44, R52.reuse, -R55.reuse ;  /* 0x000000342c2c7223 */ /* 0x180fe20000010837 */
[----:B------:R-:W-:Y:S01]  /*1b610*/  @!P1 PRMT R26, RZ, 0x654, R26 ;  /* 0x00000654ff1a9816 */ /* 0x000fe2000000001a */
[-CC-:B------:R-:W-:Y:S01]  /*1b620*/  FFMA.FTZ R171, R47, R52.reuse, -R55.reuse ;  /* 0x000000342fab7223 */ /* 0x180fe20000010837 */
[-CC-:B------:R-:W-:Y:S01]  /*1b630*/  FFMA.FTZ R48, R48, R52.reuse, -R55.reuse ;  /* 0x0000003430307223 */ /* 0x180fe20000010837 */
[-CC-:B------:R-:W-:Y:S01]  /*1b640*/  FFMA.FTZ R51, R51, R52.reuse, -R55.reuse ;  /* 0x0000003433337223 */ /* 0x180fe20000010837 */
[----:B------:R1:W-:Y:S01]  /*1b650*/  @!P1 SYNCS.ARRIVE.TRANS64.RED.A1T0 RZ, [R26+URZ], RZ ;  /* 0x000000ff1aff99a7 */ /* 0x0003e2000810043f */
[-CC-:B------:R-:W-:Y:S01]  /*1b660*/  FFMA.FTZ R53, R53, R52.reuse, -R55.reuse ;  /* 0x0000003435357223 */ /* 0x180fe20000010837 */
[----:B------:R-:W-:Y:S01]  /*1b670*/  MUFU.EX2 R7, R7 ;  /* 0x0000000700077308 */ /* 0x000fe20000000800 */
[----:B0-----:R-:W-:Y:S01]  /*1b680*/  FFMA.FTZ R27, R13, R3, R180 ;  /* 0x000000030d1b7223 */ /* 0x001fe200000100b4 */
[--C-:B------:R-:W-:Y:S01]  /*1b690*/  FFMA.FTZ R3, R6, R52, -R55.reuse ;  /* 0x0000003406037223 */ /* 0x100fe20000010837 */
[C---:B------:R-:W-:Y:S01]  /*1b6a0*/  F2FP.F16.F32.PACK_AB R180, R15.reuse, R180 ;  /* 0x000000b40fb4723e */ /* 0x040fe200000000ff */
[-C--:B------:R-:W-:Y:S01]  /*1b6b0*/  FFMA.FTZ R54, R54, R52.reuse, -R55 ;  /* 0x0000003436367223 */ /* 0x080fe20000010837 */
[----:B------:R-:W-:Y:S01]  /*1b6c0*/  FADD.FTZ R27, R15, R27 ;  /* 0x0000001b0f1b7221 */ /* 0x000fe20000010000 */
[-CC-:B-1----:R-:W-:Y:S01]  /*1b6d0*/  FFMA.FTZ R26, R40, R52.reuse, -R55.reuse ;  /* 0x00000034281a7223 */ /* 0x182fe20000010837 */
[----:B------:R-:W-:Y:S01]  /*1b6e0*/  FFMA.FTZ R57, R57, R52, -R55 ;  /* 0x0000003439397223 */ /* 0x000fe20000010837 */
[----:B------:R-:W-:Y:S01]  /*1b6f0*/  MUFU.EX2 R183, R183 ;  /* 0x000000b700b77308 */ /* 0x000fe20000000800 */
[----:B------:R-:W-:Y:S01]  /*1b700*/  FADD.FTZ R28, R182, R27 ;  /* 0x0000001bb61c7221 */ /* 0x000fe20000010000 */
[----:B------:R-:W-:Y:S01]  /*1b710*/  F2FP.F16.F32.PACK_AB R182, R21, R182 ;  /* 0x000000b615b6723e */ /* 0x000fe200000000ff */
[-CC-:B------:R-:W-:Y:S01]  /*1b720*/  FFMA.FTZ R58, R58, R52.reuse, -R55.reuse ;  /* 0x000000343a3a7223 */ /* 0x180fe20000010837 */
[-CC-:B------:R-:W-:Y:S01]  /*1b730*/  FFMA.FTZ R61, R61, R52.reuse, -R55.reuse ;  /* 0x000000343d3d7223 */ /* 0x180fe20000010837 */
[----:B------:R-:W-:Y:S01]  /*1b740*/  FADD.FTZ R27, R21, R28 ;  /* 0x0000001c151b7221 */ /* 0x000fe20000010000 */
[----:B------:R-:W-:Y:S01]  /*1b750*/  FSEL R21, R11, RZ, P2 ;  /* 0x000000ff0b157208 */ /* 0x000fe20001000000 */
[----:B------:R-:W-:Y:S01]  /*1b760*/  FFMA.FTZ R62, R62, R52, -R55 ;  /* 0x000000343e3e7223 */ /* 0x000fe20000010837 */
[----:B------:R-:W-:Y:S01]  /*1b770*/  MUFU.EX2 R38, R38 ;  /* 0x0000002600267308 */ /* 0x000fe20000000800 */
[----:B------:R-:W-:Y:S01]  /*1b780*/  FADD.FTZ R27, R176, R27 ;  /* 0x0000001bb01b7221 */ /* 0x000fe20000010000 */
[----:B------:R-:W-:Y:S01]  /*1b790*/  F2FP.F16.F32.PACK_AB R176, R24, R176 ;  /* 0x000000b018b0723e */ /* 0x000fe200000000ff */
[----:B------:R-:W-:Y:S01]  /*1b7a0*/  FADD.FTZ R21, -R21, R12 ;  /* 0x0000000c15157221 */ /* 0x000fe20000010100 */
[-C--:B------:R-:W-:Y:S01]  /*1b7b0*/  FFMA.FTZ R66, R66, R52.reuse, -R55 ;  /* 0x0000003442427223 */ /* 0x080fe20000010837 */
[----:B------:R-:W-:Y:S01]  /*1b7c0*/  FADD.FTZ R27, R24, R27 ;  /* 0x0000001b181b7221 */ /* 0x000fe20000010000 */
[-C--:B------:R-:W-:Y:S01]  /*1b7d0*/  FFMA.FTZ R67, R67, R52.reuse, -R55 ;  /* 0x0000003443437223 */ /* 0x080fe20000010837 */
[-C--:B------:R-:W-:Y:S01]  /*1b7e0*/  FMUL.FTZ R12, R21, R52.reuse ;  /* 0x00000034150c7220 */ /* 0x080fe20000410000 */
[----:B------:R-:W-:Y:S01]  /*1b7f0*/  MUFU.EX2 R20, R20 ;  /* 0x0000001400147308 */ /* 0x000fe20000000800 */
[----:B------:R-:W-:Y:S01]  /*1b800*/  FADD.FTZ R28, R178, R27 ;  /* 0x0000001bb21c7221 */ /* 0x000fe20000010000 */
[-CC-:B------:R-:W-:Y:S01]  /*1b810*/  FFMA.FTZ R69, R69, R52.reuse, -R55.reuse ;  /* 0x0000003445457223 */ /* 0x180fe20000010837 */
[-CC-:B------:R-:W-:Y:S01]  /*1b820*/  FFMA.FTZ R70, R70, R52.reuse, -R55.reuse ;  /* 0x0000003446467223 */ /* 0x180fe20000010837 */
[-CC-:B------:R-:W-:Y:S01]  /*1b830*/  FFMA.FTZ R74, R74, R52.reuse, -R55.reuse ;  /* 0x000000344a4a7223 */ /* 0x180fe20000010837 */
[----:B------:R-:W-:Y:S01]  /*1b840*/  FADD.FTZ R27, R29, R28 ;  /* 0x0000001c1d1b7221 */ /* 0x000fe20000010000 */
[-CC-:B------:R-:W-:Y:S01]  /*1b850*/  FFMA.FTZ R73, R73, R52.reuse, -R55.reuse ;  /* 0x0000003449497223 */ /* 0x180fe20000010837 */
[-C--:B------:R-:W-:Y:S01]  /*1b860*/  FFMA.FTZ R77, R77, R52.reuse, -R55 ;  /* 0x000000344d4d7223 */ /* 0x080fe20000010837 */
[----:B------:R-:W0:Y:S01]  /*1b870*/  MUFU.EX2 R12, R12 ;  /* 0x0000000c000c7308 */ /* 0x000e220000000800 */
[----:B------:R-:W-:Y:S01]  /*1b880*/  FADD.FTZ R27, R172, R27 ;  /* 0x0000001bac1b7221 */ /* 0x000fe20000010000 */
[----:B------:R-:W-:Y:S01]  /*1b890*/  FFMA.FTZ R55, R76, R52, -R55 ;  /* 0x000000344c377223 */ /* 0x000fe20000010837 */
[----:B------:R-:W-:Y:S01]  /*1b8a0*/  ISETP.GT.AND P2, PT, R4, R195, PT ;  /* 0x000000c30400720c */ /* 0x000fe20003f44270 */
        /* <DEDUP_REMOVED lines=15> */
[----:B------:R-:W-:Y:S01]  /*1b9a0*/  F2FP.F16.F32.PACK_AB R181, R7, R181 ;  /* 0x000000b507b5723e */ /* 0x000fe200000000ff */
[-C--:B------:R-:W-:Y:S01]  /*1b9b0*/  FMUL.FTZ R104, R104, R13.reuse ;  /* 0x0000000d68687220 */ /* 0x080fe20000410000 */
[----:B------:R-:W-:Y:S01]  /*1b9c0*/  FADD.FTZ R21, R33, R28 ;  /* 0x0000001c21157221 */ /* 0x000fe20000010000 */
[----:B------:R-:W-:Y:S01]  /*1b9d0*/  FADD.FTZ R0, R7, R0 ;  /* 0x0000000007007221 */ /* 0x000fe20000010000 */
[-C--:B------:R-:W-:Y:S01]  /*1b9e0*/  FMUL.FTZ R105, R105, R13.reuse ;  /* 0x0000000d69697220 */ /* 0x080fe20000410000 */
        /* <DEDUP_REMOVED lines=10> */
[----:B------:R-:W-:Y:S01]  /*1ba90*/  F2FP.F16.F32.PACK_AB R164, R8, R164 ;  /* 0x000000a408a4723e */ /* 0x000fe200000000ff */
[-C--:B------:R-:W-:Y:S01]  /*1baa0*/  FMUL.FTZ R117, R117, R13.reuse ;  /* 0x0000000d75757220 */ /* 0x080fe20000410000 */
[-C--:B------:R-:W-:Y:S01]  /*1bab0*/  FMUL.FTZ R120, R120, R13.reuse ;  /* 0x0000000d78787220 */ /* 0x080fe20000410000 */
[----:B------:R-:W-:Y:S01]  /*1bac0*/  FADD.FTZ R21, R8, R21 ;  /* 0x0000001508157221 */ /* 0x000fe20000010000 */
[-C--:B------:R-:W-:Y:S01]  /*1bad0*/  FMUL.FTZ R121, R121, R13.reuse ;  /* 0x0000000d79797220 */ /* 0x080fe20000410000 */
[-C--:B------:R-:W-:Y:S01]  /*1bae0*/  FMUL.FTZ R124, R124, R13.reuse ;  /* 0x0000000d7c7c7220 */ /* 0x080fe20000410000 */
[----:B------:R-:W3:Y:S01]  /*1baf0*/  MUFU.EX2 R156, R156 ;  /* 0x0000009c009c7308 */ /* 0x000ee20000000800 */
[----:B------:R-:W-:Y:S01]  /*1bb00*/  FADD.FTZ R24, R166, R21 ;  /* 0x00000015a6187221 */ /* 0x000fe20000010000 */
[----:B------:R-:W-:Y:S01]  /*1bb10*/  F2FP.F16.F32.PACK_AB R166, R9, R166 ;  /* 0x000000a609a6723e */ /* 0x000fe200000000ff */
[-C--:B------:R-:W-:Y:S01]  /*1bb20*/  FMUL.FTZ R125, R125, R13.reuse ;  /* 0x0000000d7d7d7220 */ /* 0x080fe20000410000 */
[-C--:B------:R-:W-:Y:S01]  /*1bb30*/  FMUL.FTZ R128, R128, R13.reuse ;  /* 0x0000000d80807220 */ /* 0x080fe20000410000 */
[----:B------:R-:W-:Y:S01]  /*1bb40*/  FADD.FTZ R21, R9, R24 ;  /* 0x0000001809157221 */ /* 0x000fe20000010000 */
[-C--:B------:R-:W-:Y:S01]  /*1bb50*/  FMUL.FTZ R129, R129, R13.reuse ;  /* 0x0000000d81817220 */ /* 0x080fe20000410000 */
        /* <DEDUP_REMOVED lines=10> */
[----:B-1----:R-:W-:Y:S01]  /*1bc00*/  FADD.FTZ R24, R162, R27 ;  /* 0x0000001ba2187221 */ /* 0x002fe20000010000 */
[----:B--2---:R-:W-:Y:S01]  /*1bc10*/  FADD.FTZ R0, R177, R0 ;  /* 0x00000000b1007221 */ /* 0x004fe20000010000 */
[-C--:B------:R-:W-:Y:S01]  /*1bc20*/  FMUL.FTZ R140, R140, R13.reuse ;  /* 0x0000000d8c8c7220 */ /* 0x080fe20000410000 */
[-C--:B------:R-:W-:Y:S01]  /*1bc30*/  FMUL.FTZ R141, R141, R13.reuse ;  /* 0x0000000d8d8d7220 */ /* 0x080fe20000410000 */
[-C--:B------:R-:W-:Y:S01]  /*1bc40*/  FMUL.FTZ R144, R144, R13.reuse ;  /* 0x0000000d90907220 */ /* 0x080fe20000410000 */
[----:B0-----:R-:W-:Y:S01]  /*1bc50*/  FADD.FTZ R0, R25, R0 ;  /* 0x0000000019007221 */ /* 0x001fe20000010000 */
[-C--:B------:R-:W-:Y:S01]  /*1bc60*/  FMUL.FTZ R145, R145, R13.reuse ;  /* 0x0000000d91917220 */ /* 0x080fe20000410000 */
[----:B------:R-:W0:Y:S01]  /*1bc70*/  MUFU.EX2 R173, R173 ;  /* 0x000000ad00ad7308 */ /* 0x000e220000000800 */
[-C--:B------:R-:W-:Y:S01]  /*1bc80*/  FMUL.FTZ R148, R148, R13.reuse ;  /* 0x0000000d94947220 */ /* 0x080fe20000410000 */
[----:B------:R-:W-:Y:S01]  /*1bc90*/  FMUL.FTZ R149, R149, R13 ;  /* 0x0000000d95957220 */ /* 0x000fe20000410000 */
[-C--:B------:R-:W-:Y:S01]  /*1bca0*/  FMUL.FTZ R90, R90, R12.reuse ;  /* 0x0000000c5a5a7220 */ /* 0x080fe20000410000 */
[-C--:B------:R-:W-:Y:S01]  /*1bcb0*/  FMUL.FTZ R91, R91, R12.reuse ;  /* 0x0000000c5b5b7220 */ /* 0x080fe20000410000 */
[-C--:B------:R-:W-:Y:S01]  /*1bcc0*/  FMUL.FTZ R94, R94, R12.reuse ;  /* 0x0000000c5e5e7220 */ /* 0x080fe20000410000 */
[-C--:B------:R-:W-:Y:S01]  /*1bcd0*/  FMUL.FTZ R95, R95, R12.reuse ;  /* 0x0000000c5f5f7220 */ /* 0x080fe20000410000 */
[-C--:B------:R-:W-:Y:S01]  /*1bce0*/  FMUL.FTZ R98, R98, R12.reuse ;  /* 0x0000000c62627220 */ /* 0x080fe20000410000 */
[----:B------:R1:W-:Y:S01]  /*1bcf0*/  MUFU.EX2 R165, R3 ;  /* 0x0000000300a57308 */ /* 0x0003e20000000800 */
[-C--:B------:R-:W-:Y:S01]  /*1bd00*/  FMUL.FTZ R99, R99, R12.reuse ;  /* 0x0000000c63637220 */ /* 0x080fe20000410000 */
        /* <DEDUP_REMOVED lines=11> */
[----:B---3--:R-:W-:Y:S01]  /*1bdc0*/  FADD.FTZ R21, R156, R3 ;  /* 0x000000039c157221 */ /* 0x008fe20000010000 */
[----:B----4-:R-:W-:Y:S01]  /*1bdd0*/  FADD.FTZ R3, R179, R0 ;  /* 0x00000000b3037221 */ /* 0x010fe20000010000 */
[C---:B-----5:R-:W-:Y:S01]  /*1bde0*/  F2FP.F16.F32.PACK_AB R179, R14.reuse, R179 ;  /* 0x000000b30eb3723e */ /* 0x060fe200000000ff */
[----:B------:R-:W1:Y:S01]  /*1bdf0*/  MUFU.EX2 R175, R175 ;  /* 0x000000af00af7308 */ /* 0x000e620000000800 */
[-C--:B------:R-:W-:Y:S01]  /*1be00*/  FMUL.FTZ R119, R119, R12.reuse ;  /* 0x0000000c77777220 */ /* 0x080fe20000410000 */
[----:B------:R-:W-:Y:S01]  /*1be10*/  FADD.FTZ R0, R14, R3 ;  /* 0x000000030e007221 */ /* 0x000fe20000010000 */
[-C--:B------:R-:W-:Y:S01]  /*1be20*/  FMUL.FTZ R122, R122, R12.reuse ;  /* 0x0000000c7a7a7220 */ /* 0x080fe20000410000 */
[-C--:B------:R-:W-:Y:S01]  /*1be30*/  FMUL.FTZ R123, R123, R12.reuse ;  /* 0x0000000c7b7b7220 */ /* 0x080fe20000410000 */
[-C--:B------:R-:W-:Y:S01]  /*1be40*/  FMUL.FTZ R126, R126, R12.reuse ;  /* 0x0000000c7e7e7220 */ /* 0x080fe20000410000 */
[----:B0-----:R-:W-:Y:S01]  /*1be50*/  FADD.FTZ R3, R173, R0 ;  /* 0x00000000ad037221 */ /* 0x001fe20000010000 */
[-C--:B------:R-:W-:Y:S01]  /*1be60*/  FMUL.FTZ R127, R127, R12.reuse ;  /* 0x0000000c7f7f7220 */ /* 0x080fe20000410000 */
[----:B------:R-:W0:Y:S01]  /*1be70*/  MUFU.EX2 R26, R26 ;  /* 0x0000001a001a7308 */ /* 0x000e220000000800 */
[C---:B--2---:R-:W-:Y:S01]  /*1be80*/  F2FP.F16.F32.PACK_AB R173, R6.reuse, R173 ;  /* 0x000000ad06ad723e */ /* 0x044fe200000000ff */
[----:B------:R-:W-:Y:S01]  /*1be90*/  FADD.FTZ R0, R6, R3 ;  /* 0x0000000306007221 */ /* 0x000fe20000010000 */
        /* <DEDUP_REMOVED lines=15> */
[----:B------:R-:W-:Y:S01]  /*1bf90*/  FMUL.FTZ R151, R151, R12 ;  /* 0x0000000c97977220 */ /* 0x000fe20000410000 */
[----:B------:R-:W-:Y:S01]  /*1bfa0*/  F2FP.F16.F32.PACK_AB R178, R29, R178 ;  /* 0x000000b21db2723e */ /* 0x000fe200000000ff */
[----:B------:R-:W-:Y:S01]  /*1bfb0*/  VIADD R4, R4, 0xffffffff ;  /* 0xffffffff04047836 */ /* 0x000fe20000000000 */
[----:B------:R-:W-:Y:S01]  /*1bfc0*/  F2FP.F16.F32.PACK_AB R172, R30, R172 ;  /* 0x000000ac1eac723e */ /* 0x000fe200000000ff */
[----:B------:R-:W-:Y:S01]  /*1bfd0*/  IMAD.MOV.U32 R6, RZ, RZ, R186 ;  /* 0x000000ffff067224 */ /* 0x000fe200078e00ba */
[----:B------:R-:W-:Y:S01]  /*1bfe0*/  F2FP.F16.F32.PACK_AB R174, R32, R174 ;  /* 0x000000ae20ae723e */ /* 0x000fe200000000ff */
[----:B------:R-:W0:Y:S01]  /*1bff0*/  MUFU.EX2 R171, R171 ;  /* 0x000000ab00ab7308 */ /* 0x000e220000000800 */
[----:B--2---:R-:W-:Y:S01]  /*1c000*/  FADD.FTZ R0, R169, R0 ;  /* 0x00000000a9007221 */ /* 0x004fe20000010000 */
[----:B------:R-:W-:Y:S01]  /*1c010*/  F2FP.F16.F32.PACK_AB R168, R33, R168 ;  /* 0x000000a821a8723e */ /* 0x000fe200000000ff */
[----:B------:R-:W-:Y:S01]  /*1c020*/  IMAD.MOV.U32 R14, RZ, RZ, R22 ;  /* 0x000000ffff0e7224 */ /* 0x000fe200078e0016 */
[----:B------:R-:W-:Y:S01]  /*1c030*/  F2FP.F16.F32.PACK_AB R170, R37, R170 ;  /* 0x000000aa25aa723e */ /* 0x000fe200000000ff */
[----:B------:R-:W-:Y:S01]  /*1c040*/  IMAD.MOV.U32 R13, RZ, RZ, R10 ;  /* 0x000000ffff0d7224 */ /* 0x000fe200078e000a */
[----:B------:R-:W-:Y:S01]  /*1c050*/  F2FP.F16.F32.PACK_AB R160, R38, R160 ;  /* 0x000000a026a0723e */ /* 0x000fe200000000ff */
[----:B------:R-:W-:Y:S01]  /*1c060*/  IMAD.MOV.U32 R12, RZ, RZ, R11 ;  /* 0x000000ffff0c7224 */ /* 0x000fe200078e000b */
[----:B------:R-:W2:Y:S01]  /*1c070*/  MUFU.EX2 R48, R48 ;  /* 0x0000003000307308 */ /* 0x000ea20000000800 */
[----:B-1----:R-:W-:Y:S01]  /*1c080*/  FADD.FTZ R0, R15, R0 ;  /* 0x000000000f007221 */ /* 0x002fe20000010000 */
[----:B------:R-:W-:-:S02]  /*1c090*/  F2FP.F16.F32.PACK_AB R162, R41, R162 ;  /* 0x000000a229a2723e */ /* 0x000fc400000000ff */
[----:B------:R-:W-:Y:S02]  /*1c0a0*/  F2FP.F16.F32.PACK_AB R183, R20, R183 ;  /* 0x000000b714b7723e */ /* 0x000fe400000000ff */
[----:B------:R-:W-:Y:S02]  /*1c0b0*/  F2FP.F16.F32.PACK_AB R177, R25, R177 ;  /* 0x000000b119b1723e */ /* 0x000fe400000000ff */
[----:B------:R-:W1:Y:S01]  /*1c0c0*/  MUFU.EX2 R51, R51 ;  /* 0x0000003300337308 */ /* 0x000e620000000800 */
[----:B0-----:R-:W-:Y:S01]  /*1c0d0*/  FADD.FTZ R9, R171, R0 ;  /* 0x00000000ab097221 */ /* 0x001fe20000010000 */
[----:B------:R-:W-:Y:S02]  /*1c0e0*/  F2FP.F16.F32.PACK_AB R175, R26, R175 ;  /* 0x000000af1aaf723e */ /* 0x000fe400000000ff */
[----:B------:R-:W-:-:S04]  /*1c0f0*/  F2FP.F16.F32.PACK_AB R169, R15, R169 ;  /* 0x000000a90fa9723e */ /* 0x000fc800000000ff */
[----:B------:R-:W0:Y:S01]  /*1c100*/  MUFU.EX2 R53, R53 ;  /* 0x0000003500357308 */ /* 0x000e220000000800 */
[C---:B--2---:R-:W-:Y:S01]  /*1c110*/  FADD.FTZ R0, R48.reuse, R9 ;  /* 0x0000000930007221 */ /* 0x044fe20000010000 */
[----:B------:R-:W-:-:S06]  /*1c120*/  F2FP.F16.F32.PACK_AB R171, R48, R171 ;  /* 0x000000ab30ab723e */ /* 0x000fcc00000000ff */
[----:B------:R-:W2:Y:S01]  /*1c130*/  MUFU.EX2 R54, R54 ;  /* 0x0000003600367308 */ /* 0x000ea20000000800 */
[----:B-1----:R-:W-:-:S04]  /*1c140*/  FADD.FTZ R0, R51, R0 ;  /* 0x0000000033007221 */ /* 0x002fc80000010000 */
[C---:B------:R-:W-:Y:S01]  /*1c150*/  FADD.FTZ R0, R165.reuse, R0 ;  /* 0x00000000a5007221 */ /* 0x040fe20000010000 */
[----:B------:R-:W-:Y:S02]  /*1c160*/  F2FP.F16.F32.PACK_AB R165, R165, R51 ;  /* 0x00000033a5a5723e */ /* 0x000fe400000000ff */
        /* <DEDUP_REMOVED lines=47> */
[----:B------:R-:W-:-:S03]  /*1c460*/  F2FP.F16.F32.PACK_AB R153, R73, R74 ;  /* 0x0000004a4999723e */ /* 0x000fc600000000ff */
[----:B--2---:R-:W-:-:S04]  /*1c470*/  FADD.FTZ R7, R8, R7 ;  /* 0x0000000708077221 */ /* 0x004fc80000010000 */
[C---:B-1----:R-:W-:Y:S01]  /*1c480*/  FADD.FTZ R0, R55.reuse, R7 ;  /* 0x0000000737007221 */ /* 0x042fe20000010000 */
[----:B------:R-:W-:Y:S01]  /*1c490*/  F2FP.F16.F32.PACK_AB R155, R55, R8 ;  /* 0x00000008379b723e */ /* 0x000fe200000000ff */
[----:B------:R-:W-:Y:S06]  /*1c4a0*/  @P2 BRA `(.L_x_1724) ;  /* 0xffffffc400882947 */ /* 0x000fec000383ffff */
.L_x_1706:
[----:B------:R-:W-:Y:S05]  /*1c4b0*/  WARPSYNC.ALL ;  /* 0x0000000000007948 */ /* 0x000fea0003800000 */
[----:B------:R-:W-:Y:S06]  /*1c4c0*/  BAR.ARV 0x8, 0x180 ;  /* 0x0206000000007b1d */ /* 0x000fec0000002000 */
[----:B------:R-:W-:Y:S05]  /*1c4d0*/  @!P0 BRA `(.L_x_1725) ;  /* 0x0000000000048947 */ /* 0x000fea0003800000 */
[----:B------:R-:W-:Y:S01]  /*1c4e0*/  BPT.TRAP 0x1 ;  /* 0x000000040000795c */ /* 0x000fe20000300000 */
.L_x_1725:
[----:B------:R-:W-:Y:S01]  /*1c4f0*/  IMAD R9, R22, 0x8, R2 ;  /* 0x0000000816097824 */ /* 0x000fe200078e0202 */
[----:B------:R-:W-:-:S04]  /*1c500*/  SHF.L.U32 R4, R186, 0x1f, RZ ;  /* 0x0000001fba047819 */ /* 0x000fc800000006ff */
[----:B------:R0:W1:Y:S01]  /*1c510*/  SYNCS.PHASECHK.TRANS64.TRYWAIT P2, [R9+URZ+0x28850], R4 ;  /* 0x02885004090075a7 */ /* 0x000062000804017f */
[----:B------:R-:W-:Y:S05]  /*1c520*/  @!P0 BRA `(.L_x_1726) ;  /* 0x0000000000048947 */ /* 0x000fea0003800000 */
[----:B------:R-:W-:Y:S01]  /*1c530*/  BPT.TRAP 0x1 ;  /* 0x000000040000795c */ /* 0x000fe20000300000 */
.L_x_1726:
[----:B------:R-:W-:-:S05]  /*1c540*/  VIADD R2, R2, 0x400 ;  /* 0x0000040002027836 */ /* 0x000fca0000000000 */
[----:B------:R-:W-:-:S04]  /*1c550*/  SHF.R.U32.HI R2, RZ, 0x4, R2 ;  /* 0x00000004ff027819 */ /* 0x000fc80000011602 */
[----:B------:R-:W-:-:S04]  /*1c560*/  LOP3.LUT R2, R2, 0x3fff, RZ, 0xc0, !PT ;  /* 0x00003fff02027812 */ /* 0x000fc800078ec0ff */
[----:B------:R-:W-:Y:S01]  /*1c570*/  LOP3.LUT R5, R2, 0x4000000, RZ, 0xfc, !PT ;  /* 0x0400000002057812 */ /* 0x000fe200078efcff */
[----:B-1----:R-:W-:Y:S06]  /*1c580*/  @P2 BRA `(.L_x_1727) ;  /* 0x0000000000082947 */ /* 0x002fec0003800000 */
[----:B------:R-:W1:Y:S02]  /*1c590*/  SYNCS.PHASECHK.TRANS64.TRYWAIT P0, [R9+URZ+0x28850], R4 ;  /* 0x02885004090075a7 */ /* 0x000e64000800017f */
[----:B-1----:R-:W-:Y:S05]  /*1c5a0*/  @!P0 BRA `(.L_x_1728) ;  /* 0x000000d800b88947 */ /* 0x002fea0003800000 */
.L_x_1727:
[----:B01----:R-:W-:Y:S01]  /*1c5b0*/  IMAD R4, R22, 0x800, R5 ;  /* 0x0000080016047824 */ /* 0x003fe200078e0205 */
[----:B------:R-:W-:Y:S01]  /*1c5c0*/  MOV R5, 0x40000040 ;  /* 0x4000004000057802 */ /* 0x000fe20000000f00 */
[----:B------:R-:W-:Y:S05]  /*1c5d0*/  WARPSYNC.ALL ;  /* 0x0000000000007948 */ /* 0x000fea0003800000 */
[C---:B------:R-:W-:Y:S01]  /*1c5e0*/  R2UR UR6, R4.reuse ;  /* 0x00000000040672ca */ /* 0x040fe200000e0000 */
[----:B------:R-:W-:Y:S01]  /*1c5f0*/  WARPGROUP.ARRIVE ;  /* 0x00000000000079c5 */ /* 0x000fe20000000000 */
[----:B------:R-:W-:Y:S01]  /*1c600*/  R2UR UR7, R5 ;  /* 0x00000000050772ca */ /* 0x000fe200000e0000 */
[----:B------:R-:W-:Y:S01]  /*1c610*/  VIADD R6, R4, 0x80 ;  /* 0x0000008004067836 */ /* 0x000fe20000000000 */
[----:B------:R-:W0:Y:S01]  /*1c620*/  SHFL.BFLY PT, R2, R3, 0x2, 0x1f ;  /* 0x0c401f0003027f89 */ /* 0x000e2200000e0000 */
[----:B------:R-:W-:-:S02]  /*1c630*/  IMAD.MOV.U32 R7, RZ, RZ, 0x40000040 ;  /* 0x40000040ff077424 */ /* 0x000fc400078e00ff */
[----:B------:R-:W-:Y:S02]  /*1c640*/  IMAD.MOV.U32 R5, RZ, RZ, 0x40000040 ;  /* 0x40000040ff057424 */ /* 0x000fe400078e00ff */
[----:B------:R-:W-:Y:S02]  /*1c650*/  VIADD R22, R22, 0x1 ;  /* 0x0000000116167836 */ /* 0x000fe40000000000 */
[----:B------:R-:W-:-:S03]  /*1c660*/  VIADD R214, R214, 0x1 ;  /* 0x00000001d6d67836 */ /* 0x000fc60000000000 */
[----:B------:R-:W-:Y:S01]  /*1c670*/  ISETP.NE.AND P2, PT, R22, 0x2, PT ;  /* 0x000000021600780c */ /* 0x000fe20003f45270 */
[----:B------:R-:W-:Y:S01]  /*1c680*/  HGMMA.64x128x16.F32 R88, R180, gdesc[UR4].tnspB, R88, gsb0 ;  /* 0x41e00004b4587df0 */ /* 0x000fe20008000858 */
[----:B------:R-:W-:Y:S01]  /*1c690*/  R2UR UR6, R6 ;  /* 0x00000000060672ca */ /* 0x000fe200000e0000 */
[----:B------:R-:W-:Y:S01]  /*1c6a0*/  VIADD R6, R4, 0x100 ;  /* 0x0000010004067836 */ /* 0x000fe20000000000 */
[----:B------:R-:W-:Y:S01]  /*1c6b0*/  R2UR UR7, R7 ;  /* 0x00000000070772ca */ /* 0x000fe200000e0000 */
[----:B------:R-:W-:Y:S01]  /*1c6c0*/  IMAD.MOV.U32 R7, RZ, RZ, 0x40000040 ;  /* 0x40000040ff077424 */ /* 0x000fe200078e00ff */
[----:B------:R-:W-:Y:S01]  /*1c6d0*/  SEL R22, R22, RZ, P2 ;  /* 0x000000ff16167207 */ /* 0x000fe20001000000 */
[----:B0-----:R-:W-:Y:S01]  /*1c6e0*/  FADD.FTZ R2, R2, R3 ;  /* 0x0000000302027221 */ /* 0x001fe20000010000 */
[----:B------:R-:W-:-:S04]  /*1c6f0*/  SEL R3, RZ, 0x1, P2 ;  /* 0x00000001ff037807 */ /* 0x000fc80001000000 */
[----:B------:R-:W-:Y:S02]  /*1c700*/  LOP3.LUT R186, R186, R3, RZ, 0x3c, !PT ;  /* 0x00000003baba7212 */ /* 0x000fe400078e3cff */
[----:B------:R-:W-:Y:S01]  /*1c710*/  MOV R3, 0xff800000 ;  /* 0xff80000000037802 */ /* 0x000fe20000000f00 */
        /* <DEDUP_REMOVED lines=38> */
[----:B------:R-:W-:Y:S02]  /*1c980*/  R2UR UR7, R5 ;  /* 0x00000000050772ca */ /* 0x000fe400000e0000 */
[----:B------:R-:W0:Y:S02]  /*1c990*/  SHFL.BFLY PT, R5, R0, 0x2, 0x1f ;  /* 0x0c401f0000057f89 */ /* 0x000e2400000e0000 */
[----:B0-----:R-:W-:Y:S01]  /*1c9a0*/  FADD.FTZ R4, R5, R0 ;  /* 0x0000000005047221 */ /* 0x001fe20000010000 */
[----:B------:R-:W-:Y:S01]  /*1c9b0*/  IMAD.MOV.U32 R0, RZ, RZ, -0x800000 ;  /* 0xff800000ff007424 */ /* 0x000fe200078e00ff */
[----:B------:R-:W0:Y:S04]  /*1c9c0*/  SHFL.BFLY PT, R5, R2, 0x1, 0x1f ;  /* 0x0c201f0002057f89 */ /* 0x000e2800000e0000 */
[----:B------:R-:W1:Y:S01]  /*1c9d0*/  SHFL.BFLY PT, R7, R4, 0x1, 0x1f ;  /* 0x0c201f0004077f89 */ /* 0x000e6200000e0000 */
[----:B0-----:R-:W-:Y:S01]  /*1c9e0*/  FADD.FTZ R12, R2, R5 ;  /* 0x00000005020c7221 */ /* 0x001fe20000010000 */
[----:B------:R-:W-:-:S02]  /*1c9f0*/  IMAD.MOV.U32 R5, RZ, RZ, RZ ;  /* 0x000000ffff057224 */ /* 0x000fc400078e00ff */
[----:B------:R-:W-:Y:S02]  /*1ca00*/  IMAD.MOV.U32 R2, RZ, RZ, RZ ;  /* 0x000000ffff027224 */ /* 0x000fe400078e00ff */
[----:B-1----:R-:W-:Y:S01]  /*1ca10*/  FADD.FTZ R13, R4, R7 ;  /* 0x00000007040d7221 */ /* 0x002fe20000010000 */
[----:B------:R-:W-:Y:S01]  /*1ca20*/  FSETP.NE.FTZ.AND P0, PT, R12, RZ, PT ;  /* 0x000000ff0c00720b */ /* 0x000fe20003f15000 */
[----:B------:R-:W-:-:S03]  /*1ca30*/  @!P1 VIADD R4, R9, 0x28860 ;  /* 0x0002886009049836 */ /* 0x000fc60000000000 */
[----:B------:R-:W-:Y:S02]  /*1ca40*/  FSETP.NE.FTZ.AND P3, PT, R13, RZ, PT ;  /* 0x000000ff0d00720b */ /* 0x000fe40003f75000 */
[----:B------:R-:W-:-:S07]  /*1ca50*/  @!P1 PRMT R4, RZ, 0x654, R4 ;  /* 0x00000654ff049816 */ /* 0x000fce0000000004 */
        /* <DEDUP_REMOVED lines=80> */
.L_x_1602:
[----:B------:R-:W-:Y:S05]  /*1cf60*/  WARPSYNC.ALL ;  /* 0x0000000000007948 */ /* 0x000fea0003800000 */
[----:B------:R-:W0:Y:S08]  /*1cf70*/  S2UR UR5, SR_CgaCtaId ;  /* 0x00000000000579c3 */ /* 0x000e300000008800 */
[----:B------:R-:W-:Y:S06]  /*1cf80*/  BAR.SYNC.DEFER_BLOCKING 0x5, 0x180 ;  /* 0x0146000000007b1d */ /* 0x000fec0000010000 */
[----:B------:R-:W-:Y:S01]  /*1cf90*/  UMOV UR4, 0x400 ;  /* 0x0000040000047882 */ /* 0x000fe20000000000 */
[----:B------:R-:W-:Y:S01]  /*1cfa0*/  BSSY B0, `(.L_x_1729) ;  /* 0x00002fa000007945 */ /* 0x000fe20003800000 */
[----:B0-----:R-:W-:-:S06]  /*1cfb0*/  ULEA UR4, UR5, UR4, 0x18 ;  /* 0x0000000405047291 */ /* 0x001fcc000f8ec03f */
[----:B------:R-:W-:-:S05]  /*1cfc0*/  IMAD.U32 R2, RZ, RZ, UR4 ;  /* 0x00000004ff027e24 */ /* 0x000fca000f8e00ff */
[----:B------:R0:W1:Y:S01]  /*1cfd0*/  LDS.128 R24, [R2+0x288d0] ;  /* 0x0288d00002187984 */ /* 0x0000620000000c00 */
[----:B------:R-:W-:Y:S06]  /*1cfe0*/  BAR.ARV 0x4, 0x180 ;  /* 0x0106000000007b1d */ /* 0x000fec0000002000 */
[----:B------:R-:W-:Y:S05]  /*1cff0*/  @P0 BRA `(.L_x_1730) ;  /* 0x0000002000cc0947 */ /* 0x000fea0003800000 */
[----:B------:R-:W2:Y:S01]  /*1d000*/  LDL R4, [R1+0x50] ;  /* 0x0000500001047983 */ /* 0x000ea20000100800 */
[----:B------:R-:W-:Y:S01]  /*1d010*/  ULDC UR4, c[0x0][0xad4] ;  /* 0x0002b50000047ab9 */ /* 0x000fe20000000800 */
[----:B------:R-:W-:Y:S01]  /*1d020*/  F2FP.F16.F32.PACK_AB R34, R133, R132 ;  /* 0x000000848522723e */ /* 0x000fe200000000ff */
[----:B------:R-:W3:Y:S01]  /*1d030*/  S2R R5, SR_SWINHI ;  /* 0x0000000000057919 */ /* 0x000ee20000002f00 */
[----:B------:R-:W-:Y:S02]  /*1d040*/  MOV R40, R2 ;  /* 0x0000000200287202 */ /* 0x000fe40000000f00 */
[----:B---3--:R-:W-:-:S03]  /*1d050*/  MOV R41, R5 ;  /* 0x0000000500297202 */ /* 0x008fc60000000f00 */
[----:B--2---:R-:W-:-:S03]  /*1d060*/  IMAD.WIDE R4, R4, 0x2, R40 ;  /* 0x0000000204047825 */ /* 0x004fc600078e0228 */
[C---:B------:R-:W-:Y:S02]  /*1d070*/  IADD3 R10, P0, R4.reuse, 0x40, RZ ;  /* 0x00000040040a7810 */ /* 0x040fe40007f1e0ff */
[C---:B------:R-:W-:Y:S02]  /*1d080*/  LOP3.LUT R7, R4.reuse, 0x380, RZ, 0xc0, !PT ;  /* 0x0000038004077812 */ /* 0x040fe400078ec0ff */
[----:B------:R-:W-:Y:S01]  /*1d090*/  IADD3 R35, P5, R4, 0x20, RZ ;  /* 0x0000002004237810 */ /* 0x000fe20007fbe0ff */
[--C-:B------:R-:W-:Y:S01]  /*1d0a0*/  IMAD.X R11, RZ, RZ, R5.reuse, P0 ;  /* 0x000000ffff0b7224 */ /* 0x100fe200000e0605 */
[----:B------:R-:W-:Y:S02]  /*1d0b0*/  ISETP.NE.AND P0, PT, R209, RZ, PT ;  /* 0x000000ffd100720c */ /* 0x000fe40003f05270 */
[----:B------:R-:W-:Y:S01]  /*1d0c0*/  SHF.R.U64 R7, R7, 0x3, RZ ;  /* 0x0000000307077819 */ /* 0x000fe200000012ff */
[----:B------:R-:W-:Y:S01]  /*1d0d0*/  IMAD.X R9, RZ, RZ, R5, P5 ;  /* 0x000000ffff097224 */ /* 0x000fe200028e0605 */
[----:B------:R-:W-:Y:S01]  /*1d0e0*/  SEL R209, R209, UR4, P0 ;  /* 0x00000004d1d17c07 */ /* 0x000fe20008000000 */
[----:B------:R-:W-:Y:S05]  /*1d0f0*/  WARPSYNC.ALL ;  /* 0x0000000000007948 */ /* 0x000fea0003800000 */
[----:B------:R-:W-:Y:S01]  /*1d100*/  LOP3.LUT R8, R10, 0x380, RZ, 0xc0, !PT ;  /* 0x000003800a087812 */ /* 0x000fe200078ec0ff */
[----:B------:R-:W-:Y:S01]  /*1d110*/  ULDC.64 UR4, c[0x0][0xc00] ;  /* 0x0003000000047ab9 */ /* 0x000fe20000000a00 */
[----:B------:R-:W-:Y:S01]  /*1d120*/  LOP3.LUT R6, R35, 0x380, RZ, 0xc0, !PT ;  /* 0x0000038023067812 */ /* 0x000fe200078ec0ff */
[----:B------:R-:W-:Y:S01]  /*1d130*/  ULDC.64 UR6, c[0x0][0xc08] ;  /* 0x0003020000067ab9 */ /* 0x000fe20000000a00 */
[----:B------:R-:W-:Y:S01]  /*1d140*/  BAR.SYNC.DEFER_BLOCKING 0x1, 0x100 ;  /* 0x0044000000007b1d */ /* 0x000fe20000010000 */
[----:B------:R-:W-:-:S02]  /*1d150*/  IADD3 R43, P1, R4, 0x60, RZ ;  /* 0x00000060042b7810 */ /* 0x000fc40007f3e0ff */
[C---:B------:R-:W-:Y:S02]  /*1d160*/  IADD3 R45, P2, R4.reuse, 0x4000, RZ ;  /* 0x00004000042d7810 */ /* 0x040fe40007f5e0ff */
[C---:B-1----:R-:W-:Y:S01]  /*1d170*/  IADD3 R24, P3, R4.reuse, 0x4020, RZ ;  /* 0x0000402004187810 */ /* 0x042fe20007f7e0ff */
[--C-:B------:R-:W-:Y:S01]  /*1d180*/  IMAD.X R13, RZ, RZ, R5.reuse, P1 ;  /* 0x000000ffff0d7224 */ /* 0x100fe200008e0605 */
[C---:B------:R-:W-:Y:S01]  /*1d190*/  IADD3 R47, P4, R4.reuse, 0x4040, RZ ;  /* 0x00004040042f7810 */ /* 0x040fe20007f9e0ff */
[--C-:B------:R-:W-:Y:S01]  /*1d1a0*/  IMAD.X R15, RZ, RZ, R5.reuse, P2 ;  /* 0x000000ffff0f7224 */ /* 0x100fe200010e0605 */
[----:B------:R-:W-:Y:S02]  /*1d1b0*/  IADD3 R49, P5, R4, 0x4060, RZ ;  /* 0x0000406004317810 */ /* 0x000fe40007fbe0ff */
[----:B------:R-:W-:Y:S01]  /*1d1c0*/  LOP3.LUT R4, R7, R4, RZ, 0x3c, !PT ;  /* 0x0000000407047212 */ /* 0x000fe200078e3cff */
[--C-:B------:R-:W-:Y:S01]  /*1d1d0*/  IMAD.X R31, RZ, RZ, R5.reuse, P4 ;  /* 0x000000ffff1f7224 */ /* 0x100fe200020e0605 */
[----:B------:R-:W-:Y:S01]  /*1d1e0*/  SHF.R.U64 R7, R8, 0x3, RZ ;  /* 0x0000000308077819 */ /* 0x000fe200000012ff */
[----:B------:R-:W-:Y:S01]  /*1d1f0*/  IMAD.X R33, RZ, RZ, R5, P5 ;  /* 0x000000ffff217224 */ /* 0x000fe200028e0605 */
[----:B------:R-:W-:-:S02]  /*1d200*/  SHF.R.U64 R6, R6, 0x3, RZ ;  /* 0x0000000306067819 */ /* 0x000fc400000012ff */
[----:B------:R-:W-:Y:S02]  /*1d210*/  LOP3.LUT R10, R7, R10, RZ, 0x3c, !PT ;  /* 0x0000000a070a7212 */ /* 0x000fe400078e3cff */
[----:B------:R-:W-:Y:S02]  /*1d220*/  LOP3.LUT R8, R6, R35, RZ, 0x3c, !PT ;  /* 0x0000002306087212 */ /* 0x000fe400078e3cff */
[----:B------:R-:W-:Y:S02]  /*1d230*/  LOP3.LUT R7, R24, 0x380, RZ, 0xc0, !PT ;  /* 0x0000038018077812 */ /* 0x000fe400078ec0ff */
[----:B------:R-:W-:Y:S02]  /*1d240*/  LOP3.LUT R6, R45, 0x380, RZ, 0xc0, !PT ;  /* 0x000003802d067812 */ /* 0x000fe400078ec0ff */
[----:B------:R-:W-:Y:S02]  /*1d250*/  SHF.R.U64 R7, R7, 0x3, RZ ;  /* 0x0000000307077819 */ /* 0x000fe400000012ff */
[----:B------:R-:W-:-:S02]  /*1d260*/  SHF.R.U64 R6, R6, 0x3, RZ ;  /* 0x0000000306067819 */ /* 0x000fc400000012ff */
[----:B------:R-:W-:Y:S02]  /*1d270*/  LOP3.LUT R12, R43, 0x380, RZ, 0xc0, !PT ;  /* 0x000003802b0c7812 */ /* 0x000fe400078ec0ff */
[----:B------:R-:W-:Y:S02]  /*1d280*/  LOP3.LUT R30, R47, 0x380, RZ, 0xc0, !PT ;  /* 0x000003802f1e7812 */ /* 0x000fe400078ec0ff */
[----:B------:R-:W-:Y:S02]  /*1d290*/  LOP3.LUT R32, R49, 0x380, RZ, 0xc0, !PT ;  /* 0x0000038031207812 */ /* 0x000fe400078ec0ff */
[----:B------:R-:W-:Y:S02]  /*1d2a0*/  LOP3.LUT R28, R7, R24, RZ, 0x3c, !PT ;  /* 0x00000018071c7212 */ /* 0x000fe400078e3cff */
[----:B------:R-:W-:Y:S02]  /*1d2b0*/  IADD3.X R29, RZ, R5, RZ, P3, !PT ;  /* 0x00000005ff1d7210 */ /* 0x000fe40001ffe4ff */
[----:B------:R-:W-:-:S02]  /*1d2c0*/  LOP3.LUT R14, R6, R45, RZ, 0x3c, !PT ;  /* 0x0000002d060e7212 */ /* 0x000fc400078e3cff */
[----:B------:R-:W-:Y:S02]  /*1d2d0*/  MOV R24, R4 ;  /* 0x0000000400187202 */ /* 0x000fe40000000f00 */
[----:B------:R-:W-:Y:S02]  /*1d2e0*/  SHF.R.U64 R12, R12, 0x3, RZ ;  /* 0x000000030c0c7819 */ /* 0x000fe400000012ff */
[----:B------:R-:W-:Y:S02]  /*1d2f0*/  F2FP.F16.F32.PACK_AB R4, R21, R20 ;  /* 0x000000141504723e */ /* 0x000fe400000000ff */
[----:B------:R-:W-:Y:S02]  /*1d300*/  F2FP.F16.F32.PACK_AB R5, R91, R90 ;  /* 0x0000005a5b05723e */ /* 0x000fe400000000ff */
[----:B------:R-:W-:Y:S02]  /*1d310*/  F2FP.F16.F32.PACK_AB R6, R93, R92 ;  /* 0x0000005c5d06723e */ /* 0x000fe400000000ff */
[----:B------:R-:W-:-:S02]  /*1d320*/  F2FP.F16.F32.PACK_AB R7, R95, R94 ;  /* 0x0000005e5f07723e */ /* 0x000fc400000000ff */
[----:B------:R-:W-:Y:S02]  /*1d330*/  SHF.R.U64 R30, R30, 0x3, RZ ;  /* 0x000000031e1e7819 */ /* 0x000fe400000012ff */
[----:B------:R-:W-:Y:S01]  /*1d340*/  SHF.R.U64 R32, R32, 0x3, RZ ;  /* 0x0000000320207819 */ /* 0x000fe200000012ff */
[----:B------:R1:W-:Y:S01]  /*1d350*/  STSM.16.M88.4 [R24], R4 ;  /* 0x0000000418007844 */ /* 0x0003e20000000200 */
[----:B------:R-:W-:Y:S02]  /*1d360*/  LOP3.LUT R12, R12, R43, RZ, 0x3c, !PT ;  /* 0x0000002b0c0c7212 */ /* 0x000fe400078e3cff */
[----:B------:R-:W-:Y:S01]  /*1d370*/  LOP3.LUT R30, R30, R47, RZ, 0x3c, !PT ;  /* 0x0000002f1e1e7212 */ /* 0x000fe200078e3cff */
[----:B------:R-:W2:Y:S01]  /*1d380*/  LDC.64 R42, c[0x0][0xc00] ;  /* 0x00030000ff2a7b82 */ /* 0x000ea20000000a00 */
[----:B------:R-:W-:Y:S02]  /*1d390*/  LOP3.LUT R32, R32, R49, RZ, 0x3c, !PT ;  /* 0x0000003120207212 */ /* 0x000fe400078e3cff */
[----:B------:R-:W-:-:S02]  /*1d3a0*/  MOV R49, R8 ;  /* 0x0000000800317202 */ /* 0x000fc40000000f00 */
[----:B------:R-:W-:Y:S02]  /*1d3b0*/  MOV R48, R10 ;  /* 0x0000000a00307202 */ /* 0x000fe40000000f00 */
[----:B------:R-:W-:Y:S02]  /*1d3c0*/  F2FP.F16.F32.PACK_AB R8, R105, R104 ;  /* 0x000000686908723e */ /* 0x000fe400000000ff */
[----:B------:R-:W-:Y:S02]  /*1d3d0*/  F2FP.F16.F32.PACK_AB R9, R107, R106 ;  /* 0x0000006a6b09723e */ /* 0x000fe400000000ff */
[----:B------:R-:W-:Y:S02]  /*1d3e0*/  F2FP.F16.F32.PACK_AB R10, R109, R108 ;  /* 0x0000006c6d0a723e */ /* 0x000fe400000000ff */
[----:B-1----:R-:W-:Y:S02]  /*1d3f0*/  F2FP.F16.F32.PACK_AB R4, R97, R96 ;  /* 0x000000606104723e */ /* 0x002fe400000000ff */
[----:B------:R-:W-:-:S02]  /*1d400*/  F2FP.F16.F32.PACK_AB R5, R99, R98 ;  /* 0x000000626305723e */ /* 0x000fc400000000ff */
[----:B------:R-:W-:Y:S02]  /*1d410*/  F2FP.F16.F32.PACK_AB R6, R101, R100 ;  /* 0x000000646506723e */ /* 0x000fe400000000ff */
[----:B------:R-:W-:Y:S02]  /*1d420*/  F2FP.F16.F32.PACK_AB R7, R103, R102 ;  /* 0x000000666707723e */ /* 0x000fe400000000ff */
[----:B------:R-:W-:Y:S02]  /*1d430*/  F2FP.F16.F32.PACK_AB R11, R111, R110 ;  /* 0x0000006e6f0b723e */ /* 0x000fe400000000ff */
[----:B------:R-:W-:Y:S01]  /*1d440*/  MOV R47, R12 ;  /* 0x0000000c002f7202 */ /* 0x000fe20000000f00 */
[----:B------:R1:W-:Y:S01]  /*1d450*/  STSM.16.M88.4 [R49], R4 ;  /* 0x0000000431007844 */ /* 0x0003e20000000200 */
[----:B------:R-:W-:Y:S02]  /*1d460*/  MOV R46, R14 ;  /* 0x0000000e002e7202 */ /* 0x000fe40000000f00 */
[----:B------:R-:W-:Y:S01]  /*1d470*/  MOV R45, R28 ;  /* 0x0000001c002d7202 */ /* 0x000fe20000000f00 */
[----:B------:R-:W-:Y:S01]  /*1d480*/  STSM.16.M88.4 [R48], R8 ;  /* 0x0000000830007844 */ /* 0x000fe20000000200 */
[----:B------:R-:W-:-:S02]  /*1d490*/  MOV R44, R30 ;  /* 0x0000001e002c7202 */ /* 0x000fc40000000f00 */
        /* <DEDUP_REMOVED lines=9> */
[----:B------:R-:W-:Y:S02]  /*1d530*/  MOV R24, R32 ;  /* 0x0000002000187202 */ /* 0x000fe40000000f00 */
[----:B------:R-:W-:Y:S01]  /*1d540*/  F2FP.F16.F32.PACK_AB R32, R129, R128 ;  /* 0x000000808120723e */ /* 0x000fe200000000ff */
[----:B------:R-:W-:Y:S01]  /*1d550*/  STSM.16.M88.4 [R46], R28 ;  /* 0x0000001c2e007844 */ /* 0x000fe20000000200 */
[----:B------:R-:W-:Y:S02]  /*1d560*/  F2FP.F16.F32.PACK_AB R33, R131, R130 ;  /* 0x000000828321723e */ /* 0x000fe400000000ff */
[----:B------:R-:W-:Y:S02]  /*1d570*/  F2FP.F16.F32.PACK_AB R35, R135, R134 ;  /* 0x000000868723723e */ /* 0x000fe400000000ff */
[----:B-1----:R-:W-:-:S02]  /*1d580*/  F2FP.F16.F32.PACK_AB R4, R137, R136 ;  /* 0x000000888904723e */ /* 0x002fc400000000ff */
[----:B------:R-:W-:Y:S01]  /*1d590*/  F2FP.F16.F32.PACK_AB R5, R139, R138 ;  /* 0x0000008a8b05723e */ /* 0x000fe200000000ff */
[----:B------:R-:W-:Y:S01]  /*1d5a0*/  STSM.16.M88.4 [R45], R32 ;  /* 0x000000202d007844 */ /* 0x000fe20000000200 */
[----:B------:R-:W-:Y:S01]  /*1d5b0*/  F2FP.F16.F32.PACK_AB R6, R141, R140 ;  /* 0x0000008c8d06723e */ /* 0x000fe200000000ff */
[----:B---3--:R-:W-:Y:S01]  /*1d5c0*/  IMAD.MOV.U32 R15, RZ, RZ, RZ ;  /* 0x000000ffff0f7224 */ /* 0x008fe200078e00ff */
[----:B------:R-:W-:Y:S01]  /*1d5d0*/  F2FP.F16.F32.PACK_AB R7, R143, R142 ;  /* 0x0000008e8f07723e */ /* 0x000fe200000000ff */
[----:B--2---:R-:W-:Y:S01]  /*1d5e0*/  IMAD.WIDE R12, R210, 0x4, R42 ;  /* 0x00000004d20c7825 */ /* 0x004fe200078e022a */
[----:B------:R-:W-:Y:S01]  /*1d5f0*/  F2FP.F16.F32.PACK_AB R8, R145, R144 ;  /* 0x000000909108723e */ /* 0x000fe200000000ff */
[----:B------:R-:W1:Y:S01]  /*1d600*/  LDC R14, c[0x0][0xbe8] ;  /* 0x0002fa00ff0e7b82 */ /* 0x000e620000000800 */
[----:B------:R-:W-:Y:S01]  /*1d610*/  F2FP.F16.F32.PACK_AB R9, R147, R146 ;  /* 0x000000929309723e */ /* 0x000fe200000000ff */
[----:B------:R-:W-:Y:S01]  /*1d620*/  STSM.16.M88.4 [R44], R4 ;  /* 0x000000042c007844 */ /* 0x000fe20000000200 */
[----:B------:R-:W-:-:S02]  /*1d630*/  F2FP.F16.F32.PACK_AB R10, R149, R148 ;  /* 0x00000094950a723e */ /* 0x000fc400000000ff */
[----:B------:R-:W-:Y:S02]  /*1d640*/  F2FP.F16.F32.PACK_AB R11, R151, R150 ;  /* 0x00000096970b723e */ /* 0x000fe400000000ff */
[----:B------:R-:W-:-:S03]  /*1d650*/  ISETP.NE.U32.AND P3, PT, RZ, UR4, PT ;  /* 0x00000004ff007c0c */ /* 0x000fc6000bf65070 */
[----:B------:R2:W-:Y:S01]  /*1d660*/  STSM.16.M88.4 [R24], R8 ;  /* 0x0000000818007844 */ /* 0x0005e20000000200 */
[----:B------:R-:W-:Y:S01]  /*1d670*/  BAR.SYNC.DEFER_BLOCKING 0x1, 0x100 ;  /* 0x0044000000007b1d */ /* 0x000fe20000010000 */
[----:B------:R-:W-:-:S13]  /*1d680*/  ISETP.NE.AND.EX P3, PT, RZ, UR5, PT, P3 ;  /* 0x00000005ff007c0c */ /* 0x000fda000bf65330 */
[----:B------:R-:W5:Y:S01]  /*1d690*/  @P3 LDG.E R15, desc[UR40][R12.64] ;  /* 0x000000280c0f3981 */ /* 0x000f62000c1e1900 */
[----:B------:R-:W-:Y:S01]  /*1d6a0*/  ISETP.NE.U32.AND P0, PT, RZ, UR6, PT ;  /* 0x00000006ff007c0c */ /* 0x000fe2000bf05070 */
[----:B------:R-:W-:Y:S01]  /*1d6b0*/  ULDC UR6, c[0x0][0xa88] ;  /* 0x0002a20000067ab9 */ /* 0x000fe20000000800 */
[----:B--2---:R-:W-:Y:S02]  /*1d6c0*/  IMAD.MOV.U32 R10, RZ, RZ, 0x9b8 ;  /* 0x000009b8ff0a7424 */ /* 0x004fe400078e00ff */
[----:B------:R-:W-:Y:S01]  /*1d6d0*/  ISETP.NE.AND.EX P0, PT, RZ, UR7, PT, P0 ;  /* 0x00000007ff007c0c */ /* 0x000fe2000bf05300 */
[----:B------:R-:W-:-:S12]  /*1d6e0*/  IMAD.U32 R29, RZ, RZ, UR6 ;  /* 0x00000006ff1d7e24 */ /* 0x000fd8000f8e00ff */
[----:B------:R-:W2:Y:S01]  /*1d6f0*/  @P0 LDC.64 R4, c[0x0][0xc08] ;  /* 0x00030200ff040b82 */ /* 0x000ea20000000a00 */
[----:B------:R-:W-:-:S04]  /*1d700*/  ISETP.GT.AND P1, PT, R209, 0x1, PT ;  /* 0x00000001d100780c */ /* 0x000fc80003f24270 */
[----:B------:R-:W-:-:S04]  /*1d710*/  SEL R10, R10, 0x978, P1 ;  /* 0x000009780a0a7807 */ /* 0x000fc80000800000 */
[----:B------:R3:W4:Y:S08]  /*1d720*/  LDC.64 R6, c[0x0][R10+0x218] ;  /* 0x000086000a067b82 */ /* 0x0007300000000a00 */
[----:B------:R3:W0:Y:S01]  /*1d730*/  LDC.64 R8, c[0x0][R10+0x228] ;  /* 0x00008a000a087b82 */ /* 0x0006220000000a00 */
[----:B--2---:R-:W-:-:S05]  /*1d740*/  @P0 IMAD.WIDE R4, R210, 0x4, R4 ;  /* 0x00000004d2040825 */ /* 0x004fca00078e0204 */
[----:B------:R2:W5:Y:S01]  /*1d750*/  @P0 LDG.E R29, desc[UR40][R4.64] ;  /* 0x00000028041d0981 */ /* 0x000562000c1e1900 */
[----:B-1----:R-:W-:Y:S01]  /*1d760*/  ISETP.NE.AND P2, PT, R14, 0x1, PT ;  /* 0x000000010e00780c */ /* 0x002fe20003f45270 */
[----:B--2---:R3:W1:Y:S01]  /*1d770*/  LDC.64 R4, c[0x0][R10+0x220] ;  /* 0x000088000a047b82 */ /* 0x0046620000000a00 */
[----:B----4-:R-:W-:Y:S11]  /*1d780*/  @P0 BRA `(.L_x_1731) ;  /* 0x0000000000100947 */ /* 0x010ff60003800000 */
[----:B------:R-:W-:Y:S05]  /*1d790*/  @!P3 BRA `(.L_x_1731) ;  /* 0x00000000000cb947 */ /* 0x000fea0003800000 */
[----:B------:R-:W2:Y:S04]  /*1d7a0*/  LDG.E R24, desc[UR40][R12.64] ;  /* 0x000000280c187981 */ /* 0x000ea8000c1e1900 */
[----:B-----5:R-:W2:Y:S02]  /*1d7b0*/  LDG.E R29, desc[UR40][R12.64+0x4] ;  /* 0x000004280c1d7981 */ /* 0x020ea4000c1e1900 */
[----:B--2---:R-:W-:-:S07]  /*1d7c0*/  IMAD.IADD R29, R29, 0x1, -R24 ;  /* 0x000000011d1d7824 */ /* 0x004fce00078e0a18 */
.L_x_1731:
[----:B------:R-:W2:Y:S01]  /*1d7d0*/  LDL R30, [R1+0x4c] ;  /* 0x00004c00011e7983 */ /* 0x000ea20000100800 */
[----:B---3--:R-:W3:Y:S01]  /*1d7e0*/  LDC.64 R10, c[0x0][R10+0x210] ;  /* 0x000084000a0a7b82 */ /* 0x008ee20000000a00 */
[----:B------:R-:W-:Y:S01]  /*1d7f0*/  ISETP.NE.U32.AND P0, PT, RZ, UR4, PT ;  /* 0x00000004ff007c0c */ /* 0x000fe2000bf05070 */
[-C--:B------:R-:W-:Y:S01]  /*1d800*/  IMAD R33, R7, R207.reuse, RZ ;  /* 0x000000cf07217224 */ /* 0x080fe200078e02ff */
[----:B------:R-:W-:Y:S01]  /*1d810*/  SHF.R.S32.HI R24, RZ, 0x1f, R210 ;  /* 0x0000001fff187819 */ /* 0x000fe200000114d2 */
[----:B------:R-:W-:Y:S01]  /*1d820*/  IMAD.WIDE.U32 R6, R6, R207, RZ ;  /* 0x000000cf06067225 */ /* 0x000fe200078e00ff */
[----:B------:R-:W-:-:S03]  /*1d830*/  ISETP.NE.AND.EX P0, PT, RZ, UR5, PT, P0 ;  /* 0x00000005ff007c0c */ /* 0x000fc6000bf05300 */
[----:B------:R-:W4:Y:S01]  /*1d840*/  @P2 LDC R28, c[0x0][0xbec] ;  /* 0x0002fb00ff1c2b82 */ /* 0x000f220000000800 */
[----:B------:R-:W-:Y:S01]  /*1d850*/  SEL R57, R210, RZ, !P0 ;  /* 0x000000ffd2397207 */ /* 0x000fe20004000000 */
[----:B------:R-:W-:Y:S01]  /*1d860*/  IMAD.IADD R45, R196, 0x1, R193 ;  /* 0x00000001c42d7824 */ /* 0x000fe200078e02c1 */
[----:B------:R-:W-:Y:S01]  /*1d870*/  SEL R31, R24, RZ, !P0 ;  /* 0x000000ff181f7207 */ /* 0x000fe20004000000 */
[----:B------:R-:W-:Y:S01]  /*1d880*/  IMAD.IADD R7, R7, 0x1, R33 ;  /* 0x0000000107077824 */ /* 0x000fe200078e0221 */
[----:B-----5:R-:W-:Y:S01]  /*1d890*/  SHF.R.S32.HI R24, RZ, 0x1f, R15 ;  /* 0x0000001fff187819 */ /* 0x020fe2000001140f */
[----:B-1----:R-:W-:Y:S02]  /*1d8a0*/  IMAD R5, R5, R57, RZ ;  /* 0x0000003905057224 */ /* 0x002fe400078e02ff */
[----:B------:R-:W1:Y:S02]  /*1d8b0*/  @P2 LDC R43, c[0x0][0xbf0] ;  /* 0x0002fc00ff2b2b82 */ /* 0x000e640000000800 */
[----:B------:R-:W-:Y:S01]  /*1d8c0*/  IMAD R35, R4, R31, R5 ;  /* 0x0000001f04237224 */ /* 0x000fe200078e0205 */
[----:B------:R-:W-:Y:S01]  /*1d8d0*/  SEL R31, R216, RZ, P1 ;  /* 0x000000ffd81f7207 */ /* 0x000fe20000800000 */
[----:B------:R-:W-:-:S04]  /*1d8e0*/  IMAD.WIDE.U32 R4, R4, R57, RZ ;  /* 0x0000003904047225 */ /* 0x000fc800078e00ff */
[----:B------:R-:W3:Y:S01]  /*1d8f0*/  LDC.64 R12, c[0x0][0xba8] ;  /* 0x0002ea00ff0c7b82 */ /* 0x000ee20000000a00 */
[----:B------:R-:W-:Y:S01]  /*1d900*/  IADD3 R6, P0, P3, R4, R6, R15 ;  /* 0x0000000604067210 */ /* 0x000fe20007b1e00f */
[----:B0-----:R-:W-:Y:S01]  /*1d910*/  IMAD R33, R9, R31, RZ ;  /* 0x0000001f09217224 */ /* 0x001fe200078e02ff */
[----:B------:R-:W-:Y:S01]  /*1d920*/  IADD3 R35, R5, R35, RZ ;  /* 0x0000002305237210 */ /* 0x000fe20007ffe0ff */
[----:B------:R-:W-:Y:S02]  /*1d930*/  IMAD.MOV.U32 R5, RZ, RZ, R45 ;  /* 0x000000ffff057224 */ /* 0x000fe400078e002d */
[----:B------:R-:W-:Y:S01]  /*1d940*/  IMAD.WIDE.U32 R8, R8, R31, RZ ;  /* 0x0000001f08087225 */ /* 0x000fe200078e00ff */
[----:B------:R-:W-:-:S03]  /*1d950*/  IADD3.X R7, R35, R7, R24, P0, P3 ;  /* 0x0000000723077210 */ /* 0x000fc600007e6418 */
[----:B----4-:R-:W-:-:S04]  /*1d960*/  @P2 IMAD.HI.U32 R4, R45, R28, RZ ;  /* 0x0000001c2d042227 */ /* 0x010fc800078e00ff */
[----:B------:R-:W-:Y:S01]  /*1d970*/  IMAD.IADD R33, R9, 0x1, R33 ;  /* 0x0000000109217824 */ /* 0x000fe200078e0221 */
[----:B-1----:R-:W-:-:S04]  /*1d980*/  @P2 SHF.R.U32.HI R5, RZ, R43, R4 ;  /* 0x0000002bff052219 */ /* 0x002fc80000011604 */
[----:B------:R-:W-:Y:S01]  /*1d990*/  IADD3 R8, P0, P3, R5, R6, R8 ;  /* 0x0000000605087210 */ /* 0x000fe20007b1e008 */
[--C-:B------:R-:W-:Y:S01]  /*1d9a0*/  IMAD.MOV R31, RZ, RZ, -R5.reuse ;  /* 0x000000ffff1f7224 */ /* 0x100fe200078e0a05 */
[----:B------:R-:W-:Y:S01]  /*1d9b0*/  SHF.R.S32.HI R4, RZ, 0x1f, R5 ;  /* 0x0000001fff047819 */ /* 0x000fe20000011405 */
[----:B---3--:R-:W0:Y:S02]  /*1d9c0*/  @!P1 LDC R12, c[0x0][0xb50] ;  /* 0x0002d400ff0c9b82 */ /* 0x008e240000000800 */
[----:B------:R-:W-:Y:S01]  /*1d9d0*/  IMAD R5, R14, R31, R45 ;  /* 0x0000001f0e057224 */ /* 0x000fe200078e022d */
[----:B------:R-:W-:-:S03]  /*1d9e0*/  IADD3.X R9, R4, R7, R33, P0, P3 ;  /* 0x0000000704097210 */ /* 0x000fc600007e6421 */
[-C--:B------:R-:W-:Y:S01]  /*1d9f0*/  IMAD R4, R11, R5.reuse, RZ ;  /* 0x000000050b047224 */ /* 0x080fe200078e02ff */
[----:B------:R-:W-:Y:S01]  /*1da00*/  SHF.R.S32.HI R7, RZ, 0x1f, R5 ;  /* 0x0000001fff077819 */ /* 0x000fe20000011405 */
[C---:B------:R-:W-:Y:S01]  /*1da10*/  IMAD.WIDE.U32 R8, R10.reuse, R5, R8 ;  /* 0x000000050a087225 */ /* 0x040fe200078e0008 */
[----:B------:R-:W1:Y:S03]  /*1da20*/  @!P1 LDC R13, c[0x0][0xb54] ;  /* 0x0002d500ff0d9b82 */ /* 0x000e660000000800 */
[----:B------:R-:W-:Y:S02]  /*1da30*/  IMAD R7, R10, R7, R4 ;  /* 0x000000070a077224 */ /* 0x000fe400078e0204 */
[----:B------:R-:W-:Y:S02]  /*1da40*/  IMAD R10, R29, R14, RZ ;  /* 0x0000000e1d0a7224 */ /* 0x000fe400078e02ff */
[----:B------:R-:W-:Y:S01]  /*1da50*/  IMAD.IADD R4, R9, 0x1, R7 ;  /* 0x0000000109047824 */ /* 0x000fe200078e0207 */
[----:B0-----:R-:W-:-:S05]  /*1da60*/  LEA R12, P0, R8, R12, 0x2 ;  /* 0x0000000c080c7211 */ /* 0x001fca00078010ff */
[----:B------:R-:W-:Y:S01]  /*1da70*/  SHFL.IDX PT, R6, R12, 0x1, 0x1c1f ;  /* 0x003c1f000c067f89 */ /* 0x000fe200000e0000 */
[----:B-1----:R-:W-:-:S03]  /*1da80*/  LEA.HI.X R13, R8, R13, R4, 0x2, P0 ;  /* 0x0000000d080d7211 */ /* 0x002fc600000f1404 */
[----:B------:R-:W-:Y:S01]  /*1da90*/  SHFL.IDX PT, R4, R12, RZ, 0x1c1f ;  /* 0x001c1fff0c047589 */ /* 0x000fe200000e0000 */
[----:B------:R-:W-:-:S03]  /*1daa0*/  LOP3.LUT P0, RZ, R234, 0x3, RZ, 0xc0, !PT ;  /* 0x00000003eaff7812 */ /* 0x000fc6000780c0ff */
[----:B------:R-:W0:Y:S04]  /*1dab0*/  SHFL.IDX PT, R5, R13, RZ, 0x1c1f ;  /* 0x001c1fff0d057589 */ /* 0x000e2800000e0000 */
[----:B------:R-:W1:Y:S01]  /*1dac0*/  SHFL.IDX PT, R7, R13, 0x1, 0x1c1f ;  /* 0x003c1f000d077f89 */ /* 0x000e6200000e0000 */
[----:B--2---:R-:W-:-:S04]  /*1dad0*/  IMAD.IADD R31, R30, 0x1, R193 ;  /* 0x000000011e1f7824 */ /* 0x004fc800078e02c1 */
[C---:B------:R-:W-:Y:S01]  /*1dae0*/  VIADD R29, R31.reuse, 0x8 ;  /* 0x000000081f1d7836 */ /* 0x040fe20000000000 */
[----:B------:R-:W-:-:S04]  /*1daf0*/  ISETP.GE.OR P3, PT, R31, R10, P0 ;  /* 0x0000000a1f00720c */ /* 0x000fc80000766670 */
[----:B------:R-:W-:-:S09]  /*1db00*/  ISETP.GE.OR P0, PT, R29, R10, P0 ;  /* 0x0000000a1d00720c */ /* 0x000fd20000706670 */
[----:B0-----:R0:W-:Y:S04]  /*1db10*/  @!P3 ST.E desc[UR40][R4.64], R3 ;  /* 0x000000030400b985 */ /* 0x0011e8000c101928 */
[----:B-1----:R0:W-:Y:S01]  /*1db20*/  @!P0 ST.E desc[UR40][R6.64], R0 ;  /* 0x0000000006008985 */ /* 0x0021e2000c101928 */
[----:B------:R-:W-:Y:S05]  /*1db30*/  @P1 BRA `(.L_x_1732) ;  /* 0x0000000800a41947 */ /* 0x000fea0003800000 */
[----:B------:R-:W-:Y:S01]  /*1db40*/  IMAD.SHL.U32 R30, R23, 0x40, RZ ;  /* 0x00000040171e7824 */ /* 0x000fe200078e00ff */
[----:B------:R-:W1:Y:S01]  /*1db50*/  @P2 LDC R20, c[0x0][0xbec] ;  /* 0x0002fb00ff142b82 */ /* 0x000e620000000800 */
[----:B------:R-:W-:Y:S02]  /*1db60*/  ULDC.64 UR4, c[0x0][0xaa0] ;  /* 0x0002a80000047ab9 */ /* 0x000fe40000000a00 */
[----:B0-----:R-:W-:-:S04]  /*1db70*/  IMAD.IADD R3, R16, 0x1, R30 ;  /* 0x0000000110037824 */ /* 0x001fc800078e021e */
[----:B------:R-:W-:Y:S01]  /*1db80*/  IMAD.WIDE R40, R3, 0x2, R40 ;  /* 0x0000000203287825 */ /* 0x000fe200078e0228 */
[----:B------:R-:W0:Y:S02]  /*1db90*/  @P2 LDC R11, c[0x0][0xbf0] ;  /* 0x0002fc00ff0b2b82 */ /* 0x000e240000000800 */
        /* <DEDUP_REMOVED lines=8> */
[----:B------:R-:W-:Y:S02]  /*1dc20*/  LOP3.LUT R28, R28, R29, RZ, 0x3c, !PT ;  /* 0x0000001d1c1c7212 */ /* 0x000fe400078e3cff */
[----:B------:R-:W-:Y:S02]  /*1dc30*/  IADD3.X R29, RZ, R41, RZ, P5, !PT ;  /* 0x00000029ff1d7210 */ /* 0x000fe40002ffe4ff */
[----:B------:R-:W-:Y:S01]  /*1dc40*/  IADD3 R3, P0, R40, 0x7000, RZ ;  /* 0x0000700028037810 */ /* 0x000fe20007f1e0ff */
[----:B------:R-:W-:Y:S01]  /*1dc50*/  IMAD R24, R24, UR4, RZ ;  /* 0x0000000418187c24 */ /* 0x000fe2000f8e02ff */
[C---:B------:R-:W-:Y:S01]  /*1dc60*/  IADD3 R37, P1, R40.reuse, 0x3000, RZ ;  /* 0x0000300028257810 */ /* 0x040fe20007f3e0ff */
[----:B------:R-:W-:Y:S01]  /*1dc70*/  IMAD.WIDE.U32 R8, R15, UR4, RZ ;  /* 0x000000040f087c25 */ /* 0x000fe2000f8e00ff */
[C---:B------:R-:W-:Y:S01]  /*1dc80*/  IADD3 R43, P3, R40.reuse, 0x4000, RZ ;  /* 0x00004000282b7810 */ /* 0x040fe20007f7e0ff */
[----:B------:R-:W5:Y:S01]  /*1dc90*/  LD.E.128 R28, desc[UR40][R28.64] ;  /* 0x000000281c1c7980 */ /* 0x000f62000c101d00 */
[C---:B------:R-:W-:Y:S01]  /*1dca0*/  IADD3 R45, P4, R40.reuse, 0x5000, RZ ;  /* 0x00005000282d7810 */ /* 0x040fe20007f9e0ff */
[----:B------:R-:W-:Y:S01]  /*1dcb0*/  IMAD.X R53, RZ, RZ, R41, P0 ;  /* 0x000000ffff357224 */ /* 0x000fe200000e0629 */
[----:B------:R-:W-:Y:S01]  /*1dcc0*/  IADD3 R49, P5, R40, 0x6000, RZ ;  /* 0x0000600028317810 */ /* 0x000fe20007fbe0ff */
[----:B------:R-:W5:Y:S01]  /*1dcd0*/  LD.E.128 R32, desc[UR40][R32.64] ;  /* 0x0000002820207980 */ /* 0x000f62000c101d00 */
[----:B------:R-:W-:-:S02]  /*1dce0*/  LOP3.LUT R0, R3, 0x380, RZ, 0xc0, !PT ;  /* 0x0000038003007812 */ /* 0x000fc400078ec0ff */
[----:B------:R-:W-:Y:S02]  /*1dcf0*/  LOP3.LUT R36, R37, 0x380, RZ, 0xc0, !PT ;  /* 0x0000038025247812 */ /* 0x000fe400078ec0ff */
[----:B------:R-:W-:Y:S02]  /*1dd00*/  LOP3.LUT R42, R43, 0x380, RZ, 0xc0, !PT ;  /* 0x000003802b2a7812 */ /* 0x000fe400078ec0ff */
[----:B------:R-:W-:Y:S02]  /*1dd10*/  LOP3.LUT R44, R45, 0x380, RZ, 0xc0, !PT ;  /* 0x000003802d2c7812 */ /* 0x000fe400078ec0ff */
[----:B------:R-:W-:Y:S02]  /*1dd20*/  LOP3.LUT R48, R49, 0x380, RZ, 0xc0, !PT ;  /* 0x0000038031307812 */ /* 0x000fe400078ec0ff */
[----:B------:R-:W-:Y:S02]  /*1dd30*/  LOP3.LUT R5, R40, 0x380, RZ, 0xc0, !PT ;  /* 0x0000038028057812 */ /* 0x000fe400078ec0ff */
[----:B------:R-:W-:-:S02]  /*1dd40*/  SHF.R.U64 R0, R0, 0x3, RZ ;  /* 0x0000000300007819 */ /* 0x000fc400000012ff */
[----:B------:R-:W-:Y:S02]  /*1dd50*/  SHF.R.U64 R36, R36, 0x3, RZ ;  /* 0x0000000324247819 */ /* 0x000fe400000012ff */
[----:B------:R-:W-:Y:S02]  /*1dd60*/  SHF.R.U64 R42, R42, 0x3, RZ ;  /* 0x000000032a2a7819 */ /* 0x000fe400000012ff */
[----:B------:R-:W-:Y:S02]  /*1dd70*/  SHF.R.U64 R44, R44, 0x3, RZ ;  /* 0x000000032c2c7819 */ /* 0x000fe400000012ff */
[----:B------:R-:W-:Y:S02]  /*1dd80*/  SHF.R.U64 R48, R48, 0x3, RZ ;  /* 0x0000000330307819 */ /* 0x000fe400000012ff */
[----:B------:R-:W-:Y:S02]  /*1dd90*/  SHF.R.U64 R5, R5, 0x3, RZ ;  /* 0x0000000305057819 */ /* 0x000fe400000012ff */
[----:B------:R-:W-:Y:S01]  /*1dda0*/  LOP3.LUT R52, R0, R3, RZ, 0x3c, !PT ;  /* 0x0000000300347212 */ /* 0x000fe200078e3cff */
[----:B------:R-:W-:Y:S01]  /*1ddb0*/  IMAD R3, R15, UR5, R24 ;  /* 0x000000050f037c24 */ /* 0x000fe2000f8e0218 */
        /* <DEDUP_REMOVED lines=10> */
[----:B------:R-:W-:Y:S01]  /*1de60*/  LEA R0, R208, R23, 0x5 ;  /* 0x00000017d0007211 */ /* 0x000fe200078e28ff */
[----:B------:R-:W-:Y:S01]  /*1de70*/  IMAD.IADD R9, R9, 0x1, R3 ;  /* 0x0000000109097824 */ /* 0x000fe200078e0203 */
[----:B------:R-:W-:Y:S01]  /*1de80*/  ULDC.64 UR4, c[0x0][0xae8] ;  /* 0x0002ba0000047ab9 */ /* 0x000fe20000000a00 */
[----:B------:R-:W5:Y:S01]  /*1de90*/  LD.E.128 R36, desc[UR40][R36.64] ;  /* 0x0000002824247980 */ /* 0x000f62000c101d00 */
[----:B------:R-:W-:-:S03]  /*1dea0*/  IMAD.WIDE.U32 R8, R207, UR4, R8 ;  /* 0x00000004cf087c25 */ /* 0x000fc6000f8e0008 */
[----:B------:R-:W5:Y:S01]  /*1deb0*/  LD.E.128 R4, desc[UR40][R4.64] ;  /* 0x0000002804047980 */ /* 0x000f62000c101d00 */
[----:B------:R-:W-:Y:S01]  /*1dec0*/  SHF.R.S32.HI R12, RZ, 0x1f, R57 ;  /* 0x0000001fff0c7819 */ /* 0x000fe20000011439 */
[----:B------:R-:W-:Y:S02]  /*1ded0*/  IMAD.IADD R15, R193, 0x1, R0 ;  /* 0x00000001c10f7824 */ /* 0x000fe400078e0200 */
[----:B------:R-:W5:Y:S04]  /*1dee0*/  LD.E.128 R40, desc[UR40][R42.64] ;  /* 0x000000282a287980 */ /* 0x000f68000c101d00 */
[----:B------:R-:W5:Y:S04]  /*1def0*/  LD.E.128 R44, desc[UR40][R44.64] ;  /* 0x000000282c2c7980 */ /* 0x000f68000c101d00 */
[----:B------:R-:W5:Y:S04]  /*1df00*/  LD.E.128 R48, desc[UR40][R48.64] ;  /* 0x0000002830307980 */ /* 0x000f68000c101d00 */
[----:B------:R-:W5:Y:S01]  /*1df10*/  LD.E.128 R52, desc[UR40][R52.64] ;  /* 0x0000002834347980 */ /* 0x000f62000c101d00 */
[----:B------:R-:W-:Y:S01]  /*1df20*/  @!PT LDS RZ, [RZ] ;  /* 0x00000000fffff984 */ /* 0x000fe20000000800 */
[----:B------:R-:W-:Y:S01]  /*1df30*/  @!PT LDS RZ, [RZ] ;  /* 0x00000000fffff984 */ /* 0x000fe20000000800 */
[----:B------:R-:W-:Y:S01]  /*1df40*/  @!PT LDS RZ, [RZ] ;  /* 0x00000000fffff984 */ /* 0x000fe20000000800 */
[----:B------:R-:W-:Y:S01]  /*1df50*/  @!PT LDS RZ, [RZ] ;  /* 0x00000000fffff984 */ /* 0x000fe20000000800 */
[----:B------:R2:W-:Y:S06]  /*1df60*/  MEMBAR.ALL.CTA ;  /* 0x0000000000007992 */ /* 0x0005ec0000008000 */
[----:B--2---:R-:W2:Y:S01]  /*1df70*/  FENCE.VIEW.ASYNC.S ;  /* 0x00000000000073c6 */ /* 0x004ea20000000000 */
[----:B------:R-:W-:Y:S01]  /*1df80*/  IMAD R9, R207, UR5, R9 ;  /* 0x00000005cf097c24 */ /* 0x000fe2000f8e0209 */
[----:B------:R-:W-:Y:S01]  /*1df90*/  ULDC.64 UR4, c[0x0][0xaf0] ;  /* 0x0002bc0000047ab9 */ /* 0x000fe20000000a00 */
[----:B-1----:R-:W-:-:S04]  /*1dfa0*/  @P2 IMAD.HI.U32 R0, R15, R20, RZ ;  /* 0x000000140f002227 */ /* 0x002fc800078e00ff */
[----:B------:R-:W-:Y:S02]  /*1dfb0*/  IMAD R12, R12, UR4, RZ ;  /* 0x000000040c0c7c24 */ /* 0x000fe4000f8e02ff */
[----:B------:R-:W-:Y:S01]  /*1dfc0*/  IMAD.MOV.U32 R3, RZ, RZ, R15 ;  /* 0x000000ffff037224 */ /* 0x000fe200078e000f */
[----:B0-----:R-:W-:Y:S01]  /*1dfd0*/  @P2 SHF.R.U32.HI R3, RZ, R11, R0 ;  /* 0x0000000bff032219 */ /* 0x001fe20000011600 */
[C---:B------:R-:W-:Y:S02]  /*1dfe0*/  IMAD R13, R57.reuse, UR5, R12 ;  /* 0x00000005390d7c24 */ /* 0x040fe4000f8e020c */
[----:B------:R-:W-:Y:S01]  /*1dff0*/  IMAD.WIDE.U32 R8, R57, UR4, R8 ;  /* 0x0000000439087c25 */ /* 0x000fe2000f8e0008 */
[----:B------:R-:W-:Y:S01]  /*1e000*/  SHF.R.S32.HI R11, RZ, 0x1f, R3 ;  /* 0x0000001fff0b7819 */ /* 0x000fe20000011403 */
[----:B------:R-:W-:Y:S02]  /*1e010*/  ULDC.64 UR4, c[0x0][0xae0] ;  /* 0x0002b80000047ab9 */ /* 0x000fe40000000a00 */
[----:B------:R-:W-:-:S02]  /*1e020*/  IMAD.IADD R9, R9, 0x1, R13 ;  /* 0x0000000109097824 */ /* 0x000fc400078e020d */
[----:B------:R-:W-:Y:S02]  /*1e030*/  VIADD R0, R2, 0x28820 ;  /* 0x0002882002007836 */ /* 0x000fe40000000000 */
[----:B------:R-:W-:Y:S02]  /*1e040*/  IMAD.MOV R13, RZ, RZ, -R3 ;  /* 0x000000ffff0d7224 */ /* 0x000fe400078e0a03 */
[----:B------:R-:W-:Y:S01]  /*1e050*/  IMAD R12, R11, UR4, RZ ;  /* 0x000000040b0c7c24 */ /* 0x000fe2000f8e02ff */
[----:B------:R-:W-:Y:S01]  /*1e060*/  PRMT R0, RZ, 0x654, R0 ;  /* 0x00000654ff007816 */ /* 0x000fe20000000000 */
[----:B------:R-:W-:-:S03]  /*1e070*/  IMAD R11, R14, R13, R15 ;  /* 0x0000000d0e0b7224 */ /* 0x000fc600078e020f */
[----:B--2---:R0:W-:Y:S01]  /*1e080*/  SYNCS.ARRIVE.TRANS64.RED.A1T0 RZ, [R0+URZ], RZ ;  /* 0x000000ff00ff79a7 */ /* 0x0041e2000810043f */
[C---:B------:R-:W-:Y:S02]  /*1e090*/  IMAD R13, R3.reuse, UR5, R12 ;  /* 0x00000005030d7c24 */ /* 0x040fe4000f8e020c */
[----:B------:R-:W-:Y:S01]  /*1e0a0*/  IMAD.WIDE.U32 R8, R3, UR4, R8 ;  /* 0x0000000403087c25 */ /* 0x000fe2000f8e0008 */
[----:B------:R-:W-:Y:S01]  /*1e0b0*/  ULDC.64 UR4, c[0x0][0xad8] ;  /* 0x0002b60000047ab9 */ /* 0x000fe20000000a00 */
[----:B0-----:R-:W-:Y:S02]  /*1e0c0*/  SHF.R.S32.HI R0, RZ, 0x1f, R11 ;  /* 0x0000001fff007819 */ /* 0x001fe4000001140b */
[----:B------:R-:W-:-:S03]  /*1e0d0*/  IMAD.IADD R9, R9, 0x1, R13 ;  /* 0x0000000109097824 */ /* 0x000fc600078e020d */
[----:B------:R-:W-:Y:S02]  /*1e0e0*/  IMAD R0, R0, UR4, RZ ;  /* 0x0000000400007c24 */ /* 0x000fe4000f8e02ff */
[----:B------:R-:W-:-:S04]  /*1e0f0*/  IMAD.WIDE.U32 R8, R11, UR4, R8 ;  /* 0x000000040b087c25 */ /* 0x000fc8000f8e0008 */
[----:B------:R-:W-:Y:S01]  /*1e100*/  IMAD R3, R11, UR5, R0 ;  /* 0x000000050b037c24 */ /* 0x000fe2000f8e0200 */
[----:B------:R-:W-:Y:S02]  /*1e110*/  ULDC.64 UR4, c[0x0][0xa80] ;  /* 0x0002a00000047ab9 */ /* 0x000fe40000000a00 */
[----:B------:R-:W-:Y:S01]  /*1e120*/  LEA R0, P0, R8, UR4, 0x1 ;  /* 0x0000000408007c11 */ /* 0x000fe2000f8008ff */
[----:B------:R-:W-:Y:S01]  /*1e130*/  IMAD.IADD R3, R9, 0x1, R3 ;  /* 0x0000000109037824 */ /* 0x000fe200078e0203 */
[----:B------:R-:W-:Y:S01]  /*1e140*/  UMOV UR4, 0xffffffff ;  /* 0xffffffff00047882 */ /* 0x000fe20000000000 */
[----:B------:R-:W-:-:S03]  /*1e150*/  IMAD.IADD R193, R23, 0x1, R193 ;  /* 0x0000000117c17824 */ /* 0x000fc600078e02c1 */
[----:B------:R-:W-:Y:S01]  /*1e160*/  LEA.HI.X R8, R8, UR5, R3, 0x1, P0 ;  /* 0x0000000508087c11 */ /* 0x000fe200080f0c03 */
[----:B------:R-:W-:Y:S06]  /*1e170*/  BRA.DIV UR4, `(.L_x_1733) ;  /* 0x000000be04d87947 */ /* 0x000fec000b800000 */
[----:B------:R0:W1:Y:S04]  /*1e180*/  SHFL.IDX PT, R3, R8, RZ, 0x181f ;  /* 0x00181fff08037589 */ /* 0x00006800000e0000 */
[----:B------:R0:W2:Y:S02]  /*1e190*/  SHFL.IDX PT, R14, R0, RZ, 0x181f ;  /* 0x00181fff000e7589 */ /* 0x0000a400000e0000 */
.L_x_1992:
[----:B------:R-:W-:Y:S01]  /*1e1a0*/  ISETP.GE.AND P0, PT, R193, R10, PT ;  /* 0x0000000ac100720c */ /* 0x000fe20003f06270 */
[----:B------:R-:W-:-:S12]  /*1e1b0*/  BSSY B1, `(.L_x_1734) ;  /* 0x000000b000017945 */ /* 0x000fd80003800000 */
[----:B------:R-:W-:Y:S05]  /*1e1c0*/  @P0 BRA `(.L_x_1735) ;  /* 0x0000000000240947 */ /* 0x000fea0003800000 */
[----:B------:R-:W-:Y:S02]  /*1e1d0*/  ULDC UR4, c[0x0][0xac8] ;  /* 0x0002b20000047ab9 */ /* 0x000fe40000000800 */
[----:B------:R-:W-:Y:S02]  /*1e1e0*/  ISETP.GE.AND P0, PT, R16, UR4, PT ;  /* 0x0000000410007c0c */ /* 0x000fe4000bf06270 */
[----:B------:R-:W-:-:S11]  /*1e1f0*/  ISETP.GE.AND P1, PT, R190, UR4, PT ;  /* 0x00000004be007c0c */ /* 0x000fd6000bf26270 */
[-C--:B--2---:R-:W-:Y:S02]  /*1e200*/  @!P0 LEA R12, P2, R16, R14.reuse, 0x1 ;  /* 0x0000000e100c8211 */ /* 0x084fe400078408ff */
[----:B------:R-:W-:Y:S02]  /*1e210*/  @!P1 LEA R14, P3, R190, R14, 0x1 ;  /* 0x0000000ebe0e9211 */ /* 0x000fe400078608ff */
[-C--:B-1----:R-:W-:Y:S02]  /*1e220*/  @!P0 LEA.HI.X R13, R16, R3.reuse, R17, 0x1, P2 ;  /* 0x00000003100d8211 */ /* 0x082fe400010f0c11 */
[----:B------:R-:W-:-:S03]  /*1e230*/  @!P1 LEA.HI.X R15, R190, R3, R215, 0x1, P3 ;  /* 0x00000003be0f9211 */ /* 0x000fc600018f0cd7 */
[----:B-----5:R3:W-:Y:S04]  /*1e240*/  @!P0 ST.E.128 desc[UR40][R12.64], R4 ;  /* 0x000000040c008985 */ /* 0x0207e8000c101d28 */
[----:B------:R3:W-:Y:S02]  /*1e250*/  @!P1 ST.E.128 desc[UR40][R14.64], R40 ;  /* 0x000000280e009985 */ /* 0x0007e4000c101d28 */
.L_x_1735:
[----:B------:R-:W-:Y:S05]  /*1e260*/  BSYNC B1 ;  /* 0x0000000000017941 */ /* 0x000fea0003800000 */
.L_x_1734:
[----:B------:R-:W-:-:S03]  /*1e270*/  UMOV UR4, 0xffffffff ;  /* 0xffffffff00047882 */ /* 0x000fc60000000000 */
[----:B------:R-:W-:Y:S05]  /*1e280*/  BRA.DIV UR4, `(.L_x_1736) ;  /* 0x000000be04c87947 */ /* 0x000fea000b800000 */
[----:B-1----:R1:W4:Y:S04]  /*1e290*/  SHFL.IDX PT, R3, R8, 0x1, 0x181f ;  /* 0x00381f0008037f89 */ /* 0x00232800000e0000 */
[----:B--23--:R1:W2:Y:S02]  /*1e2a0*/  SHFL.IDX PT, R14, R0, 0x1, 0x181f ;  /* 0x00381f00000e7f89 */ /* 0x00c2a400000e0000 */
.L_x_1996:
[----:B-----5:R-:W-:Y:S01]  /*1e2b0*/  IADD3 R5, R193, 0x20, RZ ;  /* 0x00000020c1057810 */ /* 0x020fe20007ffe0ff */
[----:B------:R-:W-:Y:S03]  /*1e2c0*/  BSSY B1, `(.L_x_1737) ;  /* 0x000000c000017945 */ /* 0x000fe60003800000 */
[----:B------:R-:W-:-:S13]  /*1e2d0*/  ISETP.GE.AND P0, PT, R5, R10, PT ;  /* 0x0000000a0500720c */ /* 0x000fda0003f06270 */
[----:B------:R-:W-:Y:S05]  /*1e2e0*/  @P0 BRA `(.L_x_1738) ;  /* 0x0000000000240947 */ /* 0x000fea0003800000 */
[----:B------:R-:W-:Y:S02]  /*1e2f0*/  ULDC UR4, c[0x0][0xac8] ;  /* 0x0002b20000047ab9 */ /* 0x000fe40000000800 */
[----:B------:R-:W-:Y:S02]  /*1e300*/  ISETP.GE.AND P2, PT, R16, UR4, PT ;  /* 0x0000000410007c0c */ /* 0x000fe4000bf46270 */
[----:B------:R-:W-:-:S11]  /*1e310*/  ISETP.GE.AND P3, PT, R190, UR4, PT ;  /* 0x00000004be007c0c */ /* 0x000fd6000bf66270 */
[-C--:B--2---:R-:W-:Y:S02]  /*1e320*/  @!P2 LEA R4, P0, R16, R14.reuse, 0x1 ;  /* 0x0000000e1004a211 */ /* 0x084fe400078008ff */
[----:B------:R-:W-:Y:S02]  /*1e330*/  @!P3 LEA R14, P1, R190, R14, 0x1 ;  /* 0x0000000ebe0eb211 */ /* 0x000fe400078208ff */
[-C--:B----4-:R-:W-:Y:S02]  /*1e340*/  @!P2 LEA.HI.X R5, R16, R3.reuse, R17, 0x1, P0 ;  /* 0x000000031005a211 */ /* 0x090fe400000f0c11 */
[----:B------:R-:W-:-:S03]  /*1e350*/  @!P3 LEA.HI.X R15, R190, R3, R215, 0x1, P1 ;  /* 0x00000003be0fb211 */ /* 0x000fc600008f0cd7 */
[----:B------:R3:W-:Y:S04]  /*1e360*/  @!P2 ST.E.128 desc[UR40][R4.64], R28 ;  /* 0x0000001c0400a985 */ /* 0x0007e8000c101d28 */
[----:B------:R3:W-:Y:S02]  /*1e370*/  @!P3 ST.E.128 desc[UR40][R14.64], R44 ;  /* 0x0000002c0e00b985 */ /* 0x0007e4000c101d28 */
.L_x_1738:
[----:B------:R-:W-:Y:S05]  /*1e380*/  BSYNC B1 ;  /* 0x0000000000017941 */ /* 0x000fea0003800000 */
.L_x_1737:
[----:B------:R-:W-:-:S03]  /*1e390*/  UMOV UR4, 0xffffffff ;  /* 0xffffffff00047882 */ /* 0x000fc60000000000 */
[----:B------:R-:W-:Y:S05]  /*1e3a0*/  BRA.DIV UR4, `(.L_x_1739) ;  /* 0x000000be04c87947 */ /* 0x000fea000b800000 */
[----:B----4-:R4:W0:Y:S04]  /*1e3b0*/  SHFL.IDX PT, R3, R8, 0x2, 0x181f ;  /* 0x00581f0008037f89 */ /* 0x01082800000e0000 */
[----:B--23--:R4:W2:Y:S02]  /*1e3c0*/  SHFL.IDX PT, R14, R0, 0x2, 0x181f ;  /* 0x00581f00000e7f89 */ /* 0x00c8a400000e0000 */
.L_x_2000:
[----:B------:R-:W-:Y:S01]  /*1e3d0*/  VIADD R5, R193, 0x40 ;  /* 0x00000040c1057836 */ /* 0x000fe20000000000 */
[----:B------:R-:W-:Y:S04]  /*1e3e0*/  BSSY B1, `(.L_x_1740) ;  /* 0x000000c000017945 */ /* 0x000fe80003800000 */
[----:B------:R-:W-:-:S13]  /*1e3f0*/  ISETP.GE.AND P0, PT, R5, R10, PT ;  /* 0x0000000a0500720c */ /* 0x000fda0003f06270 */
[----:B------:R-:W-:Y:S05]  /*1e400*/  @P0 BRA `(.L_x_1741) ;  /* 0x0000000000240947 */ /* 0x000fea0003800000 */
[----:B------:R-:W-:Y:S02]  /*1e410*/  ULDC UR4, c[0x0][0xac8] ;  /* 0x0002b20000047ab9 */ /* 0x000fe40000000800 */
[----:B------:R-:W-:Y:S02]  /*1e420*/  ISETP.GE.AND P2, PT, R16, UR4, PT ;  /* 0x0000000410007c0c */ /* 0x000fe4000bf46270 */
[----:B------:R-:W-:-:S11]  /*1e430*/  ISETP.GE.AND P3, PT, R190, UR4, PT ;  /* 0x00000004be007c0c */ /* 0x000fd6000bf66270 */
[-C--:B--2---:R-:W-:Y:S02]  /*1e440*/  @!P2 LEA R4, P0, R16, R14.reuse, 0x1 ;  /* 0x0000000e1004a211 */ /* 0x084fe400078008ff */
[----:B------:R-:W-:Y:S02]  /*1e450*/  @!P3 LEA R14, P1, R190, R14, 0x1 ;  /* 0x0000000ebe0eb211 */ /* 0x000fe400078208ff */
[-C--:B0-----:R-:W-:Y:S02]  /*1e460*/  @!P2 LEA.HI.X R5, R16, R3.reuse, R17, 0x1, P0 ;  /* 0x000000031005a211 */ /* 0x081fe400000f0c11 */
[----:B------:R-:W-:-:S03]  /*1e470*/  @!P3 LEA.HI.X R15, R190, R3, R215, 0x1, P1 ;  /* 0x00000003be0fb211 */ /* 0x000fc600008f0cd7 */
[----:B------:R3:W-:Y:S04]  /*1e480*/  @!P2 ST.E.128 desc[UR40][R4.64], R32 ;  /* 0x000000200400a985 */ /* 0x0007e8000c101d28 */
[----:B------:R3:W-:Y:S02]  /*1e490*/  @!P3 ST.E.128 desc[UR40][R14.64], R48 ;  /* 0x000000300e00b985 */ /* 0x0007e4000c101d28 */
.L_x_1741:
[----:B------:R-:W-:Y:S05]  /*1e4a0*/  BSYNC B1 ;  /* 0x0000000000017941 */ /* 0x000fea0003800000 */
.L_x_1740:
[----:B------:R-:W-:-:S03]  /*1e4b0*/  UMOV UR4, 0xffffffff ;  /* 0xffffffff00047882 */ /* 0x000fc60000000000 */
[----:B------:R-:W-:Y:S05]  /*1e4c0*/  BRA.DIV UR4, `(.L_x_1742) ;  /* 0x000000be04c87947 */ /* 0x000fea000b800000 */
[----:B0-----:R0:W0:Y:S04]  /*1e4d0*/  SHFL.IDX PT, R3, R8, 0x3, 0x181f ;  /* 0x00781f0008037f89 */ /* 0x00102800000e0000 */
[----:B--23--:R2:W3:Y:S02]  /*1e4e0*/  SHFL.IDX PT, R14, R0, 0x3, 0x181f ;  /* 0x00781f00000e7f89 */ /* 0x00c4e400000e0000 */
.L_x_2004:
[----:B------:R-:W-:-:S05]  /*1e4f0*/  VIADD R5, R193, 0x60 ;  /* 0x00000060c1057836 */ /* 0x000fca0000000000 */
[----:B------:R-:W-:-:S13]  /*1e500*/  ISETP.GE.AND P0, PT, R5, R10, PT ;  /* 0x0000000a0500720c */ /* 0x000fda0003f06270 */
[----:B------:R-:W-:Y:S05]  /*1e510*/  @P0 BRA `(.L_x_1743) ;  /* 0x0000001800880947 */ /* 0x000fea0003800000 */
[----:B------:R-:W-:Y:S02]  /*1e520*/  ULDC UR4, c[0x0][0xac8] ;  /* 0x0002b20000047ab9 */ /* 0x000fe40000000800 */
[----:B------:R-:W-:-:S13]  /*1e530*/  ISETP.GE.AND P1, PT, R16, UR4, PT ;  /* 0x0000000410007c0c */ /* 0x000fda000bf26270 */
[----:B---3--:R-:W-:-:S04]  /*1e540*/  @!P1 LEA R4, P0, R16, R14, 0x1 ;  /* 0x0000000e10049211 */ /* 0x008fc800078008ff */
[----:B0-----:R-:W-:Y:S02]  /*1e550*/  @!P1 LEA.HI.X R5, R16, R3, R17, 0x1, P0 ;  /* 0x0000000310059211 */ /* 0x001fe400000f0c11 */
[----:B------:R-:W-:-:S03]  /*1e560*/  ISETP.GE.AND P0, PT, R190, UR4, PT ;  /* 0x00000004be007c0c */ /* 0x000fc6000bf06270 */
[----:B------:R0:W-:Y:S10]  /*1e570*/  @!P1 ST.E.128 desc[UR40][R4.64], R36 ;  /* 0x0000002404009985 */ /* 0x0001f4000c101d28 */
[----:B------:R-:W-:Y:S05]  /*1e580*/  @P0 BRA `(.L_x_1743) ;  /* 0x00000018006c0947 */ /* 0x000fea0003800000 */
[----:B------:R-:W-:-:S04]  /*1e590*/  LEA R14, P0, R190, R14, 0x1 ;  /* 0x0000000ebe0e7211 */ /* 0x000fc800078008ff */
[----:B------:R-:W-:-:S05]  /*1e5a0*/  LEA.HI.X R15, R190, R3, R215, 0x1, P0 ;  /* 0x00000003be0f7211 */ /* 0x000fca00000f0cd7 */
[----:B------:R3:W-:Y:S01]  /*1e5b0*/  ST.E.128 desc[UR40][R14.64], R52 ;  /* 0x000000340e007985 */ /* 0x0007e2000c101d28 */
[----:B------:R-:W-:Y:S05]  /*1e5c0*/  BRA `(.L_x_1743) ;  /* 0x00000018005c7947 */ /* 0x000fea0003800000 */
.L_x_1732:
[----:B------:R-:W-:Y:S01]  /*1e5d0*/  ULDC.64 UR4, c[0x0][0xb08] ;  /* 0x0002c20000047ab9 */ /* 0x000fe20000000a00 */
[----:B0-----:R-:W0:Y:S01]  /*1e5e0*/  @P2 LDC R6, c[0x0][0xbec] ;  /* 0x0002fb00ff062b82 */ /* 0x001e220000000800 */
[----:B------:R-:W-:Y:S01]  /*1e5f0*/  IMAD R24, R24, UR4, RZ ;  /* 0x0000000418187c24 */ /* 0x000fe2000f8e02ff */
[----:B------:R-:W-:Y:S01]  /*1e600*/  SHF.R.S32.HI R0, RZ, 0x1f, R57 ;  /* 0x0000001fff007819 */ /* 0x000fe20000011439 */
[----:B------:R-:W-:-:S04]  /*1e610*/  IMAD.WIDE.U32 R4, R15, UR4, RZ ;  /* 0x000000040f047c25 */ /* 0x000fc8000f8e00ff */
[----:B------:R-:W-:Y:S01]  /*1e620*/  IMAD R15, R15, UR5, R24 ;  /* 0x000000050f0f7c24 */ /* 0x000fe2000f8e0218 */
[----:B------:R-:W1:Y:S01]  /*1e630*/  @P2 LDC R9, c[0x0][0xbf0] ;  /* 0x0002fc00ff092b82 */ /* 0x000e620000000800 */
[----:B------:R-:W-:Y:S01]  /*1e640*/  ULDC.64 UR4, c[0x0][0xb38] ;  /* 0x0002ce0000047ab9 */ /* 0x000fe20000000a00 */
[----:B------:R-:W-:Y:S02]  /*1e650*/  IMAD.MOV.U32 R3, RZ, RZ, R45 ;  /* 0x000000ffff037224 */ /* 0x000fe400078e002d */
[----:B------:R-:W-:Y:S02]  /*1e660*/  IMAD.IADD R5, R5, 0x1, R15 ;  /* 0x0000000105057824 */ /* 0x000fe400078e020f */
[----:B------:R-:W-:-:S04]  /*1e670*/  IMAD.WIDE.U32 R4, R207, UR4, R4 ;  /* 0x00000004cf047c25 */ /* 0x000fc8000f8e0004 */
[----:B------:R-:W-:Y:S01]  /*1e680*/  IMAD R5, R207, UR5, R5 ;  /* 0x00000005cf057c24 */ /* 0x000fe2000f8e0205 */
[----:B------:R-:W-:Y:S02]  /*1e690*/  ULDC.64 UR4, c[0x0][0xb40] ;  /* 0x0002d00000047ab9 */ /* 0x000fe40000000a00 */
[----:B------:R-:W-:Y:S02]  /*1e6a0*/  IMAD R0, R0, UR4, RZ ;  /* 0x0000000400007c24 */ /* 0x000fe4000f8e02ff */
[----:B------:R-:W-:-:S04]  /*1e6b0*/  IMAD.WIDE.U32 R4, R57, UR4, R4 ;  /* 0x0000000439047c25 */ /* 0x000fc8000f8e0004 */
[----:B------:R-:W-:Y:S01]  /*1e6c0*/  IMAD R7, R57, UR5, R0 ;  /* 0x0000000539077c24 */ /* 0x000fe2000f8e0200 */
[----:B------:R-:W-:Y:S01]  /*1e6d0*/  ULDC.64 UR4, c[0x0][0xb48] ;  /* 0x0002d20000047ab9 */ /* 0x000fe20000000a00 */
[----:B0-----:R-:W-:-:S04]  /*1e6e0*/  @P2 IMAD.HI.U32 R6, R45, R6, RZ ;  /* 0x000000062d062227 */ /* 0x001fc800078e00ff */
[----:B------:R-:W-:Y:S01]  /*1e6f0*/  IMAD.IADD R5, R5, 0x1, R7 ;  /* 0x0000000105057824 */ /* 0x000fe200078e0207 */
[----:B-1----:R-:W-:Y:S01]  /*1e700*/  @P2 SHF.R.U32.HI R3, RZ, R9, R6 ;  /* 0x00000009ff032219 */ /* 0x002fe20000011606 */
[----:B------:R-:W-:Y:S02]  /*1e710*/  VIADD R6, R2, 0x28820 ;  /* 0x0002882002067836 */ /* 0x000fe40000000000 */
[C---:B------:R-:W-:Y:S01]  /*1e720*/  IMAD.WIDE.U32 R4, R216.reuse, UR4, R4 ;  /* 0x00000004d8047c25 */ /* 0x040fe2000f8e0004 */
[--C-:B------:R-:W-:Y:S02]  /*1e730*/  SHF.R.S32.HI R0, RZ, 0x1f, R3.reuse ;  /* 0x0000001fff007819 */ /* 0x100fe40000011403 */
[----:B------:R-:W-:Y:S01]  /*1e740*/  PRMT R6, RZ, 0x654, R6 ;  /* 0x00000654ff067816 */ /* 0x000fe20000000006 */
[----:B------:R-:W-:Y:S02]  /*1e750*/  IMAD.MOV R7, RZ, RZ, -R3 ;  /* 0x000000ffff077224 */ /* 0x000fe400078e0a03 */
[----:B------:R-:W-:Y:S01]  /*1e760*/  IMAD R5, R216, UR5, R5 ;  /* 0x00000005d8057c24 */ /* 0x000fe2000f8e0205 */
[----:B------:R-:W-:Y:S01]  /*1e770*/  ULDC.64 UR4, c[0x0][0xb30] ;  /* 0x0002cc0000047ab9 */ /* 0x000fe20000000a00 */
[----:B------:R-:W-:Y:S01]  /*1e780*/  IMAD R7, R14, R7, R45 ;  /* 0x000000070e077224 */ /* 0x000fe200078e022d */
[----:B------:R0:W-:Y:S01]  /*1e790*/  SYNCS.ARRIVE.TRANS64.RED.A1T0 RZ, [R6+URZ], RZ ;  /* 0x000000ff06ff79a7 */ /* 0x0001e2000810043f */
[----:B------:R-:W-:-:S02]  /*1e7a0*/  IMAD R0, R0, UR4, RZ ;  /* 0x0000000400007c24 */ /* 0x000fc4000f8e02ff */
[----:B------:R-:W-:-:S04]  /*1e7b0*/  IMAD.WIDE.U32 R4, R3, UR4, R4 ;  /* 0x0000000403047c25 */ /* 0x000fc8000f8e0004 */
[----:B------:R-:W-:Y:S01]  /*1e7c0*/  IMAD R9, R3, UR5, R0 ;  /* 0x0000000503097c24 */ /* 0x000fe2000f8e0200 */
[----:B------:R-:W-:Y:S01]  /*1e7d0*/  SHF.R.S32.HI R0, RZ, 0x1f, R7 ;  /* 0x0000001fff007819 */ /* 0x000fe20000011407 */
[----:B------:R-:W-:Y:S02]  /*1e7e0*/  ULDC.64 UR4, c[0x0][0xb28] ;  /* 0x0002ca0000047ab9 */ /* 0x000fe40000000a00 */
[----:B------:R-:W-:Y:S02]  /*1e7f0*/  IMAD.IADD R5, R5, 0x1, R9 ;  /* 0x0000000105057824 */ /* 0x000fe400078e0209 */
[----:B------:R-:W-:Y:S02]  /*1e800*/  IMAD R0, R0, UR4, RZ ;  /* 0x0000000400007c24 */ /* 0x000fe4000f8e02ff */
[----:B------:R-:W-:-:S04]  /*1e810*/  IMAD.WIDE.U32 R4, R7, UR4, R4 ;  /* 0x0000000407047c25 */ /* 0x000fc8000f8e0004 */
[----:B------:R-:W-:Y:S01]  /*1e820*/  IMAD R3, R7, UR5, R0 ;  /* 0x0000000507037c24 */ /* 0x000fe2000f8e0200 */
[----:B------:R-:W-:Y:S02]  /*1e830*/  ULDC.64 UR4, c[0x0][0xb00] ;  /* 0x0002c00000047ab9 */ /* 0x000fe40000000a00 */
[----:B------:R-:W-:Y:S01]  /*1e840*/  LEA R0, P0, R4, UR4, 0x2 ;  /* 0x0000000404007c11 */ /* 0x000fe2000f8010ff */
[----:B------:R-:W-:Y:S01]  /*1e850*/  UMOV UR4, 0xffffffff ;  /* 0xffffffff00047882 */ /* 0x000fe20000000000 */
[----:B------:R-:W-:-:S04]  /*1e860*/  IADD3 R3, R5, R3, RZ ;  /* 0x0000000305037210 */ /* 0x000fc80007ffe0ff */
[----:B------:R-:W-:Y:S01]  /*1e870*/  LEA.HI.X R4, R4, UR5, R3, 0x2, P0 ;  /* 0x0000000504047c11 */ /* 0x000fe200080f1403 */
[----:B0-----:R-:W-:Y:S06]  /*1e880*/  BRA.DIV UR4, `(.L_x_1744) ;  /* 0x000000be04207947 */ /* 0x001fec000b800000 */
[----:B------:R0:W1:Y:S04]  /*1e890*/  SHFL.IDX PT, R3, R4, RZ, 0x1c1f ;  /* 0x001c1fff04037589 */ /* 0x00006800000e0000 */
[----:B------:R0:W2:Y:S02]  /*1e8a0*/  SHFL.IDX PT, R14, R0, RZ, 0x1c1f ;  /* 0x001c1fff000e7589 */ /* 0x0000a400000e0000 */
.L_x_2007:
[----:B------:R-:W-:Y:S01]  /*1e8b0*/  ISETP.GE.AND P0, PT, R31, R10, PT ;  /* 0x0000000a1f00720c */ /* 0x000fe20003f06270 */
[----:B------:R-:W-:-:S12]  /*1e8c0*/  BSSY B1, `(.L_x_1745) ;  /* 0x0000050000017945 */ /* 0x000fd80003800000 */
[----:B------:R-:W-:Y:S05]  /*1e8d0*/  @P0 BRA `(.L_x_1746) ;  /* 0x0000000400380947 */ /* 0x000fea0003800000 */
[----:B------:R-:W-:Y:S01]  /*1e8e0*/  ULDC UR4, c[0x0][0xac8] ;  /* 0x0002b20000047ab9 */ /* 0x000fe20000000800 */
[----:B------:R-:W-:Y:S02]  /*1e8f0*/  SHF.R.S32.HI R11, RZ, 0x1f, R188 ;  /* 0x0000001fff0b7819 */ /* 0x000fe400000114bc */
[----:B------:R-:W-:Y:S02]  /*1e900*/  ISETP.GE.AND P0, PT, R188, UR4, PT ;  /* 0x00000004bc007c0c */ /* 0x000fe4000bf06270 */
[----:B------:R-:W-:Y:S02]  /*1e910*/  ISETP.GE.AND P2, PT, R232, UR4, PT ;  /* 0x00000004e8007c0c */ /* 0x000fe4000bf46270 */
[----:B------:R-:W-:Y:S02]  /*1e920*/  ISETP.GE.AND P3, PT, R231, UR4, PT ;  /* 0x00000004e7007c0c */ /* 0x000fe4000bf66270 */
[----:B------:R-:W-:Y:S02]  /*1e930*/  ISETP.GE.AND P1, PT, R230, UR4, PT ;  /* 0x00000004e6007c0c */ /* 0x000fe4000bf26270 */
[----:B------:R-:W-:-:S05]  /*1e940*/  SHF.R.S32.HI R5, RZ, 0x1f, R232 ;  /* 0x0000001fff057819 */ /* 0x000fca00000114e8 */
[-C--:B--2---:R-:W-:Y:S02]  /*1e950*/  @!P0 LEA R8, P4, R188, R14.reuse, 0x2 ;  /* 0x0000000ebc088211 */ /* 0x084fe400078810ff */
[-C--:B------:R-:W-:Y:S02]  /*1e960*/  @!P2 LEA R6, P5, R232, R14.reuse, 0x2 ;  /* 0x0000000ee806a211 */ /* 0x080fe400078a10ff */
[-C--:B-1----:R-:W-:Y:S02]  /*1e970*/  @!P0 LEA.HI.X R9, R188, R3.reuse, R11, 0x2, P4 ;  /* 0x00000003bc098211 */ /* 0x082fe400020f140b */
[----:B------:R-:W-:Y:S02]  /*1e980*/  @!P2 LEA.HI.X R7, R232, R3, R5, 0x2, P5 ;  /* 0x00000003e807a211 */ /* 0x000fe400028f1405 */
[----:B------:R-:W-:Y:S01]  /*1e990*/  @!P3 LEA R12, P4, R231, R14, 0x2 ;  /* 0x0000000ee70cb211 */ /* 0x000fe200078810ff */
[----:B------:R1:W-:Y:S01]  /*1e9a0*/  @!P0 ST.E.64 desc[UR40][R8.64], R20 ;  /* 0x0000001408008985 */ /* 0x0003e2000c101b28 */
[----:B------:R-:W-:-:S02]  /*1e9b0*/  ISETP.GE.AND P0, PT, R229, UR4, PT ;  /* 0x00000004e5007c0c */ /* 0x000fc4000bf06270 */
[----:B------:R-:W-:Y:S01]  /*1e9c0*/  SHF.R.S32.HI R11, RZ, 0x1f, R231 ;  /* 0x0000001fff0b7819 */ /* 0x000fe200000114e7 */
[----:B------:R2:W-:Y:S01]  /*1e9d0*/  @!P2 ST.E.64 desc[UR40][R6.64], R92 ;  /* 0x0000005c0600a985 */ /* 0x0005e2000c101b28 */
[----:B------:R-:W-:Y:S02]  /*1e9e0*/  SHF.R.S32.HI R5, RZ, 0x1f, R230 ;  /* 0x0000001fff057819 */ /* 0x000fe400000114e6 */
[----:B------:R-:W-:Y:S02]  /*1e9f0*/  @!P1 LEA R30, P5, R230, R14, 0x2 ;  /* 0x0000000ee61e9211 */ /* 0x000fe400078a10ff */
[----:B------:R-:W-:Y:S02]  /*1ea00*/  ISETP.GE.AND P2, PT, R228, UR4, PT ;  /* 0x00000004e4007c0c */ /* 0x000fe4000bf46270 */
[-C--:B------:R-:W-:Y:S02]  /*1ea10*/  @!P3 LEA.HI.X R13, R231, R3.reuse, R11, 0x2, P4 ;  /* 0x00000003e70db211 */ /* 0x080fe400020f140b */
[----:B------:R-:W-:-:S02]  /*1ea20*/  @!P1 LEA.HI.X R31, R230, R3, R5, 0x2, P5 ;  /* 0x00000003e61f9211 */ /* 0x000fc400028f1405 */
[----:B------:R-:W-:Y:S01]  /*1ea30*/  ISETP.GE.AND P4, PT, R227, UR4, PT ;  /* 0x00000004e3007c0c */ /* 0x000fe2000bf86270 */
[----:B------:R3:W-:Y:S01]  /*1ea40*/  @!P3 ST.E.64 desc[UR40][R12.64], R96 ;  /* 0x000000600c00b985 */ /* 0x0007e2000c101b28 */
[-C--:B------:R-:W-:Y:S02]  /*1ea50*/  @!P0 LEA R32, P3, R229, R14.reuse, 0x2 ;  /* 0x0000000ee5208211 */ /* 0x080fe400078610ff */
[----:B------:R-:W-:Y:S01]  /*1ea60*/  SHF.R.S32.HI R11, RZ, 0x1f, R229 ;  /* 0x0000001fff0b7819 */ /* 0x000fe200000114e5 */
[----:B------:R4:W-:Y:S01]  /*1ea70*/  @!P1 ST.E.64 desc[UR40][R30.64], R100 ;  /* 0x000000641e009985 */ /* 0x0009e2000c101b28 */
[----:B------:R-:W-:Y:S02]  /*1ea80*/  ISETP.GE.AND P1, PT, R226, UR4, PT ;  /* 0x00000004e2007c0c */ /* 0x000fe4000bf26270 */
[----:B------:R-:W-:Y:S02]  /*1ea90*/  SHF.R.S32.HI R5, RZ, 0x1f, R228 ;  /* 0x0000001fff057819 */ /* 0x000fe400000114e4 */
[----:B-1----:R-:W-:-:S02]  /*1eaa0*/  @!P2 LEA R8, P5, R228, R14, 0x2 ;  /* 0x0000000ee408a211 */ /* 0x002fc400078a10ff */
[-C--:B------:R-:W-:Y:S02]  /*1eab0*/  @!P0 LEA.HI.X R33, R229, R3.reuse, R11, 0x2, P3 ;  /* 0x00000003e5218211 */ /* 0x080fe400018f140b */
[----:B------:R-:W-:Y:S02]  /*1eac0*/  @!P2 LEA.HI.X R9, R228, R3, R5, 0x2, P5 ;  /* 0x00000003e409a211 */ /* 0x000fe400028f1405 */
[----:B------:R-:W-:Y:S01]  /*1ead0*/  ISETP.GE.AND P3, PT, R225, UR4, PT ;  /* 0x00000004e1007c0c */ /* 0x000fe2000bf66270 */
[----:B------:R-:W-:Y:S01]  /*1eae0*/  @!P0 ST.E.64 desc[UR40][R32.64], R104 ;  /* 0x0000006820008985 */ /* 0x000fe2000c101b28 */
[----:B--2---:R-:W-:Y:S02]  /*1eaf0*/  @!P4 LEA R6, P0, R227, R14, 0x2 ;  /* 0x0000000ee306c211 */ /* 0x004fe400078010ff */
[----:B------:R-:W-:Y:S01]  /*1eb00*/  SHF.R.S32.HI R11, RZ, 0x1f, R227 ;  /* 0x0000001fff0b7819 */ /* 0x000fe200000114e3 */
[----:B------:R1:W-:Y:S01]  /*1eb10*/  @!P2 ST.E.64 desc[UR40][R8.64], R108 ;  /* 0x0000006c0800a985 */ /* 0x0003e2000c101b28 */
[----:B------:R-:W-:-:S02]  /*1eb20*/  SHF.R.S32.HI R5, RZ, 0x1f, R226 ;  /* 0x0000001fff057819 */ /* 0x000fc400000114e2 */
[-C--:B---3--:R-:W-:Y:S02]  /*1eb30*/  @!P1 LEA R12, P5, R226, R14.reuse, 0x2 ;  /* 0x0000000ee20c9211 */ /* 0x088fe400078a10ff */
[----:B------:R-:W-:Y:S02]  /*1eb40*/  ISETP.GE.AND P2, PT, R224, UR4, PT ;  /* 0x00000004e0007c0c */ /* 0x000fe4000bf46270 */
[-C--:B------:R-:W-:Y:S02]  /*1eb50*/  @!P4 LEA.HI.X R7, R227, R3.reuse, R11, 0x2, P0 ;  /* 0x00000003e307c211 */ /* 0x080fe400000f140b */
[----:B------:R-:W-:Y:S02]  /*1eb60*/  ISETP.GE.AND P0, PT, R223, UR4, PT ;  /* 0x00000004df007c0c */ /* 0x000fe4000bf06270 */
[----:B------:R-:W-:Y:S01]  /*1eb70*/  @!P1 LEA.HI.X R13, R226, R3, R5, 0x2, P5 ;  /* 0x00000003e20d9211 */ /* 0x000fe200028f1405 */
[----:B------:R2:W-:Y:S01]  /*1eb80*/  @!P4 ST.E.64 desc[UR40][R6.64], R36 ;  /* 0x000000240600c985 */ /* 0x0005e2000c101b28 */
[----:B------:R-:W-:-:S02]  /*1eb90*/  @!P3 LEA R20, P5, R225, R14, 0x2 ;  /* 0x0000000ee114b211 */ /* 0x000fc400078a10ff */
[----:B------:R-:W-:Y:S01]  /*1eba0*/  SHF.R.S32.HI R5, RZ, 0x1f, R225 ;  /* 0x0000001fff057819 */ /* 0x000fe200000114e1 */
[----:B------:R3:W-:Y:S01]  /*1ebb0*/  @!P1 ST.E.64 desc[UR40][R12.64], R116 ;  /* 0x000000740c009985 */ /* 0x0007e2000c101b28 */
[----:B------:R-:W-:Y:S02]  /*1ebc0*/  ISETP.GE.AND P1, PT, R222, UR4, PT ;  /* 0x00000004de007c0c */ /* 0x000fe4000bf26270 */
[----:B------:R-:W-:Y:S02]  /*1ebd0*/  @!P3 LEA.HI.X R21, R225, R3, R5, 0x2, P5 ;  /* 0x00000003e115b211 */ /* 0x000fe400028f1405 */
[-C--:B----4-:R-:W-:Y:S02]  /*1ebe0*/  @!P2 LEA R30, P4, R224, R14.reuse, 0x2 ;  /* 0x0000000ee01ea211 */ /* 0x090fe400078810ff */
[----:B------:R-:W-:Y:S01]  /*1ebf0*/  SHF.R.S32.HI R11, RZ, 0x1f, R224 ;  /* 0x0000001fff0b7819 */ /* 0x000fe200000114e0 */
[----:B------:R4:W-:Y:S01]  /*1ec00*/  @!P3 ST.E.64 desc[UR40][R20.64], R120 ;  /* 0x000000781400b985 */ /* 0x0009e2000c101b28 */
[----:B-1----:R-:W-:-:S02]  /*1ec10*/  @!P0 LEA R8, P5, R223, R14, 0x2 ;  /* 0x0000000edf088211 */ /* 0x002fc400078a10ff */
[----:B------:R-:W-:Y:S02]  /*1ec20*/  SHF.R.S32.HI R5, RZ, 0x1f, R223 ;  /* 0x0000001fff057819 */ /* 0x000fe400000114df */
[-C--:B------:R-:W-:Y:S02]  /*1ec30*/  @!P2 LEA.HI.X R31, R224, R3.reuse, R11, 0x2, P4 ;  /* 0x00000003e01fa211 */ /* 0x080fe400020f140b */
[----:B------:R-:W-:Y:S02]  /*1ec40*/  ISETP.GE.AND P3, PT, R221, UR4, PT ;  /* 0x00000004dd007c0c */ /* 0x000fe4000bf66270 */
[----:B------:R-:W-:Y:S01]  /*1ec50*/  @!P0 LEA.HI.X R9, R223, R3, R5, 0x2, P5 ;  /* 0x00000003df098211 */ /* 0x000fe200028f1405 */
[----:B------:R1:W-:Y:S01]  /*1ec60*/  @!P2 ST.E.64 desc[UR40][R30.64], R38 ;  /* 0x000000261e00a985 */ /* 0x0003e2000c101b28 */
[----:B------:R-:W-:Y:S02]  /*1ec70*/  ISETP.GE.AND P4, PT, R220, UR4, PT ;  /* 0x00000004dc007c0c */ /* 0x000fe4000bf86270 */
[----:B------:R-:W-:Y:S01]  /*1ec80*/  SHF.R.S32.HI R5, RZ, 0x1f, R222 ;  /* 0x0000001fff057819 */ /* 0x000fe200000114de */
[----:B------:R0:W-:Y:S01]  /*1ec90*/  @!P0 ST.E.64 desc[UR40][R8.64], R128 ;  /* 0x0000008008008985 */ /* 0x0001e2000c101b28 */
[----:B--2---:R-:W-:-:S02]  /*1eca0*/  @!P1 LEA R6, P5, R222, R14, 0x2 ;  /* 0x0000000ede069211 */ /* 0x004fc400078a10ff */
[----:B------:R-:W-:Y:S02]  /*1ecb0*/  ISETP.GE.AND P2, PT, R219, UR4, PT ;  /* 0x00000004db007c0c */ /* 0x000fe4000bf46270 */
[----:B------:R-:W-:Y:S02]  /*1ecc0*/  ISETP.GE.AND P0, PT, R218, UR4, PT ;  /* 0x00000004da007c0c */ /* 0x000fe4000bf06270 */
[----:B------:R-:W-:Y:S02]  /*1ecd0*/  @!P1 LEA.HI.X R7, R222, R3, R5, 0x2, P5 ;  /* 0x00000003de079211 */ /* 0x000fe400028f1405 */
[----:B------:R-:W-:Y:S02]  /*1ece0*/  SHF.R.S32.HI R5, RZ, 0x1f, R221 ;  /* 0x0000001fff057819 */ /* 0x000fe400000114dd */
[-C--:B---3--:R-:W-:Y:S01]  /*1ecf0*/  @!P3 LEA R12, P5, R221, R14.reuse, 0x2 ;  /* 0x0000000edd0cb211 */ /* 0x088fe200078a10ff */
[----:B------:R0:W-:Y:S01]  /*1ed00*/  @!P1 ST.E.64 desc[UR40][R6.64], R132 ;  /* 0x0000008406009985 */ /* 0x0001e2000c101b28 */
[----:B----4-:R-:W-:-:S02]  /*1ed10*/  @!P4 LEA R20, P1, R220, R14, 0x2 ;  /* 0x0000000edc14c211 */ /* 0x010fc400078210ff */
[-C--:B------:R-:W-:Y:S02]  /*1ed20*/  @!P3 LEA.HI.X R13, R221, R3.reuse, R5, 0x2, P5 ;  /* 0x00000003dd0db211 */ /* 0x080fe400028f1405 */
[CC--:B-1----:R-:W-:Y:S02]  /*1ed30*/  @!P2 LEA R30, P5, R219.reuse, R14.reuse, 0x2 ;  /* 0x0000000edb1ea211 */ /* 0x0c2fe400078a10ff */
[-C--:B------:R-:W-:Y:S01]  /*1ed40*/  @!P4 LEA.HI.X R21, R220, R3.reuse, R237, 0x2, P1 ;  /* 0x00000003dc15c211 */ /* 0x080fe200008f14ed */
[----:B------:R0:W-:Y:S01]  /*1ed50*/  @!P3 ST.E.64 desc[UR40][R12.64], R136 ;  /* 0x000000880c00b985 */ /* 0x0001e2000c101b28 */
[C---:B------:R-:W-:Y:S02]  /*1ed60*/  @!P0 LEA R14, P1, R218.reuse, R14, 0x2 ;  /* 0x0000000eda0e8211 */ /* 0x040fe400078210ff */
[-C--:B------:R-:W-:Y:S01]  /*1ed70*/  @!P2 LEA.HI.X R31, R219, R3.reuse, R236, 0x2, P5 ;  /* 0x00000003db1fa211 */ /* 0x080fe200028f14ec */
[----:B------:R0:W-:Y:S01]  /*1ed80*/  @!P4 ST.E.64 desc[UR40][R20.64], R140 ;  /* 0x0000008c1400c985 */ /* 0x0001e2000c101b28 */
[----:B------:R-:W-:-:S03]  /*1ed90*/  @!P0 LEA.HI.X R15, R218, R3, R235, 0x2, P1 ;  /* 0x00000003da0f8211 */ /* 0x000fc600008f14eb */
[----:B------:R0:W-:Y:S04]  /*1eda0*/  @!P2 ST.E.64 desc[UR40][R30.64], R144 ;  /* 0x000000901e00a985 */ /* 0x0001e8000c101b28 */
[----:B------:R0:W-:Y:S02]  /*1edb0*/  @!P0 ST.E.64 desc[UR40][R14.64], R148 ;  /* 0x000000940e008985 */ /* 0x0001e4000c101b28 */
.L_x_1746:
[----:B------:R-:W-:Y:S05]  /*1edc0*/  BSYNC B1 ;  /* 0x0000000000017941 */ /* 0x000fea0003800000 */
.L_x_1745:
[----:B------:R-:W-:-:S03]  /*1edd0*/  UMOV UR4, 0xffffffff ;  /* 0xffffffff00047882 */ /* 0x000fc60000000000 */
[----:B------:R-:W-:Y:S05]  /*1ede0*/  BRA.DIV UR4, `(.L_x_1747) ;  /* 0x000000b604fc7947 */ /* 0x000fea000b800000 */
[----:B-1----:R1:W3:Y:S04]  /*1edf0*/  SHFL.IDX PT, R3, R4, 0x1, 0x1c1f ;  /* 0x003c1f0004037f89 */ /* 0x0022e800000e0000 */
[----:B0-2---:R1:W0:Y:S02]  /*1ee00*/  SHFL.IDX PT, R14, R0, 0x1, 0x1c1f ;  /* 0x003c1f00000e7f89 */ /* 0x00522400000e0000 */
.L_x_2011:
[----:B------:R-:W-:-:S13]  /*1ee10*/  ISETP.GE.AND P0, PT, R29, R10, PT ;  /* 0x0000000a1d00720c */ /* 0x000fda0003f06270 */
[----:B------:R-:W-:Y:S05]  /*1ee20*/  @P0 BRA `(.L_x_1743) ;  /* 0x0000001000440947 */ /* 0x000fea0003800000 */
[----:B------:R-:W-:Y:S01]  /*1ee30*/  ULDC UR4, c[0x0][0xac8] ;  /* 0x0002b20000047ab9 */ /* 0x000fe20000000800 */
[----:B-1----:R-:W-:Y:S02]  /*1ee40*/  SHF.R.S32.HI R0, RZ, 0x1f, R188 ;  /* 0x0000001fff007819 */ /* 0x002fe400000114bc */
[----:B------:R-:W-:Y:S02]  /*1ee50*/  ISETP.GE.AND P2, PT, R188, UR4, PT ;  /* 0x00000004bc007c0c */ /* 0x000fe4000bf46270 */
[----:B------:R-:W-:Y:S02]  /*1ee60*/  ISETP.GE.AND P3, PT, R232, UR4, PT ;  /* 0x00000004e8007c0c */ /* 0x000fe4000bf66270 */
[----:B------:R-:W-:Y:S02]  /*1ee70*/  ISETP.GE.AND P1, PT, R231, UR4, PT ;  /* 0x00000004e7007c0c */ /* 0x000fe4000bf26270 */
[----:B------:R-:W-:Y:S02]  /*1ee80*/  SHF.R.S32.HI R11, RZ, 0x1f, R232 ;  /* 0x0000001fff0b7819 */ /* 0x000fe400000114e8 */
[----:B------:R-:W-:-:S05]  /*1ee90*/  SHF.R.S32.HI R15, RZ, 0x1f, R230 ;  /* 0x0000001fff0f7819 */ /* 0x000fca00000114e6 */
[-C--:B0-----:R-:W-:Y:S02]  /*1eea0*/  @!P2 LEA R4, P0, R188, R14.reuse, 0x2 ;  /* 0x0000000ebc04a211 */ /* 0x081fe400078010ff */
[----:B------:R-:W-:Y:S02]  /*1eeb0*/  @!P3 LEA R6, P4, R232, R14, 0x2 ;  /* 0x0000000ee806b211 */ /* 0x000fe400078810ff */
[----:B---3--:R-:W-:Y:S02]  /*1eec0*/  @!P2 LEA.HI.X R5, R188, R3, R0, 0x2, P0 ;  /* 0x00000003bc05a211 */ /* 0x008fe400000f1400 */
[----:B------:R-:W-:Y:S02]  /*1eed0*/  ISETP.GE.AND P0, PT, R230, UR4, PT ;  /* 0x00000004e6007c0c */ /* 0x000fe4000bf06270 */
[----:B------:R-:W-:Y:S01]  /*1eee0*/  SHF.R.S32.HI R0, RZ, 0x1f, R231 ;  /* 0x0000001fff007819 */ /* 0x000fe200000114e7 */
[----:B------:R0:W-:Y:S01]  /*1eef0*/  @!P2 ST.E.64 desc[UR40][R4.64], R90 ;  /* 0x0000005a0400a985 */ /* 0x0001e2000c101b28 */
[----:B------:R-:W-:-:S02]  /*1ef00*/  ISETP.GE.AND P2, PT, R229, UR4, PT ;  /* 0x00000004e5007c0c */ /* 0x000fc4000bf46270 */
[CC--:B------:R-:W-:Y:S02]  /*1ef10*/  @!P1 LEA R8, P5, R231.reuse, R14.reuse, 0x2 ;  /* 0x0000000ee7089211 */ /* 0x0c0fe400078a10ff */
[-C--:B------:R-:W-:Y:S02]  /*1ef20*/  @!P3 LEA.HI.X R7, R232, R3.reuse, R11, 0x2, P4 ;  /* 0x00000003e807b211 */ /* 0x080fe400020f140b */
[----:B------:R-:W-:Y:S02]  /*1ef30*/  ISETP.GE.AND P4, PT, R228, UR4, PT ;  /* 0x00000004e4007c0c */ /* 0x000fe4000bf86270 */
[----:B------:R-:W-:Y:S01]  /*1ef40*/  @!P1 LEA.HI.X R9, R231, R3, R0, 0x2, P5 ;  /* 0x00000003e7099211 */ /* 0x000fe200028f1400 */
[----:B------:R1:W-:Y:S01]  /*1ef50*/  @!P3 ST.E.64 desc[UR40][R6.64], R94 ;  /* 0x0000005e0600b985 */ /* 0x0003e2000c101b28 */
[----:B------:R-:W-:Y:S02]  /*1ef60*/  @!P0 LEA R10, P5, R230, R14, 0x2 ;  /* 0x0000000ee60a8211 */ /* 0x000fe400078a10ff */
[----:B------:R-:W-:Y:S01]  /*1ef70*/  ISETP.GE.AND P3, PT, R227, UR4, PT ;  /* 0x00000004e3007c0c */ /* 0x000fe2000bf66270 */
[----:B------:R2:W-:Y:S01]  /*1ef80*/  @!P1 ST.E.64 desc[UR40][R8.64], R98 ;  /* 0x0000006208009985 */ /* 0x0005e2000c101b28 */
[----:B------:R-:W-:-:S02]  /*1ef90*/  SHF.R.S32.HI R0, RZ, 0x1f, R229 ;  /* 0x0000001fff007819 */ /* 0x000fc400000114e5 */
[CC--:B------:R-:W-:Y:S02]  /*1efa0*/  @!P2 LEA R12, P1, R229.reuse, R14.reuse, 0x2 ;  /* 0x0000000ee50ca211 */ /* 0x0c0fe400078210ff */
[-C--:B------:R-:W-:Y:S02]  /*1efb0*/  @!P0 LEA.HI.X R11, R230, R3.reuse, R15, 0x2, P5 ;  /* 0x00000003e60b8211 */ /* 0x080fe400028f140f */
[----:B------:R-:W-:Y:S02]  /*1efc0*/  @!P2 LEA.HI.X R13, R229, R3, R0, 0x2, P1 ;  /* 0x00000003e50da211 */ /* 0x000fe400008f1400 */
[----:B------:R-:W-:Y:S01]  /*1efd0*/  ISETP.GE.AND P1, PT, R226, UR4, PT ;  /* 0x00000004e2007c0c */ /* 0x000fe2000bf26270 */
[----:B------:R3:W-:Y:S01]  /*1efe0*/  @!P0 ST.E.64 desc[UR40][R10.64], R102 ;  /* 0x000000660a008985 */ /* 0x0007e2000c101b28 */
[----:B0-----:R-:W-:Y:S02]  /*1eff0*/  @!P4 LEA R4, P0, R228, R14, 0x2 ;  /* 0x0000000ee404c211 */ /* 0x001fe400078010ff */
[----:B------:R-:W-:Y:S01]  /*1f000*/  SHF.R.S32.HI R15, RZ, 0x1f, R228 ;  /* 0x0000001fff0f7819 */ /* 0x000fe200000114e4 */
[----:B------:R0:W-:Y:S01]  /*1f010*/  @!P2 ST.E.64 desc[UR40][R12.64], R106 ;  /* 0x0000006a0c00a985 */ /* 0x0001e2000c101b28 */
[----:B------:R-:W-:-:S02]  /*1f020*/  SHF.R.S32.HI R0, RZ, 0x1f, R227 ;  /* 0x0000001fff007819 */ /* 0x000fc400000114e3 */
[-C--:B-1----:R-:W-:Y:S02]  /*1f030*/  @!P3 LEA R6, P5, R227, R14.reuse, 0x2 ;  /* 0x0000000ee306b211 */ /* 0x082fe400078a10ff */
[----:B------:R-:W-:Y:S02]  /*1f040*/  ISETP.GE.AND P2, PT, R225, UR4, PT ;  /* 0x00000004e1007c0c */ /* 0x000fe4000bf46270 */
[-C--:B------:R-:W-:Y:S02]  /*1f050*/  @!P4 LEA.HI.X R5, R228, R3.reuse, R15, 0x2, P0 ;  /* 0x00000003e405c211 */ /* 0x080fe400000f140f */
[----:B------:R-:W-:Y:S02]  /*1f060*/  ISETP.GE.AND P0, PT, R224, UR4, PT ;  /* 0x00000004e0007c0c */ /* 0x000fe4000bf06270 */
[----:B------:R-:W-:Y:S01]  /*1f070*/  @!P3 LEA.HI.X R7, R227, R3, R0, 0x2, P5 ;  /* 0x00000003e307b211 */ /* 0x000fe200028f1400 */
[----:B------:R1:W-:Y:S01]  /*1f080*/  @!P4 ST.E.64 desc[UR40][R4.64], R110 ;  /* 0x0000006e0400c985 */ /* 0x0003e2000c101b28 */
[----:B--2---:R-:W-:-:S02]  /*1f090*/  @!P1 LEA R8, P5, R226, R14, 0x2 ;  /* 0x0000000ee2089211 */ /* 0x004fc400078a10ff */
[----:B------:R-:W-:Y:S01]  /*1f0a0*/  SHF.R.S32.HI R0, RZ, 0x1f, R226 ;  /* 0x0000001fff007819 */ /* 0x000fe200000114e2 */
[----:B------:R2:W-:Y:S01]  /*1f0b0*/  @!P3 ST.E.64 desc[UR40][R6.64], R114 ;  /* 0x000000720600b985 */ /* 0x0005e2000c101b28 */
[----:B------:R-:W-:Y:S02]  /*1f0c0*/  ISETP.GE.AND P3, PT, R223, UR4, PT ;  /* 0x00000004df007c0c */ /* 0x000fe4000bf66270 */
[----:B------:R-:W-:Y:S02]  /*1f0d0*/  @!P1 LEA.HI.X R9, R226, R3, R0, 0x2, P5 ;  /* 0x00000003e2099211 */ /* 0x000fe400028f1400 */
[-C--:B---3--:R-:W-:Y:S02]  /*1f0e0*/  @!P2 LEA R10, P4, R225, R14.reuse, 0x2 ;  /* 0x0000000ee10aa211 */ /* 0x088fe400078810ff */
[----:B------:R-:W-:Y:S01]  /*1f0f0*/  SHF.R.S32.HI R15, RZ, 0x1f, R225 ;  /* 0x0000001fff0f7819 */ /* 0x000fe200000114e1 */
[----:B------:R3:W-:Y:S01]  /*1f100*/  @!P1 ST.E.64 desc[UR40][R8.64], R118 ;  /* 0x0000007608009985 */ /* 0x0007e2000c101b28 */
[----:B0-----:R-:W-:-:S02]  /*1f110*/  @!P0 LEA R12, P5, R224, R14, 0x2 ;  /* 0x0000000ee00c8211 */ /* 0x001fc400078a10ff */
        /* <DEDUP_REMOVED lines=8> */
[----:B-1----:R-:W-:-:S02]  /*1f1a0*/  @!P3 LEA R4, P5, R223, R14, 0x2 ;  /* 0x0000000edf04b211 */ /* 0x002fc400078a10ff */
[----:B------:R-:W-:Y:S02]  /*1f1b0*/  ISETP.GE.AND P2, PT, R220, UR4, PT ;  /* 0x00000004dc007c0c */ /* 0x000fe4000bf46270 */
[----:B------:R-:W-:Y:S02]  /*1f1c0*/  ISETP.GE.AND P0, PT, R219, UR4, PT ;  /* 0x00000004db007c0c */ /* 0x000fe4000bf06270 */
[----:B------:R-:W-:Y:S02]  /*1f1d0*/  @!P3 LEA.HI.X R5, R223, R3, R0, 0x2, P5 ;  /* 0x00000003df05b211 */ /* 0x000fe400028f1400 */
[----:B--2---:R-:W-:Y:S02]  /*1f1e0*/  @!P1 LEA R6, P5, R222, R14, 0x2 ;  /* 0x0000000ede069211 */ /* 0x004fe400078a10ff */
[----:B------:R-:W-:Y:S01]  /*1f1f0*/  SHF.R.S32.HI R15, RZ, 0x1f, R222 ;  /* 0x0000001fff0f7819 */ /* 0x000fe200000114de */
[----:B------:R4:W-:Y:S01]  /*1f200*/  @!P3 ST.E.64 desc[UR40][R4.64], R130 ;  /* 0x000000820400b985 */ /* 0x0009e2000c101b28 */
[----:B------:R-:W-:-:S02]  /*1f210*/  SHF.R.S32.HI R0, RZ, 0x1f, R221 ;  /* 0x0000001fff007819 */ /* 0x000fc400000114dd */
[CC--:B---3--:R-:W-:Y:S02]  /*1f220*/  @!P4 LEA R8, P3, R221.reuse, R14.reuse, 0x2 ;  /* 0x0000000edd08c211 */ /* 0x0c8fe400078610ff */
[-C--:B------:R-:W-:Y:S02]  /*1f230*/  @!P1 LEA.HI.X R7, R222, R3.reuse, R15, 0x2, P5 ;  /* 0x00000003de079211 */ /* 0x080fe400028f140f */
[CC--:B0-----:R-:W-:Y:S02]  /*1f240*/  @!P2 LEA R10, P5, R220.reuse, R14.reuse, 0x2 ;  /* 0x0000000edc0aa211 */ /* 0x0c1fe400078a10ff */
[-C--:B------:R-:W-:Y:S01]  /*1f250*/  @!P4 LEA.HI.X R9, R221, R3.reuse, R0, 0x2, P3 ;  /* 0x00000003dd09c211 */ /* 0x080fe200018f1400 */
[----:B------:R4:W-:Y:S01]  /*1f260*/  @!P1 ST.E.64 desc[UR40][R6.64], R134 ;  /* 0x0000008606009985 */ /* 0x0009e2000c101b28 */
[C---:B------:R-:W-:Y:S02]  /*1f270*/  @!P0 LEA R20, P3, R219.reuse, R14, 0x2 ;  /* 0x0000000edb148211 */ /* 0x040fe400078610ff */
[-C--:B------:R-:W-:Y:S01]  /*1f280*/  @!P2 LEA.HI.X R11, R220, R3.reuse, R237, 0x2, P5 ;  /* 0x00000003dc0ba211 */ /* 0x080fe200028f14ed */
[----:B------:R4:W-:Y:S01]  /*1f290*/  @!P4 ST.E.64 desc[UR40][R8.64], R138 ;  /* 0x0000008a0800c985 */ /* 0x0009e2000c101b28 */
[----:B------:R-:W-:-:S03]  /*1f2a0*/  @!P0 LEA.HI.X R21, R219, R3, R236, 0x2, P3 ;  /* 0x00000003db158211 */ /* 0x000fc600018f14ec */
[----:B------:R4:W-:Y:S04]  /*1f2b0*/  @!P2 ST.E.64 desc[UR40][R10.64], R142 ;  /* 0x0000008e0a00a985 */ /* 0x0009e8000c101b28 */
[----:B------:R4:W-:Y:S01]  /*1f2c0*/  @!P0 ST.E.64 desc[UR40][R20.64], R146 ;  /* 0x0000009214008985 */ /* 0x0009e2000c101b28 */
[----:B------:R-:W-:-:S13]  /*1f2d0*/  ISETP.GE.AND P0, PT, R218, UR4, PT ;  /* 0x00000004da007c0c */ /* 0x000fda000bf06270 */
[----:B----4-:R-:W-:Y:S05]  /*1f2e0*/  @P0 BRA `(.L_x_1743) ;  /* 0x0000000c00140947 */ /* 0x010fea0003800000 */
[----:B------:R-:W-:-:S04]  /*1f2f0*/  LEA R14, P0, R218, R14, 0x2 ;  /* 0x0000000eda0e7211 */ /* 0x000fc800078010ff */
[----:B------:R-:W-:-:S05]  /*1f300*/  LEA.HI.X R15, R218, R3, R235, 0x2, P0 ;  /* 0x00000003da0f7211 */ /* 0x000fca00000f14eb */
[----:B------:R4:W-:Y:S01]  /*1f310*/  ST.E.64 desc[UR40][R14.64], R150 ;  /* 0x000000960e007985 */ /* 0x0009e2000c101b28 */
[----:B------:R-:W-:Y:S05]  /*1f320*/  BRA `(.L_x_1743) ;  /* 0x0000000c00047947 */ /* 0x000fea0003800000 */
.L_x_1730:
[----:B------:R-:W-:Y:S01]  /*1f330*/  ULDC.64 UR4, c[0x0][0xc08] ;  /* 0x0003020000047ab9 */ /* 0x000fe20000000a00 */
[----:B------:R-:W2:Y:S01]  /*1f340*/  LDC.64 R4, c[0x0][0xc00] ;  /* 0x00030000ff047b82 */ /* 0x000ea20000000a00 */
[----:B------:R-:W-:Y:S01]  /*1f350*/  ISETP.NE.U32.AND P0, PT, RZ, UR4, PT ;  /* 0x00000004ff007c0c */ /* 0x000fe2000bf05070 */
[----:B------:R-:W-:-:S03]  /*1f360*/  IMAD.MOV.U32 R3, RZ, RZ, RZ ;  /* 0x000000ffff037224 */ /* 0x000fc600078e00ff */
[----:B------:R-:W-:Y:S01]  /*1f370*/  ISETP.NE.AND.EX P1, PT, RZ, UR5, PT, P0 ;  /* 0x00000005ff007c0c */ /* 0x000fe2000bf25300 */
[----:B------:R-:W-:Y:S02]  /*1f380*/  ULDC.64 UR4, c[0x0][0xc00] ;  /* 0x0003000000047ab9 */ /* 0x000fe40000000a00 */
[----:B------:R-:W-:-:S04]  /*1f390*/  ISETP.NE.U32.AND P0, PT, RZ, UR4, PT ;  /* 0x00000004ff007c0c */ /* 0x000fc8000bf05070 */
[----:B------:R-:W-:-:S06]  /*1f3a0*/  ISETP.NE.AND.EX P0, PT, RZ, UR5, PT, P0 ;  /* 0x00000005ff007c0c */ /* 0x000fcc000bf05300 */
[----:B------:R-:W3:Y:S01]  /*1f3b0*/  @P1 LDC.64 R6, c[0x0][0xc08] ;  /* 0x00030200ff061b82 */ /* 0x000ee20000000a00 */
[----:B------:R-:W-:Y:S02]  /*1f3c0*/  ULDC UR4, c[0x0][0xa88] ;  /* 0x0002a20000047ab9 */ /* 0x000fe40000000800 */
[----:B------:R-:W-:Y:S02]  /*1f3d0*/  IMAD.U32 R20, RZ, RZ, UR4 ;  /* 0x00000004ff147e24 */ /* 0x000fe4000f8e00ff */
[----:B--2---:R-:W-:-:S05]  /*1f3e0*/  IMAD.WIDE R4, R210, 0x4, R4 ;  /* 0x00000004d2047825 */ /* 0x004fca00078e0204 */
[----:B------:R2:W5:Y:S01]  /*1f3f0*/  @P0 LDG.E R3, desc[UR40][R4.64] ;  /* 0x0000002804030981 */ /* 0x000562000c1e1900 */
[----:B------:R-:W4:Y:S01]  /*1f400*/  S2R R0, SR_TID.X ;  /* 0x0000000000007919 */ /* 0x000f220000002100 */
[----:B---3--:R-:W-:-:S05]  /*1f410*/  @P1 IMAD.WIDE R6, R210, 0x4, R6 ;  /* 0x00000004d2061825 */ /* 0x008fca00078e0206 */
[----:B------:R2:W5:Y:S01]  /*1f420*/  @P1 LDG.E R20, desc[UR40][R6.64] ;  /* 0x0000002806141981 */ /* 0x000562000c1e1900 */
[----:B------:R-:W-:-:S13]  /*1f430*/  ISETP.NE.AND P2, PT, R209, RZ, PT ;  /* 0x000000ffd100720c */ /* 0x000fda0003f45270 */
[----:B------:R-:W3:Y:S01]  /*1f440*/  @!P2 LDC R209, c[0x0][0xad4] ;  /* 0x0002b500ffd1ab82 */ /* 0x000ee20000000800 */
[----:B----4-:R-:W-:Y:S01]  /*1f450*/  VIADD R0, R0, 0xffffff80 ;  /* 0xffffff8000007836 */ /* 0x010fe20000000000 */
[----:B------:R-:W-:-:S04]  /*1f460*/  SHF.R.S32.HI R30, RZ, 0x1f, R210 ;  /* 0x0000001fff1e7819 */ /* 0x000fc800000114d2 */
[----:B------:R-:W-:Y:S02]  /*1f470*/  ISETP.GT.AND P3, PT, R0, 0x7f, PT ;  /* 0x0000007f0000780c */ /* 0x000fe40003f64270 */
[----:B---3--:R-:W-:Y:S01]  /*1f480*/  ISETP.GT.AND P2, PT, R209, 0x1, PT ;  /* 0x00000001d100780c */ /* 0x008fe20003f44270 */
[----:B--2---:R-:W-:-:S12]  /*1f490*/  @P1 BRA `(.L_x_1748) ;  /* 0x0000000000101947 */ /* 0x004fd80003800000 */
[----:B------:R-:W-:Y:S05]  /*1f4a0*/  @!P0 BRA `(.L_x_1748) ;  /* 0x00000000000c8947 */ /* 0x000fea0003800000 */
[----:B------:R-:W2:Y:S04]  /*1f4b0*/  LDG.E R7, desc[UR40][R4.64] ;  /* 0x0000002804077981 */ /* 0x000ea8000c1e1900 */
[----:B-----5:R-:W2:Y:S02]  /*1f4c0*/  LDG.E R20, desc[UR40][R4.64+0x4] ;  /* 0x0000042804147981 */ /* 0x020ea4000c1e1900 */
[----:B--2---:R-:W-:-:S07]  /*1f4d0*/  IMAD.IADD R20, R20, 0x1, -R7 ;  /* 0x0000000114147824 */ /* 0x004fce00078e0a07 */
.L_x_1748:
[----:B------:R-:W-:Y:S01]  /*1f4e0*/  BSSY B1, `(.L_x_1749) ;  /* 0x0000036000017945 */ /* 0x000fe20003800000 */
[----:B------:R-:W-:Y:S02]  /*1f4f0*/  SEL R33, R210, RZ, !P0 ;  /* 0x000000ffd2217207 */ /* 0x000fe40004000000 */
[----:B------:R-:W-:Y:S02]  /*1f500*/  SEL R30, R30, RZ, !P0 ;  /* 0x000000ff1e1e7207 */ /* 0x000fe40004000000 */
[----:B-----5:R-:W-:Y:S01]  /*1f510*/  SHF.R.S32.HI R28, RZ, 0x1f, R3 ;  /* 0x0000001fff1c7819 */ /* 0x020fe20000011403 */
[----:B------:R-:W-:Y:S06]  /*1f520*/  @P3 BRA `(.L_x_1750) ;  /* 0x0000000000c43947 */ /* 0x000fec0003800000 */
[----:B------:R-:W2:Y:S01]  /*1f530*/  S2R R4, SR_TID.X ;  /* 0x0000000000047919 */ /* 0x000ea20000002100 */
[----:B------:R-:W3:Y:S02]  /*1f540*/  LDC R37, c[0x0][0xbe8] ;  /* 0x0002fa00ff257b82 */ /* 0x000ee40000000800 */
[----:B---3--:R-:W-:Y:S01]  /*1f550*/  IMAD R0, R20, R37, RZ ;  /* 0x0000002514007224 */ /* 0x008fe200078e02ff */
[----:B--2---:R-:W-:-:S04]  /*1f560*/  IADD3 R35, R193, -0x80, R4 ;  /* 0xffffff80c1237810 */ /* 0x004fc80007ffe004 */
[----:B------:R-:W-:-:S13]  /*1f570*/  ISETP.GE.AND P0, PT, R35, R0, PT ;  /* 0x000000002300720c */ /* 0x000fda0003f06270 */
[----:B------:R-:W-:Y:S05]  /*1f580*/  @P0 BRA `(.L_x_1750) ;  /* 0x0000000000ac0947 */ /* 0x000fea0003800000 */
[----:B-1----:R-:W-:Y:S01]  /*1f590*/  IMAD.MOV.U32 R24, RZ, RZ, 0x9b8 ;  /* 0x000009b8ff187424 */ /* 0x002fe200078e00ff */
[----:B------:R-:W-:Y:S01]  /*1f5a0*/  ISETP.GT.AND P0, PT, R209, 0x1, PT ;  /* 0x00000001d100780c */ /* 0x000fe20003f04270 */
[----:B------:R-:W1:Y:S01]  /*1f5b0*/  LDC.64 R4, c[0x0][0xba8] ;  /* 0x0002ea00ff047b82 */ /* 0x000e620000000a00 */
[----:B------:R-:W-:Y:S01]  /*1f5c0*/  ISETP.NE.AND P1, PT, R37, 0x1, PT ;  /* 0x000000012500780c */ /* 0x000fe20003f25270 */
[----:B------:R-:W-:Y:S01]  /*1f5d0*/  IMAD.MOV.U32 R21, RZ, RZ, R35 ;  /* 0x000000ffff157224 */ /* 0x000fe200078e0023 */
[----:B------:R-:W-:-:S05]  /*1f5e0*/  SEL R24, R24, 0x978, P0 ;  /* 0x0000097818187807 */ /* 0x000fca0000000000 */
[----:B------:R-:W2:Y:S08]  /*1f5f0*/  LDC.64 R8, c[0x0][R24+0x220] ;  /* 0x0000880018087b82 */ /* 0x000eb00000000a00 */
[----:B------:R-:W3:Y:S08]  /*1f600*/  LDC.64 R6, c[0x0][R24+0x218] ;  /* 0x0000860018067b82 */ /* 0x000ef00000000a00 */
[----:B------:R-:W4:Y:S08]  /*1f610*/  LDC.64 R10, c[0x0][R24+0x228] ;  /* 0x00008a00180a7b82 */ /* 0x000f300000000a00 */
[----:B------:R-:W5:Y:S08]  /*1f620*/  @P1 LDC R0, c[0x0][0xbec] ;  /* 0x0002fb00ff001b82 */ /* 0x000f700000000800 */
[----:B------:R-:W0:Y:S08]  /*1f630*/  LDC.64 R12, c[0x0][R24+0x210] ;  /* 0x00008400180c7b82 */ /* 0x000e300000000a00 */
[----:B------:R-:W4:Y:S01]  /*1f640*/  @P1 LDC R31, c[0x0][0xbf0] ;  /* 0x0002fc00ff1f1b82 */ /* 0x000f220000000800 */
[----:B-----5:R-:W-:-:S07]  /*1f650*/  @P1 IMAD.HI.U32 R0, R35, R0, RZ ;  /* 0x0000000023001227 */ /* 0x020fce00078e00ff */
[----:B-1----:R-:W1:Y:S01]  /*1f660*/  @!P0 LDC R4, c[0x0][0xb50] ;  /* 0x0002d400ff048b82 */ /* 0x002e620000000800 */
[-C--:B--2---:R-:W-:Y:S02]  /*1f670*/  IMAD R9, R9, R33.reuse, RZ ;  /* 0x0000002109097224 */ /* 0x084fe400078e02ff */
[----:B------:R-:W-:-:S05]  /*1f680*/  IMAD.WIDE.U32 R14, R8, R33, RZ ;  /* 0x00000021080e7225 */ /* 0x000fca00078e00ff */
[----:B------:R-:W2:Y:S01]  /*1f690*/  @!P0 LDC R5, c[0x0][0xb54] ;  /* 0x0002d500ff058b82 */ /* 0x000ea20000000800 */
[-C--:B---3--:R-:W-:Y:S02]  /*1f6a0*/  IMAD R29, R7, R207.reuse, RZ ;  /* 0x000000cf071d7224 */ /* 0x088fe400078e02ff */
[----:B------:R-:W-:Y:S01]  /*1f6b0*/  IMAD.WIDE.U32 R6, R6, R207, RZ ;  /* 0x000000cf06067225 */ /* 0x000fe200078e00ff */
[----:B----4-:R-:W-:-:S03]  /*1f6c0*/  @P1 SHF.R.U32.HI R21, RZ, R31, R0 ;  /* 0x0000001fff151219 */ /* 0x010fc60000011600 */
[----:B------:R-:W-:Y:S01]  /*1f6d0*/  IMAD R31, R8, R30, R9 ;  /* 0x0000001e081f7224 */ /* 0x000fe200078e0209 */
[----:B------:R-:W-:Y:S01]  /*1f6e0*/  SEL R9, R216, RZ, P0 ;  /* 0x000000ffd8097207 */ /* 0x000fe20000000000 */
[----:B------:R-:W-:Y:S01]  /*1f6f0*/  IMAD.IADD R29, R7, 0x1, R29 ;  /* 0x00000001071d7824 */ /* 0x000fe200078e021d */
[----:B------:R-:W-:Y:S01]  /*1f700*/  IADD3 R0, P1, P3, R14, R6, R3 ;  /* 0x000000060e007210 */ /* 0x000fe20007b3e003 */
[----:B------:R-:W-:Y:S01]  /*1f710*/  IMAD.MOV R8, RZ, RZ, -R21 ;  /* 0x000000ffff087224 */ /* 0x000fe200078e0a15 */
[----:B------:R-:W-:Y:S01]  /*1f720*/  IADD3 R31, R15, R31, RZ ;  /* 0x0000001f0f1f7210 */ /* 0x000fe20007ffe0ff */
[----:B------:R-:W-:-:S04]  /*1f730*/  IMAD.WIDE.U32 R6, R10, R9, RZ ;  /* 0x000000090a067225 */ /* 0x000fc800078e00ff */
[----:B------:R-:W-:Y:S02]  /*1f740*/  IMAD R11, R11, R9, RZ ;  /* 0x000000090b0b7224 */ /* 0x000fe400078e02ff */
[----:B------:R-:W-:Y:S01]  /*1f750*/  IMAD R9, R37, R8, R35 ;  /* 0x0000000825097224 */ /* 0x000fe200078e0223 */
[----:B------:R-:W-:Y:S01]  /*1f760*/  IADD3.X R8, R31, R29, R28, P1, P3 ;  /* 0x0000001d1f087210 */ /* 0x000fe20000fe641c */
[----:B------:R-:W-:Y:S01]  /*1f770*/  IMAD.IADD R11, R7, 0x1, R11 ;  /* 0x00000001070b7824 */ /* 0x000fe200078e020b */
[----:B------:R-:W-:Y:S01]  /*1f780*/  IADD3 R6, P0, P1, R21, R0, R6 ;  /* 0x0000000015067210 */ /* 0x000fe2000791e006 */
[----:B0-----:R-:W-:Y:S01]  /*1f790*/  IMAD R0, R13, R9, RZ ;  /* 0x000000090d007224 */ /* 0x001fe200078e02ff */
[----:B------:R-:W-:-:S04]  /*1f7a0*/  SHF.R.S32.HI R21, RZ, 0x1f, R21 ;  /* 0x0000001fff157819 */ /* 0x000fc80000011415 */
[----:B------:R-:W-:Y:S02]  /*1f7b0*/  IADD3.X R7, R21, R8, R11, P0, P1 ;  /* 0x0000000815077210 */ /* 0x000fe400007e240b */
[----:B------:R-:W-:Y:S01]  /*1f7c0*/  SHF.R.S32.HI R11, RZ, 0x1f, R9 ;  /* 0x0000001fff0b7819 */ /* 0x000fe20000011409 */
[----:B------:R-:W-:-:S04]  /*1f7d0*/  IMAD.WIDE.U32 R6, R12, R9, R6 ;  /* 0x000000090c067225 */ /* 0x000fc800078e0006 */
[----:B------:R-:W-:Y:S01]  /*1f7e0*/  IMAD R11, R12, R11, R0 ;  /* 0x0000000b0c0b7224 */ /* 0x000fe200078e0200 */
[----:B-1----:R-:W-:-:S03]  /*1f7f0*/  LEA R4, P0, R6, R4, 0x2 ;  /* 0x0000000406047211 */ /* 0x002fc600078010ff */
[----:B------:R-:W-:Y:S02]  /*1f800*/  IMAD.IADD R0, R7, 0x1, R11 ;  /* 0x0000000107007824 */ /* 0x000fe400078e020b */
[----:B------:R-:W-:-:S03]  /*1f810*/  IMAD.MOV.U32 R7, RZ, RZ, -0x800000 ;  /* 0xff800000ff077424 */ /* 0x000fc600078e00ff */
[----:B--2---:R-:W-:-:S05]  /*1f820*/  LEA.HI.X R5, R6, R5, R0, 0x2, P0 ;  /* 0x0000000506057211 */ /* 0x004fca00000f1400 */
[----:B------:R2:W-:Y:S02]  /*1f830*/  STG.E desc[UR40][R4.64], R7 ;  /* 0x0000000704007986 */ /* 0x0005e4000c101928 */
.L_x_1750:
[----:B------:R-:W-:Y:S05]  /*1f840*/  BSYNC B1 ;  /* 0x0000000000017941 */ /* 0x000fea0003800000 */
.L_x_1749:
[----:B------:R-:W-:Y:S05]  /*1f850*/  @P2 BRA `(.L_x_1743) ;  /* 0x0000000400b82947 */ /* 0x000fea0003800000 */
[----:B------:R-:W3:Y:S01]  /*1f860*/  LDC R21, c[0x0][0xbe8] ;  /* 0x0002fa00ff157b82 */ /* 0x000ee20000000800 */
[----:B------:R-:W-:Y:S01]  /*1f870*/  ULDC.64 UR4, c[0x0][0xaa0] ;  /* 0x0002a80000047ab9 */ /* 0x000fe20000000a00 */
[----:B------:R-:W-:Y:S01]  /*1f880*/  ULDC.64 UR6, c[0x0][0xaf0] ;  /* 0x0002bc0000067ab9 */ /* 0x000fe20000000a00 */
[----:B------:R-:W-:Y:S02]  /*1f890*/  IMAD R0, R28, UR4, RZ ;  /* 0x000000041c007c24 */ /* 0x000fe4000f8e02ff */
[----:B--2---:R-:W-:-:S04]  /*1f8a0*/  IMAD.WIDE.U32 R4, R3, UR4, RZ ;  /* 0x0000000403047c25 */ /* 0x004fc8000f8e00ff */
[----:B------:R-:W-:Y:S01]  /*1f8b0*/  IMAD R7, R3, UR5, R0 ;  /* 0x0000000503077c24 */ /* 0x000fe2000f8e0200 */
[----:B------:R-:W-:Y:S01]  /*1f8c0*/  ULDC.64 UR4, c[0x0][0xae8] ;  /* 0x0002ba0000047ab9 */ /* 0x000fe20000000a00 */
[----:B------:R-:W-:Y:S02]  /*1f8d0*/  IMAD R0, R208, 0x20, R23 ;  /* 0x00000020d0007824 */ /* 0x000fe400078e0217 */
[----:B------:R-:W-:Y:S02]  /*1f8e0*/  IMAD.IADD R5, R5, 0x1, R7 ;  /* 0x0000000105057824 */ /* 0x000fe400078e0207 */
[----:B------:R-:W-:Y:S02]  /*1f8f0*/  IMAD.IADD R8, R193, 0x1, R0 ;  /* 0x00000001c1087824 */ /* 0x000fe400078e0200 */
[----:B------:R-:W-:-:S04]  /*1f900*/  IMAD.WIDE.U32 R4, R207, UR4, R4 ;  /* 0x00000004cf047c25 */ /* 0x000fc8000f8e0004 */
[----:B------:R-:W-:Y:S02]  /*1f910*/  IMAD.MOV.U32 R3, RZ, RZ, R8 ;  /* 0x000000ffff037224 */ /* 0x000fe400078e0008 */
[----:B------:R-:W-:Y:S01]  /*1f920*/  IMAD R6, R30, UR6, RZ ;  /* 0x000000061e067c24 */ /* 0x000fe2000f8e02ff */
[----:B---3--:R-:W-:Y:S01]  /*1f930*/  ISETP.NE.AND P0, PT, R21, 0x1, PT ;  /* 0x000000011500780c */ /* 0x008fe20003f05270 */
[----:B------:R-:W-:Y:S01]  /*1f940*/  IMAD R5, R207, UR5, R5 ;  /* 0x00000005cf057c24 */ /* 0x000fe2000f8e0205 */
[----:B------:R-:W-:Y:S01]  /*1f950*/  ULDC.64 UR4, c[0x0][0xae0] ;  /* 0x0002b80000047ab9 */ /* 0x000fe20000000a00 */
[----:B------:R-:W-:Y:S02]  /*1f960*/  IMAD.IADD R193, R23, 0x1, R193 ;  /* 0x0000000117c17824 */ /* 0x000fe400078e02c1 */
[----:B------:R-:W-:-:S08]  /*1f970*/  IMAD.WIDE.U32 R4, R33, UR6, R4 ;  /* 0x0000000621047c25 */ /* 0x000fd0000f8e0004 */
[----:B------:R-:W2:Y:S08]  /*1f980*/  @P0 LDC R9, c[0x0][0xbec] ;  /* 0x0002fb00ff090b82 */ /* 0x000eb00000000800 */
[----:B------:R-:W3:Y:S01]  /*1f990*/  @P0 LDC R11, c[0x0][0xbf0] ;  /* 0x0002fc00ff0b0b82 */ /* 0x000ee20000000800 */
[----:B--2---:R-:W-:-:S04]  /*1f9a0*/  @P0 IMAD.HI.U32 R0, R8, R9, RZ ;  /* 0x0000000908000227 */ /* 0x004fc800078e00ff */
[----:B------:R-:W-:Y:S01]  /*1f9b0*/  IMAD R9, R33, UR7, R6 ;  /* 0x0000000721097c24 */ /* 0x000fe2000f8e0206 */
[----:B---3--:R-:W-:-:S04]  /*1f9c0*/  @P0 SHF.R.U32.HI R3, RZ, R11, R0 ;  /* 0x0000000bff030219 */ /* 0x008fc80000011600 */
[----:B------:R-:W-:Y:S02]  /*1f9d0*/  IADD3 R5, R5, R9, RZ ;  /* 0x0000000905057210 */ /* 0x000fe40007ffe0ff */
[--C-:B------:R-:W-:Y:S01]  /*1f9e0*/  SHF.R.S32.HI R0, RZ, 0x1f, R3.reuse ;  /* 0x0000001fff007819 */ /* 0x100fe20000011403 */
[----:B------:R-:W-:Y:S02]  /*1f9f0*/  IMAD.MOV R7, RZ, RZ, -R3 ;  /* 0x000000ffff077224 */ /* 0x000fe400078e0a03 */
[----:B------:R-:W-:-:S04]  /*1fa00*/  IMAD.WIDE.U32 R4, R3, UR4, R4 ;  /* 0x0000000403047c25 */ /* 0x000fc8000f8e0004 */
[----:B------:R-:W-:Y:S02]  /*1fa10*/  IMAD R7, R21, R7, R8 ;  /* 0x0000000715077224 */ /* 0x000fe400078e0208 */
[----:B------:R-:W-:-:S04]  /*1fa20*/  IMAD R0, R0, UR4, RZ ;  /* 0x0000000400007c24 */ /* 0x000fc8000f8e02ff */
        /* <DEDUP_REMOVED lines=9> */
[----:B------:R-:W-:Y:S01]  /*1fac0*/  IMAD.IADD R3, R5, 0x1, R3 ;  /* 0x0000000105037824 */ /* 0x000fe200078e0203 */
[----:B------:R-:W-:-:S04]  /*1fad0*/  UMOV UR4, 0xffffffff ;  /* 0xffffffff00047882 */ /* 0x000fc80000000000 */
[----:B------:R-:W-:Y:S01]  /*1fae0*/  LEA.HI.X R4, R4, UR5, R3, 0x1, P0 ;  /* 0x0000000504047c11 */ /* 0x000fe200080f0c03 */
[----:B------:R-:W-:Y:S06]  /*1faf0*/  BRA.DIV UR4, `(.L_x_1751) ;  /* 0x000000ae04007947 */ /* 0x000fec000b800000 */
[----:B------:R2:W3:Y:S04]  /*1fb00*/  SHFL.IDX PT, R3, R4, RZ, 0x181f ;  /* 0x00181fff04037589 */ /* 0x0004e800000e0000 */
[----:B------:R2:W4:Y:S02]  /*1fb10*/  SHFL.IDX PT, R14, R0, RZ, 0x181f ;  /* 0x00181fff000e7589 */ /* 0x00052400000e0000 */
.L_x_2014:
[----:B------:R-:W-:Y:S01]  /*1fb20*/  IMAD R20, R20, R21, RZ ;  /* 0x0000001514147224 */ /* 0x000fe200078e02ff */
[----:B------:R-:W-:Y:S04]  /*1fb30*/  BSSY B1, `(.L_x_1752) ;  /* 0x000000c000017945 */ /* 0x000fe80003800000 */
[----:B------:R-:W-:-:S13]  /*1fb40*/  ISETP.GE.AND P0, PT, R193, R20, PT ;  /* 0x00000014c100720c */ /* 0x000fda0003f06270 */
[----:B------:R-:W-:Y:S05]  /*1fb50*/  @P0 BRA `(.L_x_1753) ;  /* 0x0000000000240947 */ /* 0x000fea0003800000 */
[----:B------:R-:W-:Y:S02]  /*1fb60*/  ULDC UR4, c[0x0][0xac8] ;  /* 0x0002b20000047ab9 */ /* 0x000fe40000000800 */
[----:B------:R-:W-:Y:S02]  /*1fb70*/  ISETP.GE.AND P2, PT, R16, UR4, PT ;  /* 0x0000000410007c0c */ /* 0x000fe4000bf46270 */
[----:B------:R-:W-:-:S11]  /*1fb80*/  ISETP.GE.AND P3, PT, R190, UR4, PT ;  /* 0x00000004be007c0c */ /* 0x000fd6000bf66270 */
[-C--:B----4-:R-:W-:Y:S02]  /*1fb90*/  @!P2 LEA R6, P0, R16, R14.reuse, 0x1 ;  /* 0x0000000e1006a211 */ /* 0x090fe400078008ff */
[----:B------:R-:W-:Y:S02]  /*1fba0*/  @!P3 LEA R14, P1, R190, R14, 0x1 ;  /* 0x0000000ebe0eb211 */ /* 0x000fe400078208ff */
[-C--:B---3--:R-:W-:Y:S02]  /*1fbb0*/  @!P2 LEA.HI.X R7, R16, R3.reuse, R17, 0x1, P0 ;  /* 0x000000031007a211 */ /* 0x088fe400000f0c11 */
[----:B------:R-:W-:-:S03]  /*1fbc0*/  @!P3 LEA.HI.X R15, R190, R3, R215, 0x1, P1 ;  /* 0x00000003be0fb211 */ /* 0x000fc600008f0cd7 */
[----:B------:R3:W-:Y:S04]  /*1fbd0*/  @!P2 ST.E.128 desc[UR40][R6.64], RZ ;  /* 0x000000ff0600a985 */ /* 0x0007e8000c101d28 */
[----:B------:R3:W-:Y:S02]  /*1fbe0*/  @!P3 ST.E.128 desc[UR40][R14.64], RZ ;  /* 0x000000ff0e00b985 */ /* 0x0007e4000c101d28 */
.L_x_1753:
[----:B------:R-:W-:Y:S05]  /*1fbf0*/  BSYNC B1 ;  /* 0x0000000000017941 */ /* 0x000fea0003800000 */
.L_x_1752:
[----:B------:R-:W-:-:S03]  /*1fc00*/  UMOV UR4, 0xffffffff ;  /* 0xffffffff00047882 */ /* 0x000fc60000000000 */
[----:B------:R-:W-:Y:S05]  /*1fc10*/  BRA.DIV UR4, `(.L_x_1754) ;  /* 0x000000aa04ec7947 */ /* 0x000fea000b800000 */
[----:B---3--:R3:W0:Y:S04]  /*1fc20*/  SHFL.IDX PT, R3, R4, 0x1, 0x181f ;  /* 0x00381f0004037f89 */ /* 0x00862800000e0000 */
[----:B----4-:R3:W4:Y:S02]  /*1fc30*/  SHFL.IDX PT, R14, R0, 0x1, 0x181f ;  /* 0x00381f00000e7f89 */ /* 0x01072400000e0000 */
.L_x_2018:
[----:B------:R-:W-:Y:S01]  /*1fc40*/  VIADD R5, R193, 0x20 ;  /* 0x00000020c1057836 */ /* 0x000fe20000000000 */
        /* <DEDUP_REMOVED lines=8> */
[-C--:B0-----:R-:W-:Y:S02]  /*1fcd0*/  @!P2 LEA.HI.X R7, R16, R3.reuse, R17, 0x1, P0 ;  /* 0x000000031007a211 */ /* 0x081fe400000f0c11 */
[----:B------:R-:W-:-:S03]  /*1fce0*/  @!P3 LEA.HI.X R15, R190, R3, R215, 0x1, P1 ;  /* 0x00000003be0fb211 */ /* 0x000fc600008f0cd7 */
[----:B------:R0:W-:Y:S04]  /*1fcf0*/  @!P2 ST.E.128 desc[UR40][R6.64], RZ ;  /* 0x000000ff0600a985 */ /* 0x0001e8000c101d28 */
[----:B------:R0:W-:Y:S02]  /*1fd00*/  @!P3 ST.E.128 desc[UR40][R14.64], RZ ;  /* 0x000000ff0e00b985 */ /* 0x0001e4000c101d28 */
.L_x_1756:
[----:B------:R-:W-:Y:S05]  /*1fd10*/  BSYNC B1 ;  /* 0x0000000000017941 */ /* 0x000fea0003800000 */
.L_x_1755:
[----:B------:R-:W-:-:S03]  /*1fd20*/  UMOV UR4, 0xffffffff ;  /* 0xffffffff00047882 */ /* 0x000fc60000000000 */
[----:B------:R-:W-:Y:S05]  /*1fd30*/  BRA.DIV UR4, `(.L_x_1757) ;  /* 0x000000aa04ec7947 */ /* 0x000fea000b800000 */
[----:B0-----:R0:W0:Y:S04]  /*1fd40*/  SHFL.IDX PT, R3, R4, 0x2, 0x181f ;  /* 0x00581f0004037f89 */ /* 0x00102800000e0000 */
[----:B----4-:R4:W0:Y:S02]  /*1fd50*/  SHFL.IDX PT, R14, R0, 0x2, 0x181f ;  /* 0x00581f00000e7f89 */ /* 0x01082400000e0000 */
.L_x_2022:
[----:B------:R-:W-:Y:S01]  /*1fd60*/  VIADD R5, R193, 0x40 ;  /* 0x00000040c1057836 */ /* 0x000fe20000000000 */
[----:B------:R-:W-:Y:S04]  /*1fd70*/  BSSY B1, `(.L_x_1758) ;  /* 0x000000c000017945 */ /* 0x000fe80003800000 */
[----:B------:R-:W-:-:S13]  /*1fd80*/  ISETP.GE.AND P0, PT, R5, R20, PT ;  /* 0x000000140500720c */ /* 0x000fda0003f06270 */
[----:B------:R-:W-:Y:S05]  /*1fd90*/  @P0 BRA `(.L_x_1759) ;  /* 0x0000000000240947 */ /* 0x000fea0003800000 */
[----:B------:R-:W-:Y:S02]  /*1fda0*/  ULDC UR4, c[0x0][0xac8] ;  /* 0x0002b20000047ab9 */ /* 0x000fe40000000800 */
[----:B------:R-:W-:Y:S02]  /*1fdb0*/  ISETP.GE.AND P2, PT, R16, UR4, PT ;  /* 0x0000000410007c0c */ /* 0x000fe4000bf46270 */
[----:B------:R-:W-:-:S11]  /*1fdc0*/  ISETP.GE.AND P3, PT, R190, UR4, PT ;  /* 0x00000004be007c0c */ /* 0x000fd6000bf66270 */
[-C--:B0-----:R-:W-:Y:S02]  /*1fdd0*/  @!P2 LEA R6, P0, R16, R14.reuse, 0x1 ;  /* 0x0000000e1006a211 */ /* 0x081fe400078008ff */
[----:B------:R-:W-:Y:S02]  /*1fde0*/  @!P3 LEA R14, P1, R190, R14, 0x1 ;  /* 0x0000000ebe0eb211 */ /* 0x000fe400078208ff */
[-C--:B------:R-:W-:Y:S02]  /*1fdf0*/  @!P2 LEA.HI.X R7, R16, R3.reuse, R17, 0x1, P0 ;  /* 0x000000031007a211 */ /* 0x080fe400000f0c11 */
[----:B------:R-:W-:-:S03]  /*1fe00*/  @!P3 LEA.HI.X R15, R190, R3, R215, 0x1, P1 ;  /* 0x00000003be0fb211 */ /* 0x000fc600008f0cd7 */
[----:B------:R0:W-:Y:S04]  /*1fe10*/  @!P2 ST.E.128 desc[UR40][R6.64], RZ ;  /* 0x000000ff0600a985 */ /* 0x0001e8000c101d28 */
[----:B------:R0:W-:Y:S02]  /*1fe20*/  @!P3 ST.E.128 desc[UR40][R14.64], RZ ;  /* 0x000000ff0e00b985 */ /* 0x0001e4000c101d28 */
.L_x_1759:
[----:B------:R-:W-:Y:S05]  /*1fe30*/  BSYNC B1 ;  /* 0x0000000000017941 */ /* 0x000fea0003800000 */
.L_x_1758:
[----:B------:R-:W-:-:S03]  /*1fe40*/  UMOV UR4, 0xffffffff ;  /* 0xffffffff00047882 */ /* 0x000fc60000000000 */
[----:B------:R-:W-:Y:S05]  /*1fe50*/  BRA.DIV UR4, `(.L_x_1760) ;  /* 0x000000aa04ec7947 */ /* 0x000fea000b800000 */
[----:B0-----:R0:W0:Y:S04]  /*1fe60*/  SHFL.IDX PT, R3, R4, 0x3, 0x181f ;  /* 0x00781f0004037f89 */ /* 0x00102800000e0000 */
[----:B------:R0:W0:Y:S02]  /*1fe70*/  SHFL.IDX PT, R14, R0, 0x3, 0x181f ;  /* 0x00781f00000e7f89 */ /* 0x00002400000e0000 */
.L_x_2026:
[----:B0-234-:R-:W-:-:S05]  /*1fe80*/  VIADD R0, R193, 0x60 ;  /* 0x00000060c1007836 */ /* 0x01dfca0000000000 */
[----:B------:R-:W-:-:S13]  /*1fe90*/  ISETP.GE.AND P0, PT, R0, R20, PT ;  /* 0x000000140000720c */ /* 0x000fda0003f06270 */
[----:B------:R-:W-:Y:S05]  /*1fea0*/  @P0 BRA `(.L_x_1743) ;  /* 0x0000000000240947 */ /* 0x000fea0003800000 */
[----:B------:R-:W-:Y:S02]  /*1feb0*/  ULDC UR4, c[0x0][0xac8] ;  /* 0x0002b20000047ab9 */ /* 0x000fe40000000800 */
[----:B------:R-:W-:Y:S02]  /*1fec0*/  ISETP.GE.AND P2, PT, R16, UR4, PT ;  /* 0x0000000410007c0c */ /* 0x000fe4000bf46270 */
[----:B------:R-:W-:-:S11]  /*1fed0*/  ISETP.GE.AND P3, PT, R190, UR4, PT ;  /* 0x00000004be007c0c */ /* 0x000fd6000bf66270 */
[-C--:B------:R-:W-:Y:S02]  /*1fee0*/  @!P2 LEA R4, P0, R16, R14.reuse, 0x1 ;  /* 0x0000000e1004a211 */ /* 0x080fe400078008ff */
[----:B------:R-:W-:Y:S02]  /*1fef0*/  @!P3 LEA R14, P1, R190, R14, 0x1 ;  /* 0x0000000ebe0eb211 */ /* 0x000fe400078208ff */
[-C--:B------:R-:W-:Y:S02]  /*1ff00*/  @!P2 LEA.HI.X R5, R16, R3.reuse, R17, 0x1, P0 ;  /* 0x000000031005a211 */ /* 0x080fe400000f0c11 */
[----:B------:R-:W-:-:S03]  /*1ff10*/  @!P3 LEA.HI.X R15, R190, R3, R215, 0x1, P1 ;  /* 0x00000003be0fb211 */ /* 0x000fc600008f0cd7 */
[----:B------:R3:W-:Y:S04]  /*1ff20*/  @!P2 ST.E.128 desc[UR40][R4.64], RZ ;  /* 0x000000ff0400a985 */ /* 0x0007e8000c101d28 */
[----:B------:R3:W-:Y:S02]  /*1ff30*/  @!P3 ST.E.128 desc[UR40][R14.64], RZ ;  /* 0x000000ff0e00b985 */ /* 0x0007e4000c101d28 */
.L_x_1743:
[----:B------:R-:W-:Y:S05]  /*1ff40*/  BSYNC B0 ;  /* 0x0000000000007941 */ /* 0x000fea0003800000 */
.L_x_1729:
[----:B------:R-:W-:Y:S02]  /*1ff50*/  ULDC UR4, c[0x0][0xc3c] ;  /* 0x00030f0000047ab9 */ /* 0x000fe40000000800 */
[----:B-1----:R-:W-:-:S13]  /*1ff60*/  ISETP.GE.AND P0, PT, R27, UR4, PT ;  /* 0x000000041b007c0c */ /* 0x002fda000bf06270 */
[----:B------:R-:W-:Y:S05]  /*1ff70*/  @!P0 BRA `(.L_x_1761) ;  /* 0xfffffe14001c8947 */ /* 0x000fea000383ffff */
[----:B------:R-:W-:Y:S05]  /*1ff80*/  BRA `(.L_x_1486) ;  /* 0x0000008800707947 */ /* 0x000fea0003800000 */
.L_x_1484:
[----:B------:R-:W-:-:S08]  /*1ff90*/  NOP ;  /* 0x0000000000007918 */ /* 0x000fd00000000000 */
[----:B--2---:R-:W0:-:S00]  /*1ffa0*/  USETMAXREG.DEALLOC.CTAPOOL 0x18 ;  /* 0x00000018000079c8 */ /* 0x004e0000080e0500 */
        /* <DEDUP_REMOVED lines=18> */
.L_x_1762:
        /* <DEDUP_REMOVED lines=43> */
.L_x_1766:
        /* <DEDUP_REMOVED lines=8> */
[----:B------:R-:W-:-:S04]  /*20400*/  MOV R7, RZ ;  /* 0x000000ff00077202 */ /* 0x000fc80000000f00 */
        /* <DEDUP_REMOVED lines=30> */
.L_x_1764:
[----:B------:R-:W-:Y:S01]  /*205f0*/  IADD3 R10, -R4, R9, RZ ;  /* 0x00000009040a7210 */ /* 0x000fe20007ffe1ff */
[----:B------:R-:W-:-:S04]  /*20600*/  IMAD.MOV.U32 R3, RZ, RZ, RZ ;  /* 0x000000ffff037224 */ /* 0x000fc800078e00ff */
        /* <DEDUP_REMOVED lines=10> */
.L_x_1767:
[----:B----4-:R-:W-:Y:S01]  /*206b0*/  IMAD R3, R3, UR5, R10 ;  /* 0x0000000503037c24 */ /* 0x010fe2000f8e020a */
[----:B-1----:R-:W-:Y:S01]  /*206c0*/  ISETP.NE.AND P0, PT, R8, 0x1, PT ;  /* 0x000000010800780c */ /* 0x002fe20003f05270 */
[----:B------:R-:W-:-:S03]  /*206d0*/  VIADD R14, R9, UR4 ;  /* 0x00000004090e7c36 */ /* 0x000fc60008000000 */
[----:B------:R1:W-:Y:S01]  /*206e0*/  STL [R1], R3 ;  /* 0x0000000301007387 */ /* 0x0003e20000100800 */
[----:B---3--:R-:W-:-:S03]  /*206f0*/  IADD3 R5, -R3, UR6, RZ ;  /* 0x0000000603057c10 */ /* 0x008fc6000fffe1ff */
[----:B------:R1:W-:Y:S05]  /*20700*/  STL [R1+0xc], R14 ;  /* 0x00000c0e01007387 */ /* 0x0003ea0000100800 */
[----:B------:R-:W-:Y:S05]  /*20710*/  @!P0 BRA `(.L_x_1768) ;  /* 0x0000000000e08947 */ /* 0x000fea0003800000 */
[----:B0-2---:R-:W-:Y:S02]  /*20720*/  IABS R7, R4 ;  /* 0x0000000400077213 */ /* 0x005fe40000000000 */
[----:B------:R-:W-:Y:S02]  /*20730*/  IABS R9, R8 ;  /* 0x0000000800097213 */ /* 0x000fe40000000000 */
[----:B------:R-:W0:Y:S01]  /*20740*/  I2F.RP R10, R7 ;  /* 0x00000007000a7306 */ /* 0x000e220000209400 */
[----:B------:R-:W-:-:S07]  /*20750*/  IABS R12, R5 ;  /* 0x00000005000c7213 */ /* 0x000fce0000000000 */
[----:B------:R-:W-:Y:S08]  /*20760*/  I2F.RP R13, R9 ;  /* 0x00000009000d7306 */ /* 0x000ff00000209400 */
[----:B0-----:R-:W1:Y:S02]  /*20770*/  MUFU.RCP R10, R10 ;  /* 0x0000000a000a7308 */ /* 0x001e640000001000 */
[----:B-1----:R-:W-:-:S06]  /*20780*/  VIADD R3, R10, 0xffffffe ;  /* 0x0ffffffe0a037836 */ /* 0x002fcc0000000000 */
[----:B------:R-:W0:Y:S02]  /*20790*/  F2I.FTZ.U32.TRUNC.NTZ R3, R3 ;  /* 0x0000000300037305 */ /* 0x000e24000021f000 */
[----:B0-----:R-:W-:-:S04]  /*207a0*/  IMAD.MOV R2, RZ, RZ, -R3 ;  /* 0x000000ffff027224 */ /* 0x001fc800078e0a03 */
[----:B------:R-:W-:Y:S02]  /*207b0*/  IMAD R11, R2, R7, RZ ;  /* 0x00000007020b7224 */ /* 0x000fe400078e02ff */
[----:B------:R-:W-:-:S04]  /*207c0*/  IMAD.MOV.U32 R2, RZ, RZ, RZ ;  /* 0x000000ffff027224 */ /* 0x000fc800078e00ff */
[----:B------:R-:W-:Y:S01]  /*207d0*/  IMAD.HI.U32 R11, R3, R11, R2 ;  /* 0x0000000b030b7227 */ /* 0x000fe200078e0002 */
[----:B------:R-:W-:Y:S01]  /*207e0*/  IABS R3, R4 ;  /* 0x0000000400037213 */ /* 0x000fe20000000000 */
[----:B------:R-:W0:Y:S04]  /*207f0*/  MUFU.RCP R2, R13 ;  /* 0x0000000d00027308 */ /* 0x000e280000001000 */
[----:B------:R-:W-:Y:S02]  /*20800*/  IMAD.MOV R3, RZ, RZ, -R3 ;  /* 0x000000ffff037224 */ /* 0x000fe400078e0a03 */
[----:B------:R-:W-:-:S04]  /*20810*/  IMAD.HI.U32 R10, R11, R12, RZ ;  /* 0x0000000c0b0a7227 */ /* 0x000fc800078e00ff */
[----:B------:R-:W-:-:S05]  /*20820*/  IMAD R12, R10, R3, R12 ;  /* 0x000000030a0c7224 */ /* 0x000fca00078e020c */
[----:B------:R-:W-:Y:S01]  /*20830*/  ISETP.GT.U32.AND P1, PT, R7, R12, PT ;  /* 0x0000000c0700720c */ /* 0x000fe20003f24070 */
[----:B0-----:R-:W-:-:S06]  /*20840*/  VIADD R3, R2, 0xffffffe ;  /* 0x0ffffffe02037836 */ /* 0x001fcc0000000000 */
[----:B------:R-:W0:Y:S06]  /*20850*/  F2I.FTZ.U32.TRUNC.NTZ R3, R3 ;  /* 0x0000000300037305 */ /* 0x000e2c000021f000 */
[-C--:B------:R-:W-:Y:S01]  /*20860*/  @!P1 IADD3 R12, R12, -R7.reuse, RZ ;  /* 0x800000070c0c9210 */ /* 0x080fe20007ffe0ff */
[----:B------:R-:W-:Y:S01]  /*20870*/  @!P1 VIADD R10, R10, 0x1 ;  /* 0x000000010a0a9836 */ /* 0x000fe20000000000 */
[----:B------:R-:W-:Y:S02]  /*20880*/  ISETP.NE.AND P1, PT, R4, RZ, PT ;  /* 0x000000ff0400720c */ /* 0x000fe40003f25270 */
[----:B------:R-:W-:Y:S01]  /*20890*/  ISETP.GE.U32.AND P0, PT, R12, R7, PT ;  /* 0x000000070c00720c */ /* 0x000fe20003f06070 */
[----:B0-----:R-:W-:-:S04]  /*208a0*/  IMAD.MOV R2, RZ, RZ, -R3 ;  /* 0x000000ffff027224 */ /* 0x001fc800078e0a03 */
[----:B------:R-:W-:Y:S02]  /*208b0*/  IMAD R7, R2, R9, RZ ;  /* 0x0000000902077224 */ /* 0x000fe400078e02ff */
[----:B------:R-:W-:-:S06]  /*208c0*/  IMAD.MOV.U32 R2, RZ, RZ, RZ ;  /* 0x000000ffff027224 */ /* 0x000fcc00078e00ff */
[----:B------:R-:W-:Y:S02]  /*208d0*/  @P0 VIADD R10, R10, 0x1 ;  /* 0x000000010a0a0836 */ /* 0x000fe40000000000 */
[----:B------:R-:W-:Y:S01]  /*208e0*/  IMAD.HI.U32 R7, R3, R7, R2 ;  /* 0x0000000703077227 */ /* 0x000fe200078e0002 */
[----:B------:R-:W-:Y:S02]  /*208f0*/  LOP3.LUT R2, R5, R4, RZ, 0x3c, !PT ;  /* 0x0000000405027212 */ /* 0x000fe400078e3cff */
[----:B------:R-:W-:Y:S02]  /*20900*/  IABS R3, R8 ;  /* 0x0000000800037213 */ /* 0x000fe40000000000 */
        /* <DEDUP_REMOVED lines=16> */
[----:B------:R-:W-:-:S06]  /*20a10*/  @P0 IADD3 R7, R7, 0x1, RZ ;  /* 0x0000000107070810 */ /* 0x000fcc0007ffe0ff */
        /* <DEDUP_REMOVED lines=8> */
.L_x_1768:
        /* <DEDUP_REMOVED lines=15> */
[----:B------:R-:W-:Y:S01]  /*20b90*/  IMAD.HI.U32 R2, R2, R13, RZ ;  /* 0x0000000d02027227 */ /* 0x000fe200078e00ff */
[----:B------:R-:W-:-:S05]  /*20ba0*/  IADD3 R3, RZ, -R3, RZ ;  /* 0x80000003ff037210 */ /* 0x000fca0007ffe0ff */
        /* <DEDUP_REMOVED lines=14> */
[----:B------:R-:W-:Y:S01]  /*20c90*/  IMAD R8, R8, R2, R5 ;  /* 0x0000000208087224 */ /* 0x000fe200078e0205 */
[----:B------:R-:W-:Y:S02]  /*20ca0*/  MOV R2, RZ ;  /* 0x000000ff00027202 */ /* 0x000fe40000000f00 */
        /* <DEDUP_REMOVED lines=28> */
.L_x_1769:
[----:B01----:R-:W-:-:S05]  /*20e70*/  LOP3.LUT R3, RZ, R2, RZ, 0x33, !PT ;  /* 0x00000002ff037212 */ /* 0x003fca00078e33ff */
[----:B------:R-:W-:-:S05]  /*20e80*/  IMAD.IADD R2, R4, 0x1, R3 ;  /* 0x0000000104027824 */ /* 0x000fca00078e0203 */
[----:B------:R1:W-:Y:S01]  /*20e90*/  STL [R1+0x4], R2 ;  /* 0x0000040201007387 */ /* 0x0003e20000100800 */
[----:B------:R-:W-:Y:S05]  /*20ea0*/  BRA `(.L_x_1770) ;  /* 0x0000000000107947 */ /* 0x000fea0003800000 */
.L_x_1765:
[----:B------:R-:W-:Y:S01]  /*20eb0*/  IMAD.U32 R2, RZ, RZ, UR6 ;  /* 0x00000006ff027e24 */ /* 0x000fe2000f8e00ff */
[----:B------:R0:W-:Y:S04]  /*20ec0*/  STL [R1+0x4], RZ ;  /* 0x000004ff01007387 */ /* 0x0001e80000100800 */
[----:B------:R0:W-:Y:S04]  /*20ed0*/  STL [R1+0x8], RZ ;  /* 0x000008ff01007387 */ /* 0x0001e80000100800 */
[----:B------:R0:W-:Y:S02]  /*20ee0*/  STL [R1], R2 ;  /* 0x0000000201007387 */ /* 0x0001e40000100800 */
.L_x_1770:
        /* <DEDUP_REMOVED lines=10> */
.L_x_1763:
[----:B--2---:R-:W2:Y:S01]  /*20f90*/  LDL R0, [R1+0xc] ;  /* 0x00000c0001007983 */ /* 0x004ea20000100800 */
[----:B------:R-:W-:Y:S01]  /*20fa0*/  ULDC UR4, c[0x0][0xc3c] ;  /* 0x00030f0000047ab9 */ /* 0x000fe20000000800 */
[----:B------:R-:W-:Y:S01]  /*20fb0*/  IMAD.MOV.U32 R19, RZ, RZ, RZ ;  /* 0x000000ffff137224 */ /* 0x000fe200078e00ff */
[----:B--2---:R-:W-:Y:S02]  /*20fc0*/  ISETP.GE.AND P0, PT, R0, UR4, PT ;  /* 0x0000000400007c0c */ /* 0x004fe4000bf06270 */
[----:B------:R-:W-:-:S05]  /*20fd0*/  MOV R0, 0x1 ;  /* 0x0000000100007802 */ /* 0x000fca0000000f00 */
[----:B------:R2:W-:Y:S04]  /*20fe0*/  STL [R1+0x14], R0 ;  /* 0x0000140001007387 */ /* 0x0005e80000100800 */
[----:B------:R2:W-:Y:S02]  /*20ff0*/  STL [R1+0x58], RZ ;  /* 0x000058ff01007387 */ /* 0x0005e40000100800 */
        /* <DEDUP_REMOVED lines=24> */
[----:B------:R0:W-:Y:S04]  /*21180*/  STL [R1+0x20], R2 ;  /* 0x0000200201007387 */ /* 0x0001e80000100800 */
[----:B------:R0:W-:Y:S04]  /*21190*/  STL [R1+0x1c], RZ ;  /* 0x00001cff01007387 */ /* 0x0001e80000100800 */
[----:B------:R0:W-:Y:S02]  /*211a0*/  STL [R1+0x14], R2 ;  /* 0x0000140201007387 */ /* 0x0001e40000100800 */
.L_x_1926:
[----:B------:R-:W2:Y:S01]  /*211b0*/  LDL R14, [R1+0xc] ;  /* 0x00000c00010e7983 */ /* 0x000ea20000100800 */
[----:B------:R-:W-:Y:S05]  /*211c0*/  YIELD ;  /* 0x0000000000007946 */ /* 0x000fea0003800000 */
[----:B------:R-:W-:Y:S01]  /*211d0*/  ULDC.64 UR4, c[0x0][0xa28] ;  /* 0x00028a0000047ab9 */ /* 0x000fe20000000a00 */
[----:B01----:R-:W-:Y:S02]  /*211e0*/  CS2R R6, SRZ ;  /* 0x0000000000067805 */ /* 0x003fe4000001ff00 */
[----:B------:R-:W-:Y:S01]  /*211f0*/  ISETP.NE.U32.AND P0, PT, RZ, UR4, PT ;  /* 0x00000004ff007c0c */ /* 0x000fe2000bf05070 */
[----:B------:R-:W1:Y:S01]  /*21200*/  LDC.64 R12, c[0x0][0xa00] ;  /* 0x00028000ff0c7b82 */ /* 0x000e620000000a00 */
[----:B------:R-:W-:Y:S01]  /*21210*/  ULDC.64 UR6, c[0x0][0xa08] ;  /* 0x0002820000067ab9 */ /* 0x000fe20000000a00 */
[----:B------:R-:W-:Y:S01]  /*21220*/  ULDC.64 UR8, c[0x0][0xa10] ;  /* 0x0002840000087ab9 */ /* 0x000fe20000000a00 */
[----:B------:R-:W-:Y:S01]  /*21230*/  ISETP.NE.AND.EX P0, PT, RZ, UR5, PT, P0 ;  /* 0x00000005ff007c0c */ /* 0x000fe2000bf05300 */
[----:B------:R-:W-:-:S04]  /*21240*/  ULDC.64 UR4, c[0x0][0xa18] ;  /* 0x0002860000047ab9 */ /* 0x000fc80000000a00 */
[----:B------:R-:W4:Y:S08]  /*21250*/  LDC.64 R4, c[0x0][0xa08] ;  /* 0x00028200ff047b82 */ /* 0x000f300000000a00 */
[----:B0-----:R-:W2:Y:S02]  /*21260*/  @P0 LDC.64 R2, c[0x0][0xa28] ;  /* 0x00028a00ff020b82 */ /* 0x001ea40000000a00 */
[----:B--2---:R-:W-:-:S05]  /*21270*/  @P0 IMAD.WIDE R2, R14, 0x4, R2 ;  /* 0x000000040e020825 */ /* 0x004fca00078e0202 */
[----:B------:R0:W5:Y:S01]  /*21280*/  @P0 LDG.E R6, desc[UR40][R2.64] ;  /* 0x0000002802060981 */ /* 0x000162000c1e1900 */
[----:B------:R-:W-:Y:S01]  /*21290*/  ISETP.NE.U32.AND P0, PT, RZ, UR4, PT ;  /* 0x00000004ff007c0c */ /* 0x000fe2000bf05070 */
[C---:B-1----:R-:W-:Y:S01]  /*212a0*/  IMAD.WIDE R12, R14.reuse, 0x4, R12 ;  /* 0x000000040e0c7825 */ /* 0x042fe200078e020c */
[----:B------:R-:W-:Y:S02]  /*212b0*/  ISETP.NE.U32.AND P2, PT, RZ, UR6, PT ;  /* 0x00000006ff007c0c */ /* 0x000fe4000bf45070 */
[----:B------:R-:W-:Y:S01]  /*212c0*/  ISETP.NE.AND.EX P0, PT, RZ, UR5, PT, P0 ;  /* 0x00000005ff007c0c */ /* 0x000fe2000bf05300 */
[----:B------:R-:W-:Y:S01]  /*212d0*/  ULDC.64 UR4, c[0x0][0xa00] ;  /* 0x0002800000047ab9 */ /* 0x000fe20000000a00 */
[----:B------:R-:W-:Y:S01]  /*212e0*/  ISETP.NE.U32.AND P4, PT, RZ, UR8, PT ;  /* 0x00000008ff007c0c */ /* 0x000fe2000bf85070 */
[----:B------:R-:W-:Y:S01]  /*212f0*/  IMAD.MOV.U32 R0, RZ, RZ, RZ ;  /* 0x000000ffff007224 */ /* 0x000fe200078e00ff */
[----:B------:R-:W-:Y:S01]  /*21300*/  ISETP.NE.U32.AND P1, PT, RZ, UR4, PT ;  /* 0x00000004ff007c0c */ /* 0x000fe2000bf25070 */
[----:B0-----:R-:W0:Y:S01]  /*21310*/  LDC.64 R2, c[0x0][0xa10] ;  /* 0x00028400ff027b82 */ /* 0x001e220000000a00 */
[----:B---3--:R-:W-:Y:S01]  /*21320*/  MOV R8, RZ ;  /* 0x000000ff00087202 */ /* 0x008fe20000000f00 */
[----:B----4-:R-:W-:Y:S01]  /*21330*/  IMAD.WIDE R4, R14, 0x4, R4 ;  /* 0x000000040e047825 */ /* 0x010fe200078e0204 */
[----:B------:R-:W-:-:S05]  /*21340*/  ISETP.NE.AND.EX P3, PT, RZ, UR5, PT, P1 ;  /* 0x00000005ff007c0c */ /* 0x000fca000bf65310 */
[----:B------:R-:W1:Y:S01]  /*21350*/  @P0 LDC.64 R10, c[0x0][0xa18] ;  /* 0x00028600ff0a0b82 */ /* 0x000e620000000a00 */
[----:B------:R-:W-:Y:S01]  /*21360*/  ULDC UR4, c[0x0][0x288] ;  /* 0x0000a20000047ab9 */ /* 0x000fe20000000800 */
[----:B------:R-:W-:Y:S02]  /*21370*/  ISETP.NE.AND.EX P1, PT, RZ, UR7, PT, P2 ;  /* 0x00000007ff007c0c */ /* 0x000fe4000bf25320 */
[----:B------:R-:W-:-:S04]  /*21380*/  ISETP.NE.AND.EX P2, PT, RZ, UR9, PT, P4 ;  /* 0x00000009ff007c0c */ /* 0x000fc8000bf45340 */
[----:B------:R-:W2:Y:S07]  /*21390*/  @P3 LDG.E R7, desc[UR40][R12.64] ;  /* 0x000000280c073981 */ /* 0x000eae000c1e1900 */
[----:B------:R3:W5:Y:S01]  /*213a0*/  @P1 LDG.E R8, desc[UR40][R4.64] ;  /* 0x0000002804081981 */ /* 0x000762000c1e1900 */
[----:B0-----:R-:W-:-:S05]  /*213b0*/  IMAD.WIDE R2, R14, 0x4, R2 ;  /* 0x000000040e027825 */ /* 0x001fca00078e0202 */
[----:B------:R3:W5:Y:S01]  /*213c0*/  @P2 LDG.E R0, desc[UR40][R2.64] ;  /* 0x0000002802002981 */ /* 0x000762000c1e1900 */
[----:B-1----:R-:W-:-:S03]  /*213d0*/  @P0 IMAD.WIDE R10, R14, 0x4, R10 ;  /* 0x000000040e0a0825 */ /* 0x002fc600078e020a */
[----:B--2---:R0:W-:Y:S02]  /*213e0*/  STL [R1+0x48], R7 ;  /* 0x0000480701007387 */ /* 0x0041e40000100800 */
[----:B0-----:R-:W-:Y:S01]  /*213f0*/  IMAD.U32 R7, RZ, RZ, UR4 ;  /* 0x00000004ff077e24 */ /* 0x001fe2000f8e00ff */
[----:B------:R-:W-:-:S05]  /*21400*/  ULDC.64 UR4, c[0x0][0x418] ;  /* 0x0001060000047ab9 */ /* 0x000fca0000000a00 */
[----:B------:R-:W2:Y:S01]  /*21410*/  @P0 LDG.E R7, desc[UR40][R10.64] ;  /* 0x000000280a070981 */ /* 0x000ea2000c1e1900 */
[----:B------:R-:W-:-:S03]  /*21420*/  UISETP.NE.U32.AND UP0, UPT, UR4, URZ, UPT ;  /* 0x0000003f0400728c */ /* 0x000fc6000bf05070 */
[----:B------:R-:W-:Y:S01]  /*21430*/  ULDC UR4, c[0x0][0x424] ;  /* 0x0001090000047ab9 */ /* 0x000fe20000000800 */
[----:B------:R-:W-:-:S03]  /*21440*/  UISETP.NE.AND.EX UP0, UPT, UR5, URZ, UPT, UP0 ;  /* 0x0000003f0500728c */ /* 0x000fc6000bf05300 */
[----:B------:R-:W-:Y:S01]  /*21450*/  ULDC UR5, c[0x0][0x2f0] ;  /* 0x0000bc0000057ab9 */ /* 0x000fe20000000800 */
[----:B------:R-:W-:Y:S01]  /*21460*/  USEL UR4, UR4, 0x1, UP0 ;  /* 0x0000000104047887 */ /* 0x000fe20008000000 */
[----:B--2---:R0:W-:Y:S04]  /*21470*/  STL [R1+0x34], R7 ;  /* 0x0000340701007387 */ /* 0x0041e80000100800 */
[----:B------:R3:W5:Y:S01]  /*21480*/  LDL R15, [R1+0x34] ;  /* 0x00003400010f7983 */ /* 0x0007620000100800 */
[----:B------:R-:W-:-:S03]  /*21490*/  UIMAD UR4, UR4, UR5, URZ ;  /* 0x00000005040472a4 */ /* 0x000fc6000f8e023f */
[----:B------:R-:W-:Y:S02]  /*214a0*/  ULDC UR5, c[0x0][0x348] ;  /* 0x0000d20000057ab9 */ /* 0x000fe40000000800 */
[----:B------:R-:W-:Y:S02]  /*214b0*/  IMAD.U32 R10, RZ, RZ, UR5 ;  /* 0x00000005ff0a7e24 */ /* 0x000fe4000f8e00ff */
[----:B0-----:R-:W-:Y:S01]  /*214c0*/  IMAD.U32 R7, RZ, RZ, UR4 ;  /* 0x00000004ff077e24 */ /* 0x001fe2000f8e00ff */
[----:B---3--:R-:W-:Y:S06]  /*214d0*/  @P0 BRA `(.L_x_1772) ;  /* 0x0000000000140947 */ /* 0x008fec0003800000 */
[----:B------:R-:W-:Y:S05]  /*214e0*/  @!P3 BRA `(.L_x_1772) ;  /* 0x000000000010b947 */ /* 0x000fea0003800000 */
[----:B------:R-:W2:Y:S04]  /*214f0*/  LDG.E R9, desc[UR40][R12.64] ;  /* 0x000000280c097981 */ /* 0x000ea8000c1e1900 */
[----:B------:R-:W2:Y:S02]  /*21500*/  LDG.E R12, desc[UR40][R12.64+0x4] ;  /* 0x000004280c0c7981 */ /* 0x000ea4000c1e1900 */
[----:B--2--5:R-:W-:-:S05]  /*21510*/  IMAD.IADD R15, R12, 0x1, -R9 ;  /* 0x000000010c0f7824 */ /* 0x024fca00078e0a09 */
[----:B------:R0:W-:Y:S02]  /*21520*/  STL [R1+0x34], R15 ;  /* 0x0000340f01007387 */ /* 0x0001e40000100800 */
.L_x_1772:
[----:B------:R-:W2:Y:S01]  /*21530*/  LDL.LU R12, [R1+0x8] ;  /* 0x00000800010c7983 */ /* 0x000ea20000300800 */
[----:B-----5:R-:W-:Y:S01]  /*21540*/  IMAD.IADD R8, R8, 0x1, R6 ;  /* 0x0000000108087824 */ /* 0x020fe200078e0206 */
[----:B------:R-:W-:Y:S02]  /*21550*/  ULDC.64 UR4, c[0x0][0xa20] ;  /* 0x0002880000047ab9 */ /* 0x000fe40000000a00 */
[----:B------:R-:W-:Y:S02]  /*21560*/  ISETP.NE.U32.AND P0, PT, RZ, UR4, PT ;  /* 0x00000004ff007c0c */ /* 0x000fe4000bf05070 */
[----:B------:R1:W-:Y:S02]  /*21570*/  STL [R1+0x18], R8 ;  /* 0x0000180801007387 */ /* 0x0003e40000100800 */
[----:B------:R-:W-:Y:S02]  /*21580*/  ISETP.NE.AND.EX P0, PT, RZ, UR5, PT, P0 ;  /* 0x00000005ff007c0c */ /* 0x000fe4000bf05300 */
[----:B--2---:R-:W-:-:S02]  /*21590*/  LOP3.LUT R11, R12, 0xff000000, RZ, 0xc0, !PT ;  /* 0xff0000000c0b7812 */ /* 0x004fc400078ec0ff */
[C---:B------:R-:W-:Y:S02]  /*215a0*/  LOP3.LUT R9, R12.reuse, 0xff0000, RZ, 0xc0, !PT ;  /* 0x00ff00000c097812 */ /* 0x040fe400078ec0ff */
[----:B------:R-:W-:Y:S02]  /*215b0*/  SHF.R.U32.HI R11, RZ, 0x8, R11 ;  /* 0x00000008ff0b7819 */ /* 0x000fe4000001160b */
[----:B------:R-:W-:Y:S02]  /*215c0*/  LOP3.LUT R16, R12, 0xffff, RZ, 0xc0, !PT ;  /* 0x0000ffff0c107812 */ /* 0x000fe400078ec0ff */
[----:B------:R-:W-:-:S03]  /*215d0*/  LEA.HI R11, R9, R11, RZ, 0x10 ;  /* 0x0000000b090b7211 */ /* 0x000fc600078f80ff */
[----:B-1----:R-:W-:Y:S05]  /*215e0*/  @!P0 BRA `(.L_x_1773) ;  /* 0x0000000000108947 */ /* 0x002fea0003800000 */
[----:B------:R-:W1:Y:S02]  /*215f0*/  LDC.64 R4, c[0x0][0xa20] ;  /* 0x00028800ff047b82 */ /* 0x000e640000000a00 */
[----:B-1----:R-:W-:-:S05]  /*21600*/  IMAD.WIDE R4, R14, 0x4, R4 ;  /* 0x000000040e047825 */ /* 0x002fca00078e0204 */
[----:B------:R1:W5:Y:S01]  /*21610*/  LDG.E R7, desc[UR40][R4.64] ;  /* 0x0000002804077981 */ /* 0x000362000c1e1900 */
[----:B------:R-:W-:Y:S05]  /*21620*/  BRA `(.L_x_1774) ;  /* 0x0000000000107947 */ /* 0x000fea0003800000 */
.L_x_1773:
[----:B------:R-:W-:Y:S05]  /*21630*/  @!P1 BRA `(.L_x_1774) ;  /* 0x00000000000c9947 */ /* 0x000fea0003800000 */
[----:B------:R-:W2:Y:S04]  /*21640*/  LDG.E R7, desc[UR40][R4.64] ;  /* 0x0000002804077981 */ /* 0x000ea8000c1e1900 */
[----:B------:R-:W2:Y:S02]  /*21650*/  LDG.E R4, desc[UR40][R4.64+0x4] ;  /* 0x0000042804047981 */ /* 0x000ea4000c1e1900 */
[----:B--2---:R-:W-:-:S07]  /*21660*/  IMAD.IADD R7, R4, 0x1, -R7 ;  /* 0x0000000104077824 */ /* 0x004fce00078e0a07 */
.L_x_1774:
[----:B------:R-:W2:Y:S04]  /*21670*/  LDL.LU R8, [R1+0x4] ;  /* 0x0000040001087983 */ /* 0x000ea80000300800 */
[----:B-1----:R-:W3:Y:S04]  /*21680*/  @P2 LDG.E R4, desc[UR40][R2.64] ;  /* 0x0000002802042981 */ /* 0x002ee8000c1e1900 */
[----:B------:R1:W3:Y:S01]  /*21690*/  @P2 LDG.E R2, desc[UR40][R2.64+0x4] ;  /* 0x0000042802022981 */ /* 0x0002e2000c1e1900 */
[----:B-----5:R-:W-:Y:S01]  /*216a0*/  IMAD.IADD R9, R7, 0x1, -R6 ;  /* 0x0000000107097824 */ /* 0x020fe200078e0a06 */
[----:B-1----:R-:W1:Y:S02]  /*216b0*/  LDC R3, c[0x0][0x448] ;  /* 0x00011200ff037b82 */ /* 0x002e640000000800 */
[----:B-1----:R-:W-:-:S13]  /*216c0*/  ISETP.NE.AND P1, PT, R3, 0x1, PT ;  /* 0x000000010300780c */ /* 0x002fda0003f25270 */
[----:B------:R-:W1:Y:S08]  /*216d0*/  @P1 LDC R3, c[0x0][0x44c] ;  /* 0x00011300ff031b82 */ /* 0x000e700000000800 */
[----:B------:R-:W4:Y:S01]  /*216e0*/  @P1 LDC R5, c[0x0][0x450] ;  /* 0x00011400ff051b82 */ /* 0x000f220000000800 */
[----:B--2---:R-:W-:-:S05]  /*216f0*/  SHF.L.U32 R13, R8, 0x7, RZ ;  /* 0x00000007080d7819 */ /* 0x004fca00000006ff */
[----:B------:R-:W-:Y:S01]  /*21700*/  VIADD R7, R13, 0x7f ;  /* 0x0000007f0d077836 */ /* 0x000fe20000000000 */
[----:B------:R2:W-:Y:S01]  /*21710*/  STL [R1+0x30], R13 ;  /* 0x0000300d01007387 */ /* 0x0005e20000100800 */
[----:B---3--:R-:W-:Y:S02]  /*21720*/  @P2 IMAD.IADD R10, R2, 0x1, -R4 ;  /* 0x00000001020a2824 */ /* 0x008fe400078e0a04 */
[----:B-1----:R-:W-:-:S04]  /*21730*/  @P1 IMAD.HI.U32 R2, R7, R3, RZ ;  /* 0x0000000307021227 */ /* 0x002fc800078e00ff */
[----:B------:R-:W-:Y:S01]  /*21740*/  IMAD.IADD R6, R9, 0x1, R10 ;  /* 0x0000000109067824 */ /* 0x000fe200078e020a */
[----:B----4-:R-:W-:-:S03]  /*21750*/  @P1 SHF.R.U32.HI R7, RZ, R5, R2 ;  /* 0x00000005ff071219 */ /* 0x010fc60000011602 */
[C---:B------:R-:W-:Y:S01]  /*21760*/  VIADD R2, R6.reuse, 0x7f ;  /* 0x0000007f06027836 */ /* 0x040fe20000000000 */
[----:B------:R-:W-:-:S04]  /*21770*/  IADD3 R20, R6, 0x1, -R15 ;  /* 0x0000000106147810 */ /* 0x000fc80007ffe80f */
[----:B------:R-:W-:Y:S01]  /*21780*/  SHF.R.S32.HI R3, RZ, 0x1f, R2 ;  /* 0x0000001fff037819 */ /* 0x000fe20000011402 */
[----:B------:R-:W-:-:S03]  /*21790*/  IMAD.IADD R7, R20, 0x1, R7 ;  /* 0x0000000114077824 */ /* 0x000fc600078e0207 */
[----:B------:R-:W-:Y:S02]  /*217a0*/  LEA.HI R4, R3, R2, RZ, 0x7 ;  /* 0x0000000203047211 */ /* 0x000fe400078f38ff */
[----:B------:R-:W1:Y:S02]  /*217b0*/  LDC.64 R2, c[0x0][0x9e0] ;  /* 0x00027800ff027b82 */ /* 0x000e640000000a00 */
[----:B------:R-:W-:-:S05]  /*217c0*/  SHF.R.S32.HI R12, RZ, 0x7, R4 ;  /* 0x00000007ff0c7819 */ /* 0x000fca0000011404 */
[----:B------:R2:W-:Y:S01]  /*217d0*/  STL [R1+0x5c], R12 ;  /* 0x00005c0c01007387 */ /* 0x0005e20000100800 */
[----:B-1----:R-:W-:Y:S01]  /*217e0*/  ISETP.GE.AND P3, PT, R3, 0x1, PT ;  /* 0x000000010300780c */ /* 0x002fe20003f66270 */
        /* <DEDUP_REMOVED lines=8> */
[----:B------:R-:W1:Y:S02]  /*21870*/  @P0 LDC.64 R4, c[0x0][0x9e8] ;  /* 0x00027a00ff040b82 */ /* 0x000e640000000a00 */
[----:B-1----:R-:W-:-:S05]  /*21880*/  @P0 IMAD.HI.U32 R4, R2, R4, RZ ;  /* 0x0000000402040227 */ /* 0x002fca00078e00ff */
[----:B------:R-:W-:-:S04]  /*21890*/  @P0 SHF.R.U32.HI R2, RZ, R5, R4 ;  /* 0x00000005ff020219 */ /* 0x000fc80000011604 */
[----:B------:R-:W-:Y:S01]  /*218a0*/  LOP3.LUT R2, RZ, R2, RZ, 0x33, !PT ;  /* 0x00000002ff027212 */ /* 0x000fe200078e33ff */
[----:B------:R-:W-:Y:S06]  /*218b0*/  BRA `(.L_x_1778) ;  /* 0x0000000000107947 */ /* 0x000fec0003800000 */
.L_x_1777:
[----:B------:R-:W-:-:S13]  /*218c0*/  ISETP.NE.AND P0, PT, R3, 0x1, PT ;  /* 0x000000010300780c */ /* 0x000fda0003f05270 */
[----:B------:R-:W1:Y:S02]  /*218d0*/  @P0 LDC.64 R4, c[0x0][0x9e8] ;  /* 0x00027a00ff040b82 */ /* 0x000e640000000a00 */
[----:B-1----:R-:W-:-:S05]  /*218e0*/  @P0 IMAD.HI.U32 R4, R2, R4, RZ ;  /* 0x0000000402040227 */ /* 0x002fca00078e00ff */
[----:B------:R-:W-:-:S07]  /*218f0*/  @P0 SHF.R.U32.HI R2, RZ, R5, R4 ;  /* 0x00000005ff020219 */ /* 0x000fce0000011604 */
.L_x_1778:
[----:B------:R-:W-:Y:S05]  /*21900*/  BSYNC B0 ;  /* 0x0000000000007941 */ /* 0x000fea0003800000 */
.L_x_1776:
[----:B------:R-:W-:-:S05]  /*21910*/  IMAD R2, R2, R3, R3 ;  /* 0x0000000302027224 */ /* 0x000fca00078e0203 */
[----:B------:R-:W-:-:S07]  /*21920*/  VIMNMX R8, R8, R2, PT ;  /* 0x0000000208087248 */ /* 0x000fce0003fe0100 */
.L_x_1775:
[----:B------:R-:W1:Y:S01]  /*21930*/  @P1 LDC R4, c[0x0][0x44c] ;  /* 0x00011300ff041b82 */ /* 0x000e620000000800 */
[----:B------:R-:W-:Y:S01]  /*21940*/  VIADD R8, R8, 0x7f ;  /* 0x0000007f08087836 */ /* 0x000fe20000000000 */
[----:B------:R-:W-:Y:S01]  /*21950*/  MOV R2, R13 ;  /* 0x0000000d00027202 */ /* 0x000fe20000000f00 */
[----:B------:R-:W-:Y:S01]  /*21960*/  IMAD.IADD R17, R6, 0x1, -R15 ;  /* 0x0000000106117824 */ /* 0x000fe200078e0a0f */
[----:B------:R-:W-:-:S04]  /*21970*/  ULDC UR4, c[0x0][0x9dc] ;  /* 0x0002770000047ab9 */ /* 0x000fc80000000800 */
[----:B------:R-:W2:Y:S01]  /*21980*/  @P1 LDC R5, c[0x0][0x450] ;  /* 0x00011400ff051b82 */ /* 0x000ea20000000800 */
[----:B-1----:R-:W-:-:S05]  /*21990*/  @P1 IMAD.HI.U32 R4, R13, R4, RZ ;  /* 0x000000040d041227 */ /* 0x002fca00078e00ff */
[----:B--2---:R-:W-:Y:S02]  /*219a0*/  @P1 SHF.R.U32.HI R2, RZ, R5, R4 ;  /* 0x00000005ff021219 */ /* 0x004fe40000011604 */
[----:B------:R-:W-:-:S03]  /*219b0*/  SHF.R.S32.HI R4, RZ, 0x1f, R8 ;  /* 0x0000001fff047819 */ /* 0x000fc60000011408 */
[----:B------:R-:W-:Y:S01]  /*219c0*/  IMAD.IADD R6, R17, 0x1, R2 ;  /* 0x0000000111067824 */ /* 0x000fe200078e0202 */
[----:B------:R-:W-:-:S03]  /*219d0*/  LEA.HI R8, R4, R8, RZ, 0x7 ;  /* 0x0000000804087211 */ /* 0x000fc600078f38ff */
[----:B------:R-:W-:Y:S01]  /*219e0*/  VIADD R2, R6, -UR4 ;  /* 0x8000000406027c36 */ /* 0x000fe20008000000 */
[----:B------:R-:W-:-:S04]  /*219f0*/  SHF.R.S32.HI R8, RZ, 0x7, R8 ;  /* 0x00000007ff087819 */ /* 0x000fc80000011408 */
[----:B------:R-:W-:Y:S01]  /*21a00*/  VIMNMX R8, R12, R8, PT ;  /* 0x000000080c087248 */ /* 0x000fe20003fe0100 */
[----:B------:R-:W-:Y:S06]  /*21a10*/  @!P3 BRA `(.L_x_1779) ;  /* 0x000000000044b947 */ /* 0x000fec0003800000 */
[----:B------:R-:W-:Y:S01]  /*21a20*/  ISETP.GT.AND P0, PT, R6, -0x1, PT ;  /* 0xffffffff0600780c */ /* 0x000fe20003f04270 */
[----:B------:R-:W-:-:S12]  /*21a30*/  BSSY B0, `(.L_x_1780) ;  /* 0x000000d000007945 */ /* 0x000fd80003800000 */
        /* <DEDUP_REMOVED lines=8> */
.L_x_1781:
[----:B------:R-:W-:-:S13]  /*21ac0*/  ISETP.NE.AND P0, PT, R3, 0x1, PT ;  /* 0x000000010300780c */ /* 0x000fda0003f05270 */
[----:B------:R-:W1:Y:S02]  /*21ad0*/  @P0 LDC.64 R4, c[0x0][0x9e8] ;  /* 0x00027a00ff040b82 */ /* 0x000e640000000a00 */
[----:B-1----:R-:W-:-:S05]  /*21ae0*/  @P0 IMAD.HI.U32 R4, R6, R4, RZ ;  /* 0x0000000406040227 */ /* 0x002fca00078e00ff */
[----:B------:R-:W-:-:S07]  /*21af0*/  @P0 SHF.R.U32.HI R6, RZ, R5, R4 ;  /* 0x00000005ff060219 */ /* 0x000fce0000011604 */
.L_x_1782:
[----:B------:R-:W-:Y:S05]  /*21b00*/  BSYNC B0 ;  /* 0x0000000000007941 */ /* 0x000fea0003800000 */
.L_x_1780:
[----:B------:R-:W-:-:S05]  /*21b10*/  IMAD R3, R6, R3, RZ ;  /* 0x0000000306037224 */ /* 0x000fca00078e02ff */
[----:B------:R-:W-:-:S07]  /*21b20*/  VIMNMX R2, R2, R3, !PT ;  /* 0x0000000302027248 */ /* 0x000fce0007fe0100 */
.L_x_1779:
[----:B------:R-:W-:Y:S01]  /*21b30*/  SHF.R.S32.HI R5, RZ, 0x1f, R2 ;  /* 0x0000001fff057819 */ /* 0x000fe20000011402 */
[----:B------:R-:W-:Y:S01]  /*21b40*/  BSSY B0, `(.L_x_1783) ;  /* 0x0000028000007945 */ /* 0x000fe20003800000 */
[----:B------:R-:W-:Y:S02]  /*21b50*/  LOP3.LUT R13, R11, 0xff, RZ, 0xc0, !PT ;  /* 0x000000ff0b0d7812 */ /* 0x000fe400078ec0ff */
[----:B------:R-:W-:Y:S01]  /*21b60*/  LEA.HI R5, R5, R2, RZ, 0x7 ;  /* 0x0000000205057211 */ /* 0x000fe200078f38ff */
[----:B------:R-:W-:Y:S01]  /*21b70*/  IMAD.MOV.U32 R2, RZ, RZ, RZ ;  /* 0x000000ffff027224 */ /* 0x000fe200078e00ff */
[----:B------:R-:W-:Y:S01]  /*21b80*/  SHF.R.U32.HI R4, RZ, 0x10, R11 ;  /* 0x00000010ff047819 */ /* 0x000fe2000001160b */
[----:B------:R1:W-:Y:S01]  /*21b90*/  STL [R1+0x50], R13 ;  /* 0x0000500d01007387 */ /* 0x0003e20000100800 */
[----:B------:R-:W-:-:S04]  /*21ba0*/  SHF.R.S32.HI R5, RZ, 0x7, R5 ;  /* 0x00000007ff057819 */ /* 0x000fc80000011405 */
[----:B------:R-:W-:-:S04]  /*21bb0*/  VIMNMX R5, RZ, R5, !PT ;  /* 0x00000005ff057248 */ /* 0x000fc80007fe0100 */
[----:B------:R-:W-:-:S13]  /*21bc0*/  ISETP.GT.AND P0, PT, R8, R5, PT ;  /* 0x000000050800720c */ /* 0x000fda0003f04270 */
[----:B-1----:R-:W-:Y:S05]  /*21bd0*/  @!P0 BRA `(.L_x_1784) ;  /* 0x0000000000788947 */ /* 0x002fea0003800000 */
[----:B------:R-:W-:Y:S01]  /*21be0*/  ISETP.NE.AND P0, PT, R4, RZ, PT ;  /* 0x000000ff0400720c */ /* 0x000fe20003f05270 */
[----:B------:R-:W-:-:S03]  /*21bf0*/  ULDC UR4, c[0x0][0x9f0] ;  /* 0x00027c0000047ab9 */ /* 0x000fc60000000800 */
[----:B------:R-:W-:-:S04]  /*21c00*/  SEL R6, R4, UR4, P0 ;  /* 0x0000000404067c07 */ /* 0x000fc80008000000 */
[----:B------:R-:W-:Y:S02]  /*21c10*/  IABS R7, R6 ;  /* 0x0000000600077213 */ /* 0x000fe40000000000 */
[----:B------:R-:W-:Y:S02]  /*21c20*/  IADD3 R11, R6, -0x1, R8 ;  /* 0xffffffff060b7810 */ /* 0x000fe40007ffe008 */
[----:B------:R-:W1:Y:S03]  /*21c30*/  I2F.RP R2, R7 ;  /* 0x0000000700027306 */ /* 0x000e660000209400 */
[----:B------:R-:W-:-:S05]  /*21c40*/  IMAD.IADD R11, R11, 0x1, -R5 ;  /* 0x000000010b0b7824 */ /* 0x000fca00078e0a05 */
[----:B-1----:R-:W1:Y:S02]  /*21c50*/  MUFU.RCP R2, R2 ;  /* 0x0000000200027308 */ /* 0x002e640000001000 */
[----:B-1----:R-:W-:-:S06]  /*21c60*/  VIADD R2, R2, 0xffffffe ;  /* 0x0ffffffe02027836 */ /* 0x002fcc0000000000 */
[----:B------:R1:W2:Y:S02]  /*21c70*/  F2I.FTZ.U32.TRUNC.NTZ R3, R2 ;  /* 0x0000000200037305 */ /* 0x0002a4000021f000 */
[----:B-1----:R-:W-:-:S04]  /*21c80*/  LOP3.LUT R2, R11, R6, RZ, 0x3c, !PT ;  /* 0x000000060b027212 */ /* 0x002fc800078e3cff */
[----:B------:R-:W-:Y:S01]  /*21c90*/  ISETP.GE.AND P3, PT, R2, RZ, PT ;  /* 0x000000ff0200720c */ /* 0x000fe20003f66270 */
[----:B--2---:R-:W-:-:S04]  /*21ca0*/  IMAD.MOV R2, RZ, RZ, -R3 ;  /* 0x000000ffff027224 */ /* 0x004fc800078e0a03 */
[----:B------:R-:W-:Y:S01]  /*21cb0*/  IMAD R12, R2, R7, RZ ;  /* 0x00000007020c7224 */ /* 0x000fe200078e02ff */
[----:B------:R-:W-:-:S05]  /*21cc0*/  MOV R2, RZ ;  /* 0x000000ff00027202 */ /* 0x000fca0000000f00 */
[----:B------:R-:W-:Y:S01]  /*21cd0*/  IMAD.HI.U32 R12, R3, R12, R2 ;  /* 0x0000000c030c7227 */ /* 0x000fe200078e0002 */
[----:B------:R-:W-:Y:S02]  /*21ce0*/  IABS R2, R6 ;  /* 0x0000000600027213 */ /* 0x000fe40000000000 */
[----:B------:R-:W-:-:S03]  /*21cf0*/  IABS R3, R11 ;  /* 0x0000000b00037213 */ /* 0x000fc60000000000 */
[----:B------:R-:W-:-:S04]  /*21d00*/  IMAD.MOV R2, RZ, RZ, -R2 ;  /* 0x000000ffff027224 */ /* 0x000fc800078e0a02 */
[----:B------:R-:W-:Y:S02]  /*21d10*/  IMAD.MOV.U32 R11, RZ, RZ, R2 ;  /* 0x000000ffff0b7224 */ /* 0x000fe400078e0002 */
        /* <DEDUP_REMOVED lines=9> */
[----:B------:R-:W-:-:S07]  /*21db0*/  @!P1 LOP3.LUT R2, RZ, R6, RZ, 0x33, !PT ;  /* 0x00000006ff029212 */ /* 0x000fce00078e33ff */
.L_x_1784:
[----:B------:R-:W-:Y:S05]  /*21dc0*/  BSYNC B0 ;  /* 0x0000000000007941 */ /* 0x000fea0003800000 */
.L_x_1783:
[-C--:B------:R-:W-:Y:S01]  /*21dd0*/  IMAD R5, R13, R2.reuse, R5 ;  /* 0x000000020d057224 */ /* 0x080fe200078e0205 */
[----:B------:R-:W-:Y:S03]  /*21de0*/  BSSY B0, `(.L_x_1785) ;  /* 0x0000122000007945 */ /* 0x000fe60003800000 */
[C---:B------:R-:W-:Y:S01]  /*21df0*/  IMAD R3, R5.reuse, 0x80, -R9 ;  /* 0x0000008005037824 */ /* 0x040fe200078e0a09 */
[----:B------:R-:W-:-:S04]  /*21e00*/  VIADDMNMX R2, R5, R2, R8, PT ;  /* 0x0000000205027246 */ /* 0x000fc80003800108 */
[----:B------:R-:W-:Y:S01]  /*21e10*/  VIMNMX R3, RZ, R3, !PT ;  /* 0x00000003ff037248 */ /* 0x000fe20007fe0100 */
[----:B------:R-:W-:-:S05]  /*21e20*/  IMAD R2, R2, 0x80, -R9 ;  /* 0x0000008002027824 */ /* 0x000fca00078e0a09 */
[----:B------:R-:W-:-:S04]  /*21e30*/  VIMNMX R2, R2, R10, PT ;  /* 0x0000000a02027248 */ /* 0x000fc80003fe0100 */
[----:B------:R-:W-:Y:S02]  /*21e40*/  ISETP.GT.AND P0, PT, R2, R3, PT ;  /* 0x000000030200720c */ /* 0x000fe40003f04270 */
[----:B------:R-:W-:-:S05]  /*21e50*/  SHF.R.U32.HI R3, RZ, 0x7, R3 ;  /* 0x00000007ff037819 */ /* 0x000fca0000011603 */
[----:B------:R-:W-:-:S06]  /*21e60*/  IMAD.MOV.U32 R9, RZ, RZ, R3 ;  /* 0x000000ffff097224 */ /* 0x000fcc00078e0003 */
[----:B------:R-:W-:-:S04]  /*21e70*/  @P0 IADD3 R2, R2, 0x7f, RZ ;  /* 0x0000007f02020810 */ /* 0x000fc80007ffe0ff */
[----:B------:R-:W-:-:S04]  /*21e80*/  @P0 SHF.R.S32.HI R5, RZ, 0x1f, R2 ;  /* 0x0000001fff050819 */ /* 0x000fc80000011402 */
[----:B------:R-:W-:-:S04]  /*21e90*/  @P0 LEA.HI R2, R5, R2, RZ, 0x7 ;  /* 0x0000000205020211 */ /* 0x000fc800078f38ff */
[----:B------:R-:W-:Y:S02]  /*21ea0*/  @P0 SHF.R.S32.HI R9, RZ, 0x7, R2 ;  /* 0x00000007ff090819 */ /* 0x000fe40000011402 */
        /* <DEDUP_REMOVED lines=10> */
.L_x_2029:
[----:B--2---:R-:W-:Y:S02]  /*21f50*/  ISETP.NE.AND P0, PT, R14, RZ, PT ;  /* 0x000000ff0e00720c */ /* 0x004fe40003f05270 */
[----:B------:R-:W-:-:S11]  /*21f60*/  PLOP3.LUT P6, PT, PT, PT, PT, 0x8, 0x0 ;  /* 0x000000000000781c */ /* 0x000fd60003fce170 */
[----:B------:R-:W-:Y:S05]  /*21f70*/  @P0 BRA `(.L_x_1788) ;  /* 0x00000000000c0947 */ /* 0x000fea0003800000 */
[----:B------:R-:W-:-:S03]  /*21f80*/  UMOV UR4, 0xffffffff ;  /* 0xffffffff00047882 */ /* 0x000fc60000000000 */
[----:B------:R-:W-:Y:S05]  /*21f90*/  BRA.DIV UR4, `(.L_x_1789) ;  /* 0x0000008e04187947 */ /* 0x000fea000b800000 */
[----:B------:R-:W-:-:S13]  /*21fa0*/  ELECT P6, URZ, PT ;  /* 0x00000000003f782f */ /* 0x000fda00038c0000 */
.L_x_1788:
        /* <DEDUP_REMOVED lines=9> */
.L_x_2032:
[----:B------:R-:W-:Y:S05]  /*22040*/  BSYNC B1 ;  /* 0x0000000000017941 */ /* 0x000fea0003800000 */
.L_x_1790:
[----:B------:R-:W-:Y:S04]  /*22050*/  BSSY B1, `(.L_x_1792) ;  /* 0x0000071000017945 */ /* 0x000fe80003800000 */
[----:B------:R-:W-:Y:S05]  /*22060*/  @!P6 BRA `(.L_x_1793) ;  /* 0x0000000400bce947 */ /* 0x000fea0003800000 */
[----:B------:R-:W2:Y:S04]  /*22070*/  LDL R7, [R1+0x1c] ;  /* 0x00001c0001077983 */ /* 0x000ea80000100800 */
[----:B------:R-:W3:Y:S01]  /*22080*/  LDL R8, [R1+0x20] ;  /* 0x0000200001087983 */ /* 0x000ee20000100800 */
[----:B------:R-:W-:Y:S01]  /*22090*/  BSSY B2, `(.L_x_1794) ;  /* 0x0000008000027945 */ /* 0x000fe20003800000 */
[----:B------:R-:W4:Y:S02]  /*220a0*/  S2R R6, SR_TID.X ;  /* 0x0000000000067919 */ /* 0x000f240000002100 */
[----:B----4-:R-:W-:-:S04]  /*220b0*/  LOP3.LUT R6, R6, 0x7f, RZ, 0xc0, !PT ;  /* 0x0000007f06067812 */ /* 0x010fc800078ec0ff */
[----:B------:R-:W-:Y:S01]  /*220c0*/  ISETP.NE.AND P1, PT, R6, RZ, PT ;  /* 0x000000ff0600720c */ /* 0x000fe20003f25270 */
[----:B--2---:R-:W-:Y:S01]  /*220d0*/  IMAD R7, R7, 0x8, R18 ;  /* 0x0000000807077824 */ /* 0x004fe200078e0212 */
[----:B---3--:R-:W-:-:S04]  /*220e0*/  SHF.L.U32 R11, R8, 0x1f, RZ ;  /* 0x0000001f080b7819 */ /* 0x008fc800000006ff */
[----:B------:R-:W2:Y:S02]  /*220f0*/  SYNCS.PHASECHK.TRANS64.TRYWAIT P0, [R7+URZ+0x288a0], R11 ;  /* 0x0288a00b070075a7 */ /* 0x000ea4000800017f */
[----:B--2---:R-:W-:Y:S05]  /*22100*/  @!P0 BRA `(.L_x_1795) ;  /* 0x0000008800f08947 */ /* 0x004fea0003800000 */
.L_x_2033:
[----:B------:R-:W-:Y:S05]  /*22110*/  BSYNC B2 ;  /* 0x0000000000027941 */ /* 0x000fea0003800000 */
.L_x_1794:
        /* <DEDUP_REMOVED lines=9> */
.L_x_1797:
[----:B------:R-:W-:Y:S05]  /*221b0*/  BSYNC B2 ;  /* 0x0000000000027941 */ /* 0x000fea0003800000 */
.L_x_1796:
        /* <DEDUP_REMOVED lines=10> */
[C---:B---3--:R-:W-:Y:S01]  /*22260*/  LEA R10, R5.reuse, R18, 0xf ;  /* 0x00000012050a7211 */ /* 0x048fe200078e78ff */
[----:B------:R-:W-:-:S02]  /*22270*/  IMAD.SHL.U32 R12, R5, 0x4000, RZ ;  /* 0x00004000050c7824 */ /* 0x000fc400078e00ff */
[----:B------:R-:W-:Y:S02]  /*22280*/  VIADD R5, R7, 0x28890 ;  /* 0x0002889007057836 */ /* 0x000fe40000000000 */
[----:B------:R-:W-:-:S07]  /*22290*/  VIADD R8, R10, 0x18400 ;  /* 0x000184000a087836 */ /* 0x000fce0000000000 */
.L_x_1798:
        /* <DEDUP_REMOVED lines=10> */
[----:B------:R-:W-:Y:S01]  /*22340*/  IMAD.MOV.U32 R14, RZ, RZ, 0x40 ;  /* 0x00000040ff0e7424 */ /* 0x000fe200078e00ff */
[----:B------:R-:W-:Y:S01]  /*22350*/  PLOP3.LUT P0, PT, PT, PT, PT, 0x80, 0x0 ;  /* 0x000000000000781c */ /* 0x000fe20003f0f070 */
[----:B------:R-:W-:Y:S01]  /*22360*/  VIADD R8, R10, 0x1c400 ;  /* 0x0001c4000a087836 */ /* 0x000fe20000000000 */
[----:B------:R-:W-:Y:S01]  /*22370*/  UMOV UR6, 0x0 ;  /* 0x0000000000067882 */ /* 0x000fe20000000000 */
[----:B------:R-:W-:Y:S01]  /*22380*/  UMOV UR7, 0x12f00000 ;  /* 0x12f0000000077882 */ /* 0x000fe20000000000 */
[----:B------:R-:W-:-:S15]  /*22390*/  R2UR UR10, R14 ;  /* 0x000000000e0a72ca */ /* 0x000fde00000e0000 */
.L_x_1799:
        /* <DEDUP_REMOVED lines=10> */
[----:B------:R-:W1:Y:S01]  /*22440*/  SYNCS.PHASECHK.TRANS64.TRYWAIT P0, [R7+URZ+0x288c0], R11 ;  /* 0x0288c00b070075a7 */ /* 0x000e62000800017f */
[----:B------:R-:W-:Y:S04]  /*22450*/  BSSY B2, `(.L_x_1800) ;  /* 0x0000002000027945 */ /* 0x000fe80003800000 */
[----:B-1----:R-:W-:Y:S05]  /*22460*/  @!P0 BRA `(.L_x_1801) ;  /* 0x00000088002c8947 */ /* 0x002fea0003800000 */
.L_x_2034:
[----:B------:R-:W-:Y:S05]  /*22470*/  BSYNC B2 ;  /* 0x0000000000027941 */ /* 0x000fea0003800000 */
.L_x_1800:
[----:B------:R-:W-:Y:S01]  /*22480*/  BSSY B2, `(.L_x_1802) ;  /* 0x000000b000027945 */ /* 0x000fe20003800000 */
[----:B------:R-:W-:Y:S02]  /*22490*/  IMAD.MOV.U32 R10, RZ, RZ, 0x0 ;  /* 0x00000000ff0a7424 */ /* 0x000fe400078e00ff */
[----:B-12---:R-:W-:Y:S01]  /*224a0*/  IMAD.MOV.U32 R11, RZ, RZ, 0x12f00000 ;  /* 0x12f00000ff0b7424 */ /* 0x006fe200078e00ff */
        /* <DEDUP_REMOVED lines=8> */
.L_x_1803:
[----:B------:R-:W-:Y:S05]  /*22530*/  BSYNC B2 ;  /* 0x0000000000027941 */ /* 0x000fea0003800000 */
.L_x_1802:
[----:B------:R-:W-:Y:S01]  /*22540*/  R2UR UR10, R13 ;  /* 0x000000000d0a72ca */ /* 0x000fe200000e0000 */
[----:B------:R-:W-:Y:S01]  /*22550*/  UIADD3 UR4, UP0, UR38, 0x670, URZ ;  /* 0x0000067026047890 */ /* 0x000fe2000ff1e03f */
[----:B------:R-:W-:Y:S01]  /*22560*/  R2UR UR6, R10 ;  /* 0x000000000a0672ca */ /* 0x000fe200000e0000 */
[----:B------:R-:W-:Y:S01]  /*22570*/  VIADD R7, R7, 0x288b0 ;  /* 0x000288b007077836 */ /* 0x000fe20000000000 */
[----:B------:R-:W-:Y:S01]  /*22580*/  R2UR UR7, R11 ;  /* 0x000000000b0772ca */ /* 0x000fe200000e0000 */
[----:B------:R-:W-:Y:S01]  /*22590*/  UIADD3.X UR5, URZ, UR39, URZ, UP0, !UPT ;  /* 0x000000273f057290 */ /* 0x000fe200087fe43f */
[----:B------:R-:W-:Y:S02]  /*225a0*/  LEA R8, R12, R18, 0x1 ;  /* 0x000000120c087211 */ /* 0x000fe400078e08ff */
[----:B------:R-:W-:-:S03]  /*225b0*/  PLOP3.LUT P0, PT, PT, PT, PT, 0x80, 0x0 ;  /* 0x000000000000781c */ /* 0x000fc60003f0f070 */
[----:B------:R-:W-:-:S10]  /*225c0*/  VIADD R5, R8, 0x400 ;  /* 0x0000040008057836 */ /* 0x000fd40000000000 */
.L_x_1804:
        /* <DEDUP_REMOVED lines=10> */
[----:B------:R-:W-:Y:S01]  /*22670*/  R2UR UR10, R14 ;  /* 0x000000000e0a72ca */ /* 0x000fe200000e0000 */
[----:B------:R-:W-:Y:S01]  /*22680*/  VIADD R5, R8, 0x4400 ;  /* 0x0000440008057836 */ /* 0x000fe20000000000 */
[----:B------:R-:W-:Y:S02]  /*22690*/  R2UR UR6, R10 ;  /* 0x000000000a0672ca */ /* 0x000fe400000e0000 */
[----:B------:R-:W-:Y:S02]  /*226a0*/  R2UR UR7, R11 ;  /* 0x000000000b0772ca */ /* 0x000fe400000e0000 */
[----:B------:R-:W-:-:S13]  /*226b0*/  PLOP3.LUT P0, PT, PT, PT, PT, 0x80, 0x0 ;  /* 0x000000000000781c */ /* 0x000fda0003f0f070 */
.L_x_1805:
        /* <DEDUP_REMOVED lines=10> */
.L_x_1793:
[----:B------:R-:W-:Y:S05]  /*22760*/  BSYNC B1 ;  /* 0x0000000000017941 */ /* 0x000fea0003800000 */
.L_x_1792:
        /* <DEDUP_REMOVED lines=13> */
.L_x_1820:
        /* <DEDUP_REMOVED lines=8> */
[----:B------:R-:W-:Y:S01]  /*228c0*/  ISETP.NE.AND P2, PT, R5, RZ, PT ;  /* 0x000000ff0500720c */ /* 0x000fe20003f45270 */
[----:B--2---:R-:W-:Y:S01]  /*228d0*/  IMAD R9, R7, 0x8, R18 ;  /* 0x0000000807097824 */ /* 0x004fe200078e0212 */
[----:B---3--:R-:W-:-:S04]  /*228e0*/  SHF.L.U32 R8, R6, 0x1f, RZ ;  /* 0x0000001f06087819 */ /* 0x008fc800000006ff */
[----:B------:R-:W1:Y:S02]  /*228f0*/  SYNCS.PHASECHK.TRANS64.TRYWAIT P1, [R9+URZ+0x288a0], R8 ;  /* 0x0288a008090075a7 */ /* 0x000e64000802017f */
[----:B-1----:R-:W-:Y:S05]  /*22900*/  @!P1 BRA `(.L_x_1809) ;  /* 0x0000008400189947 */ /* 0x002fea0003800000 */
.L_x_2035:
[----:B------:R-:W-:Y:S05]  /*22910*/  BSYNC B2 ;  /* 0x0000000000027941 */ /* 0x000fea0003800000 */
.L_x_1808:
        /* <DEDUP_REMOVED lines=9> */
.L_x_1811:
[----:B------:R-:W-:Y:S05]  /*229b0*/  BSYNC B2 ;  /* 0x0000000000027941 */ /* 0x000fea0003800000 */
.L_x_1810:
[----:B------:R-:W2:Y:S01]  /*229c0*/  LDL R5, [R1+0x1c] ;  /* 0x00001c0001057983 */ /* 0x000ea20000100800 */
[----:B------:R-:W-:Y:S01]  /*229d0*/  IMAD.MOV.U32 R14, RZ, RZ, RZ ;  /* 0x000000ffff0e7224 */ /* 0x000fe200078e00ff */
[----:B------:R-:W-:Y:S01]  /*229e0*/  UIADD3 UR4, UP0, UR38, 0x570, URZ ;  /* 0x0000057026047890 */ /* 0x000fe2000ff1e03f */
[----:B------:R-:W-:Y:S01]  /*229f0*/  PLOP3.LUT P1, PT, PT, PT, PT, 0x80, 0x0 ;  /* 0x000000000000781c */ /* 0x000fe20003f2f070 */
[----:B------:R-:W-:Y:S01]  /*22a00*/  IMAD R6, R10, 0x80, R0 ;  /* 0x000000800a067824 */ /* 0x000fe200078e0200 */
[----:B------:R-:W-:Y:S01]  /*22a10*/  UMOV UR6, 0x0 ;  /* 0x0000000000067882 */ /* 0x000fe20000000000 */
[----:B------:R-:W-:Y:S01]  /*22a20*/  R2UR UR10, R14 ;  /* 0x000000000e0a72ca */ /* 0x000fe200000e0000 */
[----:B------:R-:W-:Y:S01]  /*22a30*/  UIADD3.X UR5, URZ, UR39, URZ, UP0, !UPT ;  /* 0x000000273f057290 */ /* 0x000fe200087fe43f */
[----:B------:R-:W-:Y:S01]  /*22a40*/  UMOV UR7, 0x12f00000 ;  /* 0x12f0000000077882 */ /* 0x000fe20000000000 */
[----:B--2---:R-:W-:Y:S01]  /*22a50*/  LEA R7, R5, R18, 0xf ;  /* 0x0000001205077211 */ /* 0x004fe200078e78ff */
[----:B------:R-:W-:-:S04]  /*22a60*/  VIADD R5, R9, 0x28890 ;  /* 0x0002889009057836 */ /* 0x000fc80000000000 */
[----:B------:R-:W-:-:S07]  /*22a70*/  VIADD R11, R7, 0x18400 ;  /* 0x00018400070b7836 */ /* 0x000fce0000000000 */
.L_x_1812:
        /* <DEDUP_REMOVED lines=10> */
[----:B0-----:R-:W-:Y:S01]  /*22b20*/  IMAD.MOV.U32 R15, RZ, RZ, 0x40 ;  /* 0x00000040ff0f7424 */ /* 0x001fe200078e00ff */
[----:B------:R-:W-:Y:S01]  /*22b30*/  PLOP3.LUT P1, PT, PT, PT, PT, 0x80, 0x0 ;  /* 0x000000000000781c */ /* 0x000fe20003f2f070 */
[----:B------:R-:W-:Y:S01]  /*22b40*/  VIADD R11, R7, 0x1c400 ;  /* 0x0001c400070b7836 */ /* 0x000fe20000000000 */
[----:B------:R-:W-:Y:S01]  /*22b50*/  UMOV UR6, 0x0 ;  /* 0x0000000000067882 */ /* 0x000fe20000000000 */
[----:B------:R-:W-:Y:S01]  /*22b60*/  UMOV UR7, 0x12f00000 ;  /* 0x12f0000000077882 */ /* 0x000fe20000000000 */
[----:B------:R-:W-:-:S15]  /*22b70*/  R2UR UR10, R15 ;  /* 0x000000000f0a72ca */ /* 0x000fde00000e0000 */
.L_x_1813:
        /* <DEDUP_REMOVED lines=13> */
.L_x_2036:
[----:B------:R-:W-:Y:S05]  /*22c50*/  BSYNC B2 ;  /* 0x0000000000027941 */ /* 0x000fea0003800000 */
.L_x_1814:
[----:B------:R-:W-:Y:S01]  /*22c60*/  BSSY B2, `(.L_x_1816) ;  /* 0x000000b000027945 */ /* 0x000fe20003800000 */
[----:B------:R-:W-:Y:S02]  /*22c70*/  IMAD.MOV.U32 R12, RZ, RZ, 0x0 ;  /* 0x00000000ff0c7424 */ /* 0x000fe400078e00ff */
[----:B------:R-:W-:Y:S01]  /*22c80*/  IMAD.MOV.U32 R13, RZ, RZ, 0x12f00000 ;  /* 0x12f00000ff0d7424 */ /* 0x000fe200078e00ff */
[----:B------:R-:W-:Y:S06]  /*22c90*/  @P2 BRA `(.L_x_1817) ;  /* 0x00000000001c2947 */ /* 0x000fec0003800000 */
[----:B------:R-:W2:Y:S01]  /*22ca0*/  S2R R11, SR_TID.X ;  /* 0x00000000000b7919 */ /* 0x000ea20000002100 */
[----:B------:R-:W-:-:S04]  /*22cb0*/  IMAD.MOV.U32 R5, RZ, RZ, 0x8000 ;  /* 0x00008000ff057424 */ /* 0x000fc800078e00ff */
[----:B------:R3:W-:Y:S01]  /*22cc0*/  SYNCS.ARRIVE.TRANS64 RZ, [R9+URZ+0x288b0], R5 ;  /* 0x0288b00509ff79a7 */ /* 0x0007e2000800003f */
[----:B--2---:R-:W-:-:S04]  /*22cd0*/  LOP3.LUT R11, R11, 0x1f, RZ, 0xc0, !PT ;  /* 0x0000001f0b0b7812 */ /* 0x004fc800078ec0ff */
[----:B------:R-:W-:-:S13]  /*22ce0*/  ISETP.NE.AND P1, PT, R11, RZ, PT ;  /* 0x000000ff0b00720c */ /* 0x000fda0003f25270 */
[----:B---3--:R-:W-:Y:S05]  /*22cf0*/  @!P1 BRA `(.L_x_1817) ;  /* 0x0000000000049947 */ /* 0x008fea0003800000 */
[----:B------:R-:W-:Y:S01]  /*22d00*/  BPT.TRAP 0x1 ;  /* 0x000000040000795c */ /* 0x000fe20000300000 */
.L_x_1817:
[----:B------:R-:W-:Y:S05]  /*22d10*/  BSYNC B2 ;  /* 0x0000000000027941 */ /* 0x000fea0003800000 */
.L_x_1816:
[----:B------:R-:W-:Y:S01]  /*22d20*/  R2UR UR10, R14 ;  /* 0x000000000e0a72ca */ /* 0x000fe200000e0000 */
[----:B------:R-:W-:Y:S01]  /*22d30*/  UIADD3 UR4, UP0, UR38, 0x670, URZ ;  /* 0x0000067026047890 */ /* 0x000fe2000ff1e03f */
[----:B------:R-:W-:Y:S01]  /*22d40*/  R2UR UR6, R12 ;  /* 0x000000000c0672ca */ /* 0x000fe200000e0000 */
[----:B------:R-:W-:Y:S01]  /*22d50*/  VIADD R5, R7, 0x400 ;  /* 0x0000040007057836 */ /* 0x000fe20000000000 */
[----:B------:R-:W-:Y:S01]  /*22d60*/  R2UR UR7, R13 ;  /* 0x000000000d0772ca */ /* 0x000fe200000e0000 */
[----:B------:R-:W-:Y:S01]  /*22d70*/  UIADD3.X UR5, URZ, UR39, URZ, UP0, !UPT ;  /* 0x000000273f057290 */ /* 0x000fe200087fe43f */
[----:B------:R-:W-:Y:S02]  /*22d80*/  PLOP3.LUT P1, PT, PT, PT, PT, 0x80, 0x0 ;  /* 0x000000000000781c */ /* 0x000fe40003f2f070 */
[----:B01----:R-:W-:-:S11]  /*22d90*/  IADD3 R9, R9, 0x288b0, RZ ;  /* 0x000288b009097810 */ /* 0x003fd60007ffe0ff */
.L_x_1818:
        /* <DEDUP_REMOVED lines=15> */
.L_x_1819:
        /* <DEDUP_REMOVED lines=10> */
.L_x_1807:
[----:B------:R-:W-:Y:S05]  /*22f30*/  BSYNC B1 ;  /* 0x0000000000017941 */ /* 0x000fea0003800000 */
.L_x_1806:
        /* <DEDUP_REMOVED lines=12> */
.L_x_1786:
[----:B------:R-:W-:Y:S05]  /*23000*/  BSYNC B0 ;  /* 0x0000000000007941 */ /* 0x000fea0003800000 */
.L_x_1785:
[----:B-12---:R-:W2:Y:S01]  /*23010*/  LDL R8, [R1+0x30] ;  /* 0x0000300001087983 */ /* 0x006ea20000100800 */
[----:B------:R-:W1:Y:S01]  /*23020*/  LDC R0, c[0x0][0x448] ;  /* 0x00011200ff007b82 */ /* 0x000e620000000800 */
[----:B------:R-:W-:Y:S07]  /*23030*/  @!P0 WARPSYNC.ALL ;  /* 0x0000000000008948 */ /* 0x000fee0003800000 */
[----:B------:R-:W-:Y:S01]  /*23040*/  @!P0 BAR.SYNC.DEFER_BLOCKING 0xc, 0x180 ;  /* 0x0306000000008b1d */ /* 0x000fe20000010000 */
[----:B-1----:R-:W-:-:S13]  /*23050*/  ISETP.NE.AND P1, PT, R0, 0x1, PT ;  /* 0x000000010000780c */ /* 0x002fda0003f25270 */
[----:B------:R-:W1:Y:S08]  /*23060*/  @P1 LDC R0, c[0x0][0x44c] ;  /* 0x00011300ff001b82 */ /* 0x000e700000000800 */
[----:B------:R-:W3:Y:S01]  /*23070*/  @P1 LDC R3, c[0x0][0x450] ;  /* 0x00011400ff031b82 */ /* 0x000ee20000000800 */
[----:B--2---:R-:W-:-:S04]  /*23080*/  VIADD R2, R8, 0x7f ;  /* 0x0000007f08027836 */ /* 0x004fc80000000000 */
[----:B-1----:R-:W-:-:S05]  /*23090*/  @P1 IMAD.HI.U32 R0, R2, R0, RZ ;  /* 0x0000000002001227 */ /* 0x002fca00078e00ff */
[----:B---3--:R-:W-:-:S05]  /*230a0*/  @P1 SHF.R.U32.HI R2, RZ, R3, R0 ;  /* 0x00000003ff021219 */ /* 0x008fca0000011600 */
[----:B------:R-:W-:Y:S02]  /*230b0*/  IMAD.IADD R0, R20, 0x1, R2 ;  /* 0x0000000114007824 */ /* 0x000fe400078e0202 */
[----:B------:R-:W1:Y:S02]  /*230c0*/  LDC.64 R2, c[0x0][0x9e0] ;  /* 0x00027800ff027b82 */ /* 0x000e640000000a00 */
[----:B-1----:R-:W-:Y:S01]  /*230d0*/  ISETP.GE.AND P2, PT, R3, 0x1, PT ;  /* 0x000000010300780c */ /* 0x002fe20003f46270 */
[----:B------:R-:W-:-:S12]  /*230e0*/  IMAD.IADD R2, R0, 0x1, R2 ;  /* 0x0000000100027824 */ /* 0x000fd800078e0202 */
[----:B------:R-:W-:Y:S05]  /*230f0*/  @!P2 BRA `(.L_x_1821) ;  /* 0x000000000048a947 */ /* 0x000fea0003800000 */
[C---:B------:R-:W-:Y:S01]  /*23100*/  ISETP.GT.AND P0, PT, R0.reuse, RZ, PT ;  /* 0x000000ff0000720c */ /* 0x040fe20003f04270 */
[----:B------:R-:W-:Y:S01]  /*23110*/  BSSY B0, `(.L_x_1822) ;  /* 0x000000e000007945 */ /* 0x000fe20003800000 */
[----:B------:R-:W-:-:S11]  /*23120*/  VIADD R5, R0, 0xffffffff ;  /* 0xffffffff00057836 */ /* 0x000fd60000000000 */
[----:B------:R-:W-:Y:S05]  /*23130*/  @P0 BRA `(.L_x_1823) ;  /* 0x00000000001c0947 */ /* 0x000fea0003800000 */
[----:B------:R-:W-:Y:S02]  /*23140*/  ISETP.NE.AND P0, PT, R3, 0x1, PT ;  /* 0x000000010300780c */ /* 0x000fe40003f05270 */
[----:B------:R-:W-:-:S11]  /*23150*/  IADD3 R0, -R0, RZ, RZ ;  /* 0x000000ff00007210 */ /* 0x000fd60007ffe1ff */
[----:B------:R-:W1:Y:S02]  /*23160*/  @P0 LDC.64 R6, c[0x0][0x9e8] ;  /* 0x00027a00ff060b82 */ /* 0x000e640000000a00 */
[----:B-1----:R-:W-:-:S05]  /*23170*/  @P0 IMAD.HI.U32 R6, R0, R6, RZ ;  /* 0x0000000600060227 */ /* 0x002fca00078e00ff */
[----:B------:R-:W-:-:S04]  /*23180*/  @P0 SHF.R.U32.HI R0, RZ, R7, R6 ;  /* 0x00000007ff000219 */ /* 0x000fc80000011606 */
[----:B------:R-:W-:Y:S01]  /*23190*/  LOP3.LUT R5, RZ, R0, RZ, 0x33, !PT ;  /* 0x00000000ff057212 */ /* 0x000fe200078e33ff */
[----:B------:R-:W-:Y:S06]  /*231a0*/  BRA `(.L_x_1824) ;  /* 0x0000000000107947 */ /* 0x000fec0003800000 */
.L_x_1823:
[----:B------:R-:W-:-:S13]  /*231b0*/  ISETP.NE.AND P0, PT, R3, 0x1, PT ;  /* 0x000000010300780c */ /* 0x000fda0003f05270 */
[----:B------:R-:W1:Y:S02]  /*231c0*/  @P0 LDC.64 R6, c[0x0][0x9e8] ;  /* 0x00027a00ff060b82 */ /* 0x000e640000000a00 */
[----:B-1----:R-:W-:-:S05]  /*231d0*/  @P0 IMAD.HI.U32 R6, R5, R6, RZ ;  /* 0x0000000605060227 */ /* 0x002fca00078e00ff */
[----:B------:R-:W-:-:S07]  /*231e0*/  @P0 SHF.R.U32.HI R5, RZ, R7, R6 ;  /* 0x00000007ff050219 */ /* 0x000fce0000011606 */
.L_x_1824:
[----:B------:R-:W-:Y:S05]  /*231f0*/  BSYNC B0 ;  /* 0x0000000000007941 */ /* 0x000fea0003800000 */
.L_x_1822:
[----:B------:R-:W-:-:S05]  /*23200*/  IMAD R5, R5, R3, R3 ;  /* 0x0000000305057224 */ /* 0x000fca00078e0203 */
[----:B------:R-:W-:-:S07]  /*23210*/  VIMNMX R2, R2, R5, PT ;  /* 0x0000000502027248 */ /* 0x000fce0003fe0100 */
.L_x_1821:
[----:B------:R-:W2:Y:S01]  /*23220*/  LDL R7, [R1+0x5c] ;  /* 0x00005c0001077983 */ /* 0x000ea20000100800 */
[----:B------:R-:W1:Y:S01]  /*23230*/  @P1 LDC R5, c[0x0][0x44c] ;  /* 0x00011300ff051b82 */ /* 0x000e620000000800 */
[----:B------:R-:W-:Y:S01]  /*23240*/  IMAD.MOV.U32 R0, RZ, RZ, R8 ;  /* 0x000000ffff007224 */ /* 0x000fe200078e0008 */
[----:B------:R-:W-:-:S06]  /*23250*/  ULDC UR4, c[0x0][0x9dc] ;  /* 0x0002770000047ab9 */ /* 0x000fcc0000000800 */
[----:B------:R-:W3:Y:S01]  /*23260*/  @P1 LDC R6, c[0x0][0x450] ;  /* 0x00011400ff061b82 */ /* 0x000ee20000000800 */
[----:B-1----:R-:W-:-:S05]  /*23270*/  @P1 IMAD.HI.U32 R5, R8, R5, RZ ;  /* 0x0000000508051227 */ /* 0x002fca00078e00ff */
[----:B---3--:R-:W-:Y:S01]  /*23280*/  @P1 SHF.R.U32.HI R0, RZ, R6, R5 ;  /* 0x00000006ff001219 */ /* 0x008fe20000011605 */
[----:B------:R-:W-:-:S04]  /*23290*/  VIADD R5, R2, 0x7f ;  /* 0x0000007f02057836 */ /* 0x000fc80000000000 */
[----:B------:R-:W-:Y:S01]  /*232a0*/  IMAD.IADD R2, R17, 0x1, R0 ;  /* 0x0000000111027824 */ /* 0x000fe200078e0200 */
[----:B------:R-:W-:-:S04]  /*232b0*/  SHF.R.S32.HI R0, RZ, 0x1f, R5 ;  /* 0x0000001fff007819 */ /* 0x000fc80000011405 */
[----:B------:R-:W-:-:S04]  /*232c0*/  LEA.HI R0, R0, R5, RZ, 0x7 ;  /* 0x0000000500007211 */ /* 0x000fc800078f38ff */
[----:B------:R-:W-:Y:S01]  /*232d0*/  SHF.R.S32.HI R8, RZ, 0x7, R0 ;  /* 0x00000007ff087819 */ /* 0x000fe20000011400 */
[----:B------:R-:W-:-:S04]  /*232e0*/  VIADD R0, R2, -UR4 ;  /* 0x8000000402007c36 */ /* 0x000fc80008000000 */
[----:B------:R1:W-:Y:S01]  /*232f0*/  STL [R1+0x60], R8 ;  /* 0x0000600801007387 */ /* 0x0003e20000100800 */
[----:B--2---:R-:W-:Y:S01]  /*23300*/  VIMNMX R5, R7, R8, PT ;  /* 0x0000000807057248 */ /* 0x004fe20003fe0100 */
[----:B-1----:R-:W-:Y:S06]  /*23310*/  @!P2 BRA `(.L_x_1825) ;  /* 0x000000000044a947 */ /* 0x002fec0003800000 */
        /* <DEDUP_REMOVED lines=10> */
.L_x_1827:
[----:B------:R-:W-:-:S13]  /*233c0*/  ISETP.NE.AND P0, PT, R3, 0x1, PT ;  /* 0x000000010300780c */ /* 0x000fda0003f05270 */
[----:B------:R-:W1:Y:S02]  /*233d0*/  @P0 LDC.64 R6, c[0x0][0x9e8] ;  /* 0x00027a00ff060b82 */ /* 0x000e640000000a00 */
[----:B-1----:R-:W-:-:S05]  /*233e0*/  @P0 IMAD.HI.U32 R6, R2, R6, RZ ;  /* 0x0000000602060227 */ /* 0x002fca00078e00ff */
[----:B------:R-:W-:-:S07]  /*233f0*/  @P0 SHF.R.U32.HI R2, RZ, R7, R6 ;  /* 0x00000007ff020219 */ /* 0x000fce0000011606 */
.L_x_1828:
[----:B------:R-:W-:Y:S05]  /*23400*/  BSYNC B0 ;  /* 0x0000000000007941 */ /* 0x000fea0003800000 */
.L_x_1826:
[----:B------:R-:W-:-:S05]  /*23410*/  IMAD R2, R2, R3, RZ ;  /* 0x0000000302027224 */ /* 0x000fca00078e02ff */
[----:B------:R-:W-:-:S07]  /*23420*/  VIMNMX R0, R0, R2, !PT ;  /* 0x0000000200007248 */ /* 0x000fce0007fe0100 */
.L_x_1825:
[----:B------:R-:W-:Y:S01]  /*23430*/  SHF.R.S32.HI R2, RZ, 0x1f, R0 ;  /* 0x0000001fff027819 */ /* 0x000fe20000011400 */
[----:B------:R-:W-:Y:S01]  /*23440*/  BSSY B0, `(.L_x_1829) ;  /* 0x0000026000007945 */ /* 0x000fe20003800000 */
[----:B------:R-:W-:Y:S02]  /*23450*/  ISETP.NE.AND P1, PT, R4, RZ, PT ;  /* 0x000000ff0400720c */ /* 0x000fe40003f25270 */
[----:B------:R-:W-:-:S04]  /*23460*/  LEA.HI R2, R2, R0, RZ, 0x7 ;  /* 0x0000000002027211 */ /* 0x000fc800078f38ff */
[----:B------:R-:W-:-:S04]  /*23470*/  SHF.R.S32.HI R2, RZ, 0x7, R2 ;  /* 0x00000007ff027819 */ /* 0x000fc80000011402 */
[----:B------:R-:W-:-:S03]  /*23480*/  VIMNMX R9, RZ, R2, !PT ;  /* 0x00000002ff097248 */ /* 0x000fc60007fe0100 */
[----:B------:R-:W1:Y:S01]  /*23490*/  @!P1 LDC R4, c[0x0][0x9f0] ;  /* 0x00027c00ff049b82 */ /* 0x000e620000000800 */
[----:B------:R-:W-:Y:S01]  /*234a0*/  ISETP.GT.AND P0, PT, R5, R9, PT ;  /* 0x000000090500720c */ /* 0x000fe20003f04270 */
[----:B------:R2:W-:Y:S04]  /*234b0*/  STL [R1+0x38], R9 ;  /* 0x0000380901007387 */ /* 0x0005e80000100800 */
[----:B------:R2:W-:Y:S08]  /*234c0*/  STL [R1+0x40], RZ ;  /* 0x000040ff01007387 */ /* 0x0005f00000100800 */
[----:B--2---:R-:W-:Y:S05]  /*234d0*/  @!P0 BRA `(.L_x_1830) ;  /* 0x0000000000708947 */ /* 0x004fea0003800000 */
[----:B-1----:R-:W-:-:S04]  /*234e0*/  IABS R0, R4 ;  /* 0x0000000400007213 */ /* 0x002fc80000000000 */
[----:B------:R-:W1:Y:S08]  /*234f0*/  I2F.RP R2, R0 ;  /* 0x0000000000027306 */ /* 0x000e700000209400 */
[----:B-1----:R-:W1:Y:S02]  /*23500*/  MUFU.RCP R2, R2 ;  /* 0x0000000200027308 */ /* 0x002e640000001000 */
[----:B-1----:R-:W-:-:S06]  /*23510*/  VIADD R2, R2, 0xffffffe ;  /* 0x0ffffffe02027836 */ /* 0x002fcc0000000000 */
[----:B------:R-:W1:Y:S02]  /*23520*/  F2I.FTZ.U32.TRUNC.NTZ R3, R2 ;  /* 0x0000000200037305 */ /* 0x000e64000021f000 */
[----:B-1----:R-:W-:-:S04]  /*23530*/  IMAD.MOV R2, RZ, RZ, -R3 ;  /* 0x000000ffff027224 */ /* 0x002fc800078e0a03 */
[----:B------:R-:W-:Y:S02]  /*23540*/  IMAD R6, R2, R0, RZ ;  /* 0x0000000002067224 */ /* 0x000fe400078e02ff */
[----:B------:R-:W-:-:S04]  /*23550*/  IMAD.MOV.U32 R2, RZ, RZ, RZ ;  /* 0x000000ffff027224 */ /* 0x000fc800078e00ff */
[----:B------:R-:W-:Y:S01]  /*23560*/  IMAD.HI.U32 R8, R3, R6, R2 ;  /* 0x0000000603087227 */ /* 0x000fe200078e0002 */
[----:B------:R-:W-:Y:S02]  /*23570*/  IADD3 R6, R4, -0x1, R5 ;  /* 0xffffffff04067810 */ /* 0x000fe40007ffe005 */
[----:B------:R-:W-:-:S03]  /*23580*/  IABS R2, R4 ;  /* 0x0000000400027213 */ /* 0x000fc60000000000 */
[----:B------:R-:W-:Y:S01]  /*23590*/  IMAD.IADD R6, R6, 0x1, -R9 ;  /* 0x0000000106067824 */ /* 0x000fe200078e0a09 */
[----:B------:R-:W-:-:S04]  /*235a0*/  IADD3 R2, RZ, -R2, RZ ;  /* 0x80000002ff027210 */ /* 0x000fc80007ffe0ff */
[----:B------:R-:W-:Y:S01]  /*235b0*/  IABS R3, R6 ;  /* 0x0000000600037213 */ /* 0x000fe20000000000 */
[----:B------:R-:W-:Y:S01]  /*235c0*/  IMAD.MOV.U32 R7, RZ, RZ, R2 ;  /* 0x000000ffff077224 */ /* 0x000fe200078e0002 */
        /* <DEDUP_REMOVED lines=12> */
[----:B------:R2:W-:Y:S02]  /*23690*/  STL [R1+0x40], R2 ;  /* 0x0000400201007387 */ /* 0x0005e40000100800 */
.L_x_1830:
[----:B------:R-:W-:Y:S05]  /*236a0*/  BSYNC B0 ;  /* 0x0000000000007941 */ /* 0x000fea0003800000 */
.L_x_1829:
[----:B------:R-:W3:Y:S04]  /*236b0*/  LDL R0, [R1+0x40] ;  /* 0x0000400001007983 */ /* 0x000ee80000100800 */
[----:B--2---:R-:W3:Y:S01]  /*236c0*/  LDL R2, [R1+0x50] ;  /* 0x0000500001027983 */ /* 0x004ee20000100800 */
[----:B------:R-:W-:Y:S01]  /*236d0*/  BSSY B7, `(.L_x_1831) ;  /* 0x00003cf000077945 */ /* 0x000fe20003800000 */
[----:B---3--:R-:W-:-:S05]  /*236e0*/  IMAD R2, R2, R0, R9 ;  /* 0x0000000002027224 */ /* 0x008fca00078e0209 */
[----:B------:R-:W-:Y:S01]  /*236f0*/  VIADDMNMX R0, R2, R0, R5, PT ;  /* 0x0000000002007246 */ /* 0x000fe20003800105 */
[----:B------:R2:W-:Y:S03]  /*23700*/  STL [R1+0x28], R2 ;  /* 0x0000280201007387 */ /* 0x0005e60000100800 */
[----:B------:R-:W-:Y:S01]  /*23710*/  ISETP.GT.AND P0, PT, R0, R2, PT ;  /* 0x000000020000720c */ /* 0x000fe20003f04270 */
[----:B------:R2:W-:-:S12]  /*23720*/  STL [R1+0x3c], R0 ;  /* 0x00003c0001007387 */ /* 0x0005d80000100800 */
[----:B--2---:R-:W-:Y:S05]  /*23730*/  @P0 BRA `(.L_x_1832) ;  /* 0x0000000000480947 */ /* 0x004fea0003800000 */
[----:B------:R-:W2:Y:S02]  /*23740*/  S2R R0, SR_TID.X ;  /* 0x0000000000007919 */ /* 0x000ea40000002100 */
[----:B--2---:R-:W-:-:S04]  /*23750*/  LOP3.LUT R0, R0, 0x7f, RZ, 0xc0, !PT ;  /* 0x0000007f00007812 */ /* 0x004fc800078ec0ff */
[----:B------:R-:W-:-:S13]  /*23760*/  ISETP.NE.AND P0, PT, R0, RZ, PT ;  /* 0x000000ff0000720c */ /* 0x000fda0003f05270 */
[----:B------:R-:W-:Y:S05]  /*23770*/  @P0 BRA `(.L_x_1833) ;  /* 0x0000003c00100947 */ /* 0x000fea0003800000 */
[----:B------:R-:W2:Y:S01]  /*23780*/  S2R R3, SR_LANEID ;  /* 0x0000000000037919 */ /* 0x000ea20000000000 */
[----:B------:R-:W-:Y:S02]  /*23790*/  VOTEU.ANY UR4, UPT, PT ;  /* 0x0000000000047886 */ /* 0x000fe400038e0100 */
[----:B------:R-:W2:Y:S08]  /*237a0*/  FLO.U32 R0, UR4 ;  /* 0x0000000400007d00 */ /* 0x000eb000080e0000 */
[----:B------:R-:W3:Y:S01]  /*237b0*/  POPC R5, UR4 ;  /* 0x0000000400057d09 */ /* 0x000ee20008000000 */
[----:B--2---:R-:W-:-:S02]  /*237c0*/  ISETP.EQ.U32.AND P0, PT, R0, R3, PT ;  /* 0x000000030000720c */ /* 0x004fc40003f02070 */
[----:B------:R-:W3:Y:S11]  /*237d0*/  LDC.64 R2, c[0x0][0xc60] ;  /* 0x00031800ff027b82 */ /* 0x000ef60000000a00 */
[----:B---3--:R-:W2:Y:S01]  /*237e0*/  @P0 ATOMG.E.ADD.STRONG.GPU PT, R3, desc[UR40][R2.64], R5 ;  /* 0x00000005020309a8 */ /* 0x008ea200081ee1e8 */
[----:B-1----:R-:W1:Y:S02]  /*237f0*/  S2R R4, SR_LTMASK ;  /* 0x0000000000047919 */ /* 0x002e640000003900 */
[----:B-1----:R-:W-:-:S04]  /*23800*/  LOP3.LUT R4, R4, UR4, RZ, 0xc0, !PT ;  /* 0x0000000404047c12 */ /* 0x002fc8000f8ec0ff */
[----:B------:R-:W1:Y:S01]  /*23810*/  POPC R7, R4 ;  /* 0x0000000400077309 */ /* 0x000e620000000000 */
[----:B--2---:R-:W1:Y:S02]  /*23820*/  SHFL.IDX PT, R0, R3, R0, 0x1f ;  /* 0x00001f0003007589 */ /* 0x004e6400000e0000 */
[----:B-1----:R-:W-:-:S05]  /*23830*/  IADD3 R0, R0, UR36, R7 ;  /* 0x0000002400007c10 */ /* 0x002fca000fffe007 */
[----:B------:R2:W-:Y:S01]  /*23840*/  STL [R1], R0 ;  /* 0x0000000001007387 */ /* 0x0005e20000100800 */
[----:B------:R-:W-:Y:S05]  /*23850*/  BRA `(.L_x_1833) ;  /* 0x0000003800d87947 */ /* 0x000fea0003800000 */
.L_x_1832:
        /* <DEDUP_REMOVED lines=8> */
[----:B-1----:R-:W-:Y:S01]  /*238e0*/  IMAD.U32 R4, RZ, RZ, UR6 ;  /* 0x00000006ff047e24 */ /* 0x002fe2000f8e00ff */
[----:B------:R-:W-:Y:S01]  /*238f0*/  MOV R6, UR8 ;  /* 0x0000000800067c02 */ /* 0x000fe20008000f00 */
[----:B------:R-:W1:Y:S01]  /*23900*/  LDC.64 R2, c[0x4][R2] ;  /* 0x0100000002027b82 */ /* 0x000e620000000a00 */
[----:B------:R-:W-:Y:S02]  /*23910*/  IMAD.U32 R5, RZ, RZ, UR7 ;  /* 0x00000007ff057e24 */ /* 0x000fe4000f8e00ff */
[----:B------:R-:W-:Y:S02]  /*23920*/  IMAD.U32 R7, RZ, RZ, UR9 ;  /* 0x00000009ff077e24 */ /* 0x000fe4000f8e00ff */
[----:B------:R-:W-:-:S02]  /*23930*/  IMAD.U32 R10, RZ, RZ, UR4 ;  /* 0x00000004ff0a7e24 */ /* 0x000fc4000f8e00ff */
[----:B------:R-:W-:Y:S02]  /*23940*/  IMAD.U32 R11, RZ, RZ, UR5 ;  /* 0x00000005ff0b7e24 */ /* 0x000fe4000f8e00ff */
[----:B------:R-:W-:Y:S02]  /*23950*/  IMAD.MOV.U32 R8, RZ, RZ, 0x70 ;  /* 0x00000070ff087424 */ /* 0x000fe400078e00ff */
[----:B------:R-:W-:Y:S02]  /*23960*/  IMAD.MOV.U32 R12, RZ, RZ, 0x1 ;  /* 0x00000001ff0c7424 */ /* 0x000fe400078e00ff */
[----:B------:R-:W-:-:S07]  /*23970*/  IMAD.MOV.U32 R13, RZ, RZ, RZ ;  /* 0x000000ffff0d7224 */ /* 0x000fce00078e00ff */
[----:B------:R-:W-:-:S07]  /*23980*/  LEPC R20, `(.L_x_1835) ;  /* 0x000000001014794e */ /* 0x000fce0000000000 */
[----:B01----:R-:W-:Y:S05]  /*23990*/  CALL.ABS.NOINC R2 ;  /* 0x0000000002007343 */ /* 0x003fea0003c00000 */
.L_x_1835:
[----:B------:R-:W-:Y:S05]  /*239a0*/  BSYNC B6 ;  /* 0x0000000000067941 */ /* 0x000fea0003800000 */
.L_x_1834:
        /* <DEDUP_REMOVED lines=8> */
[----:B------:R2:W3:Y:S01]  /*23a30*/  LDC.64 R2, c[0x4][R17] ;  /* 0x0100000011027b82 */ /* 0x0004e20000000a00 */
[----:B-1----:R-:W-:Y:S01]  /*23a40*/  IMAD.U32 R4, RZ, RZ, UR6 ;  /* 0x00000006ff047e24 */ /* 0x002fe2000f8e00ff */
[----:B------:R-:W-:Y:S01]  /*23a50*/  MOV R5, UR7 ;  /* 0x0000000700057c02 */ /* 0x000fe20008000f00 */
[----:B------:R-:W-:Y:S02]  /*23a60*/  IMAD.U32 R6, RZ, RZ, UR8 ;  /* 0x00000008ff067e24 */ /* 0x000fe4000f8e00ff */
[----:B------:R-:W-:Y:S02]  /*23a70*/  IMAD.U32 R7, RZ, RZ, UR9 ;  /* 0x00000009ff077e24 */ /* 0x000fe4000f8e00ff */
[----:B------:R-:W-:-:S02]  /*23a80*/  IMAD.U32 R10, RZ, RZ, UR4 ;  /* 0x00000004ff0a7e24 */ /* 0x000fc4000f8e00ff */
[----:B------:R-:W-:Y:S02]  /*23a90*/  IMAD.U32 R11, RZ, RZ, UR5 ;  /* 0x00000005ff0b7e24 */ /* 0x000fe4000f8e00ff */
[----:B------:R-:W-:Y:S02]  /*23aa0*/  IMAD.MOV.U32 R8, RZ, RZ, 0x70 ;  /* 0x00000070ff087424 */ /* 0x000fe400078e00ff */
[----:B------:R-:W-:Y:S02]  /*23ab0*/  IMAD.MOV.U32 R12, RZ, RZ, 0x1 ;  /* 0x00000001ff0c7424 */ /* 0x000fe400078e00ff */
[----:B--2---:R-:W-:-:S07]  /*23ac0*/  IMAD.MOV.U32 R13, RZ, RZ, RZ ;  /* 0x000000ffff0d7224 */ /* 0x004fce00078e00ff */
[----:B------:R-:W-:-:S07]  /*23ad0*/  LEPC R20, `(.L_x_1838) ;  /* 0x000000001014794e */ /* 0x000fce0000000000 */
[----:B0--3--:R-:W-:Y:S05]  /*23ae0*/  CALL.ABS.NOINC R2 ;  /* 0x0000000002007343 */ /* 0x009fea0003c00000 */
.L_x_1838:
[----:B------:R0:W1:Y:S01]  /*23af0*/  LDC.64 R2, c[0x4][R17] ;  /* 0x0100000011027b82 */ /* 0x0000620000000a00 */
[----:B------:R-:W-:Y:S01]  /*23b00*/  ULDC.64 UR4, c[0x4][0xa0] ;  /* 0x0100280000047ab9 */ /* 0x000fe20000000a00 */
[----:B------:R-:W-:Y:S01]  /*23b10*/  ULDC.64 UR6, c[0x4][0xa8] ;  /* 0x01002a0000067ab9 */ /* 0x000fe20000000a00 */
[----:B------:R-:W-:Y:S01]  /*23b20*/  ULDC.64 UR8, c[0x4][0x18] ;  /* 0x0100060000087ab9 */ /* 0x000fe20000000a00 */
        /* <DEDUP_REMOVED lines=11> */
.L_x_1837:
[----:B------:R-:W-:Y:S05]  /*23be0*/  BSYNC B6 ;  /* 0x0000000000067941 */ /* 0x000fea0003800000 */
.L_x_1836:
[----:B------:R-:W2:Y:S01]  /*23bf0*/  LDL R0, [R1+0xc] ;  /* 0x00000c0001007983 */ /* 0x000ea20000100800 */
[----:B------:R-:W-:Y:S02]  /*23c00*/  ULDC.64 UR4, c[0x0][0x9f8] ;  /* 0x00027e0000047ab9 */ /* 0x000fe40000000a00 */
[----:B------:R-:W-:Y:S01]  /*23c10*/  ISETP.NE.U32.AND P0, PT, RZ, UR4, PT ;  /* 0x00000004ff007c0c */ /* 0x000fe2000bf05070 */
[----:B------:R-:W3:Y:S03]  /*23c20*/  LDL R17, [R1+0x3c] ;  /* 0x00003c0001117983 */ /* 0x000ee60000100800 */
[----:B------:R-:W-:Y:S01]  /*23c30*/  ISETP.NE.AND.EX P0, PT, RZ, UR5, PT, P0 ;  /* 0x00000005ff007c0c */ /* 0x000fe2000bf05300 */
[----:B------:R-:W-:-:S12]  /*23c40*/  ULDC.64 UR4, c[0x0][0xa08] ;  /* 0x0002820000047ab9 */ /* 0x000fd80000000a00 */
[----:B------:R-:W4:Y:S01]  /*23c50*/  @P0 LDC.64 R2, c[0x0][0x9f8] ;  /* 0x00027e00ff020b82 */ /* 0x000f220000000a00 */
[----:B--2---:R-:W-:Y:S02]  /*23c60*/  IMAD.MOV.U32 R7, RZ, RZ, R0 ;  /* 0x000000ffff077224 */ /* 0x004fe400078e0000 */
[----:B----4-:R-:W-:-:S05]  /*23c70*/  @P0 IMAD.WIDE R2, R0, 0x4, R2 ;  /* 0x0000000400020825 */ /* 0x010fca00078e0202 */
[----:B------:R2:W4:Y:S01]  /*23c80*/  @P0 LDG.E R7, desc[UR40][R2.64] ;  /* 0x0000002802070981 */ /* 0x000522000c1e1900 */
[----:B---3--:R-:W-:Y:S01]  /*23c90*/  IADD3 R0, R17, -0x1, RZ ;  /* 0xffffffff11007810 */ /* 0x008fe20007ffe0ff */
[----:B--2---:R-:W2:Y:S02]  /*23ca0*/  LDC.64 R2, c[0x0][0x418] ;  /* 0x00010600ff027b82 */ /* 0x004ea40000000a00 */
[----:B--2---:R-:W-:Y:S01]  /*23cb0*/  LOP3.LUT P0, RZ, R2, UR4, RZ, 0xfc, !PT ;  /* 0x0000000402ff7c12 */ /* 0x004fe2000f80fcff */
[----:B------:R-:W-:-:S03]  /*23cc0*/  UMOV UR4, 0xffffffff ;  /* 0xffffffff00047882 */ /* 0x000fc60000000000 */
[----:B------:R-:W-:Y:S02]  /*23cd0*/  LOP3.LUT P0, RZ, R3, UR5, RZ, 0xfc, P0 ;  /* 0x0000000503ff7c12 */ /* 0x000fe4000800fcff */
[----:B----4-:R-:W-:Y:S01]  /*23ce0*/  SHF.R.S32.HI R8, RZ, 0x1f, R7 ;  /* 0x0000001fff087819 */ /* 0x010fe20000011407 */
        /* <DEDUP_REMOVED lines=8> */
.L_x_2039:
        /* <DEDUP_REMOVED lines=11> */
.L_x_2042:
        /* <DEDUP_REMOVED lines=24> */
.L_x_1842:
[----:B---3--:R-:W3:Y:S01]  /*23fa0*/  LDL R2, [R1+0x14] ;  /* 0x0000140001027983 */ /* 0x008ee20000100800 */
[----:B-1----:R-:W-:Y:S01]  /*23fb0*/  IMAD R0, R19, 0x8, R18 ;  /* 0x0000000813007824 */ /* 0x002fe200078e0212 */
[----:B---3--:R-:W-:-:S04]  /*23fc0*/  SHF.L.U32 R2, R2, 0x1f, RZ ;  /* 0x0000001f02027819 */ /* 0x008fc800000006ff */
[----:B------:R-:W1:Y:S02]  /*23fd0*/  SYNCS.PHASECHK.TRANS64.TRYWAIT P0, [R0+URZ+0x28840], R2 ;  /* 0x02884002000075a7 */ /* 0x000e64000800017f */
[----:B-1----:R-:W-:Y:S05]  /*23fe0*/  @!P0 BRA `(.L_x_1843) ;  /* 0x0000006c00dc8947 */ /* 0x002fea0003800000 */
.L_x_2043:
        /* <DEDUP_REMOVED lines=11> */
.L_x_1844:
        /* <DEDUP_REMOVED lines=29> */
.L_x_1840:
        /* <DEDUP_REMOVED lines=8> */
[----:B------:R-:W-:Y:S01]  /*242f0*/  IADD3 R0, R18, 0x10400, RZ ;  /* 0x0001040012007810 */ /* 0x000fe20007ffe0ff */
[----:B------:R1:W-:Y:S02]  /*24300*/  STL.64 [R1+0x48], R4 ;  /* 0x0000480401007387 */ /* 0x0003e40000100a00 */
[----:B------:R-:W-:Y:S01]  /*24310*/  IMAD R2, R3, UR5, R2 ;  /* 0x0000000503027c24 */ /* 0x000fe2000f8e0202 */
[----:B------:R-:W-:-:S03]  /*24320*/  LOP3.LUT P0, RZ, R0, 0x3ff, RZ, 0xc0, !PT ;  /* 0x000003ff00ff7812 */ /* 0x000fc6000780c0ff */
[----:B------:R-:W-:-:S05]  /*24330*/  IMAD.IADD R0, R5, 0x1, R2 ;  /* 0x0000000105007824 */ /* 0x000fca00078e0202 */
[----:B------:R1:W-:Y:S05]  /*24340*/  STL [R1+0x54], R0 ;  /* 0x0000540001007387 */ /* 0x0003ea0000100800 */
[----:B------:R-:W-:Y:S05]  /*24350*/  @!P0 BRA `(.L_x_1846) ;  /* 0x0000000000408947 */ /* 0x000fea0003800000 */
[----:B------:R-:W-:Y:S01]  /*24360*/  MOV R2, 0x0 ;  /* 0x0000000000027802 */ /* 0x000fe20000000f00 */
[----:B------:R-:W-:Y:S01]  /*24370*/  ULDC.64 UR4, c[0x4][0xa0] ;  /* 0x0100280000047ab9 */ /* 0x000fe20000000a00 */
[----:B------:R-:W-:Y:S01]  /*24380*/  ULDC.64 UR6, c[0x4][0xa8] ;  /* 0x01002a0000067ab9 */ /* 0x000fe20000000a00 */
[----:B------:R-:W-:Y:S01]  /*24390*/  ULDC.64 UR8, c[0x4][0x20] ;  /* 0x0100080000087ab9 */ /* 0x000fe20000000a00 */
[----:B-1----:R-:W-:Y:S01]  /*243a0*/  IMAD.U32 R4, RZ, RZ, UR4 ;  /* 0x00000004ff047e24 */ /* 0x002fe2000f8e00ff */
[----:B------:R-:W-:Y:S01]  /*243b0*/  MOV R12, 0x1 ;  /* 0x00000001000c7802 */ /* 0x000fe20000000f00 */
[----:B------:R-:W1:Y:S01]  /*243c0*/  LDC.64 R2, c[0x4][R2] ;  /* 0x0100000002027b82 */ /* 0x000e620000000a00 */
[----:B------:R-:W-:Y:S02]  /*243d0*/  IMAD.U32 R5, RZ, RZ, UR5 ;  /* 0x00000005ff057e24 */ /* 0x000fe4000f8e00ff */
[----:B------:R-:W-:Y:S02]  /*243e0*/  IMAD.U32 R6, RZ, RZ, UR6 ;  /* 0x00000006ff067e24 */ /* 0x000fe4000f8e00ff */
[----:B--2---:R-:W-:-:S02]  /*243f0*/  IMAD.U32 R7, RZ, RZ, UR7 ;  /* 0x00000007ff077e24 */ /* 0x004fc4000f8e00ff */
[----:B------:R-:W-:Y:S02]  /*24400*/  IMAD.U32 R10, RZ, RZ, UR8 ;  /* 0x00000008ff0a7e24 */ /* 0x000fe4000f8e00ff */
[----:B------:R-:W-:Y:S02]  /*24410*/  IMAD.U32 R11, RZ, RZ, UR9 ;  /* 0x00000009ff0b7e24 */ /* 0x000fe4000f8e00ff */
[----:B------:R-:W-:Y:S02]  /*24420*/  IMAD.MOV.U32 R8, RZ, RZ, 0x70 ;  /* 0x00000070ff087424 */ /* 0x000fe400078e00ff */
[----:B------:R-:W-:-:S07]  /*24430*/  IMAD.MOV.U32 R13, RZ, RZ, RZ ;  /* 0x000000ffff0d7224 */ /* 0x000fce00078e00ff */
[----:B------:R-:W-:-:S07]  /*24440*/  LEPC R20, `(.L_x_1846) ;  /* 0x000000001014794e */ /* 0x000fce0000000000 */
[----:B01----:R-:W-:Y:S05]  /*24450*/  CALL.ABS.NOINC R2 ;  /* 0x0000000002007343 */ /* 0x003fea0003c00000 */
.L_x_1846:
[----:B------:R-:W-:Y:S05]  /*24460*/  BSYNC B6 ;  /* 0x0000000000067941 */ /* 0x000fea0003800000 */
.L_x_1845:
[----:B-1----:R-:W3:Y:S01]  /*24470*/  LDL.LU R0, [R1+0x54] ;  /* 0x0000540001007983 */ /* 0x002ee20000300800 */
[----:B------:R-:W-:Y:S01]  /*24480*/  ULDC.64 UR6, c[0x0][0xa00] ;  /* 0x0002800000067ab9 */ /* 0x000fe20000000a00 */
[----:B--2---:R-:W1:Y:S01]  /*24490*/  LDC R7, c[0x0][0x448] ;  /* 0x00011200ff077b82 */ /* 0x004e620000000800 */
[----:B------:R-:W-:Y:S01]  /*244a0*/  ULDC.64 UR4, c[0x0][0x2d8] ;  /* 0x0000b60000047ab9 */ /* 0x000fe20000000a00 */
[----:B------:R-:W3:Y:S04]  /*244b0*/  LDL.LU.64 R2, [R1+0x48] ;  /* 0x0000480001027983 */ /* 0x000ee80000300a00 */
[----:B------:R-:W2:Y:S04]  /*244c0*/  LDL R5, [R1+0xc] ;  /* 0x00000c0001057983 */ /* 0x000ea80000100800 */
[----:B------:R-:W4:Y:S01]  /*244d0*/  LDL R8, [R1+0x30] ;  /* 0x0000300001087983 */ /* 0x000f220000100800 */
[----:B------:R-:W-:-:S04]  /*244e0*/  ISETP.NE.U32.AND P0, PT, RZ, UR6, PT ;  /* 0x00000006ff007c0c */ /* 0x000fc8000bf05070 */
[----:B------:R-:W-:Y:S01]  /*244f0*/  ISETP.NE.AND.EX P0, PT, RZ, UR7, PT, P0 ;  /* 0x00000007ff007c0c */ /* 0x000fe2000bf05300 */
[----:B------:R-:W0:Y:S01]  /*24500*/  S2R R9, SR_TID.X ;  /* 0x0000000000097919 */ /* 0x000e220000002100 */
[----:B------:R-:W-:Y:S01]  /*24510*/  ULDC.64 UR6, c[0x0][0x280] ;  /* 0x0000a00000067ab9 */ /* 0x000fe20000000a00 */
[----:B0-----:R-:W-:Y:S02]  /*24520*/  IMAD.SHL.U32 R9, R9, 0x10, RZ ;  /* 0x0000001009097824 */ /* 0x001fe400078e00ff */
[----:B---3--:R-:W-:Y:S01]  /*24530*/  IMAD.MOV.U32 R3, RZ, RZ, R0 ;  /* 0x000000ffff037224 */ /* 0x008fe200078e0000 */
[----:B--2---:R-:W-:-:S04]  /*24540*/  SHF.R.S32.HI R0, RZ, 0x1f, R5 ;  /* 0x0000001fff007819 */ /* 0x004fc80000011405 */
[----:B------:R-:W-:Y:S02]  /*24550*/  SEL R4, R0, RZ, !P0 ;  /* 0x000000ff00047207 */ /* 0x000fe40004000000 */
[----:B------:R-:W-:Y:S02]  /*24560*/  SEL R0, R5, RZ, !P0 ;  /* 0x000000ff05007207 */ /* 0x000fe40004000000 */
[----:B------:R-:W0:Y:S01]  /*24570*/  S2R R5, SR_TID.X ;  /* 0x0000000000057919 */ /* 0x000e220000002100 */
[----:B-1----:R-:W-:Y:S01]  /*24580*/  ISETP.NE.AND P0, PT, R7, 0x1, PT ;  /* 0x000000010700780c */ /* 0x002fe20003f05270 */
[----:B------:R-:W-:-:S04]  /*24590*/  IMAD.WIDE.U32 R2, R16, UR4, R2 ;  /* 0x0000000410027c25 */ /* 0x000fc8000f8e0002 */
[----:B------:R-:W-:Y:S01]  /*245a0*/  IMAD R3, R16, UR5, R3 ;  /* 0x0000000510037c24 */ /* 0x000fe2000f8e0203 */
[----:B------:R-:W-:Y:S02]  /*245b0*/  ULDC.64 UR4, c[0x0][0x2e0] ;  /* 0x0000b80000047ab9 */ /* 0x000fe40000000a00 */
[----:B------:R-:W-:-:S05]  /*245c0*/  IMAD R4, R4, UR4, RZ ;  /* 0x0000000404047c24 */ /* 0x000fca000f8e02ff */
[----:B------:R-:W1:Y:S01]  /*245d0*/  @P0 LDC R6, c[0x0][0x450] ;  /* 0x00011400ff060b82 */ /* 0x000e620000000800 */
[----:B0-----:R-:W-:-:S04]  /*245e0*/  LOP3.LUT R5, R5, 0x7f, RZ, 0xc0, !PT ;  /* 0x0000007f05057812 */ /* 0x001fc800078ec0ff */
[----:B------:R-:W-:-:S04]  /*245f0*/  SHF.R.U32.HI R5, RZ, 0x3, R5 ;  /* 0x00000003ff057819 */ /* 0x000fc80000011605 */
[----:B------:R-:W-:Y:S02]  /*24600*/  LOP3.LUT R9, R5, 0x70, R9, 0xf8, !PT ;  /* 0x0000007005097812 */ /* 0x000fe400078ef809 */
[----:B------:R-:W0:Y:S01]  /*24610*/  @P0 LDC R5, c[0x0][0x44c] ;  /* 0x00011300ff050b82 */ /* 0x000e220000000800 */
[----:B------:R-:W-:-:S04]  /*24620*/  IMAD.WIDE.U32 R2, R0, UR4, R2 ;  /* 0x0000000400027c25 */ /* 0x000fc8000f8e0002 */
[----:B------:R-:W-:Y:S01]  /*24630*/  IMAD R0, R0, UR5, R4 ;  /* 0x0000000500007c24 */ /* 0x000fe2000f8e0204 */
[----:B------:R-:W-:Y:S01]  /*24640*/  ULDC.64 UR4, c[0x0][0x2d0] ;  /* 0x0000b40000047ab9 */ /* 0x000fe20000000a00 */
[----:B----4-:R-:W-:Y:S02]  /*24650*/  IMAD.IADD R4, R9, 0x1, R8 ;  /* 0x0000000109047824 */ /* 0x010fe400078e0208 */
[----:B------:R-:W2:Y:S01]  /*24660*/  S2R R9, SR_TID.X ;  /* 0x0000000000097919 */ /* 0x000ea20000002100 */
[----:B------:R-:W-:Y:S02]  /*24670*/  IMAD.IADD R3, R3, 0x1, R0 ;  /* 0x0000000103037824 */ /* 0x000fe400078e0200 */
[----:B------:R-:W-:Y:S02]  /*24680*/  IMAD.MOV.U32 R0, RZ, RZ, R4 ;  /* 0x000000ffff007224 */ /* 0x000fe400078e0004 */
[----:B0-----:R-:W-:-:S05]  /*24690*/  @P0 IMAD.HI.U32 R5, R4, R5, RZ ;  /* 0x0000000504050227 */ /* 0x001fca00078e00ff */
[----:B-1----:R-:W-:-:S05]  /*246a0*/  @P0 SHF.R.U32.HI R0, RZ, R6, R5 ;  /* 0x00000006ff000219 */ /* 0x002fca0000011605 */
[----:B------:R-:W-:-:S04]  /*246b0*/  IMAD.MOV R5, RZ, RZ, -R0 ;  /* 0x000000ffff057224 */ /* 0x000fc800078e0a00 */
[----:B------:R-:W-:Y:S01]  /*246c0*/  IMAD R4, R7, R5, R4 ;  /* 0x0000000507047224 */ /* 0x000fe200078e0204 */
[----:B------:R-:W-:Y:S01]  /*246d0*/  SHF.R.S32.HI R5, RZ, 0x1f, R0 ;  /* 0x0000001fff057819 */ /* 0x000fe20000011400 */
[----:B------:R-:W-:-:S04]  /*246e0*/  IMAD.WIDE.U32 R2, R0, UR4, R2 ;  /* 0x0000000400027c25 */ /* 0x000fc8000f8e0002 */
[----:B------:R-:W-:Y:S01]  /*246f0*/  IMAD R5, R5, UR4, RZ ;  /* 0x0000000405057c24 */ /* 0x000fe2000f8e02ff */
[----:B--2---:R-:W-:-:S03]  /*24700*/  SHF.L.U32 R9, R9, 0x3, RZ ;  /* 0x0000000309097819 */ /* 0x004fc600000006ff */
[----:B------:R-:W-:Y:S01]  /*24710*/  IMAD R0, R0, UR5, R5 ;  /* 0x0000000500007c24 */ /* 0x000fe2000f8e0205 */
[----:B------:R-:W-:Y:S01]  /*24720*/  LOP3.LUT R9, R9, 0x38, RZ, 0xc0, !PT ;  /* 0x0000003809097812 */ /* 0x000fe200078ec0ff */
[----:B------:R-:W-:Y:S02]  /*24730*/  ULDC.64 UR4, c[0x0][0x2c8] ;  /* 0x0000b20000047ab9 */ /* 0x000fe40000000a00 */
        /* <DEDUP_REMOVED lines=72> */
[----:B------:R-:W-:Y:S01]  /*24bc0*/  @!P2 IMAD.MOV.U32 R7, RZ, RZ, R6 ;  /* 0x000000ffff07a224 */ /* 0x000fe200078e0006 */
[----:B------:R-:W-:Y:S01]  /*24bd0*/  @!P2 MOV R6, R5 ;  /* 0x000000050006a202 */ /* 0x000fe20000000f00 */
[----:B------:R-:W-:-:S04]  /*24be0*/  VIADD R5, R0, 0x50 ;  /* 0x0000005000057836 */ /* 0x000fc80000000000 */
        /* <DEDUP_REMOVED lines=23> */
.L_x_2060:
[----:B------:R-:W-:Y:S01]  /*24d60*/  IADD3 R0, R0, 0x70, RZ ;  /* 0x0000007000007810 */ /* 0x000fe20007ffe0ff */
[----:B------:R-:W-:Y:S03]  /*24d70*/  BSSY B0, `(.L_x_1848) ;  /* 0x000000a000007945 */ /* 0x000fe60003800000 */
        /* <DEDUP_REMOVED lines=9> */
.L_x_1849:
[----:B------:R-:W-:Y:S05]  /*24e10*/  BSYNC B0 ;  /* 0x0000000000007941 */ /* 0x000fea0003800000 */
.L_x_1848:
[----:B------:R-:W-:Y:S01]  /*24e20*/  NOP ;  /* 0x0000000000007918 */ /* 0x000fe20000000000 */
[----:B------:R-:W-:Y:S01]  /*24e30*/  PLOP3.LUT P0, PT, PT, PT, PT, 0x80, 0x0 ;  /* 0x000000000000781c */ /* 0x000fe20003f0f070 */
[----:B------:R-:W-:-:S12]  /*24e40*/  VIADD R11, R18, 0x28800 ;  /* 0x00028800120b7836 */ /* 0x000fd80000000000 */
.L_x_1850:
        /* <DEDUP_REMOVED lines=18> */
.L_x_2061:
[----:B------:R-:W-:Y:S05]  /*24f70*/  BSYNC B0 ;  /* 0x0000000000007941 */ /* 0x000fea0003800000 */
.L_x_1851:
[----:B------:R-:W3:Y:S04]  /*24f80*/  LDL R2, [R1+0x3c] ;  /* 0x00003c0001027983 */ /* 0x000ee80000100800 */
[----:B0-----:R-:W4:Y:S01]  /*24f90*/  LDL R4, [R1+0x28] ;  /* 0x0000280001047983 */ /* 0x001f220000100800 */
[----:B------:R-:W-:Y:S01]  /*24fa0*/  BSSY B0, `(.L_x_1853) ;  /* 0x00001eb000007945 */ /* 0x000fe20003800000 */
[----:B---3--:R-:W-:-:S05]  /*24fb0*/  VIADD R0, R2, 0xfffffffe ;  /* 0xfffffffe02007836 */ /* 0x008fca0000000000 */
[----:B----4-:R-:W-:-:S13]  /*24fc0*/  ISETP.GE.AND P0, PT, R0, R4, PT ;  /* 0x000000040000720c */ /* 0x010fda0003f06270 */
[----:B------:R-:W-:Y:S05]  /*24fd0*/  @!P0 BRA `(.L_x_1854) ;  /* 0x0000001c009c8947 */ /* 0x000fea0003800000 */
[----:B--2---:R-:W2:Y:S04]  /*24fe0*/  LDL.LU R3, [R1+0x50] ;  /* 0x0000500001037983 */ /* 0x004ea80000300800 */
[----:B------:R-:W3:Y:S04]  /*24ff0*/  LDL.LU R7, [R1+0x40] ;  /* 0x0000400001077983 */ /* 0x000ee80000300800 */
[----:B------:R-:W4:Y:S04]  /*25000*/  LDL.LU R2, [R1+0x60] ;  /* 0x0000600001027983 */ /* 0x000f280000300800 */
[----:B------:R-:W5:Y:S04]  /*25010*/  LDL.LU R6, [R1+0x38] ;  /* 0x0000380001067983 */ /* 0x000f680000300800 */
[----:B-1----:R-:W5:Y:S01]  /*25020*/  LDL.LU R5, [R1+0x5c] ;  /* 0x00005c0001057983 */ /* 0x002f620000300800 */
[----:B------:R-:W-:Y:S01]  /*25030*/  LOP3.LUT R10, RZ, R4, RZ, 0x33, !PT ;  /* 0x00000004ff0a7212 */ /* 0x000fe200078e33ff */
[----:B------:R-:W-:Y:S01]  /*25040*/  BSSY B2, `(.L_x_1855) ;  /* 0x00000aa000027945 */ /* 0x000fe20003800000 */
[----:B--2---:R-:W-:-:S04]  /*25050*/  VIADD R3, R3, 0x1 ;  /* 0x0000000103037836 */ /* 0x004fc80000000000 */
[----:B---3--:R-:W-:Y:S01]  /*25060*/  IMAD R3, R3, R7, RZ ;  /* 0x0000000703037224 */ /* 0x008fe200078e02ff */
[----:B----4-:R-:W-:-:S04]  /*25070*/  LOP3.LUT R2, RZ, R2, RZ, 0x33, !PT ;  /* 0x00000002ff027212 */ /* 0x010fc800078e33ff */
        /* <DEDUP_REMOVED lines=44> */
.L_x_1859:
[----:B------:R-:W-:Y:S01]  /*25340*/  IMAD R3, R7, 0x8, R18 ;  /* 0x0000000807037824 */ /* 0x000fe200078e0212 */
[----:B------:R-:W-:Y:S01]  /*25350*/  SHF.L.U32 R2, R9, 0x1f, RZ ;  /* 0x0000001f09027819 */ /* 0x000fe200000006ff */
[----:B------:R-:W-:Y:S03]  /*25360*/  BSSY B3, `(.L_x_1860) ;  /* 0x0000003000037945 */ /* 0x000fe60003800000 */
[----:B------:R-:W1:Y:S02]  /*25370*/  SYNCS.PHASECHK.TRANS64.TRYWAIT P0, [R3+URZ+0x28840], R2 ;  /* 0x02884002030075a7 */ /* 0x000e64000800017f */
[----:B-1----:R-:W-:Y:S05]  /*25380*/  @!P0 BRA `(.L_x_1861) ;  /* 0x0000006400d88947 */ /* 0x002fea0003800000 */
.L_x_2062:
[----:B------:R-:W-:Y:S05]  /*25390*/  BSYNC B3 ;  /* 0x0000000000037941 */ /* 0x000fea0003800000 */
.L_x_1860:
        /* <DEDUP_REMOVED lines=12> */
.L_x_1863:
[----:B------:R-:W-:Y:S05]  /*25460*/  BSYNC B3 ;  /* 0x0000000000037941 */ /* 0x000fea0003800000 */
.L_x_1862:
        /* <DEDUP_REMOVED lines=11> */
[----:B--2---:R-:W-:-:S10]  /*25520*/  LEA R2, R0, R2, 0x7 ;  /* 0x0000000200027211 */ /* 0x004fd400078e38ff */
.L_x_1864:
        /* <DEDUP_REMOVED lines=16> */
.L_x_1865:
        /* <DEDUP_REMOVED lines=16> */
.L_x_2063:
[----:B------:R-:W-:Y:S05]  /*25730*/  BSYNC B3 ;  /* 0x0000000000037941 */ /* 0x000fea0003800000 */
.L_x_1866:
        /* <DEDUP_REMOVED lines=12> */
.L_x_1869:
[----:B------:R-:W-:Y:S05]  /*25800*/  BSYNC B3 ;  /* 0x0000000000037941 */ /* 0x000fea0003800000 */
.L_x_1868:
        /* <DEDUP_REMOVED lines=13> */
.L_x_1870:
        /* <DEDUP_REMOVED lines=15> */
.L_x_1871:
        /* <DEDUP_REMOVED lines=12> */
.L_x_1858:
[----:B------:R-:W-:Y:S05]  /*25a90*/  BSYNC B1 ;  /* 0x0000000000017941 */ /* 0x000fea0003800000 */
.L_x_1857:
[----:B0-----:R-:W2:Y:S01]  /*25aa0*/  LDL.LU R0, [R1+0x3c] ;  /* 0x00003c0001007983 */ /* 0x001ea20000300800 */
[----:B------:R-:W-:-:S03]  /*25ab0*/  IMAD.MOV.U32 R19, RZ, RZ, R7 ;  /* 0x000000ffff137224 */ /* 0x000fc600078e0007 */
[----:B------:R0:W-:Y:S02]  /*25ac0*/  STL [R1+0x14], R9 ;  /* 0x0000140901007387 */ /* 0x0001e40000100800 */
[----:B0-2---:R-:W-:-:S07]  /*25ad0*/  VIADD R0, R0, 0xfffffffd ;  /* 0xfffffffd00007836 */ /* 0x005fce0000000000 */
.L_x_1856:
[----:B------:R-:W-:Y:S05]  /*25ae0*/  BSYNC B2 ;  /* 0x0000000000027941 */ /* 0x000fea0003800000 */
.L_x_1855:
[----:B------:R-:W-:-:S04]  /*25af0*/  IADD3 R10, R10, -0x2, RZ ;  /* 0xfffffffe0a0a7810 */ /* 0x000fc80007ffe0ff */
[----:B------:R-:W-:-:S13]  /*25b00*/  ISETP.NE.AND P0, PT, R10, R6, PT ;  /* 0x000000060a00720c */ /* 0x000fda0003f05270 */
[----:B------:R-:W-:Y:S05]  /*25b10*/  @!P0 BRA `(.L_x_1854) ;  /* 0x0000001000cc8947 */ /* 0x000fea0003800000 */
[----:B------:R-:W-:-:S07]  /*25b20*/  IMAD.MOV.U32 R8, RZ, RZ, R17 ;  /* 0x000000ffff087224 */ /* 0x000fce00078e0011 */
.L_x_1902:
        /* <DEDUP_REMOVED lines=35> */
.L_x_1874:
[----:B------:R-:W-:Y:S01]  /*25d60*/  IMAD R3, R4, 0x8, R18 ;  /* 0x0000000804037824 */ /* 0x000fe200078e0212 */
[----:B------:R-:W-:Y:S01]  /*25d70*/  SHF.L.U32 R2, R5, 0x1f, RZ ;  /* 0x0000001f05027819 */ /* 0x000fe200000006ff */
[----:B------:R-:W-:Y:S03]  /*25d80*/  BSSY B2, `(.L_x_1875) ;  /* 0x0000003000027945 */ /* 0x000fe60003800000 */
[----:B------:R-:W1:Y:S02]  /*25d90*/  SYNCS.PHASECHK.TRANS64.TRYWAIT P0, [R3+URZ+0x28840], R2 ;  /* 0x02884002030075a7 */ /* 0x000e64000800017f */
[----:B-1----:R-:W-:Y:S05]  /*25da0*/  @!P0 BRA `(.L_x_1876) ;  /* 0x0000005c00788947 */ /* 0x002fea0003800000 */
.L_x_2064:
[----:B------:R-:W-:Y:S05]  /*25db0*/  BSYNC B2 ;  /* 0x0000000000027941 */ /* 0x000fea0003800000 */
.L_x_1875:
        /* <DEDUP_REMOVED lines=12> */
.L_x_1878:
[----:B------:R-:W-:Y:S05]  /*25e80*/  BSYNC B2 ;  /* 0x0000000000027941 */ /* 0x000fea0003800000 */
.L_x_1877:
        /* <DEDUP_REMOVED lines=12> */
.L_x_1879:
        /* <DEDUP_REMOVED lines=16> */
.L_x_1880:
        /* <DEDUP_REMOVED lines=16> */
.L_x_2065:
[----:B------:R-:W-:Y:S05]  /*26150*/  BSYNC B2 ;  /* 0x0000000000027941 */ /* 0x000fea0003800000 */
.L_x_1881:
[----:B------:R-:W-:Y:S01]  /*26160*/  BSSY B2, `(.L_x_1883) ;  /* 0x000000b000027945 */ /* 0x000fe20003800000 */
[----:B------:R-:W-:Y:S01]  /*26170*/  IMAD.MOV.U32 R12, RZ, RZ, 0x0 ;  /* 0x00000000ff0c7424 */ /* 0x000fe200078e00ff */
[----:B------:R-:W-:Y:S02]  /*26180*/  MOV R13, 0x14f00000 ;  /* 0x14f00000000d7802 */ /* 0x000fe40000000f00 */
[----:B------:R-:W-:Y:S05]  /*26190*/  @P1 BRA `(.L_x_1884) ;  /* 0x00000000001c1947 */ /* 0x000fea0003800000 */
[----:B------:R-:W1:Y:S01]  /*261a0*/  S2R R7, SR_TID.X ;  /* 0x0000000000077919 */ /* 0x000e620000002100 */
[----:B0-----:R-:W-:-:S04]  /*261b0*/  IMAD.MOV.U32 R3, RZ, RZ, 0x8000 ;  /* 0x00008000ff037424 */ /* 0x001fc800078e00ff */
[----:B------:R2:W-:Y:S01]  /*261c0*/  SYNCS.ARRIVE.TRANS64 RZ, [R2+URZ+0x50], R3 ;  /* 0x0000500302ff79a7 */ /* 0x0005e2000800003f */
[----:B-1----:R-:W-:-:S04]  /*261d0*/  LOP3.LUT R7, R7, 0x1f, RZ, 0xc0, !PT ;  /* 0x0000001f07077812 */ /* 0x002fc800078ec0ff */
[----:B------:R-:W-:-:S13]  /*261e0*/  ISETP.NE.AND P0, PT, R7, RZ, PT ;  /* 0x000000ff0700720c */ /* 0x000fda0003f05270 */
[----:B--2---:R-:W-:Y:S05]  /*261f0*/  @!P0 BRA `(.L_x_1884) ;  /* 0x0000000000048947 */ /* 0x004fea0003800000 */
[----:B------:R-:W-:Y:S01]  /*26200*/  BPT.TRAP 0x1 ;  /* 0x000000040000795c */ /* 0x000fe20000300000 */
.L_x_1884:
[----:B------:R-:W-:Y:S05]  /*26210*/  BSYNC B2 ;  /* 0x0000000000027941 */ /* 0x000fea0003800000 */
.L_x_1883:
        /* <DEDUP_REMOVED lines=12> */
.L_x_1885:
        /* <DEDUP_REMOVED lines=15> */
.L_x_1886:
        /* <DEDUP_REMOVED lines=12> */
.L_x_1873:
[----:B------:R-:W-:Y:S05]  /*26490*/  BSYNC B1 ;  /* 0x0000000000017941 */ /* 0x000fea0003800000 */
.L_x_1872:
[----:B------:R-:W2:Y:S01]  /*264a0*/  LDL R2, [R1+0x10] ;  /* 0x0000100001027983 */ /* 0x000ea20000100800 */
[----:B------:R-:W-:Y:S01]  /*264b0*/  VIADD R19, R4, 0x1 ;  /* 0x0000000104137836 */ /* 0x000fe20000000000 */
[----:B------:R-:W-:Y:S01]  /*264c0*/  BSSY B1, `(.L_x_1887) ;  /* 0x0000094000017945 */ /* 0x000fe20003800000 */
[----:B0-----:R-:W-:-:S03]  /*264d0*/  IADD3 R6, R0, -0x1, RZ ;  /* 0xffffffff00067810 */ /* 0x001fc60007ffe0ff */
        /* <DEDUP_REMOVED lines=31> */
.L_x_1889:
[----:B------:R-:W-:Y:S01]  /*266d0*/  IMAD R2, R19, 0x8, R18 ;  /* 0x0000000813027824 */ /* 0x000fe200078e0212 */
[----:B------:R-:W-:Y:S01]  /*266e0*/  SHF.L.U32 R3, R10, 0x1f, RZ ;  /* 0x0000001f0a037819 */ /* 0x000fe200000006ff */
[----:B------:R-:W-:Y:S03]  /*266f0*/  BSSY B2, `(.L_x_1890) ;  /* 0x0000003000027945 */ /* 0x000fe60003800000 */
[----:B------:R-:W2:Y:S02]  /*26700*/  SYNCS.PHASECHK.TRANS64.TRYWAIT P0, [R2+URZ+0x28840], R3 ;  /* 0x02884003020075a7 */ /* 0x000ea4000800017f */
[----:B--2---:R-:W-:Y:S05]  /*26710*/  @!P0 BRA `(.L_x_1891) ;  /* 0x0000005400448947 */ /* 0x004fea0003800000 */
.L_x_2066:
[----:B------:R-:W-:Y:S05]  /*26720*/  BSYNC B2 ;  /* 0x0000000000027941 */ /* 0x000fea0003800000 */
.L_x_1890:
        /* <DEDUP_REMOVED lines=12> */
.L_x_1893:
[----:B------:R-:W-:Y:S05]  /*267f0*/  BSYNC B2 ;  /* 0x0000000000027941 */ /* 0x000fea0003800000 */
.L_x_1892:
[----:B--2---:R-:W2:Y:S01]  /*26800*/  LDL R3, [R1+0x18] ;  /* 0x0000180001037983 */ /* 0x004ea20000100800 */
[----:B------:R-:W-:Y:S01]  /*26810*/  IMAD.MOV.U32 R14, RZ, RZ, RZ ;  /* 0x000000ffff0e7224 */ /* 0x000fe200078e00ff */
[C---:B0-----:R-:W-:Y:S01]  /*26820*/  LEA R10, R19.reuse, R18, 0xf ;  /* 0x00000012130a7211 */ /* 0x041fe200078e78ff */
[----:B------:R-:W-:Y:S01]  /*26830*/  IMAD R2, R19, 0x8, R11 ;  /* 0x0000000813027824 */ /* 0x000fe200078e020b */
[----:B------:R-:W-:Y:S01]  /*26840*/  UIADD3 UR4, UP0, UR38, 0x370, URZ ;  /* 0x0000037026047890 */ /* 0x000fe2000ff1e03f */
[----:B------:R-:W-:Y:S01]  /*26850*/  PLOP3.LUT P0, PT, PT, PT, PT, 0x80, 0x0 ;  /* 0x000000000000781c */ /* 0x000fe20003f0f070 */
[----:B------:R-:W-:Y:S01]  /*26860*/  UMOV UR6, 0x0 ;  /* 0x0000000000067882 */ /* 0x000fe20000000000 */
[----:B------:R-:W-:Y:S01]  /*26870*/  R2UR UR10, R14 ;  /* 0x000000000e0a72ca */ /* 0x000fe200000e0000 */
[----:B------:R-:W-:Y:S01]  /*26880*/  VIADD R2, R2, 0x30 ;  /* 0x0000003002027836 */ /* 0x000fe20000000000 */
[----:B------:R-:W-:Y:S01]  /*26890*/  UIADD3.X UR5, URZ, UR39, URZ, UP0, !UPT ;  /* 0x000000273f057290 */ /* 0x000fe200087fe43f */
[----:B------:R-:W-:Y:S01]  /*268a0*/  VIADD R9, R10, 0x18400 ;  /* 0x000184000a097836 */ /* 0x000fe20000000000 */
[----:B------:R-:W-:Y:S01]  /*268b0*/  UMOV UR7, 0x14f00000 ;  /* 0x14f0000000077882 */ /* 0x000fe20000000000 */
[----:B--2---:R-:W-:-:S10]  /*268c0*/  IMAD R3, R7, 0x80, R3 ;  /* 0x0000008007037824 */ /* 0x004fd400078e0203 */
.L_x_1894:
        /* <DEDUP_REMOVED lines=16> */
.L_x_1895:
        /* <DEDUP_REMOVED lines=15> */
.L_x_2067:
[----:B------:R-:W-:Y:S05]  /*26ac0*/  BSYNC B2 ;  /* 0x0000000000027941 */ /* 0x000fea0003800000 */
.L_x_1896:
[----:B------:R-:W-:Y:S01]  /*26ad0*/  BSSY B2, `(.L_x_1898) ;  /* 0x000000b000027945 */ /* 0x000fe20003800000 */
[----:B------:R-:W-:Y:S02]  /*26ae0*/  IMAD.MOV.U32 R12, RZ, RZ, 0x0 ;  /* 0x00000000ff0c7424 */ /* 0x000fe400078e00ff */
[----:B------:R-:W-:Y:S01]  /*26af0*/  IMAD.MOV.U32 R13, RZ, RZ, 0x14f00000 ;  /* 0x14f00000ff0d7424 */ /* 0x000fe200078e00ff */
[----:B------:R-:W-:Y:S06]  /*26b00*/  @P1 BRA `(.L_x_1899) ;  /* 0x00000000001c1947 */ /* 0x000fec0003800000 */
[----:B------:R-:W1:Y:S01]  /*26b10*/  S2R R10, SR_TID.X ;  /* 0x00000000000a7919 */ /* 0x000e620000002100 */
[----:B------:R-:W-:-:S04]  /*26b20*/  MOV R3, 0x8000 ;  /* 0x0000800000037802 */ /* 0x000fc80000000f00 */
[----:B------:R2:W-:Y:S01]  /*26b30*/  SYNCS.ARRIVE.TRANS64 RZ, [R2+URZ+0x50], R3 ;  /* 0x0000500302ff79a7 */ /* 0x0005e2000800003f */
[----:B-1----:R-:W-:-:S04]  /*26b40*/  LOP3.LUT R10, R10, 0x1f, RZ, 0xc0, !PT ;  /* 0x0000001f0a0a7812 */ /* 0x002fc800078ec0ff */
[----:B------:R-:W-:-:S13]  /*26b50*/  ISETP.NE.AND P0, PT, R10, RZ, PT ;  /* 0x000000ff0a00720c */ /* 0x000fda0003f05270 */
[----:B--2---:R-:W-:Y:S05]  /*26b60*/  @!P0 BRA `(.L_x_1899) ;  /* 0x0000000000048947 */ /* 0x004fea0003800000 */
[----:B------:R-:W-:Y:S01]  /*26b70*/  BPT.TRAP 0x1 ;  /* 0x000000040000795c */ /* 0x000fe20000300000 */
.L_x_1899:
[----:B------:R-:W-:Y:S05]  /*26b80*/  BSYNC B2 ;  /* 0x0000000000027941 */ /* 0x000fea0003800000 */
.L_x_1898:
        /* <DEDUP_REMOVED lines=12> */
.L_x_1900:
        /* <DEDUP_REMOVED lines=15> */
.L_x_1901:
        /* <DEDUP_REMOVED lines=12> */
.L_x_1888:
[----:B------:R-:W-:Y:S05]  /*26e00*/  BSYNC B1 ;  /* 0x0000000000017941 */ /* 0x000fea0003800000 */
.L_x_1887:
[----:B------:R-:W2:Y:S01]  /*26e10*/  LDL R2, [R1+0x28] ;  /* 0x0000280001027983 */ /* 0x000ea20000100800 */
[----:B------:R-:W-:Y:S01]  /*26e20*/  VIADD R0, R0, 0xfffffffe ;  /* 0xfffffffe00007836 */ /* 0x000fe20000000000 */
[----:B--2---:R-:W-:-:S13]  /*26e30*/  ISETP.GT.AND P0, PT, R6, R2, PT ;  /* 0x000000020600720c */ /* 0x004fda0003f04270 */
[----:B------:R-:W-:Y:S05]  /*26e40*/  @P0 BRA `(.L_x_1902) ;  /* 0xffffffec00380947 */ /* 0x000fea000383ffff */
.L_x_1854:
[----:B------:R-:W-:Y:S05]  /*26e50*/  BSYNC B0 ;  /* 0x0000000000007941 */ /* 0x000fea0003800000 */
.L_x_1853:
[----:B--2---:R-:W2:Y:S01]  /*26e60*/  S2R R3, SR_TID.X ;  /* 0x0000000000037919 */ /* 0x004ea20000002100 */
[----:B------:R-:W-:Y:S01]  /*26e70*/  BSSY B0, `(.L_x_1903) ;  /* 0x0000011000007945 */ /* 0x000fe20003800000 */
[----:B--2---:R-:W-:-:S04]  /*26e80*/  LOP3.LUT R3, R3, 0x7f, RZ, 0xc0, !PT ;  /* 0x0000007f03037812 */ /* 0x004fc800078ec0ff */
[----:B------:R-:W-:-:S13]  /*26e90*/  ISETP.NE.AND P0, PT, R3, RZ, PT ;  /* 0x000000ff0300720c */ /* 0x000fda0003f05270 */
[----:B------:R-:W-:Y:S05]  /*26ea0*/  @P0 BRA `(.L_x_1904) ;  /* 0x0000000000340947 */ /* 0x000fea0003800000 */
[----:B------:R-:W2:Y:S01]  /*26eb0*/  S2R R2, SR_LANEID ;  /* 0x0000000000027919 */ /* 0x000ea20000000000 */
[----:B------:R-:W-:Y:S01]  /*26ec0*/  VOTEU.ANY UR4, UPT, PT ;  /* 0x0000000000047886 */ /* 0x000fe200038e0100 */
[----:B-1----:R-:W1:Y:S01]  /*26ed0*/  LDC.64 R4, c[0x0][0xc60] ;  /* 0x00031800ff047b82 */ /* 0x002e620000000a00 */
[----:B------:R-:W2:Y:S02]  /*26ee0*/  FLO.U32 R0, UR4 ;  /* 0x0000000400007d00 */ /* 0x000ea400080e0000 */
        /* <DEDUP_REMOVED lines=9> */
.L_x_1904:
[----:B------:R-:W-:Y:S05]  /*26f80*/  BSYNC B0 ;  /* 0x0000000000007941 */ /* 0x000fea0003800000 */
.L_x_1903:
[----:B--2---:R-:W2:Y:S01]  /*26f90*/  LDL R0, [R1+0x10] ;  /* 0x0000100001007983 */ /* 0x004ea20000100800 */
[----:B------:R-:W-:Y:S01]  /*26fa0*/  BSSY B0, `(.L_x_1905) ;  /* 0x000003a000007945 */ /* 0x000fe20003800000 */
[----:B--2---:R-:W-:-:S13]  /*26fb0*/  LOP3.LUT P0, RZ, R0, 0x1, RZ, 0xc0, !PT ;  /* 0x0000000100ff7812 */ /* 0x004fda000780c0ff */
        /* <DEDUP_REMOVED lines=8> */
.L_x_2068:
[----:B------:R-:W-:Y:S05]  /*27040*/  BSYNC B1 ;  /* 0x0000000000017941 */ /* 0x000fea0003800000 */
.L_x_1907:
[----:B------:R-:W-:Y:S04]  /*27050*/  BSSY B1, `(.L_x_1909) ;  /* 0x0000009000017945 */ /* 0x000fe80003800000 */
[----:B------:R-:W-:Y:S05]  /*27060*/  @P1 BRA `(.L_x_1910) ;  /* 0x00000000001c1947 */ /* 0x000fea0003800000 */
[----:B------:R-:W3:Y:S01]  /*27070*/  S2R R3, SR_TID.X ;  /* 0x0000000000037919 */ /* 0x000ee20000002100 */
[----:B--2---:R-:W-:-:S04]  /*27080*/  MOV R2, 0x8000 ;  /* 0x0000800000027802 */ /* 0x004fc80000000f00 */
[----:B------:R4:W-:Y:S01]  /*27090*/  SYNCS.ARRIVE.TRANS64 RZ, [R0+URZ+0x28850], R2 ;  /* 0x0288500200ff79a7 */ /* 0x0009e2000800003f */
[----:B---3--:R-:W-:-:S04]  /*270a0*/  LOP3.LUT R3, R3, 0x1f, RZ, 0xc0, !PT ;  /* 0x0000001f03037812 */ /* 0x008fc800078ec0ff */
[----:B------:R-:W-:-:S13]  /*270b0*/  ISETP.NE.AND P0, PT, R3, RZ, PT ;  /* 0x000000ff0300720c */ /* 0x000fda0003f05270 */
[----:B----4-:R-:W-:Y:S05]  /*270c0*/  @!P0 BRA `(.L_x_1910) ;  /* 0x0000000000048947 */ /* 0x010fea0003800000 */
[----:B------:R-:W-:Y:S01]  /*270d0*/  BPT.TRAP 0x1 ;  /* 0x000000040000795c */ /* 0x000fe20000300000 */
.L_x_1910:
[----:B------:R-:W-:Y:S05]  /*270e0*/  BSYNC B1 ;  /* 0x0000000000017941 */ /* 0x000fea0003800000 */
.L_x_1909:
        /* <DEDUP_REMOVED lines=12> */
.L_x_1911:
        /* <DEDUP_REMOVED lines=15> */
.L_x_1912:
        /* <DEDUP_REMOVED lines=10> */
.L_x_1906:
[----:B------:R-:W-:Y:S05]  /*27340*/  BSYNC B0 ;  /* 0x0000000000007941 */ /* 0x000fea0003800000 */
.L_x_1905:
[----:B------:R-:W2:Y:S01]  /*27350*/  LDL.LU R4, [R1+0x14] ;  /* 0x0000140001047983 */ /* 0x000ea20000300800 */
[----:B------:R-:W-:-:S05]  /*27360*/  VIADD R19, R19, 0x1 ;  /* 0x0000000113137836 */ /* 0x000fca0000000000 */
[----:B------:R-:W-:-:S04]  /*27370*/  ISETP.NE.AND P0, PT, R19, 0x2, PT ;  /* 0x000000021300780c */ /* 0x000fc80003f05270 */
[----:B------:R-:W-:Y:S02]  /*27380*/  SEL R0, RZ, 0x1, P0 ;  /* 0x00000001ff007807 */ /* 0x000fe40000000000 */
[----:B------:R-:W-:Y:S02]  /*27390*/  SEL R19, R19, RZ, P0 ;  /* 0x000000ff13137207 */ /* 0x000fe40000000000 */
[----:B--2---:R-:W-:-:S05]  /*273a0*/  LOP3.LUT R4, R4, R0, RZ, 0x3c, !PT ;  /* 0x0000000004047212 */ /* 0x004fca00078e3cff */
[----:B------:R3:W-:Y:S02]  /*273b0*/  STL [R1+0x14], R4 ;  /* 0x0000140401007387 */ /* 0x0007e40000100800 */
.L_x_1833:
[----:B------:R-:W-:Y:S05]  /*273c0*/  BSYNC B7 ;  /* 0x0000000000077941 */ /* 0x000fea0003800000 */
.L_x_1831:
[----:B--2---:R-:W2:Y:S02]  /*273d0*/  LDL R0, [R1+0x10] ;  /* 0x0000100001007983 */ /* 0x004ea40000100800 */
[----:B--2---:R-:W-:-:S13]  /*273e0*/  LOP3.LUT P0, RZ, R0, 0x2, RZ, 0xc0, !PT ;  /* 0x0000000200ff7812 */ /* 0x004fda000780c0ff */
[----:B------:R-:W-:Y:S05]  /*273f0*/  @!P0 BRA `(.L_x_1913) ;  /* 0x00000000002c8947 */ /* 0x000fea0003800000 */
[----:B------:R-:W-:Y:S05]  /*27400*/  WARPSYNC.ALL ;  /* 0x0000000000007948 */ /* 0x000fea0003800000 */
[----:B------:R-:W2:Y:S08]  /*27410*/  S2UR UR5, SR_CgaCtaId ;  /* 0x00000000000579c3 */ /* 0x000eb00000008800 */
[----:B------:R-:W-:Y:S06]  /*27420*/  BAR.SYNC.DEFER_BLOCKING 0x5, 0x180 ;  /* 0x0146000000007b1d */ /* 0x000fec0000010000 */
[----:B------:R-:W-:-:S02]  /*27430*/  UMOV UR4, 0x400 ;  /* 0x0000040000047882 */ /* 0x000fc40000000000 */
[----:B--2---:R-:W-:-:S06]  /*27440*/  ULEA UR4, UR5, UR4, 0x18 ;  /* 0x0000000405047291 */ /* 0x004fcc000f8ec03f */
[----:B------:R-:W-:-:S05]  /*27450*/  IMAD.U32 R18, RZ, RZ, UR4 ;  /* 0x00000004ff127e24 */ /* 0x000fca000f8e00ff */
[----:B-1-3--:R-:W1:Y:S04]  /*27460*/  LDS.128 R4, [R18+0x288d0] ;  /* 0x0288d00012047984 */ /* 0x00ae680000000c00 */
[----:B-1----:R1:W-:Y:S04]  /*27470*/  STL.64 [R1], R4 ;  /* 0x0000000401007387 */ /* 0x0023e80000100a00 */
[----:B------:R1:W-:Y:S01]  /*27480*/  STL.64 [R1+0x8], R6 ;  /* 0x0000080601007387 */ /* 0x0003e20000100a00 */
[----:B------:R-:W-:Y:S06]  /*27490*/  BAR.ARV 0x4, 0x180 ;  /* 0x0106000000007b1d */ /* 0x000fec0000002000 */
[----:B------:R-:W-:Y:S05]  /*274a0*/  BRA `(.L_x_1914) ;  /* 0x0000001000347947 */ /* 0x000fea0003800000 */
.L_x_1913:
[----:B------:R-:W2:Y:S01]  /*274b0*/  S2R R16, SR_TID.X ;  /* 0x0000000000107919 */ /* 0x000ea20000002100 */
[----:B------:R-:W-:Y:S01]  /*274c0*/  UMOV UR4, 0xffffffff ;  /* 0xffffffff00047882 */ /* 0x000fe20000000000 */
[----:B--2---:R-:W-:-:S04]  /*274d0*/  LOP3.LUT R16, R16, 0x1f, RZ, 0xc0, !PT ;  /* 0x0000001f10107812 */ /* 0x004fc800078ec0ff */
[----:B------:R-:W-:Y:S01]  /*274e0*/  ISETP.NE.AND P0, PT, R16, 0x1f, PT ;  /* 0x0000001f1000780c */ /* 0x000fe20003f05270 */
[----:B------:R-:W-:-:S12]  /*274f0*/  BRA.DIV UR4, `(.L_x_1915) ;  /* 0x0000004a04087947 */ /* 0x000fd8000b800000 */
[----:B------:R-:W0:Y:S01]  /*27500*/  LDL.LU R2, [R1] ;  /* 0x0000000001027983 */ /* 0x000e220000300800 */
[----:B------:R-:W-:-:S03]  /*27510*/  ULDC UR4, c[0x0][0xc3c] ;  /* 0x00030f0000047ab9 */ /* 0x000fc60000000800 */
[----:B------:R-:W2:Y:S01]  /*27520*/  LDL R3, [R1+0xc] ;  /* 0x00000c0001037983 */ /* 0x000ea20000100800 */
[----:B0-----:R-:W-:Y:S01]  /*27530*/  MOV R10, R2 ;  /* 0x00000002000a7202 */ /* 0x001fe20000000f00 */
[----:B--2---:R-:W-:-:S05]  /*27540*/  IMAD.IADD R0, R3, 0x1, R16 ;  /* 0x0000000103007824 */ /* 0x004fca00078e0210 */
[----:B------:R-:W-:-:S13]  /*27550*/  ISETP.GE.OR P1, PT, R0, UR4, !P0 ;  /* 0x0000000400007c0c */ /* 0x000fda000c726670 */
[----:B------:R-:W0:Y:S08]  /*27560*/  @!P1 LDC.64 R2, c[0x0][0xc80] ;  /* 0x00032000ff029b82 */ /* 0x000e300000000a00 */
[----:B-1----:R-:W1:Y:S01]  /*27570*/  @!P1 LDC.64 R6, c[0x0][0xc78] ;  /* 0x00031e00ff069b82 */ /* 0x002e620000000a00 */
[----:B0-----:R-:W-:-:S05]  /*27580*/  @!P1 IMAD.WIDE R2, R0, 0x4, R2 ;  /* 0x0000000400029825 */ /* 0x001fca00078e0202 */
[----:B------:R1:W2:Y:S02]  /*27590*/  @!P1 LDG.E R8, desc[UR40][R2.64] ;  /* 0x0000002802089981 */ /* 0x0002a4000c1e1900 */
[----:B-1----:R-:W-:-:S06]  /*275a0*/  @!P1 IMAD.WIDE R2, R0, 0x4, R6 ;  /* 0x0000000400029825 */ /* 0x002fcc00078e0206 */
[----:B------:R-:W4:Y:S01]  /*275b0*/  @!P1 LDG.E R2, desc[UR40][R2.64] ;  /* 0x0000002802029981 */ /* 0x000f22000c1e1900 */
[----:B---3--:R-:W-:Y:S01]  /*275c0*/  IMAD.MOV.U32 R4, RZ, RZ, RZ ;  /* 0x000000ffff047224 */ /* 0x008fe200078e00ff */
        /* <DEDUP_REMOVED lines=8> */
[----:B------:R-:W-:Y:S02]  /*27650*/  IMAD.MOV.U32 R8, RZ, RZ, RZ ;  /* 0x000000ffff087224 */ /* 0x000fe400078e00ff */
[----:B----4-:R-:W-:Y:S01]  /*27660*/  @!P1 IMAD.MOV.U32 R6, RZ, RZ, R2 ;  /* 0x000000ffff069224 */ /* 0x010fe200078e0002 */
        /* <DEDUP_REMOVED lines=17> */
[----:B------:R0:W1:Y:S02]  /*27780*/  SHFL.IDX PT, R9, R7, 0x1f, 0x1f ;  /* 0x03e01f0007097f89 */ /* 0x00006400000e0000 */
.L_x_2078:
[----:B------:R-:W-:Y:S02]  /*27790*/  ULDC UR4, c[0x0][0xc38] ;  /* 0x00030e0000047ab9 */ /* 0x000fe40000000800 */
[----:B------:R-:W-:-:S04]  /*277a0*/  IMAD.U32 R2, RZ, RZ, UR4 ;  /* 0x00000004ff027e24 */ /* 0x000fc8000f8e00ff */
[----:B-1----:R-:W-:-:S04]  /*277b0*/  IMAD R9, R9, R2, RZ ;  /* 0x0000000209097224 */ /* 0x002fc800078e02ff */
[----:B------:R-:W-:-:S05]  /*277c0*/  IMAD.IADD R0, R0, 0x1, R9 ;  /* 0x0000000100007824 */ /* 0x000fca00078e0209 */
[----:B------:R-:W-:-:S13]  /*277d0*/  ISETP.GT.AND P6, PT, R0, R5, PT ;  /* 0x000000050000720c */ /* 0x000fda0003fc4270 */
[----:B------:R-:W-:Y:S05]  /*277e0*/  @P6 BRA `(.L_x_1916) ;  /* 0x0000000000ac6947 */ /* 0x000fea0003800000 */
.L_x_1919:
[----:B------:R-:W2:Y:S01]  /*277f0*/  LDL.LU R3, [R1+0xc] ;  /* 0x00000c0001037983 */ /* 0x000ea20000300800 */
[----:B------:R-:W1:Y:S01]  /*27800*/  LDC R2, c[0x0][0xc3c] ;  /* 0x00030f00ff027b82 */ /* 0x000e620000000800 */
[----:B--2---:R-:W-:-:S05]  /*27810*/  VIADD R3, R3, 0x1f ;  /* 0x0000001f03037836 */ /* 0x004fca0000000000 */
[----:B-1----:R-:W-:-:S13]  /*27820*/  ISETP.GE.AND P6, PT, R3, R2, PT ;  /* 0x000000020300720c */ /* 0x002fda0003fc6270 */
[----:B------:R-:W-:Y:S05]  /*27830*/  @P6 BRA `(.L_x_1917) ;  /* 0x0000000800e86947 */ /* 0x000fea0003800000 */
[----:B------:R-:W1:Y:S01]  /*27840*/  S2R R4, SR_TID.X ;  /* 0x0000000000047919 */ /* 0x000e620000002100 */
        /* <DEDUP_REMOVED lines=29> */
[----:B0-----:R-:W-:-:S05]  /*27a20*/  IMAD.IADD R7, R2, 0x1, R3 ;  /* 0x0000000102077824 */ /* 0x001fca00078e0203 */
[----:B------:R0:W1:Y:S02]  /*27a30*/  SHFL.IDX PT, R9, R7, 0x1f, 0x1f ;  /* 0x03e01f0007097f89 */ /* 0x00006400000e0000 */
.L_x_2086:
[----:B------:R-:W-:Y:S02]  /*27a40*/  ULDC UR4, c[0x0][0xc38] ;  /* 0x00030e0000047ab9 */ /* 0x000fe40000000800 */
[----:B------:R-:W-:-:S04]  /*27a50*/  IMAD.U32 R2, RZ, RZ, UR4 ;  /* 0x00000004ff027e24 */ /* 0x000fc8000f8e00ff */
[----:B-1----:R-:W-:-:S04]  /*27a60*/  IMAD R9, R9, R2, RZ ;  /* 0x0000000209097224 */ /* 0x002fc800078e02ff */
[----:B------:R-:W-:-:S05]  /*27a70*/  IMAD.IADD R0, R9, 0x1, R0 ;  /* 0x0000000109007824 */ /* 0x000fca00078e0200 */
[----:B------:R-:W-:-:S13]  /*27a80*/  ISETP.GT.AND P6, PT, R0, R5, PT ;  /* 0x000000050000720c */ /* 0x000fda0003fc4270 */
[----:B------:R-:W-:Y:S05]  /*27a90*/  @!P6 BRA `(.L_x_1919) ;  /* 0xfffffffc0054e947 */ /* 0x000fea000383ffff */
.L_x_1916:
        /* <DEDUP_REMOVED lines=8> */
[----:B-1----:R1:W3:Y:S04]  /*27b20*/  SHFL.IDX PT, R4, R4, R3, 0x1f ;  /* 0x00001f0304047589 */ /* 0x0022e800000e0000 */
[----:B------:R1:W4:Y:S01]  /*27b30*/  SHFL.IDX PT, R6, R6, R3, 0x1f ;  /* 0x00001f0306067589 */ /* 0x00032200000e0000 */
[----:B--2---:R-:W-:-:S05]  /*27b40*/  IMAD.IADD R10, R3, 0x1, R10 ;  /* 0x00000001030a7824 */ /* 0x004fca00078e020a */
[----:B---34-:R1:W-:Y:S02]  /*27b50*/  STL [R1+0xc], R10 ;  /* 0x00000c0a01007387 */ /* 0x0183e40000100800 */
.L_x_2091:
[----:B------:R-:W-:-:S13]  /*27b60*/  ISETP.NE.AND P0, PT, R0, RZ, PT ;  /* 0x000000ff0000720c */ /* 0x000fda0003f05270 */
[----:B------:R-:W-:Y:S05]  /*27b70*/  @!P0 BRA `(.L_x_1921) ;  /* 0x0000000000148947 */ /* 0x000fea0003800000 */
[----:B------:R-:W-:Y:S01]  /*27b80*/  UMOV UR4, 0xffffffff ;  /* 0xffffffff00047882 */ /* 0x000fe20000000000 */
[----:B-1----:R-:W-:Y:S02]  /*27b90*/  VIADD R3, R3, 0xffffffff ;  /* 0xffffffff03037836 */ /* 0x002fe40000000000 */
[----:B------:R-:W-:Y:S05]  /*27ba0*/  BRA.DIV UR4, `(.L_x_1922) ;  /* 0x0000004a04fc7947 */ /* 0x000fea000b800000 */
[----:B------:R1:W3:Y:S02]  /*27bb0*/  SHFL.IDX PT, R3, R7, R3, 0x1f ;  /* 0x00001f0307037589 */ /* 0x0002e400000e0000 */
.L_x_2094:
[----:B---3--:R-:W-:-:S07]  /*27bc0*/  MOV R8, R3 ;  /* 0x0000000300087202 */ /* 0x008fce0000000f00 */
.L_x_1921:
[----:B------:R-:W-:Y:S01]  /*27bd0*/  ISETP.NE.AND P0, PT, R6, 0x1, PT ;  /* 0x000000010600780c */ /* 0x000fe20003f05270 */
[----:B------:R-:W-:-:S05]  /*27be0*/  IMAD R0, R8, R2, R9 ;  /* 0x0000000208007224 */ /* 0x000fca00078e0209 */
[----:B------:R3:W-:Y:S02]  /*27bf0*/  STL [R1], R0 ;  /* 0x0000000001007387 */ /* 0x0007e40000100800 */
[----:B---3--:R-:W-:-:S05]  /*27c00*/  IMAD.IADD R0, R5, 0x1, -R0 ;  /* 0x0000000105007824 */ /* 0x008fca00078e0a00 */
[----:B------:R-:W-:Y:S05]  /*27c10*/  @!P0 BRA `(.L_x_1923) ;  /* 0x0000000000e48947 */ /* 0x000fea0003800000 */
[----:B------:R-:W-:-:S04]  /*27c20*/  IABS R5, R4 ;  /* 0x0000000400057213 */ /* 0x000fc80000000000 */
[----:B------:R-:W3:Y:S08]  /*27c30*/  I2F.RP R2, R5 ;  /* 0x0000000500027306 */ /* 0x000ef00000209400 */
[----:B---3--:R-:W3:Y:S02]  /*27c40*/  MUFU.RCP R2, R2 ;  /* 0x0000000200027308 */ /* 0x008ee40000001000 */
[----:B---3--:R-:W-:-:S06]  /*27c50*/  VIADD R2, R2, 0xffffffe ;  /* 0x0ffffffe02027836 */ /* 0x008fcc0000000000 */
[----:B-1----:R-:W1:Y:S02]  /*27c60*/  F2I.FTZ.U32.TRUNC.NTZ R3, R2 ;  /* 0x0000000200037305 */ /* 0x002e64000021f000 */
[----:B-1----:R-:W-:-:S04]  /*27c70*/  IMAD.MOV R2, RZ, RZ, -R3 ;  /* 0x000000ffff027224 */ /* 0x002fc800078e0a03 */
        /* <DEDUP_REMOVED lines=14> */
[----:B------:R-:W1:Y:S07]  /*27d60*/  I2F.RP R2, R5 ;  /* 0x0000000500027306 */ /* 0x000e6e0000209400 */
[----:B------:R-:W-:Y:S01]  /*27d70*/  @P0 VIADD R8, R8, 0x1 ;  /* 0x0000000108080836 */ /* 0x000fe20000000000 */
[----:B-1----:R-:W1:Y:S02]  /*27d80*/  MUFU.RCP R2, R2 ;  /* 0x0000000200027308 */ /* 0x002e640000001000 */
[----:B-1----:R-:W-:-:S06]  /*27d90*/  VIADD R2, R2, 0xffffffe ;  /* 0x0ffffffe02027836 */ /* 0x002fcc0000000000 */
[----:B------:R-:W1:Y:S02]  /*27da0*/  F2I.FTZ.U32.TRUNC.NTZ R3, R2 ;  /* 0x0000000200037305 */ /* 0x000e64000021f000 */
[----:B-1----:R-:W-:-:S04]  /*27db0*/  IMAD.MOV R2, RZ, RZ, -R3 ;  /* 0x000000ffff027224 */ /* 0x002fc800078e0a03 */
[----:B0-----:R-:W-:Y:S01]  /*27dc0*/  IMAD R7, R2, R5, RZ ;  /* 0x0000000502077224 */ /* 0x001fe200078e02ff */
[----:B------:R-:W-:-:S05]  /*27dd0*/  MOV R2, RZ ;  /* 0x000000ff00027202 */ /* 0x000fca0000000f00 */
        /* <DEDUP_REMOVED lines=16> */
[----:B------:R-:W-:-:S04]  /*27ee0*/  IMAD.MOV R2, RZ, RZ, -R3 ;  /* 0x000000ffff027224 */ /* 0x000fc800078e0a03 */
[----:B------:R-:W-:Y:S01]  /*27ef0*/  IMAD R0, R4, R2, R0 ;  /* 0x0000000204007224 */ /* 0x000fe200078e0200 */
[----:B------:R-:W-:-:S04]  /*27f00*/  LOP3.LUT R2, R3, R6, RZ, 0x3c, !PT ;  /* 0x0000000603027212 */ /* 0x000fc800078e3cff */
[----:B------:R-:W-:-:S03]  /*27f10*/  ISETP.GE.AND P2, PT, R2, RZ, PT ;  /* 0x000000ff0200720c */ /* 0x000fc60003f46270 */
[----:B------:R-:W-:-:S10]  /*27f20*/  @P0 IADD3 R7, R7, 0x1, RZ ;  /* 0x0000000107070810 */ /* 0x000fd40007ffe0ff */
[----:B------:R-:W-:Y:S01]  /*27f30*/  @!P2 IMAD.MOV R7, RZ, RZ, -R7 ;  /* 0x000000ffff07a224 */ /* 0x000fe200078e0a07 */
[----:B------:R-:W-:-:S05]  /*27f40*/  @!P1 LOP3.LUT R7, RZ, R6, RZ, 0x33, !PT ;  /* 0x00000006ff079212 */ /* 0x000fca00078e33ff */
[----:B------:R-:W-:-:S04]  /*27f50*/  IMAD.MOV R2, RZ, RZ, -R7 ;  /* 0x000000ffff027224 */ /* 0x000fc800078e0a07 */
[C---:B------:R-:W-:Y:S02]  /*27f60*/  IMAD R2, R6.reuse, R2, R3 ;  /* 0x0000000206027224 */ /* 0x040fe400078e0203 */
[----:B------:R-:W-:-:S04]  /*27f70*/  IMAD R6, R6, 0x1000000, R7 ;  /* 0x0100000006067824 */ /* 0x000fc800078e0207 */
[----:B------:R-:W-:-:S05]  /*27f80*/  IMAD R2, R2, 0x10000, R6 ;  /* 0x0001000002027824 */ /* 0x000fca00078e0206 */
[----:B------:R1:W-:Y:S01]  /*27f90*/  STL [R1+0x8], R2 ;  /* 0x0000080201007387 */ /* 0x0003e20000100800 */
[----:B------:R-:W-:Y:S05]  /*27fa0*/  BRA `(.L_x_1924) ;  /* 0x0000000000fc7947 */ /* 0x000fea0003800000 */
.L_x_1923:
[----:B-1----:R-:W3:Y:S01]  /*27fb0*/  LDL R3, [R1+0xc] ;  /* 0x00000c0001037983 */ /* 0x002ee20000100800 */
[----:B0-----:R-:W3:Y:S02]  /*27fc0*/  LDC.64 R6, c[0x0][0xc90] ;  /* 0x00032400ff067b82 */ /* 0x001ee40000000a00 */
[----:B---3--:R-:W-:-:S05]  /*27fd0*/  IMAD.WIDE R6, R3, 0x4, R6 ;  /* 0x0000000403067825 */ /* 0x008fca00078e0206 */
[----:B------:R-:W3:Y:S02]  /*27fe0*/  LDG.E R3, desc[UR40][R6.64] ;  /* 0x0000002806037981 */ /* 0x000ee4000c1e1900 */
[----:B---3--:R-:W-:-:S05]  /*27ff0*/  IMAD R5, R4, R3, RZ ;  /* 0x0000000304057224 */ /* 0x008fca00078e02ff */
        /* <DEDUP_REMOVED lines=28> */
[----:B------:R-:W-:-:S04]  /*281c0*/  VIADDMNMX R8, R8, R2, R3, PT ;  /* 0x0000000208087246 */ /* 0x000fc80003800103 */
[----:B------:R-:W-:-:S04]  /*281d0*/  IABS R9, R8 ;  /* 0x0000000800097213 */ /* 0x000fc80000000000 */
[----:B------:R-:W0:Y:S08]  /*281e0*/  I2F.RP R2, R9 ;  /* 0x0000000900027306 */ /* 0x000e300000209400 */
[----:B0-----:R-:W0:Y:S02]  /*281f0*/  MUFU.RCP R2, R2 ;  /* 0x0000000200027308 */ /* 0x001e240000001000 */
[----:B0-----:R-:W-:-:S06]  /*28200*/  VIADD R2, R2, 0xffffffe ;  /* 0x0ffffffe02027836 */ /* 0x001fcc0000000000 */
[----:B------:R0:W1:Y:S02]  /*28210*/  F2I.FTZ.U32.TRUNC.NTZ R3, R2 ;  /* 0x0000000200037305 */ /* 0x000064000021f000 */
[----:B0-----:R-:W-:Y:S02]  /*28220*/  IMAD.MOV.U32 R2, RZ, RZ, RZ ;  /* 0x000000ffff027224 */ /* 0x001fe400078e00ff */
[----:B-1----:R-:W-:-:S04]  /*28230*/  IMAD.MOV R0, RZ, RZ, -R3 ;  /* 0x000000ffff007224 */ /* 0x002fc800078e0a03 */
[----:B------:R-:W-:-:S04]  /*28240*/  IMAD R0, R0, R9, RZ ;  /* 0x0000000900007224 */ /* 0x000fc800078e02ff */
[----:B------:R-:W-:Y:S01]  /*28250*/  IMAD.HI.U32 R2, R3, R0, R2 ;  /* 0x0000000003027227 */ /* 0x000fe200078e0002 */
[----:B------:R-:W-:Y:S02]  /*28260*/  IABS R0, R6 ;  /* 0x0000000600007213 */ /* 0x000fe40000000000 */
[----:B------:R-:W-:-:S03]  /*28270*/  IABS R3, R8 ;  /* 0x0000000800037213 */ /* 0x000fc60000000000 */
[----:B------:R-:W-:Y:S01]  /*28280*/  IMAD.HI.U32 R2, R2, R0, RZ ;  /* 0x0000000002027227 */ /* 0x000fe200078e00ff */
[----:B------:R-:W-:-:S05]  /*28290*/  IADD3 R3, RZ, -R3, RZ ;  /* 0x80000003ff037210 */ /* 0x000fca0007ffe0ff */
[----:B------:R-:W-:-:S05]  /*282a0*/  IMAD R0, R2, R3, R0 ;  /* 0x0000000302007224 */ /* 0x000fca00078e0200 */
[----:B------:R-:W-:-:S13]  /*282b0*/  ISETP.GT.U32.AND P1, PT, R9, R0, PT ;  /* 0x000000000900720c */ /* 0x000fda0003f24070 */
[----:B------:R-:W-:Y:S02]  /*282c0*/  @!P1 IMAD.IADD R0, R0, 0x1, -R9 ;  /* 0x0000000100009824 */ /* 0x000fe400078e0a09 */
[----:B------:R-:W-:Y:S01]  /*282d0*/  @!P1 VIADD R2, R2, 0x1 ;  /* 0x0000000102029836 */ /* 0x000fe20000000000 */
[----:B------:R-:W-:Y:S02]  /*282e0*/  ISETP.NE.AND P1, PT, R8, RZ, PT ;  /* 0x000000ff0800720c */ /* 0x000fe40003f25270 */
[----:B------:R-:W-:Y:S02]  /*282f0*/  ISETP.GE.U32.AND P0, PT, R0, R9, PT ;  /* 0x000000090000720c */ /* 0x000fe40003f06070 */
[----:B------:R-:W-:Y:S02]  /*28300*/  LOP3.LUT R0, R6, R8, RZ, 0x3c, !PT ;  /* 0x0000000806007212 */ /* 0x000fe400078e3cff */
[----:B------:R-:W-:Y:S02]  /*28310*/  IADD3 R6, R7, 0x1000000, R6 ;  /* 0x0100000007067810 */ /* 0x000fe40007ffe006 */
[----:B------:R-:W-:-:S07]  /*28320*/  ISETP.GE.AND P2, PT, R0, RZ, PT ;  /* 0x000000ff0000720c */ /* 0x000fce0003f46270 */
[----:B------:R-:W-:-:S04]  /*28330*/  @P0 VIADD R2, R2, 0x1 ;  /* 0x0000000102020836 */ /* 0x000fc80000000000 */
[----:B------:R-:W-:-:S04]  /*28340*/  IMAD.MOV.U32 R0, RZ, RZ, R2 ;  /* 0x000000ffff007224 */ /* 0x000fc800078e0002 */
[----:B------:R-:W-:Y:S01]  /*28350*/  @!P2 IMAD.MOV R0, RZ, RZ, -R0 ;  /* 0x000000ffff00a224 */ /* 0x000fe200078e0a00 */
[----:B------:R-:W-:Y:S01]  /*28360*/  @!P1 LOP3.LUT R0, RZ, R8, RZ, 0x33, !PT ;  /* 0x00000008ff009212 */ /* 0x000fe200078e33ff */
[----:B------:R-:W-:-:S04]  /*28370*/  IMAD.MOV R8, RZ, RZ, -R8 ;  /* 0x000000ffff087224 */ /* 0x000fc800078e0a08 */
[----:B------:R-:W-:-:S05]  /*28380*/  IMAD R2, R0, R8, R6 ;  /* 0x0000000800027224 */ /* 0x000fca00078e0206 */
[----:B------:R0:W-:Y:S02]  /*28390*/  STL [R1+0x8], R2 ;  /* 0x0000080201007387 */ /* 0x0001e40000100800 */
.L_x_1924:
[----:B------:R-:W-:-:S05]  /*283a0*/  LOP3.LUT R3, RZ, R0, RZ, 0x33, !PT ;  /* 0x00000000ff037212 */ /* 0x000fca00078e33ff */
[----:B------:R-:W-:-:S05]  /*283b0*/  IMAD.IADD R0, R4, 0x1, R3 ;  /* 0x0000000104007824 */ /* 0x000fca00078e0203 */
[----:B------:R3:W-:Y:S01]  /*283c0*/  STL [R1+0x4], R0 ;  /* 0x0000040001007387 */ /* 0x0007e20000100800 */
[----:B------:R-:W-:Y:S05]  /*283d0*/  BRA `(.L_x_1925) ;  /* 0x0000000000287947 */ /* 0x000fea0003800000 */
.L_x_1917:
[----:B------:R-:W-:Y:S01]  /*283e0*/  UMOV UR4, URZ ;  /* 0x0000003f00047c82 */ /* 0x000fe20008000000 */
[----:B------:R-:W-:Y:S01]  /*283f0*/  ULDC UR6, c[0x0][0xc3c] ;  /* 0x00030f0000067ab9 */ /* 0x000fe20000000800 */
[----:B------:R-:W-:Y:S01]  /*28400*/  UMOV UR5, URZ ;  /* 0x0000003f00057c82 */ /* 0x000fe20008000000 */
[----:B------:R-:W-:Y:S01]  /*28410*/  IMAD.U32 R3, RZ, RZ, UR4 ;  /* 0x00000004ff037e24 */ /* 0x000fe2000f8e00ff */
[----:B------:R-:W-:Y:S01]  /*28420*/  MOV R2, UR5 ;  /* 0x0000000500027c02 */ /* 0x000fe20008000f00 */
[----:B------:R-:W-:Y:S01]  /*28430*/  IMAD.U32 R0, RZ, RZ, UR6 ;  /* 0x00000006ff007e24 */ /* 0x000fe2000f8e00ff */
[----:B------:R1:W-:Y:S04]  /*28440*/  STL [R1], R5 ;  /* 0x0000000501007387 */ /* 0x0003e80000100800 */
[----:B------:R1:W-:Y:S04]  /*28450*/  STL [R1+0x4], R3 ;  /* 0x0000040301007387 */ /* 0x0003e80000100800 */
[----:B------:R1:W-:Y:S04]  /*28460*/  STL [R1+0xc], R0 ;  /* 0x00000c0001007387 */ /* 0x0003e80000100800 */
[----:B------:R1:W-:Y:S02]  /*28470*/  STL [R1+0x8], R2 ;  /* 0x0000080201007387 */ /* 0x0003e40000100800 */
.L_x_1925:
[----:B01----:R-:W4:Y:S04]  /*28480*/  LDL R2, [R1+0xc] ;  /* 0x00000c0001027983 */ /* 0x003f280000100800 */
[----:B------:R-:W5:Y:S04]  /*28490*/  LDL R3, [R1+0x8] ;  /* 0x0000080001037983 */ /* 0x000f680000100800 */
[----:B------:R-:W2:Y:S04]  /*284a0*/  LDL R5, [R1+0x4] ;  /* 0x0000040001057983 */ /* 0x000ea80000100800 */
[----:B------:R-:W2:Y:S01]  /*284b0*/  LDL R4, [R1] ;  /* 0x0000000001047983 */ /* 0x000ea20000100800 */
[----:B---3--:R-:W0:Y:S01]  /*284c0*/  S2R R0, SR_TID.X ;  /* 0x0000000000007919 */ /* 0x008e220000002100 */
[----:B------:R-:W-:Y:S05]  /*284d0*/  WARPSYNC.ALL ;  /* 0x0000000000007948 */ /* 0x000fea0003800000 */
[----:B0-----:R-:W-:Y:S01]  /*284e0*/  LOP3.LUT R0, R0, 0x1f, RZ, 0xc0, !PT ;  /* 0x0000001f00007812 */ /* 0x001fe200078ec0ff */
[----:B------:R-:W-:Y:S03]  /*284f0*/  BAR.SYNC.DEFER_BLOCKING 0x4, 0x180 ;  /* 0x0106000000007b1d */ /* 0x000fe60000010000 */
[----:B------:R-:W-:-:S13]  /*28500*/  ISETP.NE.AND P0, PT, R0, RZ, PT ;  /* 0x000000ff0000720c */ /* 0x000fda0003f05270 */
[----:B------:R-:W0:Y:S01]  /*28510*/  @!P0 S2R R0, SR_CgaCtaId ;  /* 0x0000000000008919 */ /* 0x000e220000008800 */
[----:B----4-:R-:W-:Y:S01]  /*28520*/  IMAD.MOV.U32 R7, RZ, RZ, R2 ;  /* 0x000000ffff077224 */ /* 0x010fe200078e0002 */
[----:B------:R-:W-:Y:S01]  /*28530*/  @!P0 MOV R2, 0x400 ;  /* 0x0000040000028802 */ /* 0x000fe20000000f00 */
[----:B-----5:R-:W-:-:S03]  /*28540*/  IMAD.MOV.U32 R6, RZ, RZ, R3 ;  /* 0x000000ffff067224 */ /* 0x020fc600078e0003 */
[----:B0-----:R-:W-:-:S05]  /*28550*/  @!P0 LEA R18, R0, R2, 0x18 ;  /* 0x0000000200128211 */ /* 0x001fca00078ec0ff */
[----:B--2---:R0:W-:Y:S01]  /*28560*/  @!P0 STS.128 [R18+0x288d0], R4 ;  /* 0x0288d00412008388 */ /* 0x0041e20000000c00 */
[----:B------:R-:W-:Y:S06]  /*28570*/  BAR.ARV 0x5, 0x180 ;  /* 0x0146000000007b1d */ /* 0x000fec0000002000 */
.L_x_1914:
[----:B------:R-:W2:Y:S01]  /*28580*/  LDL R0, [R1+0xc] ;  /* 0x00000c0001007983 */ /* 0x000ea20000100800 */
[----:B------:R-:W-:Y:S02]  /*28590*/  ULDC UR4, c[0x0][0xc3c] ;  /* 0x00030f0000047ab9 */ /* 0x000fe40000000800 */
[----:B--2---:R-:W-:-:S13]  /*285a0*/  ISETP.GE.AND P0, PT, R0, UR4, PT ;  /* 0x0000000400007c0c */ /* 0x004fda000bf06270 */
[----:B------:R-:W-:Y:S05]  /*285b0*/  @!P0 BRA `(.L_x_1926) ;  /* 0xffffff8800fc8947 */ /* 0x000fea000383ffff */
[----:B------:R-:W-:Y:S05]  /*285c0*/  BSYNC B8 ;  /* 0x0000000000087941 */ /* 0x000fea0003800000 */
.L_x_1771:
        /* <DEDUP_REMOVED lines=12> */
.L_x_2095:
[----:B------:R-:W-:Y:S05]  /*28690*/  BSYNC B0 ;  /* 0x0000000000007941 */ /* 0x000fea0003800000 */
.L_x_1927:
[----:B------:R-:W-:-:S03]  /*286a0*/  UMOV UR4, 0xffffffff ;  /* 0xffffffff00047882 */ /* 0x000fc60000000000 */
[----:B------:R-:W-:Y:S05]  /*286b0*/  BRA.DIV UR4, `(.L_x_1929) ;  /* 0x0000004204787947 */ /* 0x000fea000b800000 */
[----:B------:R-:W1:Y:S02]  /*286c0*/  S2R R2, SR_TID.X ;  /* 0x0000000000027919 */ /* 0x000e640000002100 */
[----:B-1----:R-:W-:-:S04]  /*286d0*/  SHF.R.U32.HI R2, RZ, 0x5, R2 ;  /* 0x00000005ff027819 */ /* 0x002fc80000011602 */
[----:B------:R-:W-:-:S05]  /*286e0*/  LOP3.LUT R2, R2, 0x3, RZ, 0xc0, !PT ;  /* 0x0000000302027812 */ /* 0x000fca00078ec0ff */
[----:B------:R1:W2:Y:S02]  /*286f0*/  SHFL.IDX PT, R14, R2, RZ, 0x1f ;  /* 0x00001fff020e7589 */ /* 0x0002a400000e0000 */
.L_x_2098:
[----:B--2---:R-:W-:-:S13]  /*28700*/  ISETP.NE.AND P0, PT, R14, RZ, PT ;  /* 0x000000ff0e00720c */ /* 0x004fda0003f05270 */
[----:B------:R-:W-:Y:S05]  /*28710*/  @P0 BRA `(.L_x_1486) ;  /* 0x00000000008c0947 */ /* 0x000fea0003800000 */
[----:B------:R-:W-:-:S03]  /*28720*/  UMOV UR4, 0xffffffff ;  /* 0xffffffff00047882 */ /* 0x000fc60000000000 */
[----:B------:R-:W-:Y:S05]  /*28730*/  BRA.DIV UR4, `(.L_x_1930) ;  /* 0x00000042048c7947 */ /* 0x000fea000b800000 */
[----:B------:R-:W-:-:S13]  /*28740*/  ELECT P6, URZ, PT ;  /* 0x00000000003f782f */ /* 0x000fda00038c0000 */
.L_x_2101:
[----:B------:R-:W-:Y:S05]  /*28750*/  @!P6 BRA `(.L_x_1486) ;  /* 0x00000000007ce947 */ /* 0x000fea0003800000 */
[----:B-1----:R-:W2:Y:S02]  /*28760*/  LDL.LU R2, [R1+0x64] ;  /* 0x0000640001027983 */ /* 0x002ea40000300800 */
[----:B--2---:R-:W-:-:S04]  /*28770*/  LOP3.LUT R2, R2, 0x2, RZ, 0xfc, !PT ;  /* 0x0000000202027812 */ /* 0x004fc800078efcff */
[----:B------:R-:W-:-:S13]  /*28780*/  ISETP.NE.AND P2, PT, R2, 0x3, PT ;  /* 0x000000030200780c */ /* 0x000fda0003f45270 */
[----:B------:R-:W-:Y:S05]  /*28790*/  @!P2 BRA `(.L_x_1931) ;  /* 0x000000000004a947 */ /* 0x000fea0003800000 */
[----:B------:R-:W-:Y:S01]  /*287a0*/  BPT.TRAP 0x1 ;  /* 0x000000040000795c */ /* 0x000fe20000300000 */
.L_x_1931:
        /* <DEDUP_REMOVED lines=8> */
[----:B------:R-:W-:Y:S02]  /*28830*/  LOP3.LUT R4, R7, R4, RZ, 0x3c, !PT ;  /* 0x0000000407047212 */ /* 0x000fe400078e3cff */
[----:B------:R-:W0:Y:S01]  /*28840*/  SYNCS.PHASECHK.TRANS64.TRYWAIT P0, [R6+URZ], R5 ;  /* 0x00000005060075a7 */ /* 0x000e22000800017f */
[----:B------:R-:W-:Y:S02]  /*28850*/  LEA R7, R3, R2, 0x3 ;  /* 0x0000000203077211 */ /* 0x000fe400078e18ff */
[----:B------:R-:W-:Y:S01]  /*28860*/  SHF.L.U32 R2, R4, 0x1f, RZ ;  /* 0x0000001f04027819 */ /* 0x000fe200000006ff */
[----:B0-----:R-:W-:Y:S06]  /*28870*/  @!P0 BRA `(.L_x_1932) ;  /* 0x00000040005c8947 */ /* 0x001fec0003800000 */
.L_x_2102:
[----:B------:R-:W1:Y:S02]  /*28880*/  SYNCS.PHASECHK.TRANS64.TRYWAIT P0, [R7+URZ], R2 ;  /* 0x00000002070075a7 */ /* 0x000e64000800017f */
[----:B-1----:R-:W-:Y:S05]  /*28890*/  @!P0 BRA `(.L_x_1933) ;  /* 0x0000004000688947 */ /* 0x002fea0003800000 */
.L_x_2103:
[----:B------:R-:W-:Y:S05]  /*288a0*/  @!P2 BRA `(.L_x_1934) ;  /* 0x000000000004a947 */ /* 0x000fea0003800000 */
[----:B------:R-:W-:Y:S01]  /*288b0*/  BPT.TRAP 0x1 ;  /* 0x000000040000795c */ /* 0x000fe20000300000 */
.L_x_1934:
[----:B------:R-:W-:-:S04]  /*288c0*/  VIADD R0, R0, 0x28860 ;  /* 0x0002886000007836 */ /* 0x000fc80000000000 */
[----:B------:R-:W-:-:S04]  /*288d0*/  IMAD R4, R19, 0x8, R0 ;  /* 0x0000000813047824 */ /* 0x000fc800078e0200 */
[----:B------:R-:W2:Y:S02]  /*288e0*/  SYNCS.PHASECHK.TRANS64.TRYWAIT P0, [R4+URZ], R5 ;  /* 0x00000005040075a7 */ /* 0x000ea4000800017f */
[----:B--2---:R-:W-:Y:S05]  /*288f0*/  @!P0 BRA `(.L_x_1935) ;  /* 0x0000004000648947 */ /* 0x004fea0003800000 */
.L_x_2104:
[----:B------:R-:W-:-:S07]  /*28900*/  IMAD R3, R3, 0x8, R0 ;  /* 0x0000000803037824 */ /* 0x000fce00078e0200 */
.L_x_1936:
[----:B----4-:R4:W0:Y:S02]  /*28910*/  SYNCS.PHASECHK.TRANS64.TRYWAIT P0, [R3+URZ], R2 ;  /* 0x00000002030075a7 */ /* 0x010824000800017f */
[----:B0-----:R-:W-:Y:S05]  /*28920*/  @!P0 NANOSLEEP.SYNCS 0x989680 ;  /* 0x009896800000895d */ /* 0x001fea0003900000 */
[----:B------:R-:W0:Y:S02]  /*28930*/  @!P0 SYNCS.PHASECHK.TRANS64 P0, [R3+URZ], R2 ;  /* 0x00000002030085a7 */ /* 0x000e24000800007f */
[----:B0-----:R-:W-:Y:S05]  /*28940*/  @!P0 BRA `(.L_x_1936) ;  /* 0xfffffffc00f08947 */ /* 0x001fea000383ffff */
.L_x_1486:
[----:B------:R-:W-:Y:S05]  /*28950*/  BSYNC B9 ;  /* 0x0000000000097941 */ /* 0x000fea0003800000 */
.L_x_1483:
[----:B------:R-:W-:Y:S05]  /*28960*/  EXIT ;  /* 0x000000000000794d */ /* 0x000fea0003800000 */
.L_x_1518:
[----:B0-----:R0:W1:Y:S02]  /*28970*/  SYNCS.PHASECHK.TRANS64.TRYWAIT P6, [R106+URZ+0x28890], R117 ;  /* 0x028890756a0075a7 */ /* 0x00106400080c017f */
[----:B-1----:R-:W-:Y:S05]  /*28980*/  @!P6 NANOSLEEP.SYNCS 0x989680 ;  /* 0x009896800000e95d */ /* 0x002fea0003900000 */
[----:B------:R-:W1:Y:S02]  /*28990*/  @!P6 SYNCS.PHASECHK.TRANS64 P6, [R106+URZ+0x28890], R117 ;  /* 0x028890756a00e5a7 */ /* 0x000e6400080c007f */
[----:B-1----:R-:W-:Y:S05]  /*289a0*/  @!P6 BRA `(.L_x_1518) ;  /* 0xfffffffc00f0e947 */ /* 0x002fea000383ffff */
[----:B------:R-:W-:Y:S05]  /*289b0*/  BRA `(.L_x_1937) ;  /* 0xfffffdac00e47947 */ /* 0x000fea000383ffff */
.L_x_1554:
[----:B0-----:R0:W1:Y:S02]  /*289c0*/  SYNCS.PHASECHK.TRANS64.TRYWAIT P4, [R106+URZ+0x28890], R117 ;  /* 0x028890756a0075a7 */ /* 0x001064000808017f */
[----:B-1----:R-:W-:Y:S05]  /*289d0*/  @!P4 NANOSLEEP.SYNCS 0x989680 ;  /* 0x009896800000c95d */ /* 0x002fea0003900000 */
[----:B------:R-:W1:Y:S02]  /*289e0*/  @!P4 SYNCS.PHASECHK.TRANS64 P4, [R106+URZ+0x28890], R117 ;  /* 0x028890756a00c5a7 */ /* 0x000e64000808007f */
[----:B-1----:R-:W-:Y:S05]  /*289f0*/  @!P4 BRA `(.L_x_1554) ;  /* 0xfffffffc00f0c947 */ /* 0x002fea000383ffff */
[----:B------:R-:W-:Y:S05]  /*28a00*/  BRA `(.L_x_1938) ;  /* 0xfffffdd400547947 */ /* 0x000fea000383ffff */
.L_x_1571:
[----:B0-----:R0:W1:Y:S02]  /*28a10*/  SYNCS.PHASECHK.TRANS64.TRYWAIT P3, [R106+URZ+0x28890], R117 ;  /* 0x028890756a0075a7 */ /* 0x001064000806017f */
[----:B-1----:R-:W-:Y:S05]  /*28a20*/  @!P3 NANOSLEEP.SYNCS 0x989680 ;  /* 0x009896800000b95d */ /* 0x002fea0003900000 */
[----:B------:R-:W1:Y:S02]  /*28a30*/  @!P3 SYNCS.PHASECHK.TRANS64 P3, [R106+URZ+0x28890], R117 ;  /* 0x028890756a00b5a7 */ /* 0x000e64000806007f */
[----:B-1----:R-:W-:Y:S05]  /*28a40*/  @!P3 BRA `(.L_x_1571) ;  /* 0xfffffffc00f0b947 */ /* 0x002fea000383ffff */
[----:B------:R-:W-:Y:S05]  /*28a50*/  BRA `(.L_x_1939) ;  /* 0xfffffdf4009c7947 */ /* 0x000fea000383ffff */
.L_x_1581:
[----:B--2---:R2:W3:Y:S02]  /*28a60*/  SYNCS.PHASECHK.TRANS64.TRYWAIT P0, [R106+URZ+0x288b0], R117 ;  /* 0x0288b0756a0075a7 */ /* 0x0044e4000800017f */
[----:B---3--:R-:W-:Y:S05]  /*28a70*/  @!P0 NANOSLEEP.SYNCS 0x989680 ;  /* 0x009896800000895d */ /* 0x008fea0003900000 */
[----:B------:R-:W3:Y:S02]  /*28a80*/  @!P0 SYNCS.PHASECHK.TRANS64 P0, [R106+URZ+0x288b0], R117 ;  /* 0x0288b0756a0085a7 */ /* 0x000ee4000800007f */
[----:B---3--:R-:W-:Y:S05]  /*28a90*/  @!P0 BRA `(.L_x_1581) ;  /* 0xfffffffc00f08947 */ /* 0x008fea000383ffff */
[----:B------:R-:W-:Y:S05]  /*28aa0*/  BRA `(.L_x_1940) ;  /* 0xfffffdfc00387947 */ /* 0x000fea000383ffff */
.L_x_1603:
[----:B------:R-:W0:Y:S01]  /*28ab0*/  S2R R5, SR_TID.X ;  /* 0x0000000000057919 */ /* 0x000e220000002100 */
[----:B------:R-:W-:Y:S01]  /*28ac0*/  BSSY B0, `(.L_x_1941) ;  /* 0x000000c000007945 */ /* 0x000fe20003800000 */
[----:B------:R-:W-:Y:S02]  /*28ad0*/  IMAD.MOV.U32 R12, RZ, RZ, RZ ;  /* 0x000000ffff0c7224 */ /* 0x000fe400078e00ff */
[----:B------:R-:W-:Y:S02]  /*28ae0*/  IMAD.MOV.U32 R11, RZ, RZ, 0x1f ;  /* 0x0000001fff0b7424 */ /* 0x000fe400078e00ff */
[----:B------:R-:W-:Y:S02]  /*28af0*/  IMAD.MOV.U32 R15, RZ, RZ, -0x1 ;  /* 0xffffffffff0f7424 */ /* 0x000fe400078e00ff */
[----:B0-----:R-:W-:-:S05]  /*28b00*/  VIADD R5, R5, 0xffffff80 ;  /* 0xffffff8005057836 */ /* 0x001fca0000000000 */
[----:B------:R-:W-:-:S04]  /*28b10*/  SHF.R.S32.HI R4, RZ, 0x1f, R5 ;  /* 0x0000001fff047819 */ /* 0x000fc80000011405 */
[----:B------:R-:W-:-:S04]  /*28b20*/  LEA.HI R4, R4, R5, RZ, 0x7 ;  /* 0x0000000504047211 */ /* 0x000fc800078f38ff */
[----:B------:R-:W-:-:S05]  /*28b30*/  SHF.R.S32.HI R4, RZ, 0x7, R4 ;  /* 0x00000007ff047819 */ /* 0x000fca0000011404 */
[----:B------:R-:W-:-:S07]  /*28b40*/  IMAD.MOV.U32 R13, RZ, RZ, R4 ;  /* 0x000000ffff0d7224 */ /* 0x000fce00078e0004 */
[----:B-----5:R-:W-:Y:S05]  /*28b50*/  WARPSYNC.COLLECTIVE R15, `(.L_x_1942) ;  /* 0x000000000f087348 */ /* 0x020fea0003c00000 */
[----:B------:R0:W1:Y:S02]  /*28b60*/  SHFL.IDX P6, R14, R13, R12, R11 ;  /* 0x0000000c0d0e7389 */ /* 0x00006400000c000b */
[----:B01---5:R-:W-:Y:S01]  /*28b70*/  ENDCOLLECTIVE ;  /* 0x000000000000791b */ /* 0x023fe20003800000 */
.L_x_1942:
[----:B------:R-:W-:Y:S05]  /*28b80*/  BSYNC B0 ;  /* 0x0000000000007941 */ /* 0x000fea0003800000 */
.L_x_1941:
[----:B------:R-:W-:Y:S01]  /*28b90*/  MOV R194, R14 ;  /* 0x0000000e00c27202 */ /* 0x000fe20000000f00 */
[----:B------:R-:W-:Y:S06]  /*28ba0*/  BRA `(.L_x_1943) ;  /* 0xfffffe0800f87947 */ /* 0x000fec000383ffff */
.L_x_1613:
[----:B------:R-:W-:Y:S01]  /*28bb0*/  BSSY B1, `(.L_x_1944) ;  /* 0x0000008000017945 */ /* 0x000fe20003800000 */
[----:B------:R-:W-:Y:S02]  /*28bc0*/  IMAD.MOV.U32 R13, RZ, RZ, R7 ;  /* 0x000000ffff0d7224 */ /* 0x000fe400078e0007 */
[----:B------:R-:W-:Y:S02]  /*28bd0*/  IMAD.MOV.U32 R12, RZ, RZ, RZ ;  /* 0x000000ffff0c7224 */ /* 0x000fe400078e00ff */
[----:B------:R-:W-:Y:S02]  /*28be0*/  IMAD.MOV.U32 R11, RZ, RZ, 0x181f ;  /* 0x0000181fff0b7424 */ /* 0x000fe400078e00ff */
[----:B------:R-:W-:-:S07]  /*28bf0*/  IMAD.MOV.U32 R15, RZ, RZ, -0x1 ;  /* 0xffffffffff0f7424 */ /* 0x000fce00078e00ff */
[----:B------:R-:W-:Y:S05]  /*28c00*/  WARPSYNC.COLLECTIVE R15, `(.L_x_1945) ;  /* 0x000000000f087348 */ /* 0x000fea0003c00000 */
[----:B------:R0:W1:Y:S02]  /*28c10*/  SHFL.IDX P6, R14, R13, R12, R11 ;  /* 0x0000000c0d0e7389 */ /* 0x00006400000c000b */
[----:B01----:R-:W-:Y:S01]  /*28c20*/  ENDCOLLECTIVE ;  /* 0x000000000000791b */ /* 0x003fe20003800000 */
.L_x_1945:
[----:B------:R-:W-:Y:S05]  /*28c30*/  BSYNC B1 ;  /* 0x0000000000017941 */ /* 0x000fea0003800000 */
.L_x_1944:
[----:B------:R-:W-:Y:S01]  /*28c40*/  IMAD.MOV.U32 R13, RZ, RZ, R6 ;  /* 0x000000ffff0d7224 */ /* 0x000fe200078e0006 */
[----:B------:R-:W-:Y:S01]  /*28c50*/  MOV R15, 0xffffffff ;  /* 0xffffffff000f7802 */ /* 0x000fe20000000f00 */
[----:B------:R-:W-:Y:S02]  /*28c60*/  IMAD.MOV.U32 R12, RZ, RZ, RZ ;  /* 0x000000ffff0c7224 */ /* 0x000fe400078e00ff */
[----:B------:R-:W-:Y:S02]  /*28c70*/  IMAD.MOV.U32 R11, RZ, RZ, 0x181f ;  /* 0x0000181fff0b7424 */ /* 0x000fe400078e00ff */
[----:B------:R-:W-:-:S07]  /*28c80*/  IMAD.MOV.U32 R3, RZ, RZ, R14 ;  /* 0x000000ffff037224 */ /* 0x000fce00078e000e */
[----:B------:R-:W-:Y:S05]  /*28c90*/  WARPSYNC.COLLECTIVE R15, `(.L_x_1946) ;  /* 0x000000000f087348 */ /* 0x000fea0003c00000 */
[----:B------:R0:W1:Y:S02]  /*28ca0*/  SHFL.IDX P6, R14, R13, R12, R11 ;  /* 0x0000000c0d0e7389 */ /* 0x00006400000c000b */
[----:B01----:R-:W-:Y:S01]  /*28cb0*/  ENDCOLLECTIVE ;  /* 0x000000000000791b */ /* 0x003fe20003800000 */
.L_x_1946:
[----:B------:R-:W-:Y:S02]  /*28cc0*/  IMAD.MOV.U32 R13, RZ, RZ, R10 ;  /* 0x000000ffff0d7224 */ /* 0x000fe400078e000a */
[----:B------:R-:W-:-:S07]  /*28cd0*/  IMAD.MOV.U32 R4, RZ, RZ, R14 ;  /* 0x000000ffff047224 */ /* 0x000fce00078e000e */
[----:B------:R-:W-:Y:S05]  /*28ce0*/  WARPSYNC.COLLECTIVE R15, `(.L_x_1947) ;  /* 0x000000000f087348 */ /* 0x000fea0003c00000 */
[----:B------:R0:W1:Y:S02]  /*28cf0*/  SHFL.IDX P6, R14, R13, R12, R11 ;  /* 0x0000000c0d0e7389 */ /* 0x00006400000c000b */
[----:B01----:R-:W-:Y:S01]  /*28d00*/  ENDCOLLECTIVE ;  /* 0x000000000000791b */ /* 0x003fe20003800000 */
.L_x_1947:
[----:B------:R-:W-:Y:S02]  /*28d10*/  IMAD.MOV.U32 R13, RZ, RZ, R0 ;  /* 0x000000ffff0d7224 */ /* 0x000fe400078e0000 */
[----:B------:R-:W-:-:S07]  /*28d20*/  IMAD.MOV.U32 R5, RZ, RZ, R14 ;  /* 0x000000ffff057224 */ /* 0x000fce00078e000e */
[----:B------:R-:W-:Y:S05]  /*28d30*/  WARPSYNC.COLLECTIVE R15, `(.L_x_1948) ;  /* 0x000000000f087348 */ /* 0x000fea0003c00000 */
[----:B------:R0:W1:Y:S02]  /*28d40*/  SHFL.IDX P6, R14, R13, R12, R11 ;  /* 0x0000000c0d0e7389 */ /* 0x00006400000c000b */
[----:B01----:R-:W-:Y:S01]  /*28d50*/  ENDCOLLECTIVE ;  /* 0x000000000000791b */ /* 0x003fe20003800000 */
.L_x_1948:
[----:B------:R-:W-:Y:S05]  /*28d60*/  BRA `(.L_x_1949) ;  /* 0xfffffe1000487947 */ /* 0x000fea000383ffff */
.L_x_1616:
[----:B------:R-:W-:Y:S01]  /*28d70*/  BSSY B1, `(.L_x_1950) ;  /* 0x0000008000017945 */ /* 0x000fe20003800000 */
[----:B------:R-:W-:Y:S02]  /*28d80*/  IMAD.MOV.U32 R13, RZ, RZ, R7 ;  /* 0x000000ffff0d7224 */ /* 0x000fe400078e0007 */
[----:B------:R-:W-:Y:S02]  /*28d90*/  IMAD.MOV.U32 R12, RZ, RZ, 0x1 ;  /* 0x00000001ff0c7424 */ /* 0x000fe400078e00ff */
[----:B------:R-:W-:Y:S02]  /*28da0*/  IMAD.MOV.U32 R11, RZ, RZ, 0x181f ;  /* 0x0000181fff0b7424 */ /* 0x000fe400078e00ff */
[----:B------:R-:W-:-:S07]  /*28db0*/  IMAD.MOV.U32 R15, RZ, RZ, -0x1 ;  /* 0xffffffffff0f7424 */ /* 0x000fce00078e00ff */
[----:B0---4-:R-:W-:Y:S05]  /*28dc0*/  WARPSYNC.COLLECTIVE R15, `(.L_x_1951) ;  /* 0x000000000f087348 */ /* 0x011fea0003c00000 */
[----:B----4-:R1:W2:Y:S02]  /*28dd0*/  SHFL.IDX P6, R14, R13, R12, R11 ;  /* 0x0000000c0d0e7389 */ /* 0x0102a400000c000b */
[----:B012---:R-:W-:Y:S01]  /*28de0*/  ENDCOLLECTIVE ;  /* 0x000000000000791b */ /* 0x007fe20003800000 */
.L_x_1951:
[----:B------:R-:W-:Y:S05]  /*28df0*/  BSYNC B1 ;  /* 0x0000000000017941 */ /* 0x000fea0003800000 */
.L_x_1950:
[----:B------:R-:W-:Y:S01]  /*28e00*/  IMAD.MOV.U32 R13, RZ, RZ, R6 ;  /* 0x000000ffff0d7224 */ /* 0x000fe200078e0006 */
[----:B------:R-:W-:Y:S01]  /*28e10*/  MOV R3, R14 ;  /* 0x0000000e00037202 */ /* 0x000fe20000000f00 */
[----:B------:R-:W-:Y:S02]  /*28e20*/  IMAD.MOV.U32 R12, RZ, RZ, 0x1 ;  /* 0x00000001ff0c7424 */ /* 0x000fe400078e00ff */
[----:B------:R-:W-:Y:S02]  /*28e30*/  IMAD.MOV.U32 R11, RZ, RZ, 0x181f ;  /* 0x0000181fff0b7424 */ /* 0x000fe400078e00ff */
[----:B------:R-:W-:-:S07]  /*28e40*/  IMAD.MOV.U32 R15, RZ, RZ, -0x1 ;  /* 0xffffffffff0f7424 */ /* 0x000fce00078e00ff */
[----:B------:R-:W-:Y:S05]  /*28e50*/  WARPSYNC.COLLECTIVE R15, `(.L_x_1952) ;  /* 0x000000000f087348 */ /* 0x000fea0003c00000 */
[----:B------:R0:W1:Y:S02]  /*28e60*/  SHFL.IDX P6, R14, R13, R12, R11 ;  /* 0x0000000c0d0e7389 */ /* 0x00006400000c000b */
[----:B01----:R-:W-:Y:S01]  /*28e70*/  ENDCOLLECTIVE ;  /* 0x000000000000791b */ /* 0x003fe20003800000 */
.L_x_1952:
[----:B------:R-:W-:Y:S02]  /*28e80*/  IMAD.MOV.U32 R13, RZ, RZ, R10 ;  /* 0x000000ffff0d7224 */ /* 0x000fe400078e000a */
[----:B------:R-:W-:-:S07]  /*28e90*/  IMAD.MOV.U32 R4, RZ, RZ, R14 ;  /* 0x000000ffff047224 */ /* 0x000fce00078e000e */
[----:B------:R-:W-:Y:S05]  /*28ea0*/  WARPSYNC.COLLECTIVE R15, `(.L_x_1953) ;  /* 0x000000000f087348 */ /* 0x000fea0003c00000 */
[----:B------:R0:W1:Y:S02]  /*28eb0*/  SHFL.IDX P6, R14, R13, R12, R11 ;  /* 0x0000000c0d0e7389 */ /* 0x00006400000c000b */
[----:B01----:R-:W-:Y:S01]  /*28ec0*/  ENDCOLLECTIVE ;  /* 0x000000000000791b */ /* 0x003fe20003800000 */
.L_x_1953:
[----:B------:R-:W-:Y:S02]  /*28ed0*/  IMAD.MOV.U32 R13, RZ, RZ, R0 ;  /* 0x000000ffff0d7224 */ /* 0x000fe400078e0000 */
[----:B------:R-:W-:-:S07]  /*28ee0*/  IMAD.MOV.U32 R5, RZ, RZ, R14 ;  /* 0x000000ffff057224 */ /* 0x000fce00078e000e */
[----:B------:R-:W-:Y:S05]  /*28ef0*/  WARPSYNC.COLLECTIVE R15, `(.L_x_1954) ;  /* 0x000000000f087348 */ /* 0x000fea0003c00000 */
[----:B------:R0:W1:Y:S02]  /*28f00*/  SHFL.IDX P6, R14, R13, R12, R11 ;  /* 0x0000000c0d0e7389 */ /* 0x00006400000c000b */
[----:B01----:R-:W-:Y:S01]  /*28f10*/  ENDCOLLECTIVE ;  /* 0x000000000000791b */ /* 0x003fe20003800000 */
.L_x_1954:
[----:B------:R-:W-:Y:S05]  /*28f20*/  BRA `(.L_x_1955) ;  /* 0xfffffe1000b47947 */ /* 0x000fea000383ffff */
.L_x_1619:
[----:B------:R-:W-:Y:S01]  /*28f30*/  BSSY B1, `(.L_x_1956) ;  /* 0x0000008000017945 */ /* 0x000fe20003800000 */
[----:B------:R-:W-:Y:S01]  /*28f40*/  MOV R13, R7 ;  /* 0x00000007000d7202 */ /* 0x000fe20000000f00 */
[----:B------:R-:W-:Y:S02]  /*28f50*/  IMAD.MOV.U32 R12, RZ, RZ, 0x2 ;  /* 0x00000002ff0c7424 */ /* 0x000fe400078e00ff */
[----:B------:R-:W-:Y:S02]  /*28f60*/  IMAD.MOV.U32 R11, RZ, RZ, 0x181f ;  /* 0x0000181fff0b7424 */ /* 0x000fe400078e00ff */
[----:B------:R-:W-:-:S07]  /*28f70*/  IMAD.MOV.U32 R15, RZ, RZ, -0x1 ;  /* 0xffffffffff0f7424 */ /* 0x000fce00078e00ff */
[----:B-1--4-:R-:W-:Y:S05]  /*28f80*/  WARPSYNC.COLLECTIVE R15, `(.L_x_1957) ;  /* 0x000000000f087348 */ /* 0x012fea0003c00000 */
[----:B----4-:R0:W2:Y:S02]  /*28f90*/  SHFL.IDX P6, R14, R13, R12, R11 ;  /* 0x0000000c0d0e7389 */ /* 0x0100a400000c000b */
[----:B012---:R-:W-:Y:S01]  /*28fa0*/  ENDCOLLECTIVE ;  /* 0x000000000000791b */ /* 0x007fe20003800000 */
.L_x_1957:
[----:B------:R-:W-:Y:S05]  /*28fb0*/  BSYNC B1 ;  /* 0x0000000000017941 */ /* 0x000fea0003800000 */
.L_x_1956:
[----:B------:R-:W-:Y:S02]  /*28fc0*/  IMAD.MOV.U32 R13, RZ, RZ, R6 ;  /* 0x000000ffff0d7224 */ /* 0x000fe400078e0006 */
[----:B------:R-:W-:Y:S02]  /*28fd0*/  IMAD.MOV.U32 R12, RZ, RZ, 0x2 ;  /* 0x00000002ff0c7424 */ /* 0x000fe400078e00ff */
[----:B------:R-:W-:Y:S02]  /*28fe0*/  IMAD.MOV.U32 R11, RZ, RZ, 0x181f ;  /* 0x0000181fff0b7424 */ /* 0x000fe400078e00ff */
[----:B------:R-:W-:Y:S02]  /*28ff0*/  IMAD.MOV.U32 R15, RZ, RZ, -0x1 ;  /* 0xffffffffff0f7424 */ /* 0x000fe400078e00ff */
[----:B------:R-:W-:-:S07]  /*29000*/  IMAD.MOV.U32 R3, RZ, RZ, R14 ;  /* 0x000000ffff037224 */ /* 0x000fce00078e000e */
[----:B------:R-:W-:Y:S05]  /*29010*/  WARPSYNC.COLLECTIVE R15, `(.L_x_1958) ;  /* 0x000000000f087348 */ /* 0x000fea0003c00000 */
[----:B------:R0:W1:Y:S02]  /*29020*/  SHFL.IDX P6, R14, R13, R12, R11 ;  /* 0x0000000c0d0e7389 */ /* 0x00006400000c000b */
[----:B01----:R-:W-:Y:S01]  /*29030*/  ENDCOLLECTIVE ;  /* 0x000000000000791b */ /* 0x003fe20003800000 */
.L_x_1958:
[----:B------:R-:W-:Y:S01]  /*29040*/  IMAD.MOV.U32 R13, RZ, RZ, R10 ;  /* 0x000000ffff0d7224 */ /* 0x000fe200078e000a */
[----:B------:R-:W-:-:S07]  /*29050*/  MOV R4, R14 ;  /* 0x0000000e00047202 */ /* 0x000fce0000000f00 */
[----:B------:R-:W-:Y:S05]  /*29060*/  WARPSYNC.COLLECTIVE R15, `(.L_x_1959) ;  /* 0x000000000f087348 */ /* 0x000fea0003c00000 */
[----:B------:R0:W1:Y:S02]  /*29070*/  SHFL.IDX P6, R14, R13, R12, R11 ;  /* 0x0000000c0d0e7389 */ /* 0x00006400000c000b */
[----:B01----:R-:W-:Y:S01]  /*29080*/  ENDCOLLECTIVE ;  /* 0x000000000000791b */ /* 0x003fe20003800000 */
.L_x_1959:
[----:B------:R-:W-:Y:S02]  /*29090*/  IMAD.MOV.U32 R13, RZ, RZ, R0 ;  /* 0x000000ffff0d7224 */ /* 0x000fe400078e0000 */
[----:B------:R-:W-:-:S07]  /*290a0*/  IMAD.MOV.U32 R5, RZ, RZ, R14 ;  /* 0x000000ffff057224 */ /* 0x000fce00078e000e */
[----:B------:R-:W-:Y:S05]  /*290b0*/  WARPSYNC.COLLECTIVE R15, `(.L_x_1960) ;  /* 0x000000000f087348 */ /* 0x000fea0003c00000 */
[----:B------:R0:W1:Y:S02]  /*290c0*/  SHFL.IDX P6, R14, R13, R12, R11 ;  /* 0x0000000c0d0e7389 */ /* 0x00006400000c000b */
[----:B01----:R-:W-:Y:S01]  /*290d0*/  ENDCOLLECTIVE ;  /* 0x000000000000791b */ /* 0x003fe20003800000 */
.L_x_1960:
[----:B------:R-:W-:Y:S05]  /*290e0*/  BRA `(.L_x_1961) ;  /* 0xfffffe1400087947 */ /* 0x000fea000383ffff */
.L_x_1622:
[----:B------:R-:W-:Y:S01]  /*290f0*/  BSSY B1, `(.L_x_1962) ;  /* 0x0000008000017945 */ /* 0x000fe20003800000 */
[----:B------:R-:W-:Y:S02]  /*29100*/  IMAD.MOV.U32 R13, RZ, RZ, R7 ;  /* 0x000000ffff0d7224 */ /* 0x000fe400078e0007 */
[----:B------:R-:W-:Y:S02]  /*29110*/  IMAD.MOV.U32 R12, RZ, RZ, 0x3 ;  /* 0x00000003ff0c7424 */ /* 0x000fe400078e00ff */
[----:B------:R-:W-:Y:S02]  /*29120*/  IMAD.MOV.U32 R11, RZ, RZ, 0x181f ;  /* 0x0000181fff0b7424 */ /* 0x000fe400078e00ff */
[----:B------:R-:W-:-:S07]  /*29130*/  IMAD.MOV.U32 R15, RZ, RZ, -0x1 ;  /* 0xffffffffff0f7424 */ /* 0x000fce00078e00ff */
[----:B-1--4-:R-:W-:Y:S05]  /*29140*/  WARPSYNC.COLLECTIVE R15, `(.L_x_1963) ;  /* 0x000000000f087348 */ /* 0x012fea0003c00000 */
[----:B------:R0:W2:Y:S02]  /*29150*/  SHFL.IDX P6, R14, R13, R12, R11 ;  /* 0x0000000c0d0e7389 */ /* 0x0000a400000c000b */
[----:B012-4-:R-:W-:Y:S01]  /*29160*/  ENDCOLLECTIVE ;  /* 0x000000000000791b */ /* 0x017fe20003800000 */
.L_x_1963:
[----:B------:R-:W-:Y:S05]  /*29170*/  BSYNC B1 ;  /* 0x0000000000017941 */ /* 0x000fea0003800000 */
.L_x_1962:
        /* <DEDUP_REMOVED lines=8> */
.L_x_1964:
[----:B------:R-:W-:Y:S02]  /*29200*/  IMAD.MOV.U32 R13, RZ, RZ, R10 ;  /* 0x000000ffff0d7224 */ /* 0x000fe400078e000a */
[----:B------:R-:W-:-:S07]  /*29210*/  IMAD.MOV.U32 R4, RZ, RZ, R14 ;  /* 0x000000ffff047224 */ /* 0x000fce00078e000e */
[----:B------:R-:W-:Y:S05]  /*29220*/  WARPSYNC.COLLECTIVE R15, `(.L_x_1965) ;  /* 0x000000000f087348 */ /* 0x000fea0003c00000 */
[----:B------:R0:W1:Y:S02]  /*29230*/  SHFL.IDX P6, R14, R13, R12, R11 ;  /* 0x0000000c0d0e7389 */ /* 0x00006400000c000b */
[----:B01----:R-:W-:Y:S01]  /*29240*/  ENDCOLLECTIVE ;  /* 0x000000000000791b */ /* 0x003fe20003800000 */
.L_x_1965:
[----:B------:R-:W-:Y:S02]  /*29250*/  IMAD.MOV.U32 R13, RZ, RZ, R0 ;  /* 0x000000ffff0d7224 */ /* 0x000fe400078e0000 */
[----:B------:R-:W-:-:S07]  /*29260*/  IMAD.MOV.U32 R5, RZ, RZ, R14 ;  /* 0x000000ffff057224 */ /* 0x000fce00078e000e */
[----:B------:R-:W-:Y:S05]  /*29270*/  WARPSYNC.COLLECTIVE R15, `(.L_x_1966) ;  /* 0x000000000f087348 */ /* 0x000fea0003c00000 */
[----:B------:R0:W1:Y:S02]  /*29280*/  SHFL.IDX P6, R14, R13, R12, R11 ;  /* 0x0000000c0d0e7389 */ /* 0x00006400000c000b */
[----:B01----:R-:W-:Y:S01]  /*29290*/  ENDCOLLECTIVE ;  /* 0x000000000000791b */ /* 0x003fe20003800000 */
.L_x_1966:
[----:B------:R-:W-:Y:S01]  /*292a0*/  IMAD.MOV.U32 R0, RZ, RZ, R14 ;  /* 0x000000ffff007224 */ /* 0x000fe200078e000e */
[----:B------:R-:W-:Y:S06]  /*292b0*/  BRA `(.L_x_1967) ;  /* 0xfffffe1400607947 */ /* 0x000fec000383ffff */
.L_x_1626:
[----:B0-----:R0:W1:Y:S02]  /*292c0*/  SYNCS.PHASECHK.TRANS64.TRYWAIT P0, [R2+URZ+0x28800], R55 ;  /* 0x02880037020075a7 */ /* 0x001064000800017f */
[----:B-1----:R-:W-:Y:S05]  /*292d0*/  @!P0 NANOSLEEP.SYNCS 0x989680 ;  /* 0x009896800000895d */ /* 0x002fea0003900000 */
[----:B------:R-:W1:Y:S02]  /*292e0*/  @!P0 SYNCS.PHASECHK.TRANS64 P0, [R2+URZ+0x28800], R55 ;  /* 0x02880037020085a7 */ /* 0x000e64000800007f */
[----:B-1----:R-:W-:Y:S05]  /*292f0*/  @!P0 BRA `(.L_x_1626) ;  /* 0xfffffffc00f08947 */ /* 0x002fea000383ffff */
[----:B------:R-:W-:Y:S05]  /*29300*/  BRA `(.L_x_1968) ;  /* 0xfffffe1800187947 */ /* 0x000fea000383ffff */
.L_x_1642:
[----:B------:R-:W0:Y:S01]  /*29310*/  LDC R53, c[0x0][0x3f4] ;  /* 0x0000fd00ff357b82 */ /* 0x000e220000000800 */
[----:B------:R-:W-:Y:S01]  /*29320*/  BSSY B1, `(.L_x_1969) ;  /* 0x0000008000017945 */ /* 0x000fe20003800000 */
[----:B------:R-:W-:Y:S01]  /*29330*/  MOV R13, R35 ;  /* 0x00000023000d7202 */ /* 0x000fe20000000f00 */
[----:B------:R-:W-:Y:S02]  /*29340*/  IMAD.MOV.U32 R12, RZ, RZ, RZ ;  /* 0x000000ffff0c7224 */ /* 0x000fe400078e00ff */
[----:B------:R-:W-:Y:S02]  /*29350*/  IMAD.MOV.U32 R11, RZ, RZ, 0x181f ;  /* 0x0000181fff0b7424 */ /* 0x000fe400078e00ff */
[----:B------:R-:W-:-:S07]  /*29360*/  IMAD.MOV.U32 R15, RZ, RZ, -0x1 ;  /* 0xffffffffff0f7424 */ /* 0x000fce00078e00ff */
[----:B0-----:R-:W-:Y:S05]  /*29370*/  WARPSYNC.COLLECTIVE R15, `(.L_x_1970) ;  /* 0x000000000f087348 */ /* 0x001fea0003c00000 */
[----:B------:R1:W2:Y:S02]  /*29380*/  SHFL.IDX P6, R14, R13, R12, R11 ;  /* 0x0000000c0d0e7389 */ /* 0x0002a400000c000b */
[----:B012---:R-:W-:Y:S01]  /*29390*/  ENDCOLLECTIVE ;  /* 0x000000000000791b */ /* 0x007fe20003800000 */
.L_x_1970:
[----:B------:R-:W-:Y:S05]  /*293a0*/  BSYNC B1 ;  /* 0x0000000000017941 */ /* 0x000fea0003800000 */
.L_x_1969:
[----:B------:R-:W-:Y:S01]  /*293b0*/  IMAD.MOV.U32 R13, RZ, RZ, R32 ;  /* 0x000000ffff0d7224 */ /* 0x000fe200078e0020 */
[----:B------:R-:W-:Y:S01]  /*293c0*/  ISETP.GE.AND P0, PT, R16, R53, PT ;  /* 0x000000351000720c */ /* 0x000fe20003f06270 */
[----:B------:R-:W-:Y:S02]  /*293d0*/  IMAD.MOV.U32 R12, RZ, RZ, RZ ;  /* 0x000000ffff0c7224 */ /* 0x000fe400078e00ff */
[----:B------:R-:W-:Y:S02]  /*293e0*/  IMAD.MOV.U32 R11, RZ, RZ, 0x181f ;  /* 0x0000181fff0b7424 */ /* 0x000fe400078e00ff */
[----:B------:R-:W-:Y:S02]  /*293f0*/  IMAD.MOV.U32 R15, RZ, RZ, -0x1 ;  /* 0xffffffffff0f7424 */ /* 0x000fe400078e00ff */
[----:B------:R-:W-:Y:S02]  /*29400*/  IMAD.MOV.U32 R3, RZ, RZ, R14 ;  /* 0x000000ffff037224 */ /* 0x000fe400078e000e */
[----:B------:R-:W-:-:S07]  /*29410*/  IMAD R0, R187, R0, RZ ;  /* 0x00000000bb007224 */ /* 0x000fce00078e02ff */
[----:B------:R-:W-:Y:S05]  /*29420*/  WARPSYNC.COLLECTIVE R15, `(.L_x_1971) ;  /* 0x000000000f087348 */ /* 0x000fea0003c00000 */
[----:B------:R0:W1:Y:S02]  /*29430*/  SHFL.IDX P6, R14, R13, R12, R11 ;  /* 0x0000000c0d0e7389 */ /* 0x00006400000c000b */
[----:B01----:R-:W-:Y:S01]  /*29440*/  ENDCOLLECTIVE ;  /* 0x000000000000791b */ /* 0x003fe20003800000 */
.L_x_1971:
[----:B------:R-:W-:Y:S01]  /*29450*/  ISETP.GE.OR P1, PT, R55, R0, P0 ;  /* 0x000000003700720c */ /* 0x000fe20000726670 */
[----:B------:R-:W-:-:S12]  /*29460*/  IMAD.MOV.U32 R13, RZ, RZ, R33 ;  /* 0x000000ffff0d7224 */ /* 0x000fd800078e0021 */
[C---:B------:R-:W-:Y:S01]  /*29470*/  @!P1 IMAD.SHL.U32 R7, R16.reuse, 0x2, RZ ;  /* 0x0000000210079824 */ /* 0x040fe200078e00ff */
[----:B------:R-:W-:Y:S02]  /*29480*/  @!P1 SHF.L.U64.HI R6, R16, 0x1, R17 ;  /* 0x0000000110069819 */ /* 0x000fe40000010211 */
[----:B------:R-:W-:-:S07]  /*29490*/  MOV R4, R14 ;  /* 0x0000000e00047202 */ /* 0x000fce0000000f00 */
[----:B------:R-:W-:Y:S05]  /*294a0*/  WARPSYNC.COLLECTIVE R15, `(.L_x_1972) ;  /* 0x000000000f087348 */ /* 0x000fea0003c00000 */
[----:B------:R0:W1:Y:S02]  /*294b0*/  SHFL.IDX P6, R14, R13, R12, R11 ;  /* 0x0000000c0d0e7389 */ /* 0x00006400000c000b */
[----:B01----:R-:W-:Y:S01]  /*294c0*/  ENDCOLLECTIVE ;  /* 0x000000000000791b */ /* 0x003fe20003800000 */
.L_x_1972:
[----:B------:R-:W-:-:S05]  /*294d0*/  @!P1 IADD3 R4, P2, R4, R7, RZ ;  /* 0x0000000704049210 */ /* 0x000fca0007f5e0ff */
[----:B------:R-:W-:Y:S02]  /*294e0*/  @!P1 IMAD.X R3, R3, 0x1, R6, P2 ;  /* 0x0000000103039824 */ /* 0x000fe400010e0606 */
[----:B------:R-:W-:Y:S02]  /*294f0*/  @!P1 IMAD.MOV.U32 R8, RZ, RZ, R4 ;  /* 0x000000ffff089224 */ /* 0x000fe400078e0004 */
[----:B------:R-:W-:Y:S02]  /*29500*/  @!P1 IMAD.MOV.U32 R9, RZ, RZ, R3 ;  /* 0x000000ffff099224 */ /* 0x000fe400078e0003 */
[----:B------:R-:W-:Y:S02]  /*29510*/  IMAD.MOV.U32 R13, RZ, RZ, R34 ;  /* 0x000000ffff0d7224 */ /* 0x000fe400078e0022 */
[----:B------:R-:W-:-:S07]  /*29520*/  IMAD.MOV.U32 R5, RZ, RZ, R14 ;  /* 0x000000ffff057224 */ /* 0x000fce00078e000e */
[----:B------:R-:W-:Y:S05]  /*29530*/  WARPSYNC.COLLECTIVE R15, `(.L_x_1973) ;  /* 0x000000000f087348 */ /* 0x000fea0003c00000 */
[----:B------:R0:W1:Y:S02]  /*29540*/  SHFL.IDX P6, R14, R13, R12, R11 ;  /* 0x0000000c0d0e7389 */ /* 0x00006400000c000b */
[----:B01----:R-:W-:Y:S01]  /*29550*/  ENDCOLLECTIVE ;  /* 0x000000000000791b */ /* 0x003fe20003800000 */
.L_x_1973:
[----:B------:R-:W2:Y:S01]  /*29560*/  @!P1 LD.E.128 R8, desc[UR40][R8.64] ;  /* 0x0000002808089980 */ /* 0x000ea2000c101d00 */
[----:B------:R-:W-:-:S04]  /*29570*/  @!P1 IADD3 R14, P2, R14, R7, RZ ;  /* 0x000000070e0e9210 */ /* 0x000fc80007f5e0ff */
[----:B------:R-:W-:Y:S01]  /*29580*/  @!P1 MOV R4, R14 ;  /* 0x0000000e00049202 */ /* 0x000fe20000000f00 */
[----:B------:R-:W-:-:S06]  /*29590*/  @!P1 IMAD.X R5, R5, 0x1, R6, P2 ;  /* 0x0000000105059824 */ /* 0x000fcc00010e0606 */
[----:B------:R-:W5:Y:S01]  /*295a0*/  @!P1 LD.E.128 R4, desc[UR40][R4.64] ;  /* 0x0000002804049980 */ /* 0x000f62000c101d00 */
[----:B------:R-:W-:Y:S02]  /*295b0*/  CS2R R46, SRZ ;  /* 0x00000000002e7805 */ /* 0x000fe4000001ff00 */
[----:B------:R-:W-:Y:S01]  /*295c0*/  CS2R R48, SRZ ;  /* 0x0000000000307805 */ /* 0x000fe2000001ff00 */
[----:B------:R-:W-:Y:S01]  /*295d0*/  IMAD.MOV.U32 R13, RZ, RZ, R35 ;  /* 0x000000ffff0d7224 */ /* 0x000fe200078e0023 */
[----:B------:R-:W-:Y:S02]  /*295e0*/  CS2R R44, SRZ ;  /* 0x00000000002c7805 */ /* 0x000fe4000001ff00 */
[----:B------:R-:W-:Y:S02]  /*295f0*/  CS2R R50, SRZ ;  /* 0x0000000000327805 */ /* 0x000fe4000001ff00 */
[----:B------:R-:W-:Y:S01]  /*29600*/  CS2R R24, SRZ ;  /* 0x0000000000187805 */ /* 0x000fe2000001ff00 */
[----:B--2---:R-:W-:-:S02]  /*29610*/  @!P1 IMAD.MOV.U32 R47, RZ, RZ, R9 ;  /* 0x000000ffff2f9224 */ /* 0x004fc400078e0009 */
[----:B------:R-:W-:Y:S01]  /*29620*/  @!P1 IMAD.MOV.U32 R49, RZ, RZ, R11 ;  /* 0x000000ffff319224 */ /* 0x000fe200078e000b */
[----:B------:R-:W-:Y:S01]  /*29630*/  MOV R11, 0x181f ;  /* 0x0000181f000b7802 */ /* 0x000fe20000000f00 */
[----:B------:R-:W-:Y:S02]  /*29640*/  IMAD.MOV.U32 R12, RZ, RZ, R47 ;  /* 0x000000ffff0c7224 */ /* 0x000fe400078e002f */
[----:B------:R-:W-:Y:S02]  /*29650*/  @!P1 IMAD.MOV.U32 R46, RZ, RZ, R8 ;  /* 0x000000ffff2e9224 */ /* 0x000fe400078e0008 */
[----:B------:R-:W-:Y:S01]  /*29660*/  @!P1 IMAD.MOV.U32 R48, RZ, RZ, R10 ;  /* 0x000000ffff309224 */ /* 0x000fe200078e000a */
[----:B------:R-:W-:Y:S01]  /*29670*/  PRMT R67, R12, 0x7610, R67 ;  /* 0x000076100c437816 */ /* 0x000fe20000000043 */
[----:B------:R-:W-:Y:S02]  /*29680*/  IMAD.MOV.U32 R12, RZ, RZ, 0x1 ;  /* 0x00000001ff0c7424 */ /* 0x000fe400078e00ff */
[----:B------:R-:W-:-:S02]  /*29690*/  IMAD.MOV.U32 R3, RZ, RZ, R46 ;  /* 0x000000ffff037224 */ /* 0x000fc400078e002e */
[----:B------:R-:W-:-:S07]  /*296a0*/  IMAD.MOV.U32 R10, RZ, RZ, R48 ;  /* 0x000000ffff0a7224 */ /* 0x000fce00078e0030 */
[----:B-----5:R-:W-:Y:S05]  /*296b0*/  WARPSYNC.COLLECTIVE R15, `(.L_x_1974) ;  /* 0x000000000f087348 */ /* 0x020fea0003c00000 */
[----:B------:R0:W1:Y:S02]  /*296c0*/  SHFL.IDX P6, R14, R13, R12, R11 ;  /* 0x0000000c0d0e7389 */ /* 0x00006400000c000b */
[----:B01---5:R-:W-:Y:S01]  /*296d0*/  ENDCOLLECTIVE ;  /* 0x000000000000791b */ /* 0x023fe20003800000 */
.L_x_1974:
[----:B------:R-:W-:Y:S01]  /*296e0*/  IMAD.MOV.U32 R20, RZ, RZ, R49 ;  /* 0x000000ffff147224 */ /* 0x000fe200078e0031 */
[----:B------:R-:W-:Y:S02]  /*296f0*/  PRMT R64, R64, 0x5410, R3 ;  /* 0x0000541040407816 */ /* 0x000fe40000000003 */
[----:B------:R-:W-:Y:S01]  /*29700*/  @!P1 MOV R44, R4 ;  /* 0x00000004002c9202 */ /* 0x000fe20000000f00 */
[----:B------:R-:W-:Y:S01]  /*29710*/  @!P1 IMAD.MOV.U32 R45, RZ, RZ, R5 ;  /* 0x000000ffff2d9224 */ /* 0x000fe200078e0005 */
[----:B------:R-:W-:Y:S01]  /*29720*/  PRMT R37, R10, 0x5410, R20 ;  /* 0x000054100a257816 */ /* 0x000fe20000000014 */
[----:B------:R-:W-:Y:S02]  /*29730*/  @!P1 IMAD.MOV.U32 R50, RZ, RZ, R6 ;  /* 0x000000ffff329224 */ /* 0x000fe400078e0006 */
[----:B------:R-:W-:Y:S02]  /*29740*/  @!P1 IMAD.MOV.U32 R51, RZ, RZ, R7 ;  /* 0x000000ffff339224 */ /* 0x000fe400078e0007 */
[----:B------:R-:W-:-:S02]  /*29750*/  IMAD.MOV.U32 R4, RZ, RZ, R44 ;  /* 0x000000ffff047224 */ /* 0x000fc400078e002c */
[----:B------:R-:W-:Y:S02]  /*29760*/  IMAD.MOV.U32 R13, RZ, RZ, R32 ;  /* 0x000000ffff0d7224 */ /* 0x000fe400078e0020 */
[----:B------:R-:W-:Y:S02]  /*29770*/  IMAD.MOV.U32 R5, RZ, RZ, R45 ;  /* 0x000000ffff057224 */ /* 0x000fe400078e002d */
[----:B------:R-:W-:Y:S02]  /*29780*/  IMAD.MOV.U32 R6, RZ, RZ, R50 ;  /* 0x000000ffff067224 */ /* 0x000fe400078e0032 */
[----:B------:R-:W-:Y:S01]  /*29790*/  IMAD.MOV.U32 R7, RZ, RZ, R51 ;  /* 0x000000ffff077224 */ /* 0x000fe200078e0033 */
[----:B------:R-:W-:Y:S01]  /*297a0*/  PRMT R67, R67, 0x5410, R5 ;  /* 0x0000541043437816 */ /* 0x000fe20000000005 */
[----:B------:R-:W-:Y:S01]  /*297b0*/  IMAD.MOV.U32 R3, RZ, RZ, R14 ;  /* 0x000000ffff037224 */ /* 0x000fe200078e000e */
[----:B------:R-:W-:-:S07]  /*297c0*/  PRMT R66, R6, 0x5410, R4 ;  /* 0x0000541006427816 */ /* 0x000fce0000000004 */
[----:B------:R-:W-:Y:S05]  /*297d0*/  WARPSYNC.COLLECTIVE R15, `(.L_x_1975) ;  /* 0x000000000f087348 */ /* 0x000fea0003c00000 */
[----:B------:R0:W1:Y:S02]  /*297e0*/  SHFL.IDX P6, R14, R13, R12, R11 ;  /* 0x0000000c0d0e7389 */ /* 0x00006400000c000b */
[----:B01----:R-:W-:Y:S01]  /*297f0*/  ENDCOLLECTIVE ;  /* 0x000000000000791b */ /* 0x003fe20003800000 */
.L_x_1975:
[----:B------:R-:W-:Y:S01]  /*29800*/  PRMT R64, R7, 0x7610, R64 ;  /* 0x0000761007407816 */ /* 0x000fe20000000040 */
[----:B------:R-:W-:Y:S02]  /*29810*/  IMAD.MOV.U32 R13, RZ, RZ, R33 ;  /* 0x000000ffff0d7224 */ /* 0x000fe400078e0021 */
[----:B------:R-:W-:-:S07]  /*29820*/  IMAD.MOV.U32 R8, RZ, RZ, R14 ;  /* 0x000000ffff087224 */ /* 0x000fce00078e000e */
[----:B------:R-:W-:Y:S05]  /*29830*/  WARPSYNC.COLLECTIVE R15, `(.L_x_1976) ;  /* 0x000000000f087348 */ /* 0x000fea0003c00000 */
[----:B------:R0:W1:Y:S02]  /*29840*/  SHFL.IDX P6, R14, R13, R12, R11 ;  /* 0x0000000c0d0e7389 */ /* 0x00006400000c000b */
[----:B01----:R-:W-:Y:S01]  /*29850*/  ENDCOLLECTIVE ;  /* 0x000000000000791b */ /* 0x003fe20003800000 */
.L_x_1976:
[----:B------:R-:W-:Y:S02]  /*29860*/  IMAD.MOV.U32 R13, RZ, RZ, R34 ;  /* 0x000000ffff0d7224 */ /* 0x000fe400078e0022 */
[----:B------:R-:W-:-:S07]  /*29870*/  IMAD.MOV.U32 R9, RZ, RZ, R14 ;  /* 0x000000ffff097224 */ /* 0x000fce00078e000e */
[----:B------:R-:W-:Y:S05]  /*29880*/  WARPSYNC.COLLECTIVE R15, `(.L_x_1977) ;  /* 0x000000000f087348 */ /* 0x000fea0003c00000 */
[----:B------:R0:W1:Y:S02]  /*29890*/  SHFL.IDX P6, R14, R13, R12, R11 ;  /* 0x0000000c0d0e7389 */ /* 0x00006400000c000b */
[----:B01----:R-:W-:Y:S01]  /*298a0*/  ENDCOLLECTIVE ;  /* 0x000000000000791b */ /* 0x003fe20003800000 */
.L_x_1977:
[----:B------:R-:W-:Y:S05]  /*298b0*/  BRA `(.L_x_1978) ;  /* 0xfffffe2c00d07947 */ /* 0x000fea000383ffff */
.L_x_1645:
[----:B------:R-:W-:Y:S01]  /*298c0*/  BSSY B1, `(.L_x_1979) ;  /* 0x0000008000017945 */ /* 0x000fe20003800000 */
[----:B------:R-:W-:Y:S01]  /*298d0*/  IMAD.MOV.U32 R13, RZ, RZ, R35 ;  /* 0x000000ffff0d7224 */ /* 0x000fe200078e0023 */
[----:B------:R-:W-:Y:S01]  /*298e0*/  MOV R12, 0x2 ;  /* 0x00000002000c7802 */ /* 0x000fe20000000f00 */
[----:B------:R-:W-:Y:S02]  /*298f0*/  IMAD.MOV.U32 R11, RZ, RZ, 0x181f ;  /* 0x0000181fff0b7424 */ /* 0x000fe400078e00ff */
[----:B-1----:R-:W-:-:S07]  /*29900*/  IMAD.MOV.U32 R15, RZ, RZ, -0x1 ;  /* 0xffffffffff0f7424 */ /* 0x002fce00078e00ff */
[----:B------:R-:W-:Y:S05]  /*29910*/  WARPSYNC.COLLECTIVE R15, `(.L_x_1980) ;  /* 0x000000000f087348 */ /* 0x000fea0003c00000 */
[----:B------:R0:W1:Y:S02]  /*29920*/  SHFL.IDX P6, R14, R13, R12, R11 ;  /* 0x0000000c0d0e7389 */ /* 0x00006400000c000b */
[----:B01----:R-:W-:Y:S01]  /*29930*/  ENDCOLLECTIVE ;  /* 0x000000000000791b */ /* 0x003fe20003800000 */
.L_x_1980:
[----:B------:R-:W-:Y:S05]  /*29940*/  BSYNC B1 ;  /* 0x0000000000017941 */ /* 0x000fea0003800000 */
.L_x_1979:
[----:B------:R-:W-:Y:S01]  /*29950*/  IMAD.MOV.U32 R13, RZ, RZ, R32 ;  /* 0x000000ffff0d7224 */ /* 0x000fe200078e0020 */
[----:B------:R-:W-:Y:S01]  /*29960*/  IADD3 R9, R55, 0x40, RZ ;  /* 0x0000004037097810 */ /* 0x000fe20007ffe0ff */
[----:B------:R-:W-:Y:S02]  /*29970*/  IMAD.MOV.U32 R12, RZ, RZ, 0x2 ;  /* 0x00000002ff0c7424 */ /* 0x000fe400078e00ff */
[----:B------:R-:W-:Y:S01]  /*29980*/  IMAD.MOV.U32 R11, RZ, RZ, 0x181f ;  /* 0x0000181fff0b7424 */ /* 0x000fe200078e00ff */
[----:B------:R-:W-:Y:S01]  /*29990*/  ISETP.GE.OR P1, PT, R9, R0, P0 ;  /* 0x000000000900720c */ /* 0x000fe20000726670 */
[----:B------:R-:W-:Y:S02]  /*299a0*/  IMAD.MOV.U32 R15, RZ, RZ, -0x1 ;  /* 0xffffffffff0f7424 */ /* 0x000fe400078e00ff */
[----:B------:R-:W-:-:S10]  /*299b0*/  IMAD.MOV.U32 R3, RZ, RZ, R14 ;  /* 0x000000ffff037224 */ /* 0x000fd400078e000e */
[----:B------:R-:W-:Y:S05]  /*299c0*/  WARPSYNC.COLLECTIVE R15, `(.L_x_1981) ;  /* 0x000000000f087348 */ /* 0x000fea0003c00000 */
[----:B------:R0:W1:Y:S02]  /*299d0*/  SHFL.IDX P6, R14, R13, R12, R11 ;  /* 0x0000000c0d0e7389 */ /* 0x00006400000c000b */
[----:B01----:R-:W-:Y:S01]  /*299e0*/  ENDCOLLECTIVE ;  /* 0x000000000000791b */ /* 0x003fe20003800000 */
.L_x_1981:
[C---:B------:R-:W-:Y:S01]  /*299f0*/  @!P1 IMAD.SHL.U32 R21, R16.reuse, 0x2, RZ ;  /* 0x0000000210159824 */ /* 0x040fe200078e00ff */
[----:B------:R-:W-:Y:S01]  /*29a00*/  @!P1 SHF.L.U64.HI R29, R16, 0x1, R17 ;  /* 0x00000001101d9819 */ /* 0x000fe20000010211 */
[----:B------:R-:W-:Y:S02]  /*29a10*/  IMAD.MOV.U32 R13, RZ, RZ, R33 ;  /* 0x000000ffff0d7224 */ /* 0x000fe400078e0021 */
[----:B------:R-:W-:-:S07]  /*29a20*/  IMAD.MOV.U32 R8, RZ, RZ, R14 ;  /* 0x000000ffff087224 */ /* 0x000fce00078e000e */
[----:B------:R-:W-:Y:S05]  /*29a30*/  WARPSYNC.COLLECTIVE R15, `(.L_x_1982) ;  /* 0x000000000f087348 */ /* 0x000fea0003c00000 */
[----:B------:R0:W1:Y:S02]  /*29a40*/  SHFL.IDX P6, R14, R13, R12, R11 ;  /* 0x0000000c0d0e7389 */ /* 0x00006400000c000b */
[----:B01----:R-:W-:Y:S01]  /*29a50*/  ENDCOLLECTIVE ;  /* 0x000000000000791b */ /* 0x003fe20003800000 */
.L_x_1982:
[----:B------:R-:W-:-:S05]  /*29a60*/  @!P1 IADD3 R8, P2, R8, R21, RZ ;  /* 0x0000001508089210 */ /* 0x000fca0007f5e0ff */
[----:B------:R-:W-:Y:S02]  /*29a70*/  @!P1 IMAD.X R9, R3, 0x1, R29, P2 ;  /* 0x0000000103099824 */ /* 0x000fe400010e061d */
[----:B------:R-:W-:Y:S02]  /*29a80*/  IMAD.MOV.U32 R13, RZ, RZ, R34 ;  /* 0x000000ffff0d7224 */ /* 0x000fe400078e0022 */
[----:B------:R-:W-:-:S07]  /*29a90*/  IMAD.MOV.U32 R20, RZ, RZ, R14 ;  /* 0x000000ffff147224 */ /* 0x000fce00078e000e */
[----:B------:R-:W-:Y:S05]  /*29aa0*/  WARPSYNC.COLLECTIVE R15, `(.L_x_1983) ;  /* 0x000000000f087348 */ /* 0x000fea0003c00000 */
[----:B------:R0:W1:Y:S02]  /*29ab0*/  SHFL.IDX P6, R14, R13, R12, R11 ;  /* 0x0000000c0d0e7389 */ /* 0x00006400000c000b */
[----:B01----:R-:W-:Y:S01]  /*29ac0*/  ENDCOLLECTIVE ;  /* 0x000000000000791b */ /* 0x003fe20003800000 */
.L_x_1983:
[----:B------:R-:W2:Y:S01]  /*29ad0*/  @!P1 LD.E.128 R8, desc[UR40][R8.64] ;  /* 0x0000002808089980 */ /* 0x000ea2000c101d00 */
[----:B------:R-:W-:-:S05]  /*29ae0*/  @!P1 IADD3 R28, P2, R14, R21, RZ ;  /* 0x000000150e1c9210 */ /* 0x000fca0007f5e0ff */
[----:B------:R-:W-:-:S06]  /*29af0*/  @!P1 IMAD.X R29, R20, 0x1, R29, P2 ;  /* 0x00000001141d9824 */ /* 0x000fcc00010e061d */
[----:B------:R-:W5:Y:S01]  /*29b00*/  @!P1 LD.E.128 R28, desc[UR40][R28.64] ;  /* 0x000000281c1c9980 */ /* 0x000f62000c101d00 */
[----:B------:R-:W-:Y:S02]  /*29b10*/  CS2R R20, SRZ ;  /* 0x0000000000147805 */ /* 0x000fe4000001ff00 */
[----:B------:R-:W-:Y:S01]  /*29b20*/  CS2R R38, SRZ ;  /* 0x0000000000267805 */ /* 0x000fe2000001ff00 */
[----:B------:R-:W-:Y:S01]  /*29b30*/  IMAD.MOV.U32 R13, RZ, RZ, R35 ;  /* 0x000000ffff0d7224 */ /* 0x000fe200078e0023 */
[----:B------:R-:W-:Y:S02]  /*29b40*/  CS2R R40, SRZ ;  /* 0x0000000000287805 */ /* 0x000fe4000001ff00 */
[----:B------:R-:W-:Y:S01]  /*29b50*/  CS2R R42, SRZ ;  /* 0x00000000002a7805 */ /* 0x000fe2000001ff00 */
[----:B--2---:R-:W-:Y:S02]  /*29b60*/  @!P1 IMAD.MOV.U32 R20, RZ, RZ, R8 ;  /* 0x000000ffff149224 */ /* 0x004fe400078e0008 */
[----:B------:R-:W-:-:S02]  /*29b70*/  @!P1 IMAD.MOV.U32 R21, RZ, RZ, R9 ;  /* 0x000000ffff159224 */ /* 0x000fc400078e0009 */
[----:B------:R-:W-:Y:S01]  /*29b80*/  @!P1 IMAD.MOV.U32 R39, RZ, RZ, R11 ;  /* 0x000000ffff279224 */ /* 0x000fe200078e000b */
[----:B------:R-:W-:Y:S01]  /*29b90*/  MOV R3, R20 ;  /* 0x0000001400037202 */ /* 0x000fe20000000f00 */
[----:B------:R-:W-:Y:S02]  /*29ba0*/  IMAD.MOV.U32 R12, RZ, RZ, R21 ;  /* 0x000000ffff0c7224 */ /* 0x000fe400078e0015 */
[----:B------:R-:W-:Y:S02]  /*29bb0*/  IMAD.MOV.U32 R11, RZ, RZ, 0x181f ;  /* 0x0000181fff0b7424 */ /* 0x000fe400078e00ff */
        /* <DEDUP_REMOVED lines=8> */
.L_x_1984:
[----:B------:R-:W-:Y:S01]  /*29c40*/  @!P1 IMAD.MOV.U32 R40, RZ, RZ, R28 ;  /* 0x000000ffff289224 */ /* 0x000fe200078e001c */
[----:B------:R-:W-:Y:S01]  /*29c50*/  @!P1 MOV R42, R30 ;  /* 0x0000001e002a9202 */ /* 0x000fe20000000f00 */
[----:B------:R-:W-:Y:S01]  /*29c60*/  @!P1 IMAD.MOV.U32 R41, RZ, RZ, R29 ;  /* 0x000000ffff299224 */ /* 0x000fe200078e001d */
[----:B------:R-:W-:Y:S01]  /*29c70*/  PRMT R52, R8, 0x5410, R9 ;  /* 0x0000541008347816 */ /* 0x000fe20000000009 */
[----:B------:R-:W-:Y:S02]  /*29c80*/  @!P1 IMAD.MOV.U32 R43, RZ, RZ, R31 ;  /* 0x000000ffff2b9224 */ /* 0x000fe400078e001f */
[----:B------:R-:W-:Y:S02]  /*29c90*/  IMAD.MOV.U32 R8, RZ, RZ, R40 ;  /* 0x000000ffff087224 */ /* 0x000fe400078e0028 */
[----:B------:R-:W-:Y:S02]  /*29ca0*/  IMAD.MOV.U32 R9, RZ, RZ, R41 ;  /* 0x000000ffff097224 */ /* 0x000fe400078e0029 */
[----:B------:R-:W-:-:S02]  /*29cb0*/  IMAD.MOV.U32 R13, RZ, RZ, R32 ;  /* 0x000000ffff0d7224 */ /* 0x000fc400078e0020 */
[----:B------:R-:W-:Y:S01]  /*29cc0*/  IMAD.MOV.U32 R10, RZ, RZ, R42 ;  /* 0x000000ffff0a7224 */ /* 0x000fe200078e002a */
[----:B------:R-:W-:Y:S02]  /*29cd0*/  PRMT R62, R8, 0x5410, R9 ;  /* 0x00005410083e7816 */ /* 0x000fe40000000009 */
[----:B------:R-:W-:Y:S01]  /*29ce0*/  CS2R R8, SRZ ;  /* 0x0000000000087805 */ /* 0x000fe2000001ff00 */
[----:B------:R-:W-:-:S07]  /*29cf0*/  IMAD.MOV.U32 R3, RZ, RZ, R14 ;  /* 0x000000ffff037224 */ /* 0x000fce00078e000e */
[----:B------:R-:W-:Y:S05]  /*29d00*/  WARPSYNC.COLLECTIVE R15, `(.L_x_1985) ;  /* 0x000000000f087348 */ /* 0x000fea0003c00000 */
[----:B------:R0:W1:Y:S02]  /*29d10*/  SHFL.IDX P6, R14, R13, R12, R11 ;  /* 0x0000000c0d0e7389 */ /* 0x00006400000c000b */
[----:B01----:R-:W-:Y:S01]  /*29d20*/  ENDCOLLECTIVE ;  /* 0x000000000000791b */ /* 0x003fe20003800000 */
.L_x_1985:
[----:B------:R-:W-:Y:S01]  /*29d30*/  IMAD.MOV.U32 R13, RZ, RZ, R33 ;  /* 0x000000ffff0d7224 */ /* 0x000fe200078e0021 */
[----:B------:R-:W-:-:S07]  /*29d40*/  MOV R32, R14 ;  /* 0x0000000e00207202 */ /* 0x000fce0000000f00 */
[----:B------:R-:W-:Y:S05]  /*29d50*/  WARPSYNC.COLLECTIVE R15, `(.L_x_1986) ;  /* 0x000000000f087348 */ /* 0x000fea0003c00000 */
[----:B------:R0:W1:Y:S02]  /*29d60*/  SHFL.IDX P6, R14, R13, R12, R11 ;  /* 0x0000000c0d0e7389 */ /* 0x00006400000c000b */
[----:B01----:R-:W-:Y:S01]  /*29d70*/  ENDCOLLECTIVE ;  /* 0x000000000000791b */ /* 0x003fe20003800000 */
.L_x_1986:
[----:B------:R-:W-:Y:S02]  /*29d80*/  IMAD.MOV.U32 R13, RZ, RZ, R34 ;  /* 0x000000ffff0d7224 */ /* 0x000fe400078e0022 */
[----:B------:R-:W-:-:S07]  /*29d90*/  IMAD.MOV.U32 R33, RZ, RZ, R14 ;  /* 0x000000ffff217224 */ /* 0x000fce00078e000e */
[----:B------:R-:W-:Y:S05]  /*29da0*/  WARPSYNC.COLLECTIVE R15, `(.L_x_1987) ;  /* 0x000000000f087348 */ /* 0x000fea0003c00000 */
[----:B------:R0:W1:Y:S02]  /*29db0*/  SHFL.IDX P6, R14, R13, R12, R11 ;  /* 0x0000000c0d0e7389 */ /* 0x00006400000c000b */
[----:B01----:R-:W-:Y:S01]  /*29dc0*/  ENDCOLLECTIVE ;  /* 0x000000000000791b */ /* 0x003fe20003800000 */
.L_x_1987:
[----:B------:R-:W-:-:S05]  /*29dd0*/  IMAD.MOV.U32 R11, RZ, RZ, R43 ;  /* 0x000000ffff0b7224 */ /* 0x000fca00078e002b */
[----:B------:R-:W-:Y:S01]  /*29de0*/  PRMT R63, R10, 0x5410, R11 ;  /* 0x000054100a3f7816 */ /* 0x000fe2000000000b */
[----:B------:R-:W-:Y:S01]  /*29df0*/  IMAD.MOV.U32 R34, RZ, RZ, R14 ;  /* 0x000000ffff227224 */ /* 0x000fe200078e000e */
[----:B------:R-:W-:Y:S06]  /*29e00*/  BRA `(.L_x_1988) ;  /* 0xfffffe2c00b07947 */ /* 0x000fec000383ffff */
.L_x_1649:
[----:B0-----:R0:W1:Y:S02]  /*29e10*/  SYNCS.PHASECHK.TRANS64.TRYWAIT P4, [R2+URZ+0x28800], R29 ;  /* 0x0288001d020075a7 */ /* 0x001064000808017f */
[----:B-1----:R-:W-:Y:S05]  /*29e20*/  @!P4 NANOSLEEP.SYNCS 0x989680 ;  /* 0x009896800000c95d */ /* 0x002fea0003900000 */
[----:B------:R-:W1:Y:S02]  /*29e30*/  @!P4 SYNCS.PHASECHK.TRANS64 P4, [R2+URZ+0x28800], R29 ;  /* 0x0288001d0200c5a7 */ /* 0x000e64000808007f */
[----:B-1----:R-:W-:Y:S05]  /*29e40*/  @!P4 BRA `(.L_x_1649) ;  /* 0xfffffffc00f0c947 */ /* 0x002fea000383ffff */
[----:B------:R-:W-:Y:S05]  /*29e50*/  BRA `(.L_x_1989) ;  /* 0xfffffe3000487947 */ /* 0x000fea000383ffff */
.L_x_1659:
[----:B0-----:R0:W1:Y:S02]  /*29e60*/  SYNCS.PHASECHK.TRANS64.TRYWAIT P2, [R89+URZ+0x28830], R0 ;  /* 0x02883000590075a7 */ /* 0x001064000804017f */
[----:B-1----:R-:W-:Y:S05]  /*29e70*/  @!P2 NANOSLEEP.SYNCS 0x989680 ;  /* 0x009896800000a95d */ /* 0x002fea0003900000 */
[----:B------:R-:W1:Y:S02]  /*29e80*/  @!P2 SYNCS.PHASECHK.TRANS64 P2, [R89+URZ+0x28830], R0 ;  /* 0x028830005900a5a7 */ /* 0x000e64000804007f */
[----:B-1----:R-:W-:Y:S05]  /*29e90*/  @!P2 BRA `(.L_x_1659) ;  /* 0xfffffffc00f0a947 */ /* 0x002fea000383ffff */
[----:B------:R-:W-:Y:S05]  /*29ea0*/  BRA `(.L_x_1658) ;  /* 0xfffffe4800c07947 */ /* 0x000fea000383ffff */
.L_x_1677:
[----:B-1----:R1:W2:Y:S02]  /*29eb0*/  SYNCS.PHASECHK.TRANS64.TRYWAIT P5, [R7+URZ+0x28830], R6 ;  /* 0x02883006070075a7 */ /* 0x0022a400080a017f */
[----:B--2---:R-:W-:Y:S05]  /*29ec0*/  @!P5 NANOSLEEP.SYNCS 0x989680 ;  /* 0x009896800000d95d */ /* 0x004fea0003900000 */
[----:B------:R-:W2:Y:S02]  /*29ed0*/  @!P5 SYNCS.PHASECHK.TRANS64 P5, [R7+URZ+0x28830], R6 ;  /* 0x028830060700d5a7 */ /* 0x000ea400080a007f */
[----:B--2---:R-:W-:Y:S05]  /*29ee0*/  @!P5 BRA `(.L_x_1677) ;  /* 0xfffffffc00f0d947 */ /* 0x004fea000383ffff */
[----:B------:R-:W-:Y:S05]  /*29ef0*/  BRA `(.L_x_1676) ;  /* 0xfffffe8400907947 */ /* 0x000fea000383ffff */
.L_x_1681:
[----:B-1----:R1:W2:Y:S02]  /*29f00*/  SYNCS.PHASECHK.TRANS64.TRYWAIT P4, [R7+URZ+0x28850], R6 ;  /* 0x02885006070075a7 */ /* 0x0022a4000808017f */
[----:B--2---:R-:W-:Y:S05]  /*29f10*/  @!P4 NANOSLEEP.SYNCS 0x989680 ;  /* 0x009896800000c95d */ /* 0x004fea0003900000 */
[----:B------:R-:W2:Y:S02]  /*29f20*/  @!P4 SYNCS.PHASECHK.TRANS64 P4, [R7+URZ+0x28850], R6 ;  /* 0x028850060700c5a7 */ /* 0x000ea4000808007f */
[----:B--2---:R-:W-:Y:S05]  /*29f30*/  @!P4 BRA `(.L_x_1681) ;  /* 0xfffffffc00f0c947 */ /* 0x004fea000383ffff */
[----:B------:R-:W-:Y:S05]  /*29f40*/  BRA `(.L_x_1678) ;  /* 0xfffffe8800907947 */ /* 0x000fea000383ffff */
.L_x_1700:
[----:B-1----:R1:W2:Y:S02]  /*29f50*/  SYNCS.PHASECHK.TRANS64.TRYWAIT P3, [R7+URZ+0x28830], R8 ;  /* 0x02883008070075a7 */ /* 0x0022a4000806017f */
[----:B--2---:R-:W-:Y:S05]  /*29f60*/  @!P3 NANOSLEEP.SYNCS 0x989680 ;  /* 0x009896800000b95d */ /* 0x004fea0003900000 */
[----:B------:R-:W2:Y:S02]  /*29f70*/  @!P3 SYNCS.PHASECHK.TRANS64 P3, [R7+URZ+0x28830], R8 ;  /* 0x028830080700b5a7 */ /* 0x000ea4000806007f */
[----:B--2---:R-:W-:Y:S05]  /*29f80*/  @!P3 BRA `(.L_x_1700) ;  /* 0xfffffffc00f0b947 */ /* 0x004fea000383ffff */
[----:B------:R-:W-:Y:S05]  /*29f90*/  BRA `(.L_x_1699) ;  /* 0xfffffec0009c7947 */ /* 0x000fea000383ffff */
.L_x_1704:
[----:B-1----:R1:W2:Y:S02]  /*29fa0*/  SYNCS.PHASECHK.TRANS64.TRYWAIT P2, [R7+URZ+0x28850], R6 ;  /* 0x02885006070075a7 */ /* 0x0022a4000804017f */
[----:B--2---:R-:W-:Y:S05]  /*29fb0*/  @!P2 NANOSLEEP.SYNCS 0x989680 ;  /* 0x009896800000a95d */ /* 0x004fea0003900000 */
[----:B------:R-:W2:Y:S02]  /*29fc0*/  @!P2 SYNCS.PHASECHK.TRANS64 P2, [R7+URZ+0x28850], R6 ;  /* 0x028850060700a5a7 */ /* 0x000ea4000804007f */
[----:B--2---:R-:W-:Y:S05]  /*29fd0*/  @!P2 BRA `(.L_x_1704) ;  /* 0xfffffffc00f0a947 */ /* 0x004fea000383ffff */
[----:B------:R-:W-:Y:S05]  /*29fe0*/  BRA `(.L_x_1701) ;  /* 0xfffffec4009c7947 */ /* 0x000fea000383ffff */
.L_x_1711:
[----:B-1----:R1:W2:Y:S02]  /*29ff0*/  SYNCS.PHASECHK.TRANS64.TRYWAIT P3, [R7+URZ+0x28830], R8 ;  /* 0x02883008070075a7 */ /* 0x0022a4000806017f */
[----:B--2---:R-:W-:Y:S05]  /*2a000*/  @!P3 NANOSLEEP.SYNCS 0x989680 ;  /* 0x009896800000b95d */ /* 0x004fea0003900000 */
[----:B------:R-:W2:Y:S02]  /*2a010*/  @!P3 SYNCS.PHASECHK.TRANS64 P3, [R7+URZ+0x28830], R8 ;  /* 0x028830080700b5a7 */ /* 0x000ea4000806007f */
[----:B--2---:R-:W-:Y:S05]  /*2a020*/  @!P3 BRA `(.L_x_1711) ;  /* 0xfffffffc00f0b947 */ /* 0x004fea000383ffff */
[----:B------:R-:W-:Y:S05]  /*2a030*/  BRA `(.L_x_1710) ;  /* 0xfffffee800f07947 */ /* 0x000fea000383ffff */
.L_x_1715:
[----:B-1----:R1:W2:Y:S02]  /*2a040*/  SYNCS.PHASECHK.TRANS64.TRYWAIT P2, [R7+URZ+0x28850], R6 ;  /* 0x02885006070075a7 */ /* 0x0022a4000804017f */
[----:B--2---:R-:W-:Y:S05]  /*2a050*/  @!P2 NANOSLEEP.SYNCS 0x989680 ;  /* 0x009896800000a95d */ /* 0x004fea0003900000 */
[----:B------:R-:W2:Y:S02]  /*2a060*/  @!P2 SYNCS.PHASECHK.TRANS64 P2, [R7+URZ+0x28850], R6 ;  /* 0x028850060700a5a7 */ /* 0x000ea4000804007f */
[----:B--2---:R-:W-:Y:S05]  /*2a070*/  @!P2 BRA `(.L_x_1715) ;  /* 0xfffffffc00f0a947 */ /* 0x004fea000383ffff */
[----:B------:R-:W-:Y:S05]  /*2a080*/  BRA `(.L_x_1712) ;  /* 0xfffffeec00f07947 */ /* 0x000fea000383ffff */
.L_x_1728:
[----:B-1----:R1:W2:Y:S02]  /*2a090*/  SYNCS.PHASECHK.TRANS64.TRYWAIT P0, [R9+URZ+0x28850], R4 ;  /* 0x02885004090075a7 */ /* 0x0022a4000800017f */
[----:B--2---:R-:W-:Y:S05]  /*2a0a0*/  @!P0 NANOSLEEP.SYNCS 0x989680 ;  /* 0x009896800000895d */ /* 0x004fea0003900000 */
[----:B------:R-:W2:Y:S02]  /*2a0b0*/  @!P0 SYNCS.PHASECHK.TRANS64 P0, [R9+URZ+0x28850], R4 ;  /* 0x02885004090085a7 */ /* 0x000ea4000800007f */
[----:B--2---:R-:W-:Y:S05]  /*2a0c0*/  @!P0 BRA `(.L_x_1728) ;  /* 0xfffffffc00f08947 */ /* 0x004fea000383ffff */
[----:B------:R-:W-:Y:S05]  /*2a0d0*/  BRA `(.L_x_1727) ;  /* 0xffffff2400347947 */ /* 0x000fea000383ffff */
.L_x_1733:
[----:B------:R-:W-:Y:S01]  /*2a0e0*/  IMAD.MOV.U32 R13, RZ, RZ, R8 ;  /* 0x000000ffff0d7224 */ /* 0x000fe200078e0008 */
[----:B------:R-:W-:Y:S01]  /*2a0f0*/  MOV R15, 0xffffffff ;  /* 0xffffffff000f7802 */ /* 0x000fe20000000f00 */
[----:B------:R-:W-:Y:S02]  /*2a100*/  IMAD.MOV.U32 R12, RZ, RZ, RZ ;  /* 0x000000ffff0c7224 */ /* 0x000fe400078e00ff */
[----:B------:R-:W-:-:S07]  /*2a110*/  IMAD.MOV.U32 R11, RZ, RZ, 0x181f ;  /* 0x0000181fff0b7424 */ /* 0x000fce00078e00ff */
[----:B-----5:R-:W-:Y:S05]  /*2a120*/  WARPSYNC.COLLECTIVE R15, `(.L_x_1990) ;  /* 0x000000000f087348 */ /* 0x020fea0003c00000 */
[----:B------:R0:W1:Y:S02]  /*2a130*/  SHFL.IDX P6, R14, R13, R12, R11 ;  /* 0x0000000c0d0e7389 */ /* 0x00006400000c000b */
[----:B01---5:R-:W-:Y:S01]  /*2a140*/  ENDCOLLECTIVE ;  /* 0x000000000000791b */ /* 0x023fe20003800000 */
.L_x_1990:
[----:B------:R-:W-:Y:S02]  /*2a150*/  IMAD.MOV.U32 R13, RZ, RZ, R0 ;  /* 0x000000ffff0d7224 */ /* 0x000fe400078e0000 */
[----:B------:R-:W-:-:S07]  /*2a160*/  IMAD.MOV.U32 R3, RZ, RZ, R14 ;  /* 0x000000ffff037224 */ /* 0x000fce00078e000e */
[----:B------:R-:W-:Y:S05]  /*2a170*/  WARPSYNC.COLLECTIVE R15, `(.L_x_1991) ;  /* 0x000000000f087348 */ /* 0x000fea0003c00000 */
[----:B------:R0:W1:Y:S02]  /*2a180*/  SHFL.IDX P6, R14, R13, R12, R11 ;  /* 0x0000000c0d0e7389 */ /* 0x00006400000c000b */
[----:B01----:R-:W-:Y:S01]  /*2a190*/  ENDCOLLECTIVE ;  /* 0x000000000000791b */ /* 0x003fe20003800000 */
.L_x_1991:
[----:B------:R-:W-:Y:S05]  /*2a1a0*/  BRA `(.L_x_1992) ;  /* 0xffffff3c00fc7947 */ /* 0x000fea000383ffff */
.L_x_1736:
[----:B------:R-:W-:Y:S01]  /*2a1b0*/  BSSY B1, `(.L_x_1993) ;  /* 0x0000008000017945 */ /* 0x000fe20003800000 */
[----:B---3--:R-:W-:Y:S02]  /*2a1c0*/  IMAD.MOV.U32 R13, RZ, RZ, R8 ;  /* 0x000000ffff0d7224 */ /* 0x008fe400078e0008 */
[----:B------:R-:W-:Y:S02]  /*2a1d0*/  IMAD.MOV.U32 R12, RZ, RZ, 0x1 ;  /* 0x00000001ff0c7424 */ /* 0x000fe400078e00ff */
[----:B------:R-:W-:Y:S02]  /*2a1e0*/  IMAD.MOV.U32 R11, RZ, RZ, 0x181f ;  /* 0x0000181fff0b7424 */ /* 0x000fe400078e00ff */
[----:B------:R-:W-:-:S07]  /*2a1f0*/  IMAD.MOV.U32 R15, RZ, RZ, -0x1 ;  /* 0xffffffffff0f7424 */ /* 0x000fce00078e00ff */
[----:B012--5:R-:W-:Y:S05]  /*2a200*/  WARPSYNC.COLLECTIVE R15, `(.L_x_1994) ;  /* 0x000000000f087348 */ /* 0x027fea0003c00000 */
[----:B--2---:R2:W3:Y:S02]  /*2a210*/  SHFL.IDX P6, R14, R13, R12, R11 ;  /* 0x0000000c0d0e7389 */ /* 0x0044e400000c000b */
[----:B0123-5:R-:W-:Y:S01]  /*2a220*/  ENDCOLLECTIVE ;  /* 0x000000000000791b */ /* 0x02ffe20003800000 */
.L_x_1994:
[----:B------:R-:W-:Y:S05]  /*2a230*/  BSYNC B1 ;  /* 0x0000000000017941 */ /* 0x000fea0003800000 */
.L_x_1993:
        /* <DEDUP_REMOVED lines=8> */
.L_x_1995:
[----:B------:R-:W-:Y:S05]  /*2a2c0*/  BRA `(.L_x_1996) ;  /* 0xffffff3c00f87947 */ /* 0x000fea000383ffff */
.L_x_1739:
[----:B------:R-:W-:Y:S01]  /*2a2d0*/  BSSY B1, `(.L_x_1997) ;  /* 0x0000008000017945 */ /* 0x000fe20003800000 */
[----:B------:R-:W-:Y:S02]  /*2a2e0*/  IMAD.MOV.U32 R13, RZ, RZ, R8 ;  /* 0x000000ffff0d7224 */ /* 0x000fe400078e0008 */
[----:B------:R-:W-:Y:S02]  /*2a2f0*/  IMAD.MOV.U32 R12, RZ, RZ, 0x2 ;  /* 0x00000002ff0c7424 */ /* 0x000fe400078e00ff */
[----:B------:R-:W-:Y:S02]  /*2a300*/  IMAD.MOV.U32 R11, RZ, RZ, 0x181f ;  /* 0x0000181fff0b7424 */ /* 0x000fe400078e00ff */
[----:B---3--:R-:W-:-:S07]  /*2a310*/  IMAD.MOV.U32 R15, RZ, RZ, -0x1 ;  /* 0xffffffffff0f7424 */ /* 0x008fce00078e00ff */
[----:B012-4-:R-:W-:Y:S05]  /*2a320*/  WARPSYNC.COLLECTIVE R15, `(.L_x_1998) ;  /* 0x000000000f087348 */ /* 0x017fea0003c00000 */
[----:B--2---:R2:W3:Y:S02]  /*2a330*/  SHFL.IDX P6, R14, R13, R12, R11 ;  /* 0x0000000c0d0e7389 */ /* 0x0044e400000c000b */
[----:B01234-:R-:W-:Y:S01]  /*2a340*/  ENDCOLLECTIVE ;  /* 0x000000000000791b */ /* 0x01ffe20003800000 */
.L_x_1998:
[----:B------:R-:W-:Y:S05]  /*2a350*/  BSYNC B1 ;  /* 0x0000000000017941 */ /* 0x000fea0003800000 */
.L_x_1997:
        /* <DEDUP_REMOVED lines=8> */
.L_x_1999:
[----:B------:R-:W-:Y:S05]  /*2a3e0*/  BRA `(.L_x_2000) ;  /* 0xffffff3c00f87947 */ /* 0x000fea000383ffff */
.L_x_1742:
        /* <DEDUP_REMOVED lines=8> */
.L_x_2002:
[----:B------:R-:W-:Y:S05]  /*2a470*/  BSYNC B1 ;  /* 0x0000000000017941 */ /* 0x000fea0003800000 */
.L_x_2001:
        /* <DEDUP_REMOVED lines=8> */
.L_x_2003:
[----:B------:R-:W-:Y:S05]  /*2a500*/  BRA `(.L_x_2004) ;  /* 0xffffff3c00f87947 */ /* 0x000fea000383ffff */
.L_x_1744:
[----:B------:R-:W-:Y:S02]  /*2a510*/  IMAD.MOV.U32 R13, RZ, RZ, R4 ;  /* 0x000000ffff0d7224 */ /* 0x000fe400078e0004 */
[----:B------:R-:W-:Y:S02]  /*2a520*/  IMAD.MOV.U32 R12, RZ, RZ, RZ ;  /* 0x000000ffff0c7224 */ /* 0x000fe400078e00ff */
[----:B------:R-:W-:Y:S02]  /*2a530*/  IMAD.MOV.U32 R11, RZ, RZ, 0x1c1f ;  /* 0x00001c1fff0b7424 */ /* 0x000fe400078e00ff */
[----:B------:R-:W-:-:S07]  /*2a540*/  IMAD.MOV.U32 R15, RZ, RZ, -0x1 ;  /* 0xffffffffff0f7424 */ /* 0x000fce00078e00ff */
[----:B------:R-:W-:Y:S05]  /*2a550*/  WARPSYNC.COLLECTIVE R15, `(.L_x_2005) ;  /* 0x000000000f087348 */ /* 0x000fea0003c00000 */
[----:B------:R0:W1:Y:S02]  /*2a560*/  SHFL.IDX P6, R14, R13, R12, R11 ;  /* 0x0000000c0d0e7389 */ /* 0x00006400000c000b */
[----:B01----:R-:W-:Y:S01]  /*2a570*/  ENDCOLLECTIVE ;  /* 0x000000000000791b */ /* 0x003fe20003800000 */
.L_x_2005:
[----:B------:R-:W-:Y:S02]  /*2a580*/  IMAD.MOV.U32 R13, RZ, RZ, R0 ;  /* 0x000000ffff0d7224 */ /* 0x000fe400078e0000 */
[----:B------:R-:W-:-:S07]  /*2a590*/  IMAD.MOV.U32 R3, RZ, RZ, R14 ;  /* 0x000000ffff037224 */ /* 0x000fce00078e000e */
[----:B------:R-:W-:Y:S05]  /*2a5a0*/  WARPSYNC.COLLECTIVE R15, `(.L_x_2006) ;  /* 0x000000000f087348 */ /* 0x000fea0003c00000 */
[----:B------:R0:W1:Y:S02]  /*2a5b0*/  SHFL.IDX P6, R14, R13, R12, R11 ;  /* 0x0000000c0d0e7389 */ /* 0x00006400000c000b */
[----:B01----:R-:W-:Y:S01]  /*2a5c0*/  ENDCOLLECTIVE ;  /* 0x000000000000791b */ /* 0x003fe20003800000 */
.L_x_2006:
[----:B------:R-:W-:Y:S05]  /*2a5d0*/  BRA `(.L_x_2007) ;  /* 0xffffff4000b47947 */ /* 0x000fea000383ffff */
.L_x_1747:
[----:B------:R-:W-:Y:S01]  /*2a5e0*/  BSSY B1, `(.L_x_2008) ;  /* 0x0000008000017945 */ /* 0x000fe20003800000 */
[----:B0-----:R-:W-:Y:S01]  /*2a5f0*/  MOV R13, R4 ;  /* 0x00000004000d7202 */ /* 0x001fe20000000f00 */
[----:B------:R-:W-:Y:S02]  /*2a600*/  IMAD.MOV.U32 R12, RZ, RZ, 0x1 ;  /* 0x00000001ff0c7424 */ /* 0x000fe400078e00ff */
[----:B------:R-:W-:Y:S02]  /*2a610*/  IMAD.MOV.U32 R11, RZ, RZ, 0x1c1f ;  /* 0x00001c1fff0b7424 */ /* 0x000fe400078e00ff */
[----:B------:R-:W-:-:S07]  /*2a620*/  IMAD.MOV.U32 R15, RZ, RZ, -0x1 ;  /* 0xffffffffff0f7424 */ /* 0x000fce00078e00ff */
[----:B-12---:R-:W-:Y:S05]  /*2a630*/  WARPSYNC.COLLECTIVE R15, `(.L_x_2009) ;  /* 0x000000000f087348 */ /* 0x006fea0003c00000 */
[----:B--2---:R0:W2:Y:S02]  /*2a640*/  SHFL.IDX P6, R14, R13, R12, R11 ;  /* 0x0000000c0d0e7389 */ /* 0x0040a400000c000b */
[----:B012---:R-:W-:Y:S01]  /*2a650*/  ENDCOLLECTIVE ;  /* 0x000000000000791b */ /* 0x007fe20003800000 */
.L_x_2009:
[----:B------:R-:W-:Y:S05]  /*2a660*/  BSYNC B1 ;  /* 0x0000000000017941 */ /* 0x000fea0003800000 */
.L_x_2008:
        /* <DEDUP_REMOVED lines=8> */
.L_x_2010:
[----:B------:R-:W-:Y:S05]  /*2a6f0*/  BRA `(.L_x_2011) ;  /* 0xffffff4400c47947 */ /* 0x000fea000383ffff */
.L_x_1751:
[----:B------:R-:W-:Y:S01]  /*2a700*/  MOV R13, R4 ;  /* 0x00000004000d7202 */ /* 0x000fe20000000f00 */
[----:B------:R-:W-:Y:S02]  /*2a710*/  IMAD.MOV.U32 R12, RZ, RZ, RZ ;  /* 0x000000ffff0c7224 */ /* 0x000fe400078e00ff */
[----:B------:R-:W-:Y:S02]  /*2a720*/  IMAD.MOV.U32 R11, RZ, RZ, 0x181f ;  /* 0x0000181fff0b7424 */ /* 0x000fe400078e00ff */
[----:B------:R-:W-:-:S07]  /*2a730*/  IMAD.MOV.U32 R15, RZ, RZ, -0x1 ;  /* 0xffffffffff0f7424 */ /* 0x000fce00078e00ff */
[----:B01----:R-:W-:Y:S05]  /*2a740*/  WARPSYNC.COLLECTIVE R15, `(.L_x_2012) ;  /* 0x000000000f087348 */ /* 0x003fea0003c00000 */
[----:B------:R2:W3:Y:S02]  /*2a750*/  SHFL.IDX P6, R14, R13, R12, R11 ;  /* 0x0000000c0d0e7389 */ /* 0x0004e400000c000b */
[----:B0123--:R-:W-:Y:S01]  /*2a760*/  ENDCOLLECTIVE ;  /* 0x000000000000791b */ /* 0x00ffe20003800000 */
.L_x_2012:
[----:B------:R-:W-:Y:S02]  /*2a770*/  IMAD.MOV.U32 R13, RZ, RZ, R0 ;  /* 0x000000ffff0d7224 */ /* 0x000fe400078e0000 */
[----:B------:R-:W-:-:S07]  /*2a780*/  IMAD.MOV.U32 R3, RZ, RZ, R14 ;  /* 0x000000ffff037224 */ /* 0x000fce00078e000e */
[----:B------:R-:W-:Y:S05]  /*2a790*/  WARPSYNC.COLLECTIVE R15, `(.L_x_2013) ;  /* 0x000000000f087348 */ /* 0x000fea0003c00000 */
[----:B------:R0:W1:Y:S02]  /*2a7a0*/  SHFL.IDX P6, R14, R13, R12, R11 ;  /* 0x0000000c0d0e7389 */ /* 0x00006400000c000b */
[----:B01----:R-:W-:Y:S01]  /*2a7b0*/  ENDCOLLECTIVE ;  /* 0x000000000000791b */ /* 0x003fe20003800000 */
.L_x_2013:
[----:B------:R-:W-:Y:S05]  /*2a7c0*/  BRA `(.L_x_2014) ;  /* 0xffffff5000d47947 */ /* 0x000fea000383ffff */
.L_x_1754:
[----:B------:R-:W-:Y:S01]  /*2a7d0*/  BSSY B1, `(.L_x_2015) ;  /* 0x0000008000017945 */ /* 0x000fe20003800000 */
[----:B------:R-:W-:Y:S01]  /*2a7e0*/  IMAD.MOV.U32 R13, RZ, RZ, R4 ;  /* 0x000000ffff0d7224 */ /* 0x000fe200078e0004 */
[----:B---3--:R-:W-:Y:S01]  /*2a7f0*/  MOV R15, 0xffffffff ;  /* 0xffffffff000f7802 */ /* 0x008fe20000000f00 */
[----:B------:R-:W-:Y:S02]  /*2a800*/  IMAD.MOV.U32 R12, RZ, RZ, 0x1 ;  /* 0x00000001ff0c7424 */ /* 0x000fe400078e00ff */
[----:B------:R-:W-:-:S07]  /*2a810*/  IMAD.MOV.U32 R11, RZ, RZ, 0x181f ;  /* 0x0000181fff0b7424 */ /* 0x000fce00078e00ff */
[----:B012-4-:R-:W-:Y:S05]  /*2a820*/  WARPSYNC.COLLECTIVE R15, `(.L_x_2016) ;  /* 0x000000000f087348 */ /* 0x017fea0003c00000 */
[----:B----4-:R3:W4:Y:S02]  /*2a830*/  SHFL.IDX P6, R14, R13, R12, R11 ;  /* 0x0000000c0d0e7389 */ /* 0x01072400000c000b */
[----:B01234-:R-:W-:Y:S01]  /*2a840*/  ENDCOLLECTIVE ;  /* 0x000000000000791b */ /* 0x01ffe20003800000 */
.L_x_2016:
[----:B------:R-:W-:Y:S05]  /*2a850*/  BSYNC B1 ;  /* 0x0000000000017941 */ /* 0x000fea0003800000 */
.L_x_2015:
        /* <DEDUP_REMOVED lines=8> */
.L_x_2017:
[----:B------:R-:W-:Y:S05]  /*2a8e0*/  BRA `(.L_x_2018) ;  /* 0xffffff5000d47947 */ /* 0x000fea000383ffff */
.L_x_1757:
[----:B------:R-:W-:Y:S01]  /*2a8f0*/  BSSY B1, `(.L_x_2019) ;  /* 0x0000008000017945 */ /* 0x000fe20003800000 */
[----:B------:R-:W-:Y:S01]  /*2a900*/  IMAD.MOV.U32 R13, RZ, RZ, R4 ;  /* 0x000000ffff0d7224 */ /* 0x000fe200078e0004 */
[----:B0-----:R-:W-:Y:S01]  /*2a910*/  MOV R15, 0xffffffff ;  /* 0xffffffff000f7802 */ /* 0x001fe20000000f00 */
[----:B------:R-:W-:Y:S02]  /*2a920*/  IMAD.MOV.U32 R12, RZ, RZ, 0x2 ;  /* 0x00000002ff0c7424 */ /* 0x000fe400078e00ff */
[----:B------:R-:W-:-:S07]  /*2a930*/  IMAD.MOV.U32 R11, RZ, RZ, 0x181f ;  /* 0x0000181fff0b7424 */ /* 0x000fce00078e00ff */
[----:B-1234-:R-:W-:Y:S05]  /*2a940*/  WARPSYNC.COLLECTIVE R15, `(.L_x_2020) ;  /* 0x000000000f087348 */ /* 0x01efea0003c00000 */
[----:B----4-:R0:W4:Y:S02]  /*2a950*/  SHFL.IDX P6, R14, R13, R12, R11 ;  /* 0x0000000c0d0e7389 */ /* 0x01012400000c000b */
[----:B01234-:R-:W-:Y:S01]  /*2a960*/  ENDCOLLECTIVE ;  /* 0x000000000000791b */ /* 0x01ffe20003800000 */
.L_x_2020:
[----:B------:R-:W-:Y:S05]  /*2a970*/  BSYNC B1 ;  /* 0x0000000000017941 */ /* 0x000fea0003800000 */
.L_x_2019:
        /* <DEDUP_REMOVED lines=8> */
.L_x_2021:
[----:B------:R-:W-:Y:S05]  /*2aa00*/  BRA `(.L_x_2022) ;  /* 0xffffff5000d47947 */ /* 0x000fea000383ffff */
.L_x_1760:
[----:B------:R-:W-:Y:S01]  /*2aa10*/  BSSY B1, `(.L_x_2023) ;  /* 0x0000008000017945 */ /* 0x000fe20003800000 */
[----:B------:R-:W-:Y:S01]  /*2aa20*/  IMAD.MOV.U32 R13, RZ, RZ, R4 ;  /* 0x000000ffff0d7224 */ /* 0x000fe200078e0004 */
[----:B0-----:R-:W-:Y:S01]  /*2aa30*/  MOV R15, 0xffffffff ;  /* 0xffffffff000f7802 */ /* 0x001fe20000000f00 */
[----:B------:R-:W-:Y:S02]  /*2aa40*/  IMAD.MOV.U32 R12, RZ, RZ, 0x3 ;  /* 0x00000003ff0c7424 */ /* 0x000fe400078e00ff */
[----:B------:R-:W-:-:S07]  /*2aa50*/  IMAD.MOV.U32 R11, RZ, RZ, 0x181f ;  /* 0x0000181fff0b7424 */ /* 0x000fce00078e00ff */
[----:B-1234-:R-:W-:Y:S05]  /*2aa60*/  WARPSYNC.COLLECTIVE R15, `(.L_x_2024) ;  /* 0x000000000f087348 */ /* 0x01efea0003c00000 */
[----:B------:R0:W0:Y:S02]  /*2aa70*/  SHFL.IDX P6, R14, R13, R12, R11 ;  /* 0x0000000c0d0e7389 */ /* 0x00002400000c000b */
[----:B01234-:R-:W-:Y:S01]  /*2aa80*/  ENDCOLLECTIVE ;  /* 0x000000000000791b */ /* 0x01ffe20003800000 */
.L_x_2024:
[----:B------:R-:W-:Y:S05]  /*2aa90*/  BSYNC B1 ;  /* 0x0000000000017941 */ /* 0x000fea0003800000 */
.L_x_2023:
        /* <DEDUP_REMOVED lines=8> */
.L_x_2025:
[----:B------:R-:W-:Y:S05]  /*2ab20*/  BRA `(.L_x_2026) ;  /* 0xffffff5000d47947 */ /* 0x000fea000383ffff */
.L_x_1787:
[----:B------:R-:W1:Y:S01]  /*2ab30*/  S2R R6, SR_TID.X ;  /* 0x0000000000067919 */ /* 0x000e620000002100 */
[----:B------:R-:W-:Y:S01]  /*2ab40*/  BSSY B1, `(.L_x_2027) ;  /* 0x000000a000017945 */ /* 0x000fe20003800000 */
[----:B------:R-:W-:Y:S01]  /*2ab50*/  IMAD.MOV.U32 R12, RZ, RZ, RZ ;  /* 0x000000ffff0c7224 */ /* 0x000fe200078e00ff */
[----:B0-----:R-:W-:Y:S01]  /*2ab60*/  MOV R15, 0xffffffff ;  /* 0xffffffff000f7802 */ /* 0x001fe20000000f00 */
[----:B------:R-:W-:Y:S01]  /*2ab70*/  IMAD.MOV.U32 R11, RZ, RZ, 0x1f ;  /* 0x0000001fff0b7424 */ /* 0x000fe200078e00ff */
[----:B-1----:R-:W-:-:S04]  /*2ab80*/  SHF.R.U32.HI R6, RZ, 0x5, R6 ;  /* 0x00000005ff067819 */ /* 0x002fc80000011606 */
[----:B------:R-:W-:-:S05]  /*2ab90*/  LOP3.LUT R6, R6, 0x3, RZ, 0xc0, !PT ;  /* 0x0000000306067812 */ /* 0x000fca00078ec0ff */
[----:B------:R-:W-:-:S07]  /*2aba0*/  IMAD.MOV.U32 R13, RZ, RZ, R6 ;  /* 0x000000ffff0d7224 */ /* 0x000fce00078e0006 */
[----:B------:R-:W-:Y:S05]  /*2abb0*/  WARPSYNC.COLLECTIVE R15, `(.L_x_2028) ;  /* 0x000000000f087348 */ /* 0x000fea0003c00000 */
[----:B------:R0:W1:Y:S02]  /*2abc0*/  SHFL.IDX P6, R14, R13, R12, R11 ;  /* 0x0000000c0d0e7389 */ /* 0x00006400000c000b */
[----:B01----:R-:W-:Y:S01]  /*2abd0*/  ENDCOLLECTIVE ;  /* 0x000000000000791b */ /* 0x003fe20003800000 */
.L_x_2028:
[----:B------:R-:W-:Y:S05]  /*2abe0*/  BSYNC B1 ;  /* 0x0000000000017941 */ /* 0x000fea0003800000 */
.L_x_2027:
[----:B------:R-:W-:Y:S05]  /*2abf0*/  BRA `(.L_x_2029) ;  /* 0xffffff7000d47947 */ /* 0x000fea000383ffff */
.L_x_1789:
[----:B------:R-:W-:Y:S01]  /*2ac00*/  BSSY B1, `(.L_x_2030) ;  /* 0x0000006000017945 */ /* 0x000fe20003800000 */
[----:B0-----:R-:W-:-:S07]  /*2ac10*/  IMAD.MOV.U32 R15, RZ, RZ, -0x1 ;  /* 0xffffffffff0f7424 */ /* 0x001fce00078e00ff */
[----:B-1----:R-:W-:Y:S05]  /*2ac20*/  WARPSYNC.COLLECTIVE R15, `(.L_x_2031) ;  /* 0x000000000f0c7348 */ /* 0x002fea0003c00000 */
[----:B------:R-:W-:Y:S02]  /*2ac30*/  ELECT P6, UR62, PT ;  /* 0x00000000003e782f */ /* 0x000fe400038c0000 */
[----:B------:R-:W-:Y:S01]  /*2ac40*/  MOV R14, UR62 ;  /* 0x0000003e000e7c02 */ /* 0x000fe20008000f00 */
[----:B-1----:R-:W-:Y:S10]  /*2ac50*/  ENDCOLLECTIVE ;  /* 0x000000000000791b */ /* 0x002ff40003800000 */
.L_x_2031:
[----:B------:R-:W-:Y:S05]  /*2ac60*/  BSYNC B1 ;  /* 0x0000000000017941 */ /* 0x000fea0003800000 */
.L_x_2030:
[----:B------:R-:W-:Y:S05]  /*2ac70*/  BRA `(.L_x_1788) ;  /* 0xffffff7000cc7947 */ /* 0x000fea000383ffff */
.L_x_1791:
[----:B-1----:R1:W2:Y:S02]  /*2ac80*/  SYNCS.PHASECHK.TRANS64.TRYWAIT P0, [R18+URZ+0x28820], R5 ;  /* 0x02882005120075a7 */ /* 0x0022a4000800017f */
[----:B--2---:R-:W-:Y:S05]  /*2ac90*/  @!P0 NANOSLEEP.SYNCS 0x989680 ;  /* 0x009896800000895d */ /* 0x004fea0003900000 */
[----:B------:R-:W2:Y:S02]  /*2aca0*/  @!P0 SYNCS.PHASECHK.TRANS64 P0, [R18+URZ+0x28820], R5 ;  /* 0x02882005120085a7 */ /* 0x000ea4000800007f */
[----:B--2---:R-:W-:Y:S05]  /*2acb0*/  @!P0 BRA `(.L_x_1791) ;  /* 0xfffffffc00f08947 */ /* 0x004fea000383ffff */
[----:B------:R-:W-:Y:S05]  /*2acc0*/  BRA `(.L_x_2032) ;  /* 0xffffff7000dc7947 */ /* 0x000fea000383ffff */
.L_x_1795:
[----:B--2---:R2:W3:Y:S02]  /*2acd0*/  SYNCS.PHASECHK.TRANS64.TRYWAIT P0, [R7+URZ+0x288a0], R11 ;  /* 0x0288a00b070075a7 */ /* 0x0044e4000800017f */
[----:B---3--:R-:W-:Y:S05]  /*2ace0*/  @!P0 NANOSLEEP.SYNCS 0x989680 ;  /* 0x009896800000895d */ /* 0x008fea0003900000 */
[----:B------:R-:W3:Y:S02]  /*2acf0*/  @!P0 SYNCS.PHASECHK.TRANS64 P0, [R7+URZ+0x288a0], R11 ;  /* 0x0288a00b070085a7 */ /* 0x000ee4000800007f */
[----:B---3--:R-:W-:Y:S05]  /*2ad00*/  @!P0 BRA `(.L_x_1795) ;  /* 0xfffffffc00f08947 */ /* 0x008fea000383ffff */
[----:B------:R-:W-:Y:S05]  /*2ad10*/  BRA `(.L_x_2033) ;  /* 0xffffff7000fc7947 */ /* 0x000fea000383ffff */
.L_x_1801:
[----:B-1----:R1:W3:Y:S02]  /*2ad20*/  SYNCS.PHASECHK.TRANS64.TRYWAIT P0, [R7+URZ+0x288c0], R11 ;  /* 0x0288c00b070075a7 */ /* 0x0022e4000800017f */
[----:B---3--:R-:W-:Y:S05]  /*2ad30*/  @!P0 NANOSLEEP.SYNCS 0x989680 ;  /* 0x009896800000895d */ /* 0x008fea0003900000 */
[----:B------:R-:W3:Y:S02]  /*2ad40*/  @!P0 SYNCS.PHASECHK.TRANS64 P0, [R7+URZ+0x288c0], R11 ;  /* 0x0288c00b070085a7 */ /* 0x000ee4000800007f */
[----:B---3--:R-:W-:Y:S05]  /*2ad50*/  @!P0 BRA `(.L_x_1801) ;  /* 0xfffffffc00f08947 */ /* 0x008fea000383ffff */
[----:B------:R-:W-:Y:S05]  /*2ad60*/  BRA `(.L_x_2034) ;  /* 0xffffff7400c07947 */ /* 0x000fea000383ffff */
.L_x_1809:
[----:B-1----:R1:W2:Y:S02]  /*2ad70*/  SYNCS.PHASECHK.TRANS64.TRYWAIT P1, [R9+URZ+0x288a0], R8 ;  /* 0x0288a008090075a7 */ /* 0x0022a4000802017f */
[----:B--2---:R-:W-:Y:S05]  /*2ad80*/  @!P1 NANOSLEEP.SYNCS 0x989680 ;  /* 0x009896800000995d */ /* 0x004fea0003900000 */
[----:B------:R-:W2:Y:S02]  /*2ad90*/  @!P1 SYNCS.PHASECHK.TRANS64 P1, [R9+URZ+0x288a0], R8 ;  /* 0x0288a008090095a7 */ /* 0x000ea4000802007f */
[----:B--2---:R-:W-:Y:S05]  /*2ada0*/  @!P1 BRA `(.L_x_1809) ;  /* 0xfffffffc00f09947 */ /* 0x004fea000383ffff */
[----:B------:R-:W-:Y:S05]  /*2adb0*/  BRA `(.L_x_2035) ;  /* 0xffffff7800d47947 */ /* 0x000fea000383ffff */
.L_x_1815:
[----:B0-----:R0:W2:Y:S02]  /*2adc0*/  SYNCS.PHASECHK.TRANS64.TRYWAIT P1, [R9+URZ+0x288c0], R8 ;  /* 0x0288c008090075a7 */ /* 0x0010a4000802017f */
[----:B--2---:R-:W-:Y:S05]  /*2add0*/  @!P1 NANOSLEEP.SYNCS 0x989680 ;  /* 0x009896800000995d */ /* 0x004fea0003900000 */
[----:B------:R-:W2:Y:S02]  /*2ade0*/  @!P1 SYNCS.PHASECHK.TRANS64 P1, [R9+URZ+0x288c0], R8 ;  /* 0x0288c008090095a7 */ /* 0x000ea4000802007f */
[----:B--2---:R-:W-:Y:S05]  /*2adf0*/  @!P1 BRA `(.L_x_1815) ;  /* 0xfffffffc00f09947 */ /* 0x004fea000383ffff */
[----:B------:R-:W-:Y:S05]  /*2ae00*/  BRA `(.L_x_2036) ;  /* 0xffffff7c00907947 */ /* 0x000fea000383ffff */
.L_x_1839:
[----:B-1----:R-:W1:Y:S01]  /*2ae10*/  S2R R4, SR_TID.X ;  /* 0x0000000000047919 */ /* 0x002e620000002100 */
[----:B------:R-:W-:Y:S01]  /*2ae20*/  BSSY B0, `(.L_x_2037) ;  /* 0x000000a000007945 */ /* 0x000fe20003800000 */
[----:B------:R-:W-:Y:S02]  /*2ae30*/  IMAD.MOV.U32 R12, RZ, RZ, RZ ;  /* 0x000000ffff0c7224 */ /* 0x000fe400078e00ff */
[----:B------:R-:W-:Y:S02]  /*2ae40*/  IMAD.MOV.U32 R11, RZ, RZ, 0x1f ;  /* 0x0000001fff0b7424 */ /* 0x000fe400078e00ff */
[----:B0-----:R-:W-:Y:S01]  /*2ae50*/  IMAD.MOV.U32 R15, RZ, RZ, -0x1 ;  /* 0xffffffffff0f7424 */ /* 0x001fe200078e00ff */
[----:B-1----:R-:W-:-:S04]  /*2ae60*/  SHF.R.U32.HI R4, RZ, 0x5, R4 ;  /* 0x00000005ff047819 */ /* 0x002fc80000011604 */
[----:B------:R-:W-:-:S05]  /*2ae70*/  LOP3.LUT R4, R4, 0x3, RZ, 0xc0, !PT ;  /* 0x0000000304047812 */ /* 0x000fca00078ec0ff */
[----:B------:R-:W-:-:S07]  /*2ae80*/  IMAD.MOV.U32 R13, RZ, RZ, R4 ;  /* 0x000000ffff0d7224 */ /* 0x000fce00078e0004 */
[----:B--2---:R-:W-:Y:S05]  /*2ae90*/  WARPSYNC.COLLECTIVE R15, `(.L_x_2038) ;  /* 0x000000000f087348 */ /* 0x004fea0003c00000 */
[----:B------:R0:W1:Y:S02]  /*2aea0*/  SHFL.IDX P6, R14, R13, R12, R11 ;  /* 0x0000000c0d0e7389 */ /* 0x00006400000c000b */
[----:B012---:R-:W-:Y:S01]  /*2aeb0*/  ENDCOLLECTIVE ;  /* 0x000000000000791b */ /* 0x007fe20003800000 */
.L_x_2038:
[----:B------:R-:W-:Y:S05]  /*2aec0*/  BSYNC B0 ;  /* 0x0000000000007941 */ /* 0x000fea0003800000 */
.L_x_2037:
[----:B------:R-:W-:Y:S05]  /*2aed0*/  BRA `(.L_x_2039) ;  /* 0xffffff8c00a47947 */ /* 0x000fea000383ffff */
.L_x_1841:
[----:B------:R-:W-:Y:S01]  /*2aee0*/  BSSY B0, `(.L_x_2040) ;  /* 0x0000006000007945 */ /* 0x000fe20003800000 */
[----:B0-----:R-:W-:-:S07]  /*2aef0*/  IMAD.MOV.U32 R15, RZ, RZ, -0x1 ;  /* 0xffffffffff0f7424 */ /* 0x001fce00078e00ff */
[----:B-12---:R-:W-:Y:S05]  /*2af00*/  WARPSYNC.COLLECTIVE R15, `(.L_x_2041) ;  /* 0x000000000f0c7348 */ /* 0x006fea0003c00000 */
[----:B------:R-:W-:Y:S02]  /*2af10*/  ELECT P6, UR62, PT ;  /* 0x00000000003e782f */ /* 0x000fe400038c0000 */
[----:B------:R-:W-:Y:S01]  /*2af20*/  MOV R14, UR62 ;  /* 0x0000003e000e7c02 */ /* 0x000fe20008000f00 */
[----:B-12---:R-:W-:Y:S10]  /*2af30*/  ENDCOLLECTIVE ;  /* 0x000000000000791b */ /* 0x006ff40003800000 */
.L_x_2041:
[----:B------:R-:W-:Y:S05]  /*2af40*/  BSYNC B0 ;  /* 0x0000000000007941 */ /* 0x000fea0003800000 */
.L_x_2040:
[----:B------:R-:W-:Y:S05]  /*2af50*/  BRA `(.L_x_2042) ;  /* 0xffffff8c00b07947 */ /* 0x000fea000383ffff */
.L_x_1843:
[----:B-1----:R1:W3:Y:S02]  /*2af60*/  SYNCS.PHASECHK.TRANS64.TRYWAIT P0, [R0+URZ+0x28840], R2 ;  /* 0x02884002000075a7 */ /* 0x0022e4000800017f */
[----:B---3--:R-:W-:Y:S05]  /*2af70*/  @!P0 NANOSLEEP.SYNCS 0x989680 ;  /* 0x009896800000895d */ /* 0x008fea0003900000 */
[----:B------:R-:W3:Y:S02]  /*2af80*/  @!P0 SYNCS.PHASECHK.TRANS64 P0, [R0+URZ+0x28840], R2 ;  /* 0x02884002000085a7 */ /* 0x000ee4000800007f */
[----:B---3--:R-:W-:Y:S05]  /*2af90*/  @!P0 BRA `(.L_x_1843) ;  /* 0xfffffffc00f08947 */ /* 0x008fea000383ffff */
[----:B------:R-:W-:Y:S05]  /*2afa0*/  BRA `(.L_x_2043) ;  /* 0xffffff9000107947 */ /* 0x000fea000383ffff */
.L_x_1847:
        /* <DEDUP_REMOVED lines=9> */
[----:B--2---:R-:W-:Y:S01]  /*2b040*/  IMAD R2, R11, R7, RZ ;  /* 0x000000070b027224 */ /* 0x004fe200078e02ff */
[----:B------:R-:W-:-:S04]  /*2b050*/  MOV R11, 0x181f ;  /* 0x0000181f000b7802 */ /* 0x000fc80000000f00 */
[----:B------:R-:W-:-:S13]  /*2b060*/  ISETP.GE.AND P2, PT, R0, R2, PT ;  /* 0x000000020000720c */ /* 0x000fda0003f46270 */
[----:B-----5:R-:W-:Y:S05]  /*2b070*/  WARPSYNC.COLLECTIVE R15, `(.L_x_2044) ;  /* 0x000000000f087348 */ /* 0x020fea0003c00000 */
[----:B------:R0:W1:Y:S02]  /*2b080*/  SHFL.IDX P6, R14, R13, R12, R11 ;  /* 0x0000000c0d0e7389 */ /* 0x00006400000c000b */
[----:B01---5:R-:W-:Y:S01]  /*2b090*/  ENDCOLLECTIVE ;  /* 0x000000000000791b */ /* 0x023fe20003800000 */
.L_x_2044:
[----:B------:R-:W-:Y:S02]  /*2b0a0*/  IMAD.MOV.U32 R13, RZ, RZ, R4 ;  /* 0x000000ffff0d7224 */ /* 0x000fe400078e0004 */
[----:B------:R-:W-:-:S07]  /*2b0b0*/  IMAD.MOV.U32 R6, RZ, RZ, R14 ;  /* 0x000000ffff067224 */ /* 0x000fce00078e000e */
[----:B------:R-:W-:Y:S05]  /*2b0c0*/  WARPSYNC.COLLECTIVE R15, `(.L_x_2045) ;  /* 0x000000000f087348 */ /* 0x000fea0003c00000 */
[----:B------:R0:W1:Y:S02]  /*2b0d0*/  SHFL.IDX P6, R14, R13, R12, R11 ;  /* 0x0000000c0d0e7389 */ /* 0x00006400000c000b */
[----:B01----:R-:W-:Y:S01]  /*2b0e0*/  ENDCOLLECTIVE ;  /* 0x000000000000791b */ /* 0x003fe20003800000 */
.L_x_2045:
[----:B------:R-:W-:Y:S01]  /*2b0f0*/  IMAD.MOV.U32 R13, RZ, RZ, R3 ;  /* 0x000000ffff0d7224 */ /* 0x000fe200078e0003 */
[----:B------:R-:W-:Y:S01]  /*2b100*/  MOV R12, 0x1 ;  /* 0x00000001000c7802 */ /* 0x000fe20000000f00 */
[----:B------:R-:W-:-:S07]  /*2b110*/  IMAD.MOV.U32 R7, RZ, RZ, R14 ;  /* 0x000000ffff077224 */ /* 0x000fce00078e000e */
[----:B------:R-:W-:Y:S05]  /*2b120*/  WARPSYNC.COLLECTIVE R15, `(.L_x_2046) ;  /* 0x000000000f087348 */ /* 0x000fea0003c00000 */
[----:B------:R0:W1:Y:S02]  /*2b130*/  SHFL.IDX P6, R14, R13, R12, R11 ;  /* 0x0000000c0d0e7389 */ /* 0x00006400000c000b */
[----:B01----:R-:W-:Y:S01]  /*2b140*/  ENDCOLLECTIVE ;  /* 0x000000000000791b */ /* 0x003fe20003800000 */
.L_x_2046:
        /* <DEDUP_REMOVED lines=10> */
.L_x_2047:
        /* <DEDUP_REMOVED lines=12> */
.L_x_2048:
[----:B------:R-:W-:Y:S01]  /*2b2b0*/  @!P2 LEA R7, P3, R10, R5, 0x1 ;  /* 0x000000050a07a211 */ /* 0x000fe200078608ff */
[----:B------:R-:W-:-:S04]  /*2b2c0*/  VIADD R5, R0, 0x20 ;  /* 0x0000002000057836 */ /* 0x000fc80000000000 */
[----:B------:R-:W-:-:S05]  /*2b2d0*/  @!P2 IMAD.X R6, RZ, RZ, R8, P3 ;  /* 0x000000ffff06a224 */ /* 0x000fca00018e0608 */
[----:B------:R-:W-:Y:S02]  /*2b2e0*/  @!P2 LOP3.LUT R7, R7, R6, RZ, 0x3c, !PT ;  /* 0x000000060707a212 */ /* 0x000fe400078e3cff */
[----:B------:R-:W-:Y:S02]  /*2b2f0*/  MOV R13, R4 ;  /* 0x00000004000d7202 */ /* 0x000fe40000000f00 */
        /* <DEDUP_REMOVED lines=12> */
.L_x_2049:
[----:B------:R-:W-:Y:S02]  /*2b3c0*/  IMAD.MOV.U32 R13, RZ, RZ, R3 ;  /* 0x000000ffff0d7224 */ /* 0x000fe400078e0003 */
[----:B------:R-:W-:Y:S02]  /*2b3d0*/  IMAD.MOV.U32 R12, RZ, RZ, 0x3 ;  /* 0x00000003ff0c7424 */ /* 0x000fe400078e00ff */
[----:B------:R-:W-:-:S07]  /*2b3e0*/  IMAD.MOV.U32 R5, RZ, RZ, R14 ;  /* 0x000000ffff057224 */ /* 0x000fce00078e000e */
[----:B------:R-:W-:Y:S05]  /*2b3f0*/  WARPSYNC.COLLECTIVE R15, `(.L_x_2050) ;  /* 0x000000000f087348 */ /* 0x000fea0003c00000 */
[----:B------:R0:W1:Y:S02]  /*2b400*/  SHFL.IDX P6, R14, R13, R12, R11 ;  /* 0x0000000c0d0e7389 */ /* 0x00006400000c000b */
[----:B01----:R-:W-:Y:S01]  /*2b410*/  ENDCOLLECTIVE ;  /* 0x000000000000791b */ /* 0x003fe20003800000 */
.L_x_2050:
[----:B------:R-:W-:-:S05]  /*2b420*/  @!P2 LEA R5, P3, R10, R5, 0x1 ;  /* 0x000000050a05a211 */ /* 0x000fca00078608ff */
[----:B------:R-:W-:-:S04]  /*2b430*/  @!P2 IMAD.X R6, RZ, RZ, R6, P3 ;  /* 0x000000ffff06a224 */ /* 0x000fc800018e0606 */
[----:B------:R-:W-:Y:S02]  /*2b440*/  @!P2 IMAD.MOV.U32 R7, RZ, RZ, R6 ;  /* 0x000000ffff07a224 */ /* 0x000fe400078e0006 */
[----:B------:R-:W-:Y:S01]  /*2b450*/  @!P2 IMAD.MOV.U32 R6, RZ, RZ, R5 ;  /* 0x000000ffff06a224 */ /* 0x000fe200078e0005 */
[----:B------:R-:W-:Y:S01]  /*2b460*/  MOV R13, R4 ;  /* 0x00000004000d7202 */ /* 0x000fe20000000f00 */
[----:B------:R-:W-:-:S03]  /*2b470*/  VIADD R5, R0, 0x30 ;  /* 0x0000003000057836 */ /* 0x000fc60000000000 */
        /* <DEDUP_REMOVED lines=10> */
.L_x_2051:
[----:B------:R-:W-:Y:S02]  /*2b520*/  IMAD.MOV.U32 R13, RZ, RZ, R3 ;  /* 0x000000ffff0d7224 */ /* 0x000fe400078e0003 */
[----:B------:R-:W-:Y:S02]  /*2b530*/  IMAD.MOV.U32 R12, RZ, RZ, 0x4 ;  /* 0x00000004ff0c7424 */ /* 0x000fe400078e00ff */
[----:B------:R-:W-:-:S07]  /*2b540*/  IMAD.MOV.U32 R5, RZ, RZ, R14 ;  /* 0x000000ffff057224 */ /* 0x000fce00078e000e */
[----:B------:R-:W-:Y:S05]  /*2b550*/  WARPSYNC.COLLECTIVE R15, `(.L_x_2052) ;  /* 0x000000000f087348 */ /* 0x000fea0003c00000 */
[----:B------:R0:W1:Y:S02]  /*2b560*/  SHFL.IDX P6, R14, R13, R12, R11 ;  /* 0x0000000c0d0e7389 */ /* 0x00006400000c000b */
[----:B01----:R-:W-:Y:S01]  /*2b570*/  ENDCOLLECTIVE ;  /* 0x000000000000791b */ /* 0x003fe20003800000 */
.L_x_2052:
        /* <DEDUP_REMOVED lines=16> */
.L_x_2053:
[----:B------:R-:W-:Y:S02]  /*2b680*/  IMAD.MOV.U32 R13, RZ, RZ, R3 ;  /* 0x000000ffff0d7224 */ /* 0x000fe400078e0003 */
[----:B------:R-:W-:Y:S02]  /*2b690*/  IMAD.MOV.U32 R12, RZ, RZ, 0x5 ;  /* 0x00000005ff0c7424 */ /* 0x000fe400078e00ff */
[----:B------:R-:W-:-:S07]  /*2b6a0*/  IMAD.MOV.U32 R5, RZ, RZ, R14 ;  /* 0x000000ffff057224 */ /* 0x000fce00078e000e */
[----:B------:R-:W-:Y:S05]  /*2b6b0*/  WARPSYNC.COLLECTIVE R15, `(.L_x_2054) ;  /* 0x000000000f087348 */ /* 0x000fea0003c00000 */
[----:B------:R0:W1:Y:S02]  /*2b6c0*/  SHFL.IDX P6, R14, R13, R12, R11 ;  /* 0x0000000c0d0e7389 */ /* 0x00006400000c000b */
[----:B01----:R-:W-:Y:S01]  /*2b6d0*/  ENDCOLLECTIVE ;  /* 0x000000000000791b */ /* 0x003fe20003800000 */
.L_x_2054:
        /* <DEDUP_REMOVED lines=16> */
.L_x_2055:
[----:B------:R-:W-:Y:S02]  /*2b7e0*/  IMAD.MOV.U32 R13, RZ, RZ, R3 ;  /* 0x000000ffff0d7224 */ /* 0x000fe400078e0003 */
[----:B------:R-:W-:Y:S02]  /*2b7f0*/  IMAD.MOV.U32 R12, RZ, RZ, 0x6 ;  /* 0x00000006ff0c7424 */ /* 0x000fe400078e00ff */
[----:B------:R-:W-:-:S07]  /*2b800*/  IMAD.MOV.U32 R5, RZ, RZ, R14 ;  /* 0x000000ffff057224 */ /* 0x000fce00078e000e */
[----:B------:R-:W-:Y:S05]  /*2b810*/  WARPSYNC.COLLECTIVE R15, `(.L_x_2056) ;  /* 0x000000000f087348 */ /* 0x000fea0003c00000 */
[----:B------:R0:W1:Y:S02]  /*2b820*/  SHFL.IDX P6, R14, R13, R12, R11 ;  /* 0x0000000c0d0e7389 */ /* 0x00006400000c000b */
[----:B01----:R-:W-:Y:S01]  /*2b830*/  ENDCOLLECTIVE ;  /* 0x000000000000791b */ /* 0x003fe20003800000 */
.L_x_2056:
        /* <DEDUP_REMOVED lines=14> */
.L_x_2057:
[----:B------:R-:W-:-:S05]  /*2b920*/  VIADD R7, R0, 0x60 ;  /* 0x0000006000077836 */ /* 0x000fca0000000000 */
[----:B------:R-:W-:Y:S01]  /*2b930*/  ISETP.GE.AND P2, PT, R7, R2, PT ;  /* 0x000000020700720c */ /* 0x000fe20003f46270 */
[----:B------:R-:W-:Y:S02]  /*2b940*/  IMAD.MOV.U32 R13, RZ, RZ, R3 ;  /* 0x000000ffff0d7224 */ /* 0x000fe400078e0003 */
[----:B------:R-:W-:Y:S01]  /*2b950*/  IMAD.MOV.U32 R12, RZ, RZ, 0x7 ;  /* 0x00000007ff0c7424 */ /* 0x000fe200078e00ff */
[----:B------:R-:W-:-:S09]  /*2b960*/  MOV R5, R14 ;  /* 0x0000000e00057202 */ /* 0x000fd20000000f00 */
[----:B------:R-:W-:Y:S05]  /*2b970*/  WARPSYNC.COLLECTIVE R15, `(.L_x_2058) ;  /* 0x000000000f087348 */ /* 0x000fea0003c00000 */
[----:B------:R0:W1:Y:S02]  /*2b980*/  SHFL.IDX P6, R14, R13, R12, R11 ;  /* 0x0000000c0d0e7389 */ /* 0x00006400000c000b */
[----:B01----:R-:W-:Y:S01]  /*2b990*/  ENDCOLLECTIVE ;  /* 0x000000000000791b */ /* 0x003fe20003800000 */
.L_x_2058:
        /* <DEDUP_REMOVED lines=8> */
[----:B------:R0:W-:Y:S04]  /*2ba20*/  @!P2 LDGSTS.E.BYPASS.LTC128B.128 [R9+0x13400], desc[UR40][R6.64], !P0 ;  /* 0x134000000609afae */ /* 0x0001e8000c101d68 */
[----:B------:R0:W-:Y:S01]  /*2ba30*/  @!P2 LDGSTS.E.BYPASS.LTC128B.128 [R9+0x17400], desc[UR40][R6.64+0x80], !P1 ;  /* 0x174000800609afae */ /* 0x0001e2000c901d68 */
[----:B------:R-:W-:-:S07]  /*2ba40*/  IMAD.MOV.U32 R5, RZ, RZ, R14 ;  /* 0x000000ffff057224 */ /* 0x000fce00078e000e */
[----:B0-----:R-:W-:Y:S05]  /*2ba50*/  WARPSYNC.COLLECTIVE R15, `(.L_x_2059) ;  /* 0x000000000f087348 */ /* 0x001fea0003c00000 */
[----:B------:R1:W2:Y:S02]  /*2ba60*/  SHFL.IDX P6, R14, R13, R12, R11 ;  /* 0x0000000c0d0e7389 */ /* 0x0002a400000c000b */
[----:B012---:R-:W-:Y:S01]  /*2ba70*/  ENDCOLLECTIVE ;  /* 0x000000000000791b */ /* 0x007fe20003800000 */
.L_x_2059:
[----:B------:R-:W-:Y:S01]  /*2ba80*/  MOV R3, R14 ;  /* 0x0000000e00037202 */ /* 0x000fe20000000f00 */
[----:B------:R-:W-:Y:S06]  /*2ba90*/  BRA `(.L_x_2060) ;  /* 0xffffff9000b07947 */ /* 0x000fec000383ffff */
.L_x_1852:
[----:B---3--:R3:W4:Y:S02]  /*2baa0*/  SYNCS.PHASECHK.TRANS64.TRYWAIT P0, [R18+URZ+0x28820], R0 ;  /* 0x02882000120075a7 */ /* 0x008724000800017f */
[----:B----4-:R-:W-:Y:S05]  /*2bab0*/  @!P0 NANOSLEEP.SYNCS 0x989680 ;  /* 0x009896800000895d */ /* 0x010fea0003900000 */
[----:B------:R-:W4:Y:S02]  /*2bac0*/  @!P0 SYNCS.PHASECHK.TRANS64 P0, [R18+URZ+0x28820], R0 ;  /* 0x02882000120085a7 */ /* 0x000f24000800007f */
[----:B----4-:R-:W-:Y:S05]  /*2bad0*/  @!P0 BRA `(.L_x_1852) ;  /* 0xfffffffc00f08947 */ /* 0x010fea000383ffff */
[----:B------:R-:W-:Y:S05]  /*2bae0*/  BRA `(.L_x_2061) ;  /* 0xffffff9400207947 */ /* 0x000fea000383ffff */
.L_x_1861:
[----:B-1----:R1:W2:Y:S02]  /*2baf0*/  SYNCS.PHASECHK.TRANS64.TRYWAIT P0, [R3+URZ+0x28840], R2 ;  /* 0x02884002030075a7 */ /* 0x0022a4000800017f */
[----:B--2---:R-:W-:Y:S05]  /*2bb00*/  @!P0 NANOSLEEP.SYNCS 0x989680 ;  /* 0x009896800000895d */ /* 0x004fea0003900000 */
[----:B------:R-:W2:Y:S02]  /*2bb10*/  @!P0 SYNCS.PHASECHK.TRANS64 P0, [R3+URZ+0x28840], R2 ;  /* 0x02884002030085a7 */ /* 0x000ea4000800007f */
[----:B--2---:R-:W-:Y:S05]  /*2bb20*/  @!P0 BRA `(.L_x_1861) ;  /* 0xfffffffc00f08947 */ /* 0x004fea000383ffff */
[----:B------:R-:W-:Y:S05]  /*2bb30*/  BRA `(.L_x_2062) ;  /* 0xffffff9800147947 */ /* 0x000fea000383ffff */
.L_x_1867:
[----:B0-----:R0:W1:Y:S02]  /*2bb40*/  SYNCS.PHASECHK.TRANS64.TRYWAIT P0, [R3+URZ+0x60], R2 ;  /* 0x00006002030075a7 */ /* 0x001064000800017f */
[----:B-1----:R-:W-:Y:S05]  /*2bb50*/  @!P0 NANOSLEEP.SYNCS 0x989680 ;  /* 0x009896800000895d */ /* 0x002fea0003900000 */
[----:B------:R-:W1:Y:S02]  /*2bb60*/  @!P0 SYNCS.PHASECHK.TRANS64 P0, [R3+URZ+0x60], R2 ;  /* 0x00006002030085a7 */ /* 0x000e64000800007f */
[----:B-1----:R-:W-:Y:S05]  /*2bb70*/  @!P0 BRA `(.L_x_1867) ;  /* 0xfffffffc00f08947 */ /* 0x002fea000383ffff */
[----:B------:R-:W-:Y:S05]  /*2bb80*/  BRA `(.L_x_2063) ;  /* 0xffffff9800e87947 */ /* 0x000fea000383ffff */
.L_x_1876:
[----:B-1----:R1:W2:Y:S02]  /*2bb90*/  SYNCS.PHASECHK.TRANS64.TRYWAIT P0, [R3+URZ+0x28840], R2 ;  /* 0x02884002030075a7 */ /* 0x0022a4000800017f */
[----:B--2---:R-:W-:Y:S05]  /*2bba0*/  @!P0 NANOSLEEP.SYNCS 0x989680 ;  /* 0x009896800000895d */ /* 0x004fea0003900000 */
[----:B------:R-:W2:Y:S02]  /*2bbb0*/  @!P0 SYNCS.PHASECHK.TRANS64 P0, [R3+URZ+0x28840], R2 ;  /* 0x02884002030085a7 */ /* 0x000ea4000800007f */
[----:B--2---:R-:W-:Y:S05]  /*2bbc0*/  @!P0 BRA `(.L_x_1876) ;  /* 0xfffffffc00f08947 */ /* 0x004fea000383ffff */
[----:B------:R-:W-:Y:S05]  /*2bbd0*/  BRA `(.L_x_2064) ;  /* 0xffffffa000747947 */ /* 0x000fea000383ffff */
.L_x_1882:
[----:B0-----:R0:W1:Y:S02]  /*2bbe0*/  SYNCS.PHASECHK.TRANS64.TRYWAIT P0, [R2+URZ+0x60], R3 ;  /* 0x00006003020075a7 */ /* 0x001064000800017f */
[----:B-1----:R-:W-:Y:S05]  /*2bbf0*/  @!P0 NANOSLEEP.SYNCS 0x989680 ;  /* 0x009896800000895d */ /* 0x002fea0003900000 */
[----:B------:R-:W1:Y:S02]  /*2bc00*/  @!P0 SYNCS.PHASECHK.TRANS64 P0, [R2+URZ+0x60], R3 ;  /* 0x00006003020085a7 */ /* 0x000e64000800007f */
[----:B-1----:R-:W-:Y:S05]  /*2bc10*/  @!P0 BRA `(.L_x_1882) ;  /* 0xfffffffc00f08947 */ /* 0x002fea000383ffff */
[----:B------:R-:W-:Y:S05]  /*2bc20*/  BRA `(.L_x_2065) ;  /* 0xffffffa400487947 */ /* 0x000fea000383ffff */
.L_x_1891:
[----:B--2---:R2:W3:Y:S02]  /*2bc30*/  SYNCS.PHASECHK.TRANS64.TRYWAIT P0, [R2+URZ+0x28840], R3 ;  /* 0x02884003020075a7 */ /* 0x0044e4000800017f */
[----:B---3--:R-:W-:Y:S05]  /*2bc40*/  @!P0 NANOSLEEP.SYNCS 0x989680 ;  /* 0x009896800000895d */ /* 0x008fea0003900000 */
[----:B------:R-:W3:Y:S02]  /*2bc50*/  @!P0 SYNCS.PHASECHK.TRANS64 P0, [R2+URZ+0x28840], R3 ;  /* 0x02884003020085a7 */ /* 0x000ee4000800007f */
[----:B---3--:R-:W-:Y:S05]  /*2bc60*/  @!P0 BRA `(.L_x_1891) ;  /* 0xfffffffc00f08947 */ /* 0x008fea000383ffff */
[----:B------:R-:W-:Y:S05]  /*2bc70*/  BRA `(.L_x_2066) ;  /* 0xffffffa800a87947 */ /* 0x000fea000383ffff */
.L_x_1897:
[----:B0-----:R0:W1:Y:S02]  /*2bc80*/  SYNCS.PHASECHK.TRANS64.TRYWAIT P0, [R2+URZ+0x60], R5 ;  /* 0x00006005020075a7 */ /* 0x001064000800017f */
[----:B-1----:R-:W-:Y:S05]  /*2bc90*/  @!P0 NANOSLEEP.SYNCS 0x989680 ;  /* 0x009896800000895d */ /* 0x002fea0003900000 */
[----:B------:R-:W1:Y:S02]  /*2bca0*/  @!P0 SYNCS.PHASECHK.TRANS64 P0, [R2+URZ+0x60], R5 ;  /* 0x00006005020085a7 */ /* 0x000e64000800007f */
[----:B-1----:R-:W-:Y:S05]  /*2bcb0*/  @!P0 BRA `(.L_x_1897) ;  /* 0xfffffffc00f08947 */ /* 0x002fea000383ffff */
[----:B------:R-:W-:Y:S05]  /*2bcc0*/  BRA `(.L_x_2067) ;  /* 0xffffffac007c7947 */ /* 0x000fea000383ffff */
.L_x_1908:
[----:B--2---:R2:W3:Y:S02]  /*2bcd0*/  SYNCS.PHASECHK.TRANS64.TRYWAIT P0, [R0+URZ+0x28860], R2 ;  /* 0x02886002000075a7 */ /* 0x0044e4000800017f */
[----:B---3--:R-:W-:Y:S05]  /*2bce0*/  @!P0 NANOSLEEP.SYNCS 0x989680 ;  /* 0x009896800000895d */ /* 0x008fea0003900000 */
[----:B------:R-:W3:Y:S02]  /*2bcf0*/  @!P0 SYNCS.PHASECHK.TRANS64 P0, [R0+URZ+0x28860], R2 ;  /* 0x02886002000085a7 */ /* 0x000ee4000800007f */
[----:B---3--:R-:W-:Y:S05]  /*2bd00*/  @!P0 BRA `(.L_x_1908) ;  /* 0xfffffffc00f08947 */ /* 0x008fea000383ffff */
[----:B------:R-:W-:Y:S05]  /*2bd10*/  BRA `(.L_x_2068) ;  /* 0xffffffb000c87947 */ /* 0x000fea000383ffff */
.L_x_1915:
[----:B------:R-:W2:Y:S01]  /*2bd20*/  LDL R0, [R1] ;  /* 0x0000000001007983 */ /* 0x000ea20000100800 */
[----:B------:R-:W-:Y:S01]  /*2bd30*/  BSSY B0, `(.L_x_2069) ;  /* 0x0000008000007945 */ /* 0x000fe20003800000 */
[----:B------:R-:W-:Y:S02]  /*2bd40*/  IMAD.MOV.U32 R12, RZ, RZ, RZ ;  /* 0x000000ffff0c7224 */ /* 0x000fe400078e00ff */
[----:B------:R-:W-:Y:S02]  /*2bd50*/  IMAD.MOV.U32 R11, RZ, RZ, 0x1f ;  /* 0x0000001fff0b7424 */ /* 0x000fe400078e00ff */
[----:B0-----:R-:W-:Y:S02]  /*2bd60*/  IMAD.MOV.U32 R15, RZ, RZ, -0x1 ;  /* 0xffffffffff0f7424 */ /* 0x001fe400078e00ff */
[----:B--2---:R-:W-:-:S07]  /*2bd70*/  IMAD.MOV.U32 R13, RZ, RZ, R0 ;  /* 0x000000ffff0d7224 */ /* 0x004fce00078e0000 */
[----:B-1-3--:R-:W-:Y:S05]  /*2bd80*/  WARPSYNC.COLLECTIVE R15, `(.L_x_2070) ;  /* 0x000000000f087348 */ /* 0x00afea0003c00000 */
[----:B------:R0:W2:Y:S02]  /*2bd90*/  SHFL.IDX P6, R14, R13, R12, R11 ;  /* 0x0000000c0d0e7389 */ /* 0x0000a400000c000b */
[----:B0123--:R-:W-:Y:S01]  /*2bda0*/  ENDCOLLECTIVE ;  /* 0x000000000000791b */ /* 0x00ffe20003800000 */
.L_x_2070:
[----:B------:R-:W-:Y:S05]  /*2bdb0*/  BSYNC B0 ;  /* 0x0000000000007941 */ /* 0x000fea0003800000 */
.L_x_2069:
[----:B------:R0:W5:Y:S01]  /*2bdc0*/  LDL R2, [R1+0xc] ;  /* 0x00000c0001027983 */ /* 0x0001620000100800 */
[----:B------:R-:W-:Y:S01]  /*2bdd0*/  IMAD.MOV.U32 R13, RZ, RZ, R0 ;  /* 0x000000ffff0d7224 */ /* 0x000fe200078e0000 */
[----:B------:R-:W-:Y:S01]  /*2bde0*/  MOV R15, 0xffffffff ;  /* 0xffffffff000f7802 */ /* 0x000fe20000000f00 */
[----:B------:R-:W-:Y:S02]  /*2bdf0*/  IMAD.MOV.U32 R12, RZ, RZ, 0x1 ;  /* 0x00000001ff0c7424 */ /* 0x000fe400078e00ff */
[----:B------:R-:W-:Y:S02]  /*2be00*/  IMAD.MOV.U32 R11, RZ, RZ, 0x1f ;  /* 0x0000001fff0b7424 */ /* 0x000fe400078e00ff */
[----:B------:R-:W-:-:S07]  /*2be10*/  IMAD.MOV.U32 R5, RZ, RZ, R14 ;  /* 0x000000ffff057224 */ /* 0x000fce00078e000e */
[----:B0----5:R-:W-:Y:S05]  /*2be20*/  WARPSYNC.COLLECTIVE R15, `(.L_x_2071) ;  /* 0x000000000f087348 */ /* 0x021fea0003c00000 */
[----:B------:R1:W2:Y:S02]  /*2be30*/  SHFL.IDX P6, R14, R13, R12, R11 ;  /* 0x0000000c0d0e7389 */ /* 0x0002a400000c000b */
[----:B012--5:R-:W-:Y:S01]  /*2be40*/  ENDCOLLECTIVE ;  /* 0x000000000000791b */ /* 0x027fe20003800000 */
.L_x_2071:
        /* <DEDUP_REMOVED lines=26> */
.L_x_2072:
[----:B------:R-:W-:Y:S01]  /*2bff0*/  IMAD.MOV.U32 R12, RZ, RZ, 0x2 ;  /* 0x00000002ff0c7424 */ /* 0x000fe200078e00ff */
[----:B------:R-:W-:-:S04]  /*2c000*/  MOV R3, R14 ;  /* 0x0000000e00037202 */ /* 0x000fc80000000f00 */
[----:B------:R-:W-:-:S05]  /*2c010*/  SEL R3, R3, RZ, P1 ;  /* 0x000000ff03037207 */ /* 0x000fca0000800000 */
[----:B------:R-:W-:-:S04]  /*2c020*/  IMAD.IADD R2, R2, 0x1, R3 ;  /* 0x0000000102027824 */ /* 0x000fc800078e0203 */
[----:B------:R-:W-:-:S07]  /*2c030*/  IMAD.MOV.U32 R13, RZ, RZ, R2 ;  /* 0x000000ffff0d7224 */ /* 0x000fce00078e0002 */
[----:B------:R-:W-:Y:S05]  /*2c040*/  WARPSYNC.COLLECTIVE R15, `(.L_x_2073) ;  /* 0x000000000f087348 */ /* 0x000fea0003c00000 */
[----:B------:R0:W1:Y:S02]  /*2c050*/  SHFL.UP P6, R14, R13, R12, R11 ;  /* 0x0400000c0d0e7389 */ /* 0x00006400000c000b */
[----:B01----:R-:W-:Y:S01]  /*2c060*/  ENDCOLLECTIVE ;  /* 0x000000000000791b */ /* 0x003fe20003800000 */
.L_x_2073:
        /* <DEDUP_REMOVED lines=8> */
.L_x_2074:
        /* <DEDUP_REMOVED lines=8> */
.L_x_2075:
        /* <DEDUP_REMOVED lines=8> */
.L_x_2076:
        /* <DEDUP_REMOVED lines=9> */
.L_x_2077:
[----:B------:R-:W-:Y:S01]  /*2c280*/  IMAD.MOV.U32 R9, RZ, RZ, R14 ;  /* 0x000000ffff097224 */ /* 0x000fe200078e000e */
[----:B------:R-:W-:Y:S06]  /*2c290*/  BRA `(.L_x_2078) ;  /* 0xffffffb4003c7947 */ /* 0x000fec000383ffff */
.L_x_1918:
[----:B------:R-:W-:Y:S01]  /*2c2a0*/  BSSY B0, `(.L_x_2079) ;  /* 0x0000008000007945 */ /* 0x000fe20003800000 */
[----:B------:R-:W-:Y:S02]  /*2c2b0*/  IMAD.MOV.U32 R13, RZ, RZ, R2 ;  /* 0x000000ffff0d7224 */ /* 0x000fe400078e0002 */
[----:B------:R-:W-:Y:S02]  /*2c2c0*/  IMAD.MOV.U32 R12, RZ, RZ, 0x1 ;  /* 0x00000001ff0c7424 */ /* 0x000fe400078e00ff */
[----:B------:R-:W-:Y:S02]  /*2c2d0*/  IMAD.MOV.U32 R11, RZ, RZ, RZ ;  /* 0x000000ffff0b7224 */ /* 0x000fe400078e00ff */
[----:B------:R-:W-:-:S07]  /*2c2e0*/  IMAD.MOV.U32 R15, RZ, RZ, -0x1 ;  /* 0xffffffffff0f7424 */ /* 0x000fce00078e00ff */
[----:B0-----:R-:W-:Y:S05]  /*2c2f0*/  WARPSYNC.COLLECTIVE R15, `(.L_x_2080) ;  /* 0x000000000f087348 */ /* 0x001fea0003c00000 */
[----:B------:R1:W2:Y:S02]  /*2c300*/  SHFL.UP P6, R14, R13, R12, R11 ;  /* 0x0400000c0d0e7389 */ /* 0x0002a400000c000b */
[----:B012---:R-:W-:Y:S01]  /*2c310*/  ENDCOLLECTIVE ;  /* 0x000000000000791b */ /* 0x007fe20003800000 */
.L_x_2080:
[----:B------:R-:W-:Y:S05]  /*2c320*/  BSYNC B0 ;  /* 0x0000000000007941 */ /* 0x000fea0003800000 */
.L_x_2079:
[----:B------:R-:W-:Y:S01]  /*2c330*/  MOV R3, R14 ;  /* 0x0000000e00037202 */ /* 0x000fe20000000f00 */
        /* <DEDUP_REMOVED lines=9> */
.L_x_2081:
[----:B------:R-:W-:Y:S01]  /*2c3d0*/  MOV R12, 0x4 ;  /* 0x00000004000c7802 */ /* 0x000fe20000000f00 */
[----:B------:R-:W-:-:S05]  /*2c3e0*/  IMAD.MOV.U32 R3, RZ, RZ, R14 ;  /* 0x000000ffff037224 */ /* 0x000fca00078e000e */
[----:B------:R-:W-:-:S05]  /*2c3f0*/  SEL R3, R3, RZ, P2 ;  /* 0x000000ff03037207 */ /* 0x000fca0001000000 */
[----:B------:R-:W-:-:S04]  /*2c400*/  IMAD.IADD R2, R2, 0x1, R3 ;  /* 0x0000000102027824 */ /* 0x000fc800078e0203 */
[----:B------:R-:W-:-:S07]  /*2c410*/  IMAD.MOV.U32 R13, RZ, RZ, R2 ;  /* 0x000000ffff0d7224 */ /* 0x000fce00078e0002 */
[----:B------:R-:W-:Y:S05]  /*2c420*/  WARPSYNC.COLLECTIVE R15, `(.L_x_2082) ;  /* 0x000000000f087348 */ /* 0x000fea0003c00000 */
[----:B------:R0:W1:Y:S02]  /*2c430*/  SHFL.UP P6, R14, R13, R12, R11 ;  /* 0x0400000c0d0e7389 */ /* 0x00006400000c000b */
[----:B01----:R-:W-:Y:S01]  /*2c440*/  ENDCOLLECTIVE ;  /* 0x000000000000791b */ /* 0x003fe20003800000 */
.L_x_2082:
        /* <DEDUP_REMOVED lines=8> */
.L_x_2083:
        /* <DEDUP_REMOVED lines=8> */
.L_x_2084:
[----:B------:R-:W-:Y:S02]  /*2c550*/  IMAD.MOV.U32 R12, RZ, RZ, 0x1f ;  /* 0x0000001fff0c7424 */ /* 0x000fe400078e00ff */
[----:B------:R-:W-:Y:S01]  /*2c560*/  IMAD.MOV.U32 R11, RZ, RZ, 0x1f ;  /* 0x0000001fff0b7424 */ /* 0x000fe200078e00ff */
[----:B------:R-:W-:-:S04]  /*2c570*/  MOV R3, R14 ;  /* 0x0000000e00037202 */ /* 0x000fc80000000f00 */
[----:B------:R-:W-:-:S05]  /*2c580*/  SEL R3, R3, RZ, P5 ;  /* 0x000000ff03037207 */ /* 0x000fca0002800000 */
[----:B------:R-:W-:-:S04]  /*2c590*/  IMAD.IADD R7, R2, 0x1, R3 ;  /* 0x0000000102077824 */ /* 0x000fc800078e0203 */
[----:B------:R-:W-:-:S07]  /*2c5a0*/  IMAD.MOV.U32 R13, RZ, RZ, R7 ;  /* 0x000000ffff0d7224 */ /* 0x000fce00078e0007 */
[----:B------:R-:W-:Y:S05]  /*2c5b0*/  WARPSYNC.COLLECTIVE R15, `(.L_x_2085) ;  /* 0x000000000f087348 */ /* 0x000fea0003c00000 */
[----:B------:R0:W1:Y:S02]  /*2c5c0*/  SHFL.IDX P6, R14, R13, R12, R11 ;  /* 0x0000000c0d0e7389 */ /* 0x00006400000c000b */
[----:B01----:R-:W-:Y:S01]  /*2c5d0*/  ENDCOLLECTIVE ;  /* 0x000000000000791b */ /* 0x003fe20003800000 */
.L_x_2085:
[----:B------:R-:W-:Y:S01]  /*2c5e0*/  IMAD.MOV.U32 R9, RZ, RZ, R14 ;  /* 0x000000ffff097224 */ /* 0x000fe200078e000e */
[----:B------:R-:W-:Y:S06]  /*2c5f0*/  BRA `(.L_x_2086) ;  /* 0xffffffb400107947 */ /* 0x000fec000383ffff */
.L_x_1920:
[----:B------:R-:W-:Y:S01]  /*2c600*/  BSSY B0, `(.L_x_2087) ;  /* 0x0000006000007945 */ /* 0x000fe20003800000 */
[----:B------:R-:W-:Y:S01]  /*2c610*/  PLOP3.LUT P6, PT, P6, PT, PT, 0x8, 0x0 ;  /* 0x000000000000781c */ /* 0x000fe200037ce170 */
[----:B------:R-:W-:-:S12]  /*2c620*/  IMAD.MOV.U32 R15, RZ, RZ, -0x1 ;  /* 0xffffffffff0f7424 */ /* 0x000fd800078e00ff */
[----:B0-----:R-:W-:Y:S05]  /*2c630*/  WARPSYNC.COLLECTIVE R15, `(.L_x_2088) ;  /* 0x000000000f087348 */ /* 0x001fea0003c00000 */
[----:B------:R-:W-:Y:S01]  /*2c640*/  VOTE.ANY R14, PT, P6 ;  /* 0x00000000000e7806 */ /* 0x000fe200030e0100 */
[----:B0-----:R-:W-:Y:S06]  /*2c650*/  ENDCOLLECTIVE ;  /* 0x000000000000791b */ /* 0x001fec0003800000 */
.L_x_2088:
[----:B------:R-:W-:Y:S05]  /*2c660*/  BSYNC B0 ;  /* 0x0000000000007941 */ /* 0x000fea0003800000 */
.L_x_2087:
[----:B------:R0:W5:Y:S01]  /*2c670*/  LDL.LU R10, [R1+0xc] ;  /* 0x00000c00010a7983 */ /* 0x0001620000300800 */
[----:B------:R-:W-:Y:S02]  /*2c680*/  IMAD.MOV.U32 R0, RZ, RZ, R14 ;  /* 0x000000ffff007224 */ /* 0x000fe400078e000e */
[----:B------:R-:W-:Y:S02]  /*2c690*/  IMAD.MOV.U32 R13, RZ, RZ, R4 ;  /* 0x000000ffff0d7224 */ /* 0x000fe400078e0004 */
[----:B------:R-:W1:Y:S01]  /*2c6a0*/  POPC R3, R0 ;  /* 0x0000000000037309 */ /* 0x000e620000000000 */
[----:B------:R-:W-:Y:S02]  /*2c6b0*/  IMAD.MOV.U32 R11, RZ, RZ, 0x1f ;  /* 0x0000001fff0b7424 */ /* 0x000fe400078e00ff */
[----:B------:R-:W-:Y:S01]  /*2c6c0*/  IMAD.MOV.U32 R15, RZ, RZ, -0x1 ;  /* 0xffffffffff0f7424 */ /* 0x000fe200078e00ff */
[----:B01----:R-:W-:-:S07]  /*2c6d0*/  MOV R12, R3 ;  /* 0x00000003000c7202 */ /* 0x003fce0000000f00 */
[----:B-----5:R-:W-:Y:S05]  /*2c6e0*/  WARPSYNC.COLLECTIVE R15, `(.L_x_2089) ;  /* 0x000000000f087348 */ /* 0x020fea0003c00000 */
[----:B------:R0:W1:Y:S02]  /*2c6f0*/  SHFL.IDX P6, R14, R13, R12, R11 ;  /* 0x0000000c0d0e7389 */ /* 0x00006400000c000b */
[----:B01---5:R-:W-:Y:S01]  /*2c700*/  ENDCOLLECTIVE ;  /* 0x000000000000791b */ /* 0x023fe20003800000 */
.L_x_2089:
[----:B------:R-:W-:Y:S02]  /*2c710*/  IMAD.MOV.U32 R13, RZ, RZ, R6 ;  /* 0x000000ffff0d7224 */ /* 0x000fe400078e0006 */
[----:B------:R-:W-:-:S07]  /*2c720*/  IMAD.MOV.U32 R4, RZ, RZ, R14 ;  /* 0x000000ffff047224 */ /* 0x000fce00078e000e */
[----:B------:R-:W-:Y:S05]  /*2c730*/  WARPSYNC.COLLECTIVE R15, `(.L_x_2090) ;  /* 0x000000000f087348 */ /* 0x000fea0003c00000 */
[----:B------:R0:W1:Y:S02]  /*2c740*/  SHFL.IDX P6, R14, R13, R12, R11 ;  /* 0x0000000c0d0e7389 */ /* 0x00006400000c000b */
[----:B01----:R-:W-:Y:S01]  /*2c750*/  ENDCOLLECTIVE ;  /* 0x000000000000791b */ /* 0x003fe20003800000 */
.L_x_2090:
[----:B------:R-:W-:Y:S02]  /*2c760*/  IMAD.MOV.U32 R6, RZ, RZ, R14 ;  /* 0x000000ffff067224 */ /* 0x000fe400078e000e */
[----:B------:R-:W-:-:S05]  /*2c770*/  IMAD.IADD R10, R3, 0x1, R10 ;  /* 0x00000001030a7824 */ /* 0x000fca00078e020a */
[----:B------:R2:W-:Y:S01]  /*2c780*/  STL [R1+0xc], R10 ;  /* 0x00000c0a01007387 */ /* 0x0005e20000100800 */
[----:B------:R-:W-:Y:S05]  /*2c790*/  BRA `(.L_x_2091) ;  /* 0xffffffb000f07947 */ /* 0x000fea000383ffff */
.L_x_1922:
[----:B------:R-:W-:Y:S01]  /*2c7a0*/  BSSY B0, `(.L_x_2092) ;  /* 0x0000008000007945 */ /* 0x000fe20003800000 */
[----:B------:R-:W-:Y:S01]  /*2c7b0*/  IMAD.MOV.U32 R13, RZ, RZ, R7 ;  /* 0x000000ffff0d7224 */ /* 0x000fe200078e0007 */
[----:B------:R-:W-:Y:S01]  /*2c7c0*/  MOV R11, 0x1f ;  /* 0x0000001f000b7802 */ /* 0x000fe20000000f00 */
[----:B------:R-:W-:Y:S02]  /*2c7d0*/  IMAD.MOV.U32 R12, RZ, RZ, R3 ;  /* 0x000000ffff0c7224 */ /* 0x000fe400078e0003 */
[----:B------:R-:W-:-:S07]  /*2c7e0*/  IMAD.MOV.U32 R15, RZ, RZ, -0x1 ;  /* 0xffffffffff0f7424 */ /* 0x000fce00078e00ff */
[----:B0-2---:R-:W-:Y:S05]  /*2c7f0*/  WARPSYNC.COLLECTIVE R15, `(.L_x_2093) ;  /* 0x000000000f087348 */ /* 0x005fea0003c00000 */
[----:B------:R1:W3:Y:S02]  /*2c800*/  SHFL.IDX P6, R14, R13, R12, R11 ;  /* 0x0000000c0d0e7389 */ /* 0x0002e400000c000b */
[----:B0123--:R-:W-:Y:S01]  /*2c810*/  ENDCOLLECTIVE ;  /* 0x000000000000791b */ /* 0x00ffe20003800000 */
.L_x_2093:
[----:B------:R-:W-:Y:S05]  /*2c820*/  BSYNC B0 ;  /* 0x0000000000007941 */ /* 0x000fea0003800000 */
.L_x_2092:
[----:B------:R-:W-:Y:S01]  /*2c830*/  IMAD.MOV.U32 R3, RZ, RZ, R14 ;  /* 0x000000ffff037224 */ /* 0x000fe200078e000e */
[----:B------:R-:W-:Y:S06]  /*2c840*/  BRA `(.L_x_2094) ;  /* 0xffffffb000dc7947 */ /* 0x000fec000383ffff */
.L_x_1928:
[----:B0-----:R0:W1:Y:S02]  /*2c850*/  SYNCS.PHASECHK.TRANS64.TRYWAIT P0, [R0+URZ+0x28820], R3 ;  /* 0x02882003000075a7 */ /* 0x001064000800017f */
[----:B-1----:R-:W-:Y:S05]  /*2c860*/  @!P0 NANOSLEEP.SYNCS 0x989680 ;  /* 0x009896800000895d */ /* 0x002fea0003900000 */
[----:B------:R-:W1:Y:S02]  /*2c870*/  @!P0 SYNCS.PHASECHK.TRANS64 P0, [R0+URZ+0x28820], R3 ;  /* 0x02882003000085a7 */ /* 0x000e64000800007f */
[----:B-1----:R-:W-:Y:S05]  /*2c880*/  @!P0 BRA `(.L_x_1928) ;  /* 0xfffffffc00f08947 */ /* 0x002fea000383ffff */
[----:B------:R-:W-:Y:S05]  /*2c890*/  BRA `(.L_x_2095) ;  /* 0xffffffbc007c7947 */ /* 0x000fea000383ffff */
.L_x_1929:
        /* <DEDUP_REMOVED lines=11> */
.L_x_2097:
[----:B------:R-:W-:Y:S05]  /*2c950*/  BSYNC B0 ;  /* 0x0000000000007941 */ /* 0x000fea0003800000 */
.L_x_2096:
[----:B------:R-:W-:Y:S05]  /*2c960*/  BRA `(.L_x_2098) ;  /* 0xffffffbc00647947 */ /* 0x000fea000383ffff */
.L_x_1930:
[----:B------:R-:W-:Y:S01]  /*2c970*/  BSSY B0, `(.L_x_2099) ;  /* 0x0000006000007945 */ /* 0x000fe20003800000 */
[----:B------:R-:W-:-:S07]  /*2c980*/  IMAD.MOV.U32 R15, RZ, RZ, -0x1 ;  /* 0xffffffffff0f7424 */ /* 0x000fce00078e00ff */
[----:B01-3--:R-:W-:Y:S05]  /*2c990*/  WARPSYNC.COLLECTIVE R15, `(.L_x_2100) ;  /* 0x000000000f0c7348 */ /* 0x00bfea0003c00000 */
[----:B------:R-:W-:Y:S02]  /*2c9a0*/  ELECT P6, UR62, PT ;  /* 0x00000000003e782f */ /* 0x000fe400038c0000 */
[----:B------:R-:W-:Y:S01]  /*2c9b0*/  MOV R14, UR62 ;  /* 0x0000003e000e7c02 */ /* 0x000fe20008000f00 */
[----:B01-3--:R-:W-:Y:S10]  /*2c9c0*/  ENDCOLLECTIVE ;  /* 0x000000000000791b */ /* 0x00bff40003800000 */
.L_x_2100:
[----:B------:R-:W-:Y:S05]  /*2c9d0*/  BSYNC B0 ;  /* 0x0000000000007941 */ /* 0x000fea0003800000 */
.L_x_2099:
[----:B------:R-:W-:Y:S05]  /*2c9e0*/  BRA `(.L_x_2101) ;  /* 0xffffffbc00587947 */ /* 0x000fea000383ffff */
.L_x_1932:
[----:B0-----:R0:W1:Y:S02]  /*2c9f0*/  SYNCS.PHASECHK.TRANS64.TRYWAIT P0, [R6+URZ], R5 ;  /* 0x00000005060075a7 */ /* 0x001064000800017f */
[----:B-1----:R-:W-:Y:S05]  /*2ca00*/  @!P0 NANOSLEEP.SYNCS 0x989680 ;  /* 0x009896800000895d */ /* 0x002fea0003900000 */
[----:B------:R-:W1:Y:S02]  /*2ca10*/  @!P0 SYNCS.PHASECHK.TRANS64 P0, [R6+URZ], R5 ;  /* 0x00000005060085a7 */ /* 0x000e64000800007f */
[----:B-1----:R-:W-:Y:S05]  /*2ca20*/  @!P0 BRA `(.L_x_1932) ;  /* 0xfffffffc00f08947 */ /* 0x002fea000383ffff */
[----:B------:R-:W-:Y:S05]  /*2ca30*/  BRA `(.L_x_2102) ;  /* 0xffffffbc00907947 */ /* 0x000fea000383ffff */
.L_x_1933:
[----:B-1----:R1:W2:Y:S02]  /*2ca40*/  SYNCS.PHASECHK.TRANS64.TRYWAIT P0, [R7+URZ], R2 ;  /* 0x00000002070075a7 */ /* 0x0022a4000800017f */
[----:B--2---:R-:W-:Y:S05]  /*2ca50*/  @!P0 NANOSLEEP.SYNCS 0x989680 ;  /* 0x009896800000895d */ /* 0x004fea0003900000 */
[----:B------:R-:W2:Y:S02]  /*2ca60*/  @!P0 SYNCS.PHASECHK.TRANS64 P0, [R7+URZ], R2 ;  /* 0x00000002070085a7 */ /* 0x000ea4000800007f */
[----:B--2---:R-:W-:Y:S05]  /*2ca70*/  @!P0 BRA `(.L_x_1933) ;  /* 0xfffffffc00f08947 */ /* 0x004fea000383ffff */
[----:B------:R-:W-:Y:S05]  /*2ca80*/  BRA `(.L_x_2103) ;  /* 0xffffffbc00847947 */ /* 0x000fea000383ffff */
.L_x_1935:
[----:B--2---:R2:W4:Y:S02]  /*2ca90*/  SYNCS.PHASECHK.TRANS64.TRYWAIT P0, [R4+URZ], R5 ;  /* 0x00000005040075a7 */ /* 0x004524000800017f */
[----:B----4-:R-:W-:Y:S05]  /*2caa0*/  @!P0 NANOSLEEP.SYNCS 0x989680 ;  /* 0x009896800000895d */ /* 0x010fea0003900000 */
[----:B------:R-:W4:Y:S02]  /*2cab0*/  @!P0 SYNCS.PHASECHK.TRANS64 P0, [R4+URZ], R5 ;  /* 0x00000005040085a7 */ /* 0x000f24000800007f */
[----:B----4-:R-:W-:Y:S05]  /*2cac0*/  @!P0 BRA `(.L_x_1935) ;  /* 0xfffffffc00f08947 */ /* 0x010fea000383ffff */
[----:B------:R-:W-:Y:S05]  /*2cad0*/  BRA `(.L_x_2104) ;  /* 0xffffffbc00887947 */ /* 0x000fea000383ffff */
.L_x_2105:
        /* <DEDUP_REMOVED lines=10> */
.L_x_3096:


//--------------------- .text._ZN7cutlass13device_kernelIN5flash11enable_sm90INS1_16FlashAttnFwdSm90INS1_25CollectiveMainloopFwdSm90ILi2EN4cute5tupleIJNS5_1CILi1EEES8_S8_EEENS6_IJNS7_ILi128EEESA_SA_EEELi128ENS_6half_tEfNS_4arch4Sm90ELb1ELb0ELb1ELb0ELb0ELb0ELb0ELb1ELb1ELb1ELb1ELb0EEENS1_21CollectiveEpilogueFwdISB_S9_SC_SE_Li256ELb0ELb1ELb1ELb0EEENS1_19SingleTileSchedulerILb0ELb1ELb1ELi128EEEEEEEEEvNT_6ParamsE --------------------------
	.section	.text._ZN7cutlass13device_kernelIN5flash11enable_sm90INS1_16FlashAttnFwdSm90INS1_25CollectiveMainloopFwdSm90ILi2EN4cute5tupleIJNS5_1CILi1EEES8_S8_EEENS6_IJNS7_ILi128EEESA_SA_EEELi128ENS_6half_tEfNS_4arch4Sm90ELb1ELb0ELb1ELb0ELb0ELb0ELb0ELb1ELb1ELb1ELb1ELb0EEENS1_21CollectiveEpilogueFwdISB_S9_SC_SE_Li256ELb0ELb1ELb1ELb0EEENS1_19SingleTileSchedulerILb0ELb1ELb1ELi128EEEEEEEEEvNT_6ParamsE,"ax",@progbits
	.align	128
.text._ZN7cutlass13device_kernelIN5flash11enable_sm90INS1_16FlashAttnFwdSm90INS1_25CollectiveMainloopFwdSm90ILi2EN4cute5tupleIJNS5_1CILi1EEES8_S8_EEENS6_IJNS7_ILi128EEESA_SA_EEELi128ENS_6half_tEfNS_4arch4Sm90ELb1ELb0ELb1ELb0ELb0ELb0ELb0ELb1ELb1ELb1ELb1ELb0EEENS1_21CollectiveEpilogueFwdISB_S9_SC_SE_Li256ELb0ELb1ELb1ELb0EEENS1_19SingleTileSchedulerILb0ELb1ELb1ELi128EEEEEEEEEvNT_6ParamsE:
        .type           _ZN7cutlass13device_kernelIN5flash11enable_sm90INS1_16FlashAttnFwdSm90INS1_25CollectiveMainloopFwdSm90ILi2EN4cute5tupleIJNS5_1CILi1EEES8_S8_EEENS6_IJNS7_ILi128EEESA_SA_EEELi128ENS_6half_tEfNS_4arch4Sm90ELb1ELb0ELb1ELb0ELb0ELb0ELb0ELb1ELb1ELb1ELb1ELb0EEENS1_21CollectiveEpilogueFwdISB_S9_SC_SE_Li256ELb0ELb1ELb1ELb0EEENS1_19SingleTileSchedulerILb0ELb1ELb1ELi128EEEEEEEEEvNT_6ParamsE,@function
        .size           _ZN7cutlass13device_kernelIN5flash11enable_sm90INS1_16FlashAttnFwdSm90INS1_25CollectiveMainloopFwdSm90ILi2EN4cute5tupleIJNS5_1CILi1EEES8_S8_EEENS6_IJNS7_ILi128EEESA_SA_EEELi128ENS_6half_tEfNS_4arch4Sm90ELb1ELb0ELb1ELb0ELb0ELb0ELb0ELb1ELb1ELb1ELb1ELb0EEENS1_21CollectiveEpilogueFwdISB_S9_SC_SE_Li256ELb0ELb1ELb1ELb0EEENS1_19SingleTileSchedulerILb0ELb1ELb1ELi128EEEEEEEEEvNT_6ParamsE,(.L_x_3097 - _ZN7cutlass13device_kernelIN5flash11enable_sm90INS1_16FlashAttnFwdSm90INS1_25CollectiveMainloopFwdSm90ILi2EN4cute5tupleIJNS5_1CILi1EEES8_S8_EEENS6_IJNS7_ILi128EEESA_SA_EEELi128ENS_6half_tEfNS_4arch4Sm90ELb1ELb0ELb1ELb0ELb0ELb0ELb0ELb1ELb1ELb1ELb1ELb0EEENS1_21CollectiveEpilogueFwdISB_S9_SC_SE_Li256ELb0ELb1ELb1ELb0EEENS1_19SingleTileSchedulerILb0ELb1ELb1ELi128EEEEEEEEEvNT_6ParamsE)
        .other          _ZN7cutlass13device_kernelIN5flash11enable_sm90INS1_16FlashAttnFwdSm90INS1_25CollectiveMainloopFwdSm90ILi2EN4cute5tupleIJNS5_1CILi1EEES8_S8_EEENS6_IJNS7_ILi128EEESA_SA_EEELi128ENS_6half_tEfNS_4arch4Sm90ELb1ELb0ELb1ELb0ELb0ELb0ELb0ELb1ELb1ELb1ELb1ELb0EEENS1_21CollectiveEpilogueFwdISB_S9_SC_SE_Li256ELb0ELb1ELb1ELb0EEENS1_19SingleTileSchedulerILb0ELb1ELb1ELi128EEEEEEEEEvNT_6ParamsE,@"STO_CUDA_ENTRY STV_DEFAULT"
_ZN7cutlass13device_kernelIN5flash11enable_sm90INS1_16FlashAttnFwdSm90INS1_25CollectiveMainloopFwdSm90ILi2EN4cute5tupleIJNS5_1CILi1EEES8_S8_EEENS6_IJNS7_ILi128EEESA_SA_EEELi128ENS_6half_tEfNS_4arch4Sm90ELb1ELb0ELb1ELb0ELb0ELb0ELb0ELb1ELb1ELb1ELb1ELb0EEENS1_21CollectiveEpilogueFwdISB_S9_SC_SE_Li256ELb0ELb1ELb1ELb0EEENS1_19SingleTileSchedulerILb0ELb1ELb1ELi128EEEEEEEEEvNT_6ParamsE:
        /* <DEDUP_REMOVED lines=17> */
.L_x_2107:
[----:B------:R-:W-:Y:S05]  /*0110*/  BSYNC B0 ;  /* 0x0000000000007941 */ /* 0x000fea0003800000 */
.L_x_2106:
        /* <DEDUP_REMOVED lines=40> */
.L_x_2108:
        /* <DEDUP_REMOVED lines=22> */
.L_x_2109:
        /* <DEDUP_REMOVED lines=18> */
.L_x_2110:
        /* <DEDUP_REMOVED lines=22> */
.L_x_2111:
        /* <DEDUP_REMOVED lines=22> */
.L_x_2112:
        /* <DEDUP_REMOVED lines=9> */
.L_x_2115:
        /* <DEDUP_REMOVED lines=24> */
[----:B------:R-:W-:Y:S01]  /*0af0*/  SHF.R.U32.HI R4, RZ, 0x10, R17 ;  /* 0x00000010ff047819 */ /* 0x000fe20000011611 */
[----:B------:R-:W-:Y:S01]  /*0b00*/  IMAD.MOV.U32 R22, RZ, RZ, RZ ;  /* 0x000000ffff167224 */ /* 0x000fe200078e00ff */
[----:B------:R-:W-:-:S04]  /*0b10*/  LOP3.LUT R17, R17, 0xffff, RZ, 0xc0, !PT ;  /* 0x0000ffff11117812 */ /* 0x000fc800078ec0ff */
[----:B------:R-:W2:Y:S08]  /*0b20*/  LDC.64 R10, c[0x0][0x418] ;  /* 0x00010600ff0a7b82 */ /* 0x000eb00000000a00 */
[----:B------:R-:W3:Y:S01]  /*0b30*/  LDC R3, c[0x0][0x288] ;  /* 0x0000a200ff037b82 */ /* 0x000ee20000000800 */
[----:B0-----:R-:W-:-:S07]  /*0b40*/  ISETP.NE.AND P1, PT, R0, 0x1, PT ;  /* 0x000000010000780c */ /* 0x001fce0003f25270 */
[----:B------:R-:W0:Y:S01]  /*0b50*/  LDC R16, c[0x0][0x424] ;  /* 0x00010900ff107b82 */ /* 0x000e220000000800 */
[----:B--2---:R-:W-:-:S07]  /*0b60*/  ISETP.NE.U32.AND P0, PT, R10, RZ, PT ;  /* 0x000000ff0a00720c */ /* 0x004fce0003f05070 */
[----:B------:R-:W2:Y:S01]  /*0b70*/  LDC R9, c[0x0][0x2f0] ;  /* 0x0000bc00ff097b82 */ /* 0x000ea20000000800 */
[----:B-1----:R-:W-:Y:S01]  /*0b80*/  IMAD.SHL.U32 R23, R23, 0x80, RZ ;  /* 0x0000008017177824 */ /* 0x002fe200078e00ff */
[----:B------:R-:W-:-:S04]  /*0b90*/  ISETP.NE.AND.EX P0, PT, R11, RZ, PT, P0 ;  /* 0x000000ff0b00720c */ /* 0x000fc80003f05300 */
[----:B------:R-:W-:Y:S02]  /*0ba0*/  @P1 IADD3 R0, R23, 0x7f, RZ ;  /* 0x0000007f17001810 */ /* 0x000fe40007ffe0ff */
[----:B------:R-:W1:Y:S01]  /*0bb0*/  @P1 LDC R5, c[0x0][0x44c] ;  /* 0x00011300ff051b82 */ /* 0x000e620000000800 */
[----:B---3--:R-:W-:-:S07]  /*0bc0*/  IADD3 R3, -R3, 0x80, RZ ;  /* 0x0000008003037810 */ /* 0x008fce0007ffe1ff */
[----:B------:R-:W3:Y:S01]  /*0bd0*/  @P1 LDC R7, c[0x0][0x450] ;  /* 0x00011400ff071b82 */ /* 0x000ee20000000800 */
[----:B0-----:R-:W-:Y:S02]  /*0be0*/  SEL R16, R16, 0x1, P0 ;  /* 0x0000000110107807 */ /* 0x001fe40000000000 */
[----:B------:R-:W-:-:S03]  /*0bf0*/  ISETP.NE.AND P0, PT, R4, RZ, PT ;  /* 0x000000ff0400720c */ /* 0x000fc60003f05270 */
[----:B--2---:R-:W-:Y:S02]  /*0c00*/  IMAD R3, R16, R9, R3 ;  /* 0x0000000910037224 */ /* 0x004fe400078e0203 */
[----:B-1----:R-:W-:-:S08]  /*0c10*/  @P1 IMAD.HI.U32 R2, R0, R5, RZ ;  /* 0x0000000500021227 */ /* 0x002fd000078e00ff */
[----:B------:R-:W0:Y:S01]  /*0c20*/  @!P0 LDC R4, c[0x0][0x9f0] ;  /* 0x00027c00ff048b82 */ /* 0x000e220000000800 */
[----:B------:R-:W-:Y:S01]  /*0c30*/  VIADD R0, R23, 0x7f ;  /* 0x0000007f17007836 */ /* 0x000fe20000000000 */
[----:B---3--:R-:W-:Y:S01]  /*0c40*/  @P1 SHF.R.U32.HI R0, RZ, R7, R2 ;  /* 0x00000007ff001219 */ /* 0x008fe20000011602 */
[----:B------:R-:W-:-:S04]  /*0c50*/  IMAD R2, R16, R9, 0x7f ;  /* 0x0000007f10027424 */ /* 0x000fc800078e0209 */
[----:B------:R-:W-:Y:S01]  /*0c60*/  IMAD.IADD R0, R3, 0x1, R0 ;  /* 0x0000000103007824 */ /* 0x000fe200078e0200 */
[----:B------:R-:W-:-:S04]  /*0c70*/  SHF.R.S32.HI R3, RZ, 0x1f, R2 ;  /* 0x0000001fff037819 */ /* 0x000fc80000011402 */
[----:B------:R-:W-:Y:S02]  /*0c80*/  SHF.R.S32.HI R5, RZ, 0x1f, R0 ;  /* 0x0000001fff057819 */ /* 0x000fe40000011400 */
[----:B------:R-:W-:Y:S02]  /*0c90*/  LEA.HI R3, R3, R2, RZ, 0x7 ;  /* 0x0000000203037211 */ /* 0x000fe400078f38ff */
[----:B------:R-:W-:Y:S02]  /*0ca0*/  LEA.HI R5, R5, R0, RZ, 0x7 ;  /* 0x0000000005057211 */ /* 0x000fe400078f38ff */
[----:B------:R-:W-:Y:S02]  /*0cb0*/  SHF.R.S32.HI R3, RZ, 0x7, R3 ;  /* 0x00000007ff037819 */ /* 0x000fe40000011403 */
[----:B------:R-:W-:-:S04]  /*0cc0*/  SHF.R.S32.HI R0, RZ, 0x7, R5 ;  /* 0x00000007ff007819 */ /* 0x000fc80000011405 */
[----:B------:R-:W-:-:S04]  /*0cd0*/  VIMNMX R11, R3, R0, PT ;  /* 0x00000000030b7248 */ /* 0x000fc80003fe0100 */
[----:B------:R-:W-:-:S13]  /*0ce0*/  ISETP.GE.AND P1, PT, R11, 0x1, PT ;  /* 0x000000010b00780c */ /* 0x000fda0003f26270 */
[----:B------:R-:W-:Y:S05]  /*0cf0*/  @!P1 BRA `(.L_x_2117) ;  /* 0x00000000006c9947 */ /* 0x000fea0003800000 */
[-C--:B0-----:R-:W-:Y:S02]  /*0d00*/  IABS R7, R4.reuse ;  /* 0x0000000400077213 */ /* 0x081fe40000000000 */
[----:B------:R-:W-:Y:S02]  /*0d10*/  IADD3 R5, R4, -0x1, R11 ;  /* 0xffffffff04057810 */ /* 0x000fe40007ffe00b */
[----:B------:R-:W0:Y:S01]  /*0d20*/  I2F.RP R0, R7 ;  /* 0x0000000700007306 */ /* 0x000e220000209400 */
[----:B------:R-:W-:-:S04]  /*0d30*/  IABS R8, R4 ;  /* 0x0000000400087213 */ /* 0x000fc80000000000 */
[----:B------:R-:W-:-:S03]  /*0d40*/  IADD3 R8, RZ, -R8, RZ ;  /* 0x80000008ff087210 */ /* 0x000fc60007ffe0ff */
[----:B0-----:R-:W0:Y:S02]  /*0d50*/  MUFU.RCP R0, R0 ;  /* 0x0000000000007308 */ /* 0x001e240000001000 */
[----:B0-----:R-:W-:Y:S01]  /*0d60*/  VIADD R2, R0, 0xffffffe ;  /* 0x0ffffffe00027836 */ /* 0x001fe20000000000 */
[----:B------:R-:W-:Y:S02]  /*0d70*/  IABS R0, R5 ;  /* 0x0000000500007213 */ /* 0x000fe40000000000 */
[----:B------:R-:W-:-:S03]  /*0d80*/  LOP3.LUT R5, R5, R4, RZ, 0x3c, !PT ;  /* 0x0000000405057212 */ /* 0x000fc600078e3cff */
[----:B------:R0:W1:Y:S01]  /*0d90*/  F2I.FTZ.U32.TRUNC.NTZ R3, R2 ;  /* 0x0000000200037305 */ /* 0x000062000021f000 */
[----:B------:R-:W-:Y:S01]  /*0da0*/  ISETP.GE.AND P2, PT, R5, RZ, PT ;  /* 0x000000ff0500720c */ /* 0x000fe20003f46270 */
[----:B0-----:R-:W-:Y:S02]  /*0db0*/  IMAD.MOV.U32 R2, RZ, RZ, RZ ;  /* 0x000000ffff027224 */ /* 0x001fe400078e00ff */
[----:B-1----:R-:W-:-:S04]  /*0dc0*/  IMAD.MOV R6, RZ, RZ, -R3 ;  /* 0x000000ffff067224 */ /* 0x002fc800078e0a03 */
[----:B------:R-:W-:-:S04]  /*0dd0*/  IMAD R9, R6, R7, RZ ;  /* 0x0000000706097224 */ /* 0x000fc800078e02ff */
[----:B------:R-:W-:-:S04]  /*0de0*/  IMAD.HI.U32 R3, R3, R9, R2 ;  /* 0x0000000903037227 */ /* 0x000fc800078e0002 */
        /* <DEDUP_REMOVED lines=8> */
[----:B------:R-:W-:-:S05]  /*0e70*/  @P0 VIADD R3, R3, 0x1 ;  /* 0x0000000103030836 */ /* 0x000fca0000000000 */
[----:B------:R-:W-:Y:S02]  /*0e80*/  @!P2 IADD3 R3, -R3, RZ, RZ ;  /* 0x000000ff0303a210 */ /* 0x000fe40007ffe1ff */
[----:B------:R-:W-:-:S05]  /*0e90*/  @!P1 LOP3.LUT R3, RZ, R4, RZ, 0x33, !PT ;  /* 0x00000004ff039212 */ /* 0x000fca00078e33ff */
[----:B------:R-:W-:-:S07]  /*0ea0*/  IMAD.MOV.U32 R22, RZ, RZ, R3 ;  /* 0x000000ffff167224 */ /* 0x000fce00078e0003 */
.L_x_2117:
[-C--:B------:R-:W-:Y:S01]  /*0eb0*/  IMAD R17, R17, R22.reuse, RZ ;  /* 0x0000001611117224 */ /* 0x080fe200078e02ff */
[----:B------:R-:W-:Y:S01]  /*0ec0*/  PLOP3.LUT P0, PT, PT, PT, PT, 0x80, 0x0 ;  /* 0x000000000000781c */ /* 0x000fe20003f0f070 */
[----:B------:R-:W-:Y:S01]  /*0ed0*/  VIADD R152, R12, 0xffffff80 ;  /* 0xffffff800c987836 */ /* 0x000fe20000000000 */
[----:B------:R-:W-:Y:S01]  /*0ee0*/  CS2R R150, SRZ ;  /* 0x0000000000967805 */ /* 0x000fe2000001ff00 */
[----:B------:R-:W-:Y:S01]  /*0ef0*/  IMAD.MOV.U32 R0, RZ, RZ, RZ ;  /* 0x000000ffff007224 */ /* 0x000fe200078e00ff */
[----:B------:R-:W-:Y:S01]  /*0f00*/  VIADDMNMX R22, R17, R22, R11, PT ;  /* 0x0000001611167246 */ /* 0x000fe2000380010b */
[----:B------:R-:W-:Y:S01]  /*0f10*/  IMAD.MOV.U32 R2, RZ, RZ, RZ ;  /* 0x000000ffff027224 */ /* 0x000fe200078e00ff */
[----:B------:R-:W-:Y:S02]  /*0f20*/  CS2R R148, SRZ ;  /* 0x0000000000947805 */ /* 0x000fe4000001ff00 */
[----:B------:R-:W-:Y:S02]  /*0f30*/  CS2R R146, SRZ ;  /* 0x0000000000927805 */ /* 0x000fe4000001ff00 */
[----:B------:R-:W-:-:S02]  /*0f40*/  ISETP.GT.AND P1, PT, R22, R17, PT ;  /* 0x000000111600720c */ /* 0x000fc40003f24270 */
        /* <DEDUP_REMOVED lines=31> */
[----:B------:R-:W1:Y:S01]  /*1140*/  S2UR UR5, SR_CgaCtaId ;  /* 0x00000000000579c3 */ /* 0x000e620000008800 */
[----:B------:R-:W-:Y:S02]  /*1150*/  UMOV UR36, 0x400 ;  /* 0x0000040000247882 */ /* 0x000fe40000000000 */
[----:B------:R-:W-:-:S04]  /*1160*/  LEA.HI R88, R89, R152, RZ, 0x7 ;  /* 0x0000009859587211 */ /* 0x000fc800078f38ff */
[----:B------:R-:W-:-:S05]  /*1170*/  SHF.R.S32.HI R90, RZ, 0x7, R88 ;  /* 0x00000007ff5a7819 */ /* 0x000fca0000011458 */
[----:B------:R-:W2:Y:S01]  /*1180*/  SHFL.IDX PT, R0, R90, RZ, 0x1f ;  /* 0x00001fff5a007589 */ /* 0x000ea200000e0000 */
[----:B-1----:R-:W-:-:S04]  /*1190*/  ULEA UR36, UR5, UR36, 0x18 ;  /* 0x0000002405247291 */ /* 0x002fc8000f8ec03f */
[----:B------:R-:W-:-:S04]  /*11a0*/  UIADD3 UR5, UR36, 0x10400, URZ ;  /* 0x0001040024057890 */ /* 0x000fc8000fffe03f */
[----:B------:R-:W-:Y:S01]  /*11b0*/  ULOP3.LUT UP0, URZ, UR5, 0x3ff, URZ, 0xc0, !UPT ;  /* 0x000003ff053f7892 */ /* 0x000fe2000f80c03f */
[----:B--2---:R-:W-:-:S05]  /*11c0*/  R2UR UR37, R0 ;  /* 0x00000000002572ca */ /* 0x004fca00000e0000 */
        /* <DEDUP_REMOVED lines=11> */
[----:B0-----:R-:W-:Y:S01]  /*1280*/  IMAD.U32 R4, RZ, RZ, UR4 ;  /* 0x00000004ff047e24 */ /* 0x001fe2000f8e00ff */
[----:B------:R0:W1:Y:S01]  /*1290*/  LDC.64 R2, c[0x4][R0] ;  /* 0x0100000000027b82 */ /* 0x0000620000000a00 */
[----:B------:R-:W-:Y:S01]  /*12a0*/  MOV R5, UR5 ;  /* 0x0000000500057c02 */ /* 0x000fe20008000f00 */
        /* <DEDUP_REMOVED lines=9> */
[----:B-1----:R-:W-:Y:S05]  /*1340*/  CALL.ABS.NOINC R2 ;  /* 0x0000000002007343 */ /* 0x002fea0003c00000 */
.L_x_2119:
[----:B------:R-:W2:Y:S01]  /*1350*/  LDL.LU R2, [R1+0x14] ;  /* 0x0000140001027983 */ /* 0x000ea20000300800 */
[----:B------:R-:W-:-:S04]  /*1360*/  SHF.L.U32 R3, RZ, 0x1f, RZ ;  /* 0x0000001fff037819 */ /* 0x000fc800000006ff */
[----:B------:R-:W1:Y:S01]  /*1370*/  SYNCS.PHASECHK.TRANS64.TRYWAIT P1, [UR36+0x28800], R3 ;  /* 0x02880003ff0075a7 */ /* 0x000e620008020164 */
[----:B--2---:R-:W-:-:S04]  /*1380*/  LOP3.LUT R0, R2, 0x1, RZ, 0xfc, !PT ;  /* 0x0000000102007812 */ /* 0x004fc800078efcff */
[----:B------:R-:W-:Y:S01]  /*1390*/  ISETP.NE.AND P0, PT, R0, 0x3, PT ;  /* 0x000000030000780c */ /* 0x000fe20003f05270 */
[----:B-1----:R-:W-:-:S12]  /*13a0*/  @!P1 BRA `(.L_x_2120) ;  /* 0x000000e000f89947 */ /* 0x002fd80003800000 */
.L_x_2234:
[----:B------:R-:W-:Y:S05]  /*13b0*/  @!P0 BRA `(.L_x_2121) ;  /* 0x0000000000048947 */ /* 0x000fea0003800000 */
[----:B------:R-:W-:Y:S01]  /*13c0*/  BPT.TRAP 0x1 ;  /* 0x000000040000795c */ /* 0x000fe20000300000 */
.L_x_2121:
[----:B------:R2:W3:Y:S01]  /*13d0*/  SYNCS.PHASECHK.TRANS64.TRYWAIT P2, [UR36+0x28830], R3 ;  /* 0x02883003ff0075a7 */ /* 0x0004e20008040164 */
[----:B------:R-:W-:Y:S05]  /*13e0*/  @!P0 BRA `(.L_x_2122) ;  /* 0x0000000000048947 */ /* 0x000fea0003800000 */
[----:B------:R-:W-:Y:S01]  /*13f0*/  BPT.TRAP 0x1 ;  /* 0x000000040000795c */ /* 0x000fe20000300000 */
.L_x_2122:
[----:B-1----:R-:W1:Y:S01]  /*1400*/  S2R R0, SR_TID.X ;  /* 0x0000000000007919 */ /* 0x002e620000002100 */
[----:B------:R-:W-:-:S05]  /*1410*/  IMAD.U32 R2, RZ, RZ, UR38 ;  /* 0x00000026ff027e24 */ /* 0x000fca000f8e00ff */
[----:B------:R-:W-:Y:S02]  /*1420*/  LOP3.LUT R2, R2, 0x10000, RZ, 0xfc, !PT ;  /* 0x0001000002027812 */ /* 0x000fe400078efcff */
[----:B-1----:R-:W-:-:S04]  /*1430*/  LOP3.LUT R0, R0, 0x7f, RZ, 0xc0, !PT ;  /* 0x0000007f00007812 */ /* 0x002fc800078ec0ff */
[----:B------:R-:W-:Y:S01]  /*1440*/  ISETP.NE.AND P1, PT, R0, RZ, PT ;  /* 0x000000ff0000720c */ /* 0x000fe20003f25270 */
[----:B---3--:R-:W-:-:S12]  /*1450*/  @P2 BRA `(.L_x_2123) ;  /* 0x0000000000082947 */ /* 0x008fd80003800000 */
[----:B------:R-:W1:Y:S02]  /*1460*/  SYNCS.PHASECHK.TRANS64.TRYWAIT P2, [UR36+0x28830], R3 ;  /* 0x02883003ff0075a7 */ /* 0x000e640008040164 */
[----:B-1----:R-:W-:Y:S05]  /*1470*/  @!P2 BRA `(.L_x_2124) ;  /* 0x000000e000dca947 */ /* 0x002fea0003800000 */
.L_x_2123:
[----:B------:R-:W-:Y:S05]  /*1480*/  WARPSYNC.ALL ;  /* 0x0000000000007948 */ /* 0x000fea0003800000 */
[----:B-12---:R-:W-:Y:S01]  /*1490*/  IMAD.MOV.U32 R3, RZ, RZ, 0x40000040 ;  /* 0x40000040ff037424 */ /* 0x006fe200078e00ff */
[----:B------:R-:W-:Y:S01]  /*14a0*/  UIADD3 UR4, UR36, 0x18400, URZ ;  /* 0x0001840024047890 */ /* 0x000fe2000fffe03f */
[C---:B------:R-:W-:Y:S01]  /*14b0*/  R2UR UR8, R2.reuse ;  /* 0x00000000020872ca */ /* 0x040fe200000e0000 */
[----:B------:R-:W-:Y:S02]  /*14c0*/  WARPGROUP.ARRIVE ;  /* 0x00000000000079c5 */ /* 0x000fe40000000000 */
[----:B------:R-:W-:Y:S01]  /*14d0*/  R2UR UR9, R3 ;  /* 0x00000000030972ca */ /* 0x000fe200000e0000 */
[----:B------:R-:W-:Y:S01]  /*14e0*/  USHF.R.U32.HI UR4, URZ, 0x4, UR4 ;  /* 0x000000043f047899 */ /* 0x000fe20008011604 */
[----:B------:R-:W-:Y:S01]  /*14f0*/  R2UR UR28, R2 ;  /* 0x00000000021c72ca */ /* 0x000fe200000e0000 */
[----:B------:R-:W-:Y:S01]  /*1500*/  UMOV UR11, 0x40000040 ;  /* 0x40000040000b7882 */ /* 0x000fe20000000000 */
[----:B------:R-:W-:Y:S01]  /*1510*/  UMOV UR33, 0x40000040 ;  /* 0x4000004000217882 */ /* 0x000fe20000000000 */
[----:B------:R-:W-:Y:S01]  /*1520*/  ULOP3.LUT UR4, UR4, 0x3fff, URZ, 0xc0, !UPT ;  /* 0x00003fff04047892 */ /* 0x000fe2000f8ec03f */
[----:B------:R-:W1:Y:S01]  /*1530*/  LDC R0, c[0x0][0x448] ;  /* 0x00011200ff007b82 */ /* 0x000e620000000800 */
[----:B------:R-:W-:Y:S01]  /*1540*/  UMOV UR35, 0x40000040 ;  /* 0x4000004000237882 */ /* 0x000fe20000000000 */
[----:B------:R-:W-:Y:S01]  /*1550*/  UMOV UR13, 0x40000040 ;  /* 0x40000040000d7882 */ /* 0x000fe20000000000 */
[----:B------:R-:W-:Y:S01]  /*1560*/  ULOP3.LUT UR6, UR4, 0x10000, URZ, 0xfc, !UPT ;  /* 0x0001000004067892 */ /* 0x000fe2000f8efc3f */
[----:B------:R-:W-:Y:S01]  /*1570*/  LOP3.LUT R5, R88, 0xffffff80, RZ, 0xc0, !PT ;  /* 0xffffff8058057812 */ /* 0x000fe200078ec0ff */
[----:B------:R-:W-:Y:S01]  /*1580*/  UMOV UR15, 0x40000040 ;  /* 0x40000040000f7882 */ /* 0x000fe20000000000 */
[----:B------:R-:W-:Y:S01]  /*1590*/  UMOV UR17, 0x40000040 ;  /* 0x4000004000117882 */ /* 0x000fe20000000000 */
[----:B------:R-:W-:Y:S01]  /*15a0*/  UIADD3 UR34, UR6, 0x2, URZ ;  /* 0x0000000206227890 */ /* 0x000fe2000fffe03f */
[----:B0-----:R-:W-:Y:S01]  /*15b0*/  LEA.HI R4, R90, R90, RZ, 0x1 ;  /* 0x0000005a5a047211 */ /* 0x001fe200078f08ff */
[----:B------:R-:W-:Y:S01]  /*15c0*/  UIADD3 UR32, UR28, 0x2, URZ ;  /* 0x000000021c207890 */ /* 0x000fe2000fffe03f */
[----:B------:R-:W-:Y:S01]  /*15d0*/  IMAD.IADD R7, R152, 0x1, -R5 ;  /* 0x0000000198077824 */ /* 0x000fe200078e0a05 */
[----:B------:R-:W-:Y:S01]  /*15e0*/  UMOV UR10, UR6 ;  /* 0x00000006000a7c82 */ /* 0x000fe20008000000 */
[----:B------:R-:W-:Y:S01]  /*15f0*/  UIADD3 UR12, UR28, 0x6, URZ ;  /* 0x000000061c0c7890 */ /* 0x000fe2000fffe03f */
[----:B------:R-:W-:Y:S01]  /*1600*/  HGMMA.64x128x16.F32 R24, gdesc[UR8], RZ, !UPT, gsb0 ;  /* 0x01e00000081879f0 */ /* 0x000fe2000c0008ff */
[----:B------:R-:W-:Y:S01]  /*1610*/  UIADD3 UR8, UR28, 0x4, URZ ;  /* 0x000000041c087890 */ /* 0x000fe2000fffe03f */
[----:B------:R-:W-:Y:S01]  /*1620*/  LEA.HI R89, R89, R152, RZ, 0x2 ;  /* 0x0000009859597211 */ /* 0x000fe200078f10ff */
[----:B------:R-:W-:Y:S01]  /*1630*/  UIADD3 UR10, UR6, 0x4, URZ ;  /* 0x00000004060a7890 */ /* 0x000fe2000fffe03f */
[----:B------:R-:W-:Y:S01]  /*1640*/  LOP3.LUT R11, R4, 0x3fffffe, RZ, 0xc0, !PT ;  /* 0x03fffffe040b7812 */ /* 0x000fe200078ec0ff */
[----:B------:R-:W-:Y:S01]  /*1650*/  UMOV UR9, 0x40000040 ;  /* 0x4000004000097882 */ /* 0x000fe20000000000 */
[----:B------:R-:W-:Y:S01]  /*1660*/  UMOV UR11, 0x40000040 ;  /* 0x40000040000b7882 */ /* 0x000fe20000000000 */
[----:B------:R-:W-:Y:S01]  /*1670*/  UIADD3 UR14, UR6, 0x6, URZ ;  /* 0x00000006060e7890 */ /* 0x000fe2000fffe03f */
[----:B------:R-:W-:Y:S01]  /*1680*/  LOP3.LUT R89, R89, 0xfffffffc, RZ, 0xc0, !PT ;  /* 0xfffffffc59597812 */ /* 0x000fe200078ec0ff */
[----:B------:R-:W-:Y:S01]  /*1690*/  UIADD3 UR16, UR28, 0x400, URZ ;  /* 0x000004001c107890 */ /* 0x000fe2000fffe03f */
[----:B------:R-:W-:Y:S01]  /*16a0*/  IMAD.IADD R11, R90, 0x1, -R11 ;  /* 0x000000015a0b7824 */ /* 0x000fe200078e0a0b */
[----:B------:R-:W-:Y:S01]  /*16b0*/  UIADD3 UR18, UR6, 0x400, URZ ;  /* 0x0000040006127890 */ /* 0x000fe2000fffe03f */
[----:B-1----:R-:W-:Y:S01]  /*16c0*/  ISETP.NE.AND P2, PT, R0, 0x1, PT ;  /* 0x000000010000780c */ /* 0x002fe20003f45270 */
[----:B------:R-:W-:Y:S01]  /*16d0*/  UMOV UR19, 0x40000040 ;  /* 0x4000004000137882 */ /* 0x000fe20000000000 */
[----:B------:R-:W-:Y:S01]  /*16e0*/  UIADD3 UR20, UR28, 0x402, URZ ;  /* 0x000004021c147890 */ /* 0x000fe2000fffe03f */
[----:B------:R-:W-:Y:S01]  /*16f0*/  SHF.R.S32.HI R0, RZ, 0x1f, R7 ;  /* 0x0000001fff007819 */ /* 0x000fe20000011407 */
[----:B------:R-:W-:Y:S01]  /*1700*/  UIADD3 UR22, UR6, 0x402, URZ ;  /* 0x0000040206167890 */ /* 0x000fe2000fffe03f */
[----:B------:R-:W-:Y:S01]  /*1710*/  IMAD.IADD R89, R152, 0x1, -R89 ;  /* 0x0000000198597824 */ /* 0x000fe200078e0a59 */
[----:B------:R-:W-:Y:S01]  /*1720*/  UMOV UR21, 0x40000040 ;  /* 0x4000004000157882 */ /* 0x000fe20000000000 */
[----:B------:R-:W-:Y:S01]  /*1730*/  UMOV UR23, 0x40000040 ;  /* 0x4000004000177882 */ /* 0x000fe20000000000 */
[----:B------:R-:W-:Y:S01]  /*1740*/  UIADD3 UR24, UR28, 0x404, URZ ;  /* 0x000004041c187890 */ /* 0x000fe2000fffe03f */
[CC--:B------:R-:W-:Y:S01]  /*1750*/  LEA.HI R4, R0.reuse, R7.reuse, RZ, 0x2 ;  /* 0x0000000700047211 */ /* 0x0c0fe200078f10ff */
[----:B------:R-:W-:Y:S01]  /*1760*/  UIADD3 UR26, UR6, 0x404, URZ ;  /* 0x00000404061a7890 */ /* 0x000fe2000fffe03f */
[----:B------:R-:W-:Y:S01]  /*1770*/  LEA.HI R5, R0, R7, RZ, 0x5 ;  /* 0x0000000700057211 */ /* 0x000fe200078f28ff */
[----:B------:R-:W-:Y:S01]  /*1780*/  UMOV UR25, 0x40000040 ;  /* 0x4000004000197882 */ /* 0x000fe20000000000 */
[----:B------:R-:W-:Y:S01]  /*1790*/  UMOV UR27, 0x40000040 ;  /* 0x40000040001b7882 */ /* 0x000fe20000000000 */
[----:B------:R-:W-:Y:S01]  /*17a0*/  UIADD3 UR28, UR28, 0x406, URZ ;  /* 0x000004061c1c7890 */ /* 0x000fe2000fffe03f */
[--C-:B------:R-:W-:Y:S01]  /*17b0*/  SHF.R.S32.HI R0, RZ, 0x2, R4.reuse ;  /* 0x00000002ff007819 */ /* 0x100fe20000011404 */
[----:B------:R-:W-:Y:S01]  /*17c0*/  UIADD3 UR30, UR6, 0x406, URZ ;  /* 0x00000406061e7890 */ /* 0x000fe2000fffe03f */
[----:B------:R-:W-:Y:S01]  /*17d0*/  SHF.R.S32.HI R9, RZ, 0x1f, R4 ;  /* 0x0000001fff097819 */ /* 0x000fe20000011404 */
[----:B------:R-:W-:Y:S01]  /*17e0*/  UMOV UR29, 0x40000040 ;  /* 0x40000040001d7882 */ /* 0x000fe20000000000 */
[----:B------:R-:W-:Y:S01]  /*17f0*/  UMOV UR31, 0x40000040 ;  /* 0x40000040001f7882 */ /* 0x000fe20000000000 */
[----:B------:R-:W-:Y:S01]  /*1800*/  ULDC UR4, c[0x0][0x9d8] ;  /* 0x0002760000047ab9 */ /* 0x000fe20000000800 */
[----:B------:R-:W-:Y:S01]  /*1810*/  SHF.R.S32.HI R6, RZ, 0x5, R5 ;  /* 0x00000005ff067819 */ /* 0x000fe20000011405 */
[----:B------:R-:W0:Y:S01]  /*1820*/  @P2 LDC R10, c[0x0][0x450] ;  /* 0x00011400ff0a2b82 */ /* 0x000e220000000800 */
[----:B------:R-:W-:Y:S01]  /*1830*/  LEA.HI R9, R9, R0, RZ, 0x3 ;  /* 0x0000000009097211 */ /* 0x000fe200078f18ff */
[----:B------:R-:W-:Y:S01]  /*1840*/  ULDC UR5, c[0x0][0x2f0] ;  /* 0x0000bc0000057ab9 */ /* 0x000fe20000000800 */
[----:B------:R-:W-:Y:S01]  /*1850*/  LEA.HI R5, R89, R89, RZ, 0x1 ;  /* 0x0000005959057211 */ /* 0x000fe200078f08ff */
[----:B------:R-:W-:Y:S01]  /*1860*/  ULDC UR7, c[0x0][0x988] ;  /* 0x0002620000077ab9 */ /* 0x000fe20000000800 */
[----:B------:R-:W-:-:S02]  /*1870*/  LEA R8, R6, R23, 0x4 ;  /* 0x0000001706087211 */ /* 0x000fc400078e20ff */
[----:B------:R-:W-:Y:S02]  /*1880*/  CS2R R150, SRZ ;  /* 0x0000000000967805 */ /* 0x000fe4000001ff00 */
[----:B------:R-:W-:Y:S02]  /*1890*/  LOP3.LUT R9, R9, 0xfffffff8, RZ, 0xc0, !PT ;  /* 0xfffffff809097812 */ /* 0x000fe400078ec0ff */
[----:B------:R-:W-:Y:S02]  /*18a0*/  CS2R R148, SRZ ;  /* 0x0000000000947805 */ /* 0x000fe4000001ff00 */
[----:B------:R-:W-:Y:S02]  /*18b0*/  LOP3.LUT R6, R5, 0x1ffffffe, RZ, 0xc0, !PT ;  /* 0x1ffffffe05067812 */ /* 0x000fe400078ec0ff */
[----:B------:R-:W-:Y:S02]  /*18c0*/  CS2R R146, SRZ ;  /* 0x0000000000927805 */ /* 0x000fe4000001ff00 */
[----:B------:R-:W-:-:S02]  /*18d0*/  IADD3 R8, R8, R0, -R9 ;  /* 0x0000000008087210 */ /* 0x000fc40007ffe809 */
[----:B------:R-:W-:Y:S02]  /*18e0*/  CS2R R144, SRZ ;  /* 0x0000000000907805 */ /* 0x000fe4000001ff00 */
[----:B------:R-:W-:Y:S01]  /*18f0*/  MOV R9, 0xffffff80 ;  /* 0xffffff8000097802 */ /* 0x000fe20000000f00 */
[----:B------:R-:W-:Y:S01]  /*1900*/  IMAD.IADD R6, R89, 0x1, -R6 ;  /* 0x0000000159067824 */ /* 0x000fe200078e0a06 */
[----:B------:R-:W-:Y:S01]  /*1910*/  LOP3.LUT R4, R4, 0x7ffffffc, RZ, 0xc0, !PT ;  /* 0x7ffffffc04047812 */ /* 0x000fe200078ec0ff */
[----:B------:R-:W-:Y:S01]  /*1920*/  IMAD R11, R11, 0x40, R8 ;  /* 0x000000400b0b7824 */ /* 0x000fe200078e0208 */
[----:B------:R-:W-:Y:S01]  /*1930*/  CS2R R142, SRZ ;  /* 0x00000000008e7805 */ /* 0x000fe2000001ff00 */
[----:B------:R-:W-:Y:S01]  /*1940*/  IMAD R9, R22, R9, 0x80 ;  /* 0x0000008016097424 */ /* 0x000fe200078e0209 */
[----:B------:R-:W-:Y:S01]  /*1950*/  CS2R R140, SRZ ;  /* 0x00000000008c7805 */ /* 0x000fe2000001ff00 */
[----:B------:R-:W-:Y:S01]  /*1960*/  IMAD R6, R6, 0x8, R11 ;  /* 0x0000000806067824 */ /* 0x000fe200078e020b */
[----:B------:R-:W-:Y:S01]  /*1970*/  CS2R R138, SRZ ;  /* 0x00000000008a7805 */ /* 0x000fe2000001ff00 */
[----:B------:R-:W-:Y:S01]  /*1980*/  IMAD.IADD R7, R7, 0x1, -R4 ;  /* 0x0000000107077824 */ /* 0x000fe200078e0a04 */
[----:B------:R-:W-:Y:S01]  /*1990*/  CS2R R136, SRZ ;  /* 0x0000000000887805 */ /* 0x000fe2000001ff00 */
[----:B------:R-:W-:Y:S01]  /*19a0*/  IMAD.MOV.U32 R0, RZ, RZ, R6 ;  /* 0x000000ffff007224 */ /* 0x000fe200078e0006 */
[----:B------:R-:W-:Y:S01]  /*19b0*/  CS2R R134, SRZ ;  /* 0x0000000000867805 */ /* 0x000fe2000001ff00 */
[----:B------:R-:W-:Y:S01]  /*19c0*/  VIADD R4, R9, 0x1 ;  /* 0x0000000109047836 */ /* 0x000fe20000000000 */
[----:B------:R-:W-:-:S02]  /*19d0*/  CS2R R132, SRZ ;  /* 0x0000000000847805 */ /* 0x000fc4000001ff00 */
[----:B------:R-:W-:Y:S02]  /*19e0*/  CS2R R130, SRZ ;  /* 0x0000000000827805 */ /* 0x000fe4000001ff00 */
[----:B------:R-:W-:Y:S01]  /*19f0*/  CS2R R128, SRZ ;  /* 0x0000000000807805 */ /* 0x000fe2000001ff00 */
[C---:B------:R-:W-:Y:S01]  /*1a00*/  IMAD R11, R7.reuse, -0x2, R4 ;  /* 0xfffffffe070b7824 */ /* 0x040fe200078e0204 */
[----:B------:R-:W-:Y:S01]  /*1a10*/  CS2R R126, SRZ ;  /* 0x00000000007e7805 */ /* 0x000fe2000001ff00 */
[C---:B------:R-:W-:Y:S01]  /*1a20*/  IMAD R4, R16.reuse, UR5, R9 ;  /* 0x0000000510047c24 */ /* 0x040fe2000f8e0209 */
[----:B------:R-:W-:Y:S01]  /*1a30*/  CS2R R124, SRZ ;  /* 0x00000000007c7805 */ /* 0x000fe2000001ff00 */
[----:B------:R-:W-:Y:S02]  /*1a40*/  IMAD R8, R16, UR5, R11 ;  /* 0x0000000510087c24 */ /* 0x000fe4000f8e020b */
[----:B------:R-:W-:Y:S01]  /*1a50*/  IMAD R4, R7, -0x2, R4 ;  /* 0xfffffffe07047824 */ /* 0x000fe200078e0204 */
[----:B------:R-:W-:-:S02]  /*1a60*/  WARPGROUP.DEPBAR.LE gsb0, 0x0 ;  /* 0x00008000000079c5 */ /* 0x000fc40000010000 */
        /* <DEDUP_REMOVED lines=24> */
[----:B------:R-:W-:Y:S01]  /*1bf0*/  FMUL.FTZ R28, R28, UR4 ;  /* 0x000000041c1c7c20 */ /* 0x000fe20008410000 */
[----:B------:R1:W-:Y:S01]  /*1c00*/  MUFU.TANH R14, R69 ;  /* 0x00000045000e7308 */ /* 0x0003e20000002400 */
        /* <DEDUP_REMOVED lines=8> */
[----:B-1----:R-:W1:Y:S01]  /*1c90*/  @P2 LDC R69, c[0x0][0x44c] ;  /* 0x00011300ff452b82 */ /* 0x002e620000000800 */
        /* <DEDUP_REMOVED lines=13> */
[----:B------:R-:W-:Y:S01]  /*1d70*/  FMUL.FTZ R57, R57, UR4 ;  /* 0x0000000439397c20 */ /* 0x000fe20008410000 */
[----:B------:R-:W4:Y:S01]  /*1d80*/  MUFU.TANH R15, R28 ;  /* 0x0000001c000f7308 */ /* 0x000f220000002400 */
[----:B------:R-:W-:Y:S01]  /*1d90*/  FMUL.FTZ R31, R31, UR4 ;  /* 0x000000041f1f7c20 */ /* 0x000fe20008410000 */
[----:B------:R-:W-:Y:S01]  /*1da0*/  FMUL.FTZ R73, R73, UR4 ;  /* 0x0000000449497c20 */ /* 0x000fe20008410000 */
[----:B------:R-:W-:Y:S01]  /*1db0*/  FMUL.FTZ R61, R61, UR4 ;  /* 0x000000043d3d7c20 */ /* 0x000fe20008410000 */
[----:B------:R-:W-:Y:S01]  /*1dc0*/  FMUL.FTZ R64, R64, UR4 ;  /* 0x0000000440407c20 */ /* 0x000fe20008410000 */
[----:B------:R-:W-:Y:S01]  /*1dd0*/  FMUL.FTZ R65, R65, UR4 ;  /* 0x0000000441417c20 */ /* 0x000fe20008410000 */
[----:B------:R-:W-:Y:S01]  /*1de0*/  FMUL.FTZ R68, R68, UR4 ;  /* 0x0000000444447c20 */ /* 0x000fe20008410000 */
[----:B------:R-:W-:Y:S01]  /*1df0*/  FMUL.FTZ R35, R35, UR4 ;  /* 0x0000000423237c20 */ /* 0x000fe20008410000 */
[----:B------:R-:W5:Y:S01]  /*1e00*/  MUFU.TANH R29, R29 ;  /* 0x0000001d001d7308 */ /* 0x000f620000002400 */
[----:B-1----:R-:W-:-:S04]  /*1e10*/  @P2 IMAD.HI.U32 R5, R6, R69, RZ ;  /* 0x0000004506052227 */ /* 0x002fc800078e00ff */
[----:B------:R-:W-:Y:S01]  /*1e20*/  FMUL.FTZ R72, R72, UR4 ;  /* 0x0000000448487c20 */ /* 0x000fe20008410000 */
[----:B------:R-:W-:Y:S01]  /*1e30*/  FMUL.FTZ R39, R39, UR4 ;  /* 0x0000000427277c20 */ /* 0x000fe20008410000 */
[----:B------:R-:W-:Y:S01]  /*1e40*/  FMUL.FTZ R76, R76, UR4 ;  /* 0x000000044c4c7c20 */ /* 0x000fe20008410000 */
[----:B------:R-:W-:Y:S01]  /*1e50*/  FMUL.FTZ R80, R80, UR4 ;  /* 0x0000000450507c20 */ /* 0x000fe20008410000 */
[----:B0-----:R-:W-:Y:S01]  /*1e60*/  @P2 SHF.R.U32.HI R0, RZ, R10, R5 ;  /* 0x0000000aff002219 */ /* 0x001fe20000011605 */
[----:B------:R-:W-:Y:S01]  /*1e70*/  FMUL.FTZ R47, R47, UR4 ;  /* 0x000000042f2f7c20 */ /* 0x000fe20008410000 */
[----:B------:R-:W0:Y:S01]  /*1e80*/  LDC R5, c[0x0][0x288] ;  /* 0x0000a200ff057b82 */ /* 0x000e220000000800 */
[----:B------:R-:W1:Y:S01]  /*1e90*/  MUFU.TANH R32, R32 ;  /* 0x0000002000207308 */ /* 0x000e620000002400 */
[----:B------:R-:W-:Y:S01]  /*1ea0*/  FMUL.FTZ R84, R84, UR4 ;  /* 0x0000000454547c20 */ /* 0x000fe20008410000 */
[----:B------:R-:W2:Y:S01]  /*1eb0*/  SHFL.IDX PT, R10, R0, RZ, 0x1c1f ;  /* 0x001c1fff000a7589 */ /* 0x000ea200000e0000 */
[----:B------:R-:W-:Y:S01]  /*1ec0*/  FMUL.FTZ R55, R55, UR4 ;  /* 0x0000000437377c20 */ /* 0x000fe20008410000 */
[----:B------:R-:W-:Y:S01]  /*1ed0*/  FMUL.FTZ R51, R51, UR4 ;  /* 0x0000000433337c20 */ /* 0x000fe20008410000 */
[----:B------:R-:W-:Y:S01]  /*1ee0*/  FMUL.FTZ R43, R43, UR4 ;  /* 0x000000042b2b7c20 */ /* 0x000fe20008410000 */
[----:B------:R-:W-:Y:S01]  /*1ef0*/  SHFL.IDX PT, R0, R0, 0x1, 0x1c1f ;  /* 0x003c1f0000007f89 */ /* 0x000fe200000e0000 */
        /* <DEDUP_REMOVED lines=16> */
[----:B0-----:R-:W-:Y:S01]  /*2000*/  IMAD.IADD R9, R8, 0x1, -R5 ;  /* 0x0000000108097824 */ /* 0x001fe200078e0a05 */
[----:B------:R-:W0:Y:S01]  /*2010*/  MUFU.TANH R37, R37 ;  /* 0x0000002500257308 */ /* 0x000e220000002400 */
[----:B------:R-:W-:Y:S01]  /*2020*/  FMUL.FTZ R87, R87, UR4 ;  /* 0x0000000457577c20 */ /* 0x000fe20008410000 */
[----:B------:R-:W-:Y:S01]  /*2030*/  FMUL.FTZ R54, R54, UR4 ;  /* 0x0000000436367c20 */ /* 0x000fe20008410000 */
[----:B------:R-:W-:Y:S01]  /*2040*/  FMUL.FTZ R58, R58, UR4 ;  /* 0x000000043a3a7c20 */ /* 0x000fe20008410000 */
[----:B--2---:R-:W-:Y:S01]  /*2050*/  VIADDMNMX R9, R10, R9, R4, PT ;  /* 0x000000090a097246 */ /* 0x004fe20003800104 */
[----:B------:R-:W-:Y:S01]  /*2060*/  FMUL.FTZ R62, R62, UR4 ;  /* 0x000000043e3e7c20 */ /* 0x000fe20008410000 */
[----:B------:R-:W-:Y:S01]  /*2070*/  FMUL.FTZ R66, R66, UR4 ;  /* 0x0000000442427c20 */ /* 0x000fe20008410000 */
[----:B------:R-:W-:Y:S01]  /*2080*/  FMUL.FTZ R70, R70, UR4 ;  /* 0x0000000446467c20 */ /* 0x000fe20008410000 */
[C---:B------:R-:W-:Y:S01]  /*2090*/  ISETP.GT.AND P3, PT, R9.reuse, RZ, PT ;  /* 0x000000ff0900720c */ /* 0x040fe20003f64270 */
[----:B------:R-:W-:Y:S01]  /*20a0*/  MUFU.TANH R40, R40 ;  /* 0x0000002800287308 */ /* 0x000fe20000002400 */
[C---:B------:R-:W-:Y:S01]  /*20b0*/  ISETP.GT.AND P4, PT, R9.reuse, 0x1, PT ;  /* 0x000000010900780c */ /* 0x040fe20003f84270 */
[----:B------:R-:W-:Y:S01]  /*20c0*/  FMUL.FTZ R74, R74, UR4 ;  /* 0x000000044a4a7c20 */ /* 0x000fe20008410000 */
[----:B------:R-:W-:Y:S01]  /*20d0*/  ISETP.GT.AND P5, PT, R9, 0x8, PT ;  /* 0x000000080900780c */ /* 0x000fe20003fa4270 */
[----:B------:R-:W-:Y:S01]  /*20e0*/  FMUL.FTZ R78, R78, UR4 ;  /* 0x000000044e4e7c20 */ /* 0x000fe20008410000 */
[----:B------:R-:W-:Y:S01]  /*20f0*/  FSEL R11, R24, -INF , P3 ;  /* 0xff800000180b7808 */ /* 0x000fe20001800000 */
[----:B------:R-:W-:Y:S01]  /*2100*/  FMUL.FTZ R82, R82, UR4 ;  /* 0x0000000452527c20 */ /* 0x000fe20008410000 */
[----:B---3--:R-:W-:Y:S01]  /*2110*/  FSEL R10, R25, -INF , P4 ;  /* 0xff800000190a7808 */ /* 0x008fe20002000000 */
[----:B------:R1:W-:Y:S01]  /*2120*/  MUFU.TANH R20, R27 ;  /* 0x0000001b00147308 */ /* 0x0003e20000002400 */
[----:B------:R-:W-:Y:S01]  /*2130*/  ISETP.GT.AND P3, PT, R9, 0x9, PT ;  /* 0x000000090900780c */ /* 0x000fe20003f64270 */
[----:B------:R-:W-:Y:S01]  /*2140*/  FMUL.FTZ R86, R86, UR4 ;  /* 0x0000000456567c20 */ /* 0x000fe20008410000 */
[----:B----4-:R-:W-:Y:S01]  /*2150*/  FSEL R15, R15, -INF , P5 ;  /* 0xff8000000f0f7808 */ /* 0x010fe20002800000 */
[----:B------:R-:W-:Y:S01]  /*2160*/  UMOV UR4, URZ ;  /* 0x0000003f00047c82 */ /* 0x000fe20008000000 */
[----:B------:R-:W-:-:S02]  /*2170*/  FMNMX.FTZ R12, R11, R10, !PT ;  /* 0x0000000a0b0c7209 */ /* 0x000fc40007810000 */
[----:B------:R-:W-:Y:S01]  /*2180*/  ISETP.GT.AND P4, PT, R9, 0x10, PT ;  /* 0x000000100900780c */ /* 0x000fe20003f84270 */
[----:B------:R-:W2:Y:S01]  /*2190*/  MUFU.TANH R41, R41 ;  /* 0x0000002900297308 */ /* 0x000ea20000002400 */
[----:B-----5:R-:W-:Y:S02]  /*21a0*/  FSEL R25, R29, -INF , P3 ;  /* 0xff8000001d197808 */ /* 0x020fe40001800000 */
[----:B------:R-:W-:Y:S02]  /*21b0*/  FMNMX.FTZ R12, R15, R12, !PT ;  /* 0x0000000c0f0c7209 */ /* 0x000fe40007810000 */
[----:B------:R-:W-:Y:S02]  /*21c0*/  ISETP.GT.AND P3, PT, R9, 0x11, PT ;  /* 0x000000110900780c */ /* 0x000fe40003f64270 */
[----:B-1----:R-:W-:Y:S01]  /*21d0*/  FSEL R27, R32, -INF , P4 ;  /* 0xff800000201b7808 */ /* 0x002fe20002000000 */
[----:B------:R-:W-:Y:S01]  /*21e0*/  MUFU.TANH R13, R60 ;  /* 0x0000003c000d7308 */ /* 0x000fe20000002400 */
[----:B------:R-:W-:-:S02]  /*21f0*/  FMNMX.FTZ R12, R25, R12, !PT ;  /* 0x0000000c190c7209 */ /* 0x000fc40007810000 */
[----:B------:R-:W-:Y:S02]  /*2200*/  ISETP.GT.AND P4, PT, R9, 0x18, PT ;  /* 0x000000180900780c */ /* 0x000fe40003f84270 */
[----:B------:R-:W-:Y:S02]  /*2210*/  FSEL R29, R33, -INF , P3 ;  /* 0xff800000211d7808 */ /* 0x000fe40001800000 */
[----:B------:R-:W-:Y:S01]  /*2220*/  FMNMX.FTZ R12, R27, R12, !PT ;  /* 0x0000000c1b0c7209 */ /* 0x000fe20007810000 */
[----:B------:R-:W-:Y:S01]  /*2230*/  MUFU.TANH R44, R44 ;  /* 0x0000002c002c7308 */ /* 0x000fe20000002400 */
[----:B------:R-:W-:Y:S02]  /*2240*/  ISETP.GT.AND P3, PT, R9, 0x19, PT ;  /* 0x000000190900780c */ /* 0x000fe40003f64270 */
[----:B------:R-:W-:-:S05]  /*2250*/  FMNMX.FTZ R12, R29, R12, !PT ;  /* 0x0000000c1d0c7209 */ /* 0x000fca0007810000 */
[----:B------:R1:W-:Y:S08]  /*2260*/  MUFU.TANH R60, R77 ;  /* 0x0000004d003c7308 */ /* 0x0003f00000002400 */
[----:B------:R-:W3:Y:S01]  /*2270*/  MUFU.TANH R45, R45 ;  /* 0x0000002d002d7308 */ /* 0x000ee20000002400 */
[----:B-1----:R-:W-:Y:S02]  /*2280*/  FSEL R77, R36, -INF , P4 ;  /* 0xff800000244d7808 */ /* 0x002fe40002000000 */
[----:B------:R-:W-:-:S02]  /*2290*/  ISETP.GT.AND P4, PT, R9, 0x20, PT ;  /* 0x000000200900780c */ /* 0x000fc40003f84270 */
[----:B------:R-:W-:-:S03]  /*22a0*/  FMNMX.FTZ R12, R77, R12, !PT ;  /* 0x0000000c4d0c7209 */ /* 0x000fc60007810000 */
[----:B------:R0:W-:Y:S08]  /*22b0*/  MUFU.TANH R88, R81 ;  /* 0x0000005100587308 */ /* 0x0001f00000002400 */
[----:B------:R-:W1:Y:S01]  /*22c0*/  MUFU.TANH R48, R48 ;  /* 0x0000003000307308 */ /* 0x000e620000002400 */
[----:B0-----:R-:W-:Y:S02]  /*22d0*/  FSEL R81, R37, -INF , P3 ;  /* 0xff80000025517808 */ /* 0x001fe40001800000 */
[----:B------:R-:W-:-:S02]  /*22e0*/  ISETP.GT.AND P3, PT, R9, 0x21, PT ;  /* 0x000000210900780c */ /* 0x000fc40003f64270 */
[----:B------:R-:W-:Y:S02]  /*22f0*/  FMNMX.FTZ R12, R81, R12, !PT ;  /* 0x0000000c510c7209 */ /* 0x000fe40007810000 */
[----:B--2---:R-:W-:Y:S01]  /*2300*/  FSEL R89, R41, -INF , P3 ;  /* 0xff80000029597808 */ /* 0x004fe20001800000 */
[----:B------:R0:W-:Y:S01]  /*2310*/  MUFU.TANH R90, R85 ;  /* 0x00000055005a7308 */ /* 0x0001e20000002400 */
[----:B------:R-:W-:-:S04]  /*2320*/  ISETP.GT.AND P3, PT, R9, 0x29, PT ;  /* 0x000000290900780c */ /* 0x000fc80003f64270 */
[----:B---3--:R-:W-:Y:S02]  /*2330*/  FSEL R93, R45, -INF , P3 ;  /* 0xff8000002d5d7808 */ /* 0x008fe40001800000 */
[C---:B------:R-:W-:Y:S01]  /*2340*/  ISETP.GT.AND P3, PT, R9.reuse, 0x31, PT ;  /* 0x000000310900780c */ /* 0x040fe20003f64270 */
[----:B------:R-:W2:Y:S01]  /*2350*/  MUFU.TANH R49, R49 ;  /* 0x0000003100317308 */ /* 0x000ea20000002400 */
[----:B0-----:R-:W-:Y:S02]  /*2360*/  FSEL R85, R40, -INF , P4 ;  /* 0xff80000028557808 */ /* 0x001fe40002000000 */
[----:B------:R-:W-:Y:S02]  /*2370*/  ISETP.GT.AND P4, PT, R9, 0x28, PT ;  /* 0x000000280900780c */ /* 0x000fe40003f84270 */
[----:B------:R-:W-:Y:S02]  /*2380*/  FMNMX.FTZ R12, R85, R12, !PT ;  /* 0x0000000c550c7209 */ /* 0x000fe40007810000 */
[----:B------:R-:W-:Y:S01]  /*2390*/  FSEL R91, R44, -INF , P4 ;  /* 0xff8000002c5b7808 */ /* 0x000fe20002000000 */
[----:B------:R-:W-:Y:S01]  /*23a0*/  MUFU.TANH R52, R52 ;  /* 0x0000003400347308 */ /* 0x000fe20000002400 */
[----:B------:R-:W-:-:S02]  /*23b0*/  FMNMX.FTZ R12, R89, R12, !PT ;  /* 0x0000000c590c7209 */ /* 0x000fc40007810000 */
[----:B------:R-:W-:Y:S02]  /*23c0*/  ISETP.GT.AND P4, PT, R9, 0x30, PT ;  /* 0x000000300900780c */ /* 0x000fe40003f84270 */
[----:B------:R-:W-:Y:S02]  /*23d0*/  FMNMX.FTZ R12, R91, R12, !PT ;  /* 0x0000000c5b0c7209 */ /* 0x000fe40007810000 */
[----:B-1----:R-:W-:Y:S01]  /*23e0*/  FSEL R95, R48, -INF , P4 ;  /* 0xff800000305f7808 */ /* 0x002fe20002000000 */
[----:B------:R-:W0:Y:S01]  /*23f0*/  MUFU.TANH R53, R53 ;  /* 0x0000003500357308 */ /* 0x000e220000002400 */
[----:B------:R-:W-:Y:S02]  /*2400*/  FMNMX.FTZ R12, R93, R12, !PT ;  /* 0x0000000c5d0c7209 */ /* 0x000fe40007810000 */
[----:B------:R-:W-:Y:S02]  /*2410*/  ISETP.GT.AND P4, PT, R9, 0x38, PT ;  /* 0x000000380900780c */ /* 0x000fe40003f84270 */
[----:B------:R-:W-:-:S03]  /*2420*/  FMNMX.FTZ R12, R95, R12, !PT ;  /* 0x0000000c5f0c7209 */ /* 0x000fc60007810000 */
[----:B------:R-:W1:Y:S08]  /*2430*/  MUFU.TANH R56, R56 ;  /* 0x0000003800387308 */ /* 0x000e700000002400 */
[----:B------:R-:W3:Y:S08]  /*2440*/  MUFU.TANH R57, R57 ;  /* 0x0000003900397308 */ /* 0x000ef00000002400 */
[----:B------:R2:W-:Y:S08]  /*2450*/  MUFU.TANH R28, R31 ;  /* 0x0000001f001c7308 */ /* 0x0005f00000002400 */
[----:B------:R4:W-:Y:S01]  /*2460*/  MUFU.TANH R21, R73 ;  /* 0x0000004900157308 */ /* 0x0009e20000002400 */
[----:B--2---:R-:W-:-:S02]  /*2470*/  FSEL R31, R49, -INF , P3 ;  /* 0xff800000311f7808 */ /* 0x004fc40001800000 */
[----:B------:R-:W-:Y:S02]  /*2480*/  ISETP.GT.AND P3, PT, R9, 0x39, PT ;  /* 0x000000390900780c */ /* 0x000fe40003f64270 */
[----:B------:R-:W-:Y:S02]  /*2490*/  FMNMX.FTZ R12, R31, R12, !PT ;  /* 0x0000000c1f0c7209 */ /* 0x000fe40007810000 */
[----:B0-----:R-:W-:Y:S01]  /*24a0*/  FSEL R33, R53, -INF , P3 ;  /* 0xff80000035217808 */ /* 0x001fe20001800000 */
[----:B------:R-:W-:Y:S01]  /*24b0*/  MUFU.TANH R61, R61 ;  /* 0x0000003d003d7308 */ /* 0x000fe20000002400 */
[----:B----4-:R-:W-:Y:S02]  /*24c0*/  FSEL R73, R52, -INF , P4 ;  /* 0xff80000034497808 */ /* 0x010fe40002000000 */
[----:B------:R-:W-:Y:S02]  /*24d0*/  ISETP.GT.AND P4, PT, R9, 0x40, PT ;  /* 0x000000400900780c */ /* 0x000fe40003f84270 */
[----:B------:R-:W-:-:S02]  /*24e0*/  FMNMX.FTZ R12, R73, R12, !PT ;  /* 0x0000000c490c7209 */ /* 0x000fc40007810000 */
[----:B------:R-:W-:Y:S01]  /*24f0*/  ISETP.GT.AND P3, PT, R9, 0x41, PT ;  /* 0x000000410900780c */ /* 0x000fe20003f64270 */
[----:B------:R-:W0:Y:S01]  /*2500*/  MUFU.TANH R64, R64 ;  /* 0x0000004000407308 */ /* 0x000e220000002400 */
[----:B-1----:R-:W-:Y:S02]  /*2510*/  FSEL R69, R56, -INF , P4 ;  /* 0xff80000038457808 */ /* 0x002fe40002000000 */
[----:B------:R-:W-:Y:S02]  /*2520*/  FMNMX.FTZ R12, R33, R12, !PT ;  /* 0x0000000c210c7209 */ /* 0x000fe40007810000 */
[----:B------:R-:W-:Y:S02]  /*2530*/  ISETP.GT.AND P4, PT, R9, 0x48, PT ;  /* 0x000000480900780c */ /* 0x000fe40003f84270 */
[----:B---3--:R-:W-:Y:S01]  /*2540*/  FSEL R45, R57, -INF , P3 ;  /* 0xff800000392d7808 */ /* 0x008fe20001800000 */
[----:B------:R-:W-:Y:S01]  /*2550*/  MUFU.TANH R65, R65 ;  /* 0x0000004100417308 */ /* 0x000fe20000002400 */
[----:B------:R-:W-:-:S02]  /*2560*/  FMNMX.FTZ R12, R69, R12, !PT ;  /* 0x0000000c450c7209 */ /* 0x000fc40007810000 */
[----:B------:R-:W-:Y:S02]  /*2570*/  ISETP.GT.AND P3, PT, R9, 0x49, PT ;  /* 0x000000490900780c */ /* 0x000fe40003f64270 */
[----:B------:R-:W-:Y:S02]  /*2580*/  FSEL R13, R13, -INF , P4 ;  /* 0xff8000000d0d7808 */ /* 0x000fe40002000000 */
[----:B------:R-:W-:Y:S01]  /*2590*/  FMNMX.FTZ R12, R45, R12, !PT ;  /* 0x0000000c2d0c7209 */ /* 0x000fe20007810000 */
[----:B------:R-:W1:Y:S01]  /*25a0*/  MUFU.TANH R68, R68 ;  /* 0x0000004400447308 */ /* 0x000e620000002400 */
[----:B------:R-:W-:Y:S02]  /*25b0*/  ISETP.GT.AND P4, PT, R9, 0x50, PT ;  /* 0x000000500900780c */ /* 0x000fe40003f84270 */
[----:B------:R-:W-:Y:S02]  /*25c0*/  FMNMX.FTZ R12, R13, R12, !PT ;  /* 0x0000000c0d0c7209 */ /* 0x000fe40007810000 */
[----:B0-----:R-:W-:-:S02]  /*25d0*/  FSEL R37, R64, -INF , P4 ;  /* 0xff80000040257808 */ /* 0x001fc40002000000 */
[----:B------:R-:W-:Y:S01]  /*25e0*/  ISETP.GT.AND P4, PT, R9, 0x58, PT ;  /* 0x000000580900780c */ /* 0x000fe20003f84270 */
[----:B------:R0:W-:Y:S08]  /*25f0*/  MUFU.TANH R24, R35 ;  /* 0x0000002300187308 */ /* 0x0001f00000002400 */
[----:B------:R-:W2:Y:S01]  /*2600*/  MUFU.TANH R72, R72 ;  /* 0x0000004800487308 */ /* 0x000ea20000002400 */
[----:B0-----:R-:W-:-:S02]  /*2610*/  FSEL R35, R61, -INF , P3 ;  /* 0xff8000003d237808 */ /* 0x001fc40001800000 */
[----:B------:R-:W-:Y:S02]  /*2620*/  ISETP.GT.AND P3, PT, R9, 0x51, PT ;  /* 0x000000510900780c */ /* 0x000fe40003f64270 */
[----:B------:R-:W-:Y:S02]  /*2630*/  FMNMX.FTZ R12, R35, R12, !PT ;  /* 0x0000000c230c7209 */ /* 0x000fe40007810000 */
[----:B-1----:R-:W-:Y:S01]  /*2640*/  FSEL R41, R68, -INF , P4 ;  /* 0xff80000044297808 */ /* 0x002fe20002000000 */
[----:B------:R0:W-:Y:S01]  /*2650*/  MUFU.TANH R32, R39 ;  /* 0x0000002700207308 */ /* 0x0001e20000002400 */
[----:B------:R-:W-:Y:S02]  /*2660*/  FMNMX.FTZ R12, R37, R12, !PT ;  /* 0x0000000c250c7209 */ /* 0x000fe40007810000 */
[----:B------:R-:W-:-:S05]  /*2670*/  ISETP.GT.AND P4, PT, R9, 0x60, PT ;  /* 0x000000600900780c */ /* 0x000fca0003f84270 */
[----:B------:R-:W1:Y:S01]  /*2680*/  MUFU.TANH R76, R76 ;  /* 0x0000004c004c7308 */ /* 0x000e620000002400 */
[----:B0-----:R-:W-:Y:S02]  /*2690*/  FSEL R39, R65, -INF , P3 ;  /* 0xff80000041277808 */ /* 0x001fe40001800000 */
[----:B------:R-:W-:Y:S02]  /*26a0*/  ISETP.GT.AND P3, PT, R9, 0x59, PT ;  /* 0x000000590900780c */ /* 0x000fe40003f64270 */
[----:B------:R-:W-:Y:S02]  /*26b0*/  FMNMX.FTZ R12, R39, R12, !PT ;  /* 0x0000000c270c7209 */ /* 0x000fe40007810000 */
[----:B------:R-:W-:Y:S01]  /*26c0*/  FSEL R65, R14, -INF , P3 ;  /* 0xff8000000e417808 */ /* 0x000fe20001800000 */
[----:B------:R-:W0:Y:S01]  /*26d0*/  MUFU.TANH R80, R80 ;  /* 0x0000005000507308 */ /* 0x000e220000002400 */
[----:B------:R-:W-:Y:S02]  /*26e0*/  FMNMX.FTZ R12, R41, R12, !PT ;  /* 0x0000000c290c7209 */ /* 0x000fe40007810000 */
[----:B------:R-:W-:-:S02]  /*26f0*/  ISETP.GT.AND P3, PT, R9, 0x61, PT ;  /* 0x000000610900780c */ /* 0x000fc40003f64270 */
[----:B--2---:R-:W-:Y:S02]  /*2700*/  FSEL R61, R72, -INF , P4 ;  /* 0xff800000483d7808 */ /* 0x004fe40002000000 */
[----:B------:R-:W-:Y:S01]  /*2710*/  FMNMX.FTZ R12, R65, R12, !PT ;  /* 0x0000000c410c7209 */ /* 0x000fe20007810000 */
[----:B------:R2:W-:Y:S01]  /*2720*/  MUFU.TANH R40, R47 ;  /* 0x0000002f00287308 */ /* 0x0005e20000002400 */
[----:B------:R-:W-:Y:S02]  /*2730*/  ISETP.GT.AND P4, PT, R9, 0x68, PT ;  /* 0x000000680900780c */ /* 0x000fe40003f84270 */
[----:B------:R-:W-:Y:S02]  /*2740*/  FMNMX.FTZ R12, R61, R12, !PT ;  /* 0x0000000c3d0c7209 */ /* 0x000fe40007810000 */
[----:B-1----:R-:W-:Y:S02]  /*2750*/  FSEL R53, R76, -INF , P4 ;  /* 0xff8000004c357808 */ /* 0x002fe40002000000 */
[----:B------:R-:W-:Y:S01]  /*2760*/  ISETP.GT.AND P4, PT, R9, 0x70, PT ;  /* 0x000000700900780c */ /* 0x000fe20003f84270 */
[----:B------:R-:W1:Y:S01]  /*2770*/  MUFU.TANH R84, R84 ;  /* 0x0000005400547308 */ /* 0x000e620000002400 */
[----:B--2---:R-:W-:-:S02]  /*2780*/  FSEL R47, R21, -INF , P3 ;  /* 0xff800000152f7808 */ /* 0x004fc40001800000 */
[----:B------:R-:W-:Y:S02]  /*2790*/  ISETP.GT.AND P3, PT, R9, 0x69, PT ;  /* 0x000000690900780c */ /* 0x000fe40003f64270 */
[----:B------:R-:W-:Y:S02]  /*27a0*/  FMNMX.FTZ R12, R47, R12, !PT ;  /* 0x0000000c2f0c7209 */ /* 0x000fe40007810000 */
[----:B------:R-:W-:Y:S01]  /*27b0*/  FSEL R57, R60, -INF , P3 ;  /* 0xff8000003c397808 */ /* 0x000fe20001800000 */
[----:B------:R2:W-:Y:S01]  /*27c0*/  MUFU.TANH R48, R55 ;  /* 0x0000003700307308 */ /* 0x0005e20000002400 */
[----:B------:R-:W-:Y:S02]  /*27d0*/  FMNMX.FTZ R12, R53, R12, !PT ;  /* 0x0000000c350c7209 */ /* 0x000fe40007810000 */
[----:B------:R-:W-:Y:S02]  /*27e0*/  ISETP.GT.AND P3, PT, R9, 0x71, PT ;  /* 0x000000710900780c */ /* 0x000fe40003f64270 */
[----:B0-----:R-:W-:-:S02]  /*27f0*/  FSEL R49, R80, -INF , P4 ;  /* 0xff80000050317808 */ /* 0x001fc40002000000 */
[----:B------:R-:W-:Y:S01]  /*2800*/  FMNMX.FTZ R12, R57, R12, !PT ;  /* 0x0000000c390c7209 */ /* 0x000fe20007810000 */
[----:B------:R1:W-:Y:S01]  /*2810*/  MUFU.TANH R44, R51 ;  /* 0x00000033002c7308 */ /* 0x0003e20000002400 */
[----:B------:R-:W-:Y:S02]  /*2820*/  ISETP.GT.AND P4, PT, R9, 0x78, PT ;  /* 0x000000780900780c */ /* 0x000fe40003f84270 */
[----:B--2---:R-:W-:Y:S02]  /*2830*/  FSEL R55, R88, -INF , P3 ;  /* 0xff80000058377808 */ /* 0x004fe40001800000 */
[----:B------:R-:W-:Y:S02]  /*2840*/  FMNMX.FTZ R12, R49, R12, !PT ;  /* 0x0000000c310c7209 */ /* 0x000fe40007810000 */
[----:B------:R-:W-:Y:S01]  /*2850*/  ISETP.GT.AND P3, PT, R9, 0x79, PT ;  /* 0x000000790900780c */ /* 0x000fe20003f64270 */
[----:B------:R0:W-:Y:S01]  /*2860*/  MUFU.TANH R36, R43 ;  /* 0x0000002b00247308 */ /* 0x0001e20000002400 */
[----:B-1----:R-:W-:-:S02]  /*2870*/  FSEL R51, R84, -INF , P4 ;  /* 0xff80000054337808 */ /* 0x002fc40002000000 */
[----:B------:R-:W-:-:S04]  /*2880*/  FMNMX.FTZ R12, R55, R12, !PT ;  /* 0x0000000c370c7209 */ /* 0x000fc80007810000 */
[----:B------:R-:W-:Y:S01]  /*2890*/  FMNMX.FTZ R12, R51, R12, !PT ;  /* 0x0000000c330c7209 */ /* 0x000fe20007810000 */
[----:B------:R-:W1:Y:S01]  /*28a0*/  MUFU.TANH R26, R26 ;  /* 0x0000001a001a7308 */ /* 0x000e620000002400 */
[----:B0-----:R-:W-:-:S04]  /*28b0*/  FSEL R43, R90, -INF , P3 ;  /* 0xff8000005a2b7808 */ /* 0x001fc80001800000 */
[----:B------:R-:W-:-:S03]  /*28c0*/  FMNMX.FTZ R12, R43, R12, !PT ;  /* 0x0000000c2b0c7209 */ /* 0x000fc60007810000 */
[----:B------:R-:W0:Y:S02]  /*28d0*/  MUFU.TANH R30, R30 ;  /* 0x0000001e001e7308 */ /* 0x000e240000002400 */
[----:B------:R-:W2:Y:S06]  /*28e0*/  SHFL.BFLY PT, R9, R12, 0x2, 0x1f ;  /* 0x0c401f000c097f89 */ /* 0x000eac00000e0000 */
[----:B------:R-:W3:Y:S08]  /*28f0*/  MUFU.TANH R34, R34 ;  /* 0x0000002200227308 */ /* 0x000ef00000002400 */
[----:B------:R1:W-:Y:S08]  /*2900*/  MUFU.TANH R52, R59 ;  /* 0x0000003b00347308 */ /* 0x0003f00000002400 */
[----:B------:R-:W4:Y:S01]  /*2910*/  MUFU.TANH R38, R38 ;  /* 0x0000002600267308 */ /* 0x000f220000002400 */
[----:B--2---:R-:W-:-:S05]  /*2920*/  FMNMX.FTZ R9, R12, R9, !PT ;  /* 0x000000090c097209 */ /* 0x004fca0007810000 */
[----:B------:R-:W2:Y:S02]  /*2930*/  SHFL.BFLY PT, R12, R9, 0x1, 0x1f ;  /* 0x0c201f00090c7f89 */ /* 0x000ea400000e0000 */
[----:B------:R0:W-:Y:S08]  /*2940*/  MUFU.TANH R56, R63 ;  /* 0x0000003f00387308 */ /* 0x0001f00000002400 */
[----:B------:R5:W-:Y:S08]  /*2950*/  MUFU.TANH R60, R67 ;  /* 0x00000043003c7308 */ /* 0x000bf00000002400 */
[----:B------:R-:W4:Y:S01]  /*2960*/  MUFU.TANH R42, R42 ;  /* 0x0000002a002a7308 */ /* 0x000f220000002400 */
[----:B--2---:R-:W-:Y:S01]  /*2970*/  FMNMX.FTZ R21, R9, R12, !PT ;  /* 0x0000000c09157209 */ /* 0x004fe20007810000 */
[----:B------:R-:W-:-:S06]  /*2980*/  IMAD.U32 R12, RZ, RZ, UR7 ;  /* 0x00000007ff0c7e24 */ /* 0x000fcc000f8e00ff */
[----:B------:R3:W-:Y:S01]  /*2990*/  MUFU.TANH R111, R71 ;  /* 0x00000047006f7308 */ /* 0x0007e20000002400 */
[C---:B------:R-:W-:Y:S01]  /*29a0*/  FSETP.NEU.FTZ.AND P3, PT, R21.reuse, -INF , PT ;  /* 0xff8000001500780b */ /* 0x040fe20003f7d000 */
[----:B------:R-:W-:-:S05]  /*29b0*/  FMUL.FTZ R9, R21, R12 ;  /* 0x0000000c15097220 */ /* 0x000fca0000410000 */
[----:B------:R-:W-:Y:S01]  /*29c0*/  FSEL R14, R9, RZ, P3 ;  /* 0x000000ff090e7208 */ /* 0x000fe20001800000 */
[----:B------:R2:W-:Y:S01]  /*29d0*/  MUFU.TANH R64, R75 ;  /* 0x0000004b00407308 */ /* 0x0005e20000002400 */
[----:B------:R-:W-:-:S03]  /*29e0*/  IADD3 R9, R0, -R5, R8 ;  /* 0x8000000500097210 */ /* 0x000fc60007ffe008 */
[-CC-:B------:R-:W-:Y:S01]  /*29f0*/  FFMA.FTZ R178, R77, R12.reuse, -R14.reuse ;  /* 0x0000000c4db27223 */ /* 0x180fe2000001080e */
[----:B------:R-:W-:Y:S01]  /*2a00*/  VIMNMX R4, R4, R9, PT ;  /* 0x0000000904047248 */ /* 0x000fe20003fe0100 */
[-CC-:B------:R-:W-:Y:S01]  /*2a10*/  FFMA.FTZ R180, R11, R12.reuse, -R14.reuse ;  /* 0x0000000c0bb47223 */ /* 0x180fe2000001080e */
[-CC-:B------:R-:W-:Y:S01]  /*2a20*/  FFMA.FTZ R11, R25, R12.reuse, -R14.reuse ;  /* 0x0000000c190b7223 */ /* 0x180fe2000001080e */
[----:B------:R-:W4:Y:S01]  /*2a30*/  MUFU.TANH R46, R46 ;  /* 0x0000002e002e7308 */ /* 0x000f220000002400 */
[C---:B------:R-:W-:Y:S01]  /*2a40*/  ISETP.GT.AND P3, PT, R4.reuse, RZ, PT ;  /* 0x000000ff0400720c */ /* 0x040fe20003f64270 */
[-CC-:B------:R-:W-:Y:S01]  /*2a50*/  FFMA.FTZ R25, R81, R12.reuse, -R14.reuse ;  /* 0x0000000c51197223 */ /* 0x180fe2000001080e */
[C---:B------:R-:W-:Y:S01]  /*2a60*/  ISETP.GT.AND P4, PT, R4.reuse, 0x1, PT ;  /* 0x000000010400780c */ /* 0x040fe20003f84270 */
[-CC-:B------:R-:W-:Y:S01]  /*2a70*/  FFMA.FTZ R172, R85, R12.reuse, -R14.reuse ;  /* 0x0000000c55ac7223 */ /* 0x180fe2000001080e */
[----:B------:R-:W-:Y:S01]  /*2a80*/  ISETP.GT.AND P5, PT, R4, 0x8, PT ;  /* 0x000000080400780c */ /* 0x000fe20003fa4270 */
[-CC-:B------:R-:W-:Y:S01]  /*2a90*/  FFMA.FTZ R176, R27, R12.reuse, -R14.reuse ;  /* 0x0000000c1bb07223 */ /* 0x180fe2000001080e */
[----:B-1----:R-:W-:Y:S01]  /*2aa0*/  FSEL R59, R26, -INF , P3 ;  /* 0xff8000001a3b7808 */ /* 0x002fe20001800000 */
[----:B------:R4:W-:Y:S01]  /*2ab0*/  MUFU.TANH R117, R79 ;  /* 0x0000004f00757308 */ /* 0x0009e20000002400 */
[----:B------:R-:W-:Y:S01]  /*2ac0*/  FSEL R0, R20, -INF , P4 ;  /* 0xff80000014007808 */ /* 0x000fe20002000000 */
[-CC-:B------:R-:W-:Y:S01]  /*2ad0*/  FFMA.FTZ R27, R89, R12.reuse, -R14.reuse ;  /* 0x0000000c591b7223 */ /* 0x180fe2000001080e */
[----:B------:R-:W-:Y:S01]  /*2ae0*/  ISETP.GT.AND P3, PT, R4, 0x9, PT ;  /* 0x000000090400780c */ /* 0x000fe20003f64270 */
[-CC-:B------:R-:W-:Y:S01]  /*2af0*/  FFMA.FTZ R174, R91, R12.reuse, -R14.reuse ;  /* 0x0000000c5bae7223 */ /* 0x180fe2000001080e */
[----:B0-----:R-:W-:Y:S01]  /*2b00*/  FSEL R63, R30, -INF , P5 ;  /* 0xff8000001e3f7808 */ /* 0x001fe20002800000 */
[--C-:B------:R-:W-:Y:S01]  /*2b10*/  FFMA.FTZ R182, R15, R12, -R14.reuse ;  /* 0x0000000c0fb67223 */ /* 0x100fe2000001080e */
[----:B------:R-:W-:Y:S01]  /*2b20*/  FMNMX.FTZ R8, R59, R0, !PT ;  /* 0x000000003b087209 */ /* 0x000fe20007810000 */
[----:B------:R0:W-:Y:S01]  /*2b30*/  MUFU.TANH R68, R83 ;  /* 0x0000005300447308 */ /* 0x0001e20000002400 */
[----:B------:R-:W-:Y:S01]  /*2b40*/  ISETP.GT.AND P4, PT, R4, 0x10, PT ;  /* 0x000000100400780c */ /* 0x000fe20003f84270 */
[-CC-:B------:R-:W-:Y:S01]  /*2b50*/  FFMA.FTZ R15, R29, R12.reuse, -R14.reuse ;  /* 0x0000000c1d0f7223 */ /* 0x180fe2000001080e */
[----:B-----5:R-:W-:Y:S01]  /*2b60*/  FSEL R67, R28, -INF , P3 ;  /* 0xff8000001c437808 */ /* 0x020fe20001800000 */
[--C-:B------:R-:W-:Y:S01]  /*2b70*/  FFMA.FTZ R29, R93, R12, -R14.reuse ;  /* 0x0000000c5d1d7223 */ /* 0x100fe2000001080e */
[----:B------:R-:W-:Y:S01]  /*2b80*/  FMNMX.FTZ R8, R63, R8, !PT ;  /* 0x000000083f087209 */ /* 0x000fe20007810000 */
[-CC-:B------:R-:W-:Y:S01]  /*2b90*/  FFMA.FTZ R168, R95, R12.reuse, -R14.reuse ;  /* 0x0000000c5fa87223 */ /* 0x180fe2000001080e */
[----:B------:R-:W-:Y:S01]  /*2ba0*/  ISETP.GT.AND P3, PT, R4, 0x11, PT ;  /* 0x000000110400780c */ /* 0x000fe20003f64270 */
[----:B------:R-:W1:Y:S01]  /*2bb0*/  MUFU.TANH R50, R50 ;  /* 0x0000003200327308 */ /* 0x000e620000002400 */
[----:B---3--:R-:W-:Y:S01]  /*2bc0*/  FSEL R71, R34, -INF , P4 ;  /* 0xff80000022477808 */ /* 0x008fe20002000000 */
[--C-:B------:R-:W-:Y:S01]  /*2bd0*/  FFMA.FTZ R170, R73, R12, -R14.reuse ;  /* 0x0000000c49aa7223 */ /* 0x100fe2000001080e */
[----:B------:R-:W-:Y:S01]  /*2be0*/  FMNMX.FTZ R8, R67, R8, !PT ;  /* 0x0000000843087209 */ /* 0x000fe20007810000 */
[-CC-:B------:R-:W-:Y:S01]  /*2bf0*/  FFMA.FTZ R152, R69, R12.reuse, -R14.reuse ;  /* 0x0000000c45987223 */ /* 0x180fe2000001080e */
[----:B------:R-:W-:Y:S01]  /*2c00*/  ISETP.GT.AND P4, PT, R4, 0x18, PT ;  /* 0x000000180400780c */ /* 0x000fe20003f84270 */
[--C-:B------:R-:W-:Y:S01]  /*2c10*/  FFMA.FTZ R154, R13, R12, -R14.reuse ;  /* 0x0000000c0d9a7223 */ /* 0x100fe2000001080e */
[----:B--2---:R-:W-:Y:S01]  /*2c20*/  FSEL R75, R24, -INF , P3 ;  /* 0xff800000184b7808 */ /* 0x004fe20001800000 */
[----:B------:R2:W-:Y:S01]  /*2c30*/  MUFU.TANH R123, R87 ;  /* 0x00000057007b7308 */ /* 0x0005e20000002400 */
[----:B------:R-:W-:Y:S01]  /*2c40*/  FMNMX.FTZ R8, R71, R8, !PT ;  /* 0x0000000847087209 */ /* 0x000fe20007810000 */
[-CC-:B------:R-:W-:Y:S01]  /*2c50*/  FFMA.FTZ R10, R10, R12.reuse, -R14.reuse ;  /* 0x0000000c0a0a7223 */ /* 0x180fe2000001080e */
[----:B------:R-:W-:Y:S01]  /*2c60*/  ISETP.GT.AND P3, PT, R4, 0x19, PT ;  /* 0x000000190400780c */ /* 0x000fe20003f64270 */
[-CC-:B------:R-:W-:Y:S01]  /*2c70*/  FFMA.FTZ R39, R39, R12.reuse, -R14.reuse ;  /* 0x0000000c27277223 */ /* 0x180fe2000001080e */
[----:B----4-:R-:W-:Y:S01]  /*2c80*/  FSEL R79, R38, -INF , P4 ;  /* 0xff800000264f7808 */ /* 0x010fe20002000000 */
[--C-:B------:R-:W-:Y:S01]  /*2c90*/  FFMA.FTZ R47, R47, R12, -R14.reuse ;  /* 0x0000000c2f2f7223 */ /* 0x100fe2000001080e */
[----:B------:R-:W-:Y:S01]  /*2ca0*/  FMNMX.FTZ R8, R75, R8, !PT ;  /* 0x000000084b087209 */ /* 0x000fe20007810000 */
[----:B------:R-:W3:Y:S01]  /*2cb0*/  MUFU.TANH R54, R54 ;  /* 0x0000003600367308 */ /* 0x000ee20000002400 */
[----:B------:R-:W-:Y:S01]  /*2cc0*/  ISETP.GT.AND P4, PT, R4, 0x20, PT ;  /* 0x000000200400780c */ /* 0x000fe20003f84270 */
[-CC-:B------:R-:W-:Y:S01]  /*2cd0*/  FFMA.FTZ R31, R31, R12.reuse, -R14.reuse ;  /* 0x0000000c1f1f7223 */ /* 0x180fe2000001080e */
[----:B0-----:R-:W-:Y:S01]  /*2ce0*/  FSEL R83, R32, -INF , P3 ;  /* 0xff80000020537808 */ /* 0x001fe20001800000 */
[--C-:B------:R-:W-:Y:S01]  /*2cf0*/  FFMA.FTZ R33, R33, R12, -R14.reuse ;  /* 0x0000000c21217223 */ /* 0x100fe2000001080e */
[----:B------:R-:W-:Y:S01]  /*2d00*/  FMNMX.FTZ R8, R79, R8, !PT ;  /* 0x000000084f087209 */ /* 0x000fe20007810000 */
[-CC-:B------:R-:W-:Y:S01]  /*2d10*/  FFMA.FTZ R45, R45, R12.reuse, -R14.reuse ;  /* 0x0000000c2d2d7223 */ /* 0x180fe2000001080e */
[----:B------:R-:W-:Y:S01]  /*2d20*/  ISETP.GT.AND P3, PT, R4, 0x21, PT ;  /* 0x000000210400780c */ /* 0x000fe20003f64270 */
[----:B------:R-:W0:Y:S01]  /*2d30*/  MUFU.TANH R58, R58 ;  /* 0x0000003a003a7308 */ /* 0x000e220000002400 */
[----:B--2---:R-:W-:Y:S01]  /*2d40*/  FSEL R87, R42, -INF , P4 ;  /* 0xff8000002a577808 */ /* 0x004fe20002000000 */
[--C-:B------:R-:W-:Y:S01]  /*2d50*/  FFMA.FTZ R35, R35, R12, -R14.reuse ;  /* 0x0000000c23237223 */ /* 0x100fe2000001080e */
[----:B------:R-:W-:Y:S01]  /*2d60*/  FMNMX.FTZ R8, R83, R8, !PT ;  /* 0x0000000853087209 */ /* 0x000fe20007810000 */
[-CC-:B------:R-:W-:Y:S01]  /*2d70*/  FFMA.FTZ R37, R37, R12.reuse, -R14.reuse ;  /* 0x0000000c25257223 */ /* 0x180fe2000001080e */
[----:B------:R-:W-:Y:S01]  /*2d80*/  ISETP.GT.AND P4, PT, R4, 0x28, PT ;  /* 0x000000280400780c */ /* 0x000fe20003f84270 */
[--C-:B------:R-:W-:Y:S01]  /*2d90*/  FFMA.FTZ R41, R41, R12, -R14.reuse ;  /* 0x0000000c29297223 */ /* 0x100fe2000001080e */
[----:B------:R-:W-:Y:S01]  /*2da0*/  FSEL R77, R36, -INF , P3 ;  /* 0xff800000244d7808 */ /* 0x000fe20001800000 */
[----:B------:R-:W2:Y:S01]  /*2db0*/  MUFU.TANH R62, R62 ;  /* 0x0000003e003e7308 */ /* 0x000ea20000002400 */
[----:B------:R-:W-:Y:S01]  /*2dc0*/  FMNMX.FTZ R8, R87, R8, !PT ;  /* 0x0000000857087209 */ /* 0x000fe20007810000 */
[----:B------:R-:W-:Y:S01]  /*2dd0*/  IMAD.U32 R36, RZ, RZ, UR36 ;  /* 0x00000024ff247e24 */ /* 0x000fe2000f8e00ff */
[----:B------:R-:W-:Y:S01]  /*2de0*/  ISETP.GT.AND P3, PT, R4, 0x29, PT ;  /* 0x000000290400780c */ /* 0x000fe20003f64270 */
[-CC-:B------:R-:W-:Y:S01]  /*2df0*/  FFMA.FTZ R65, R65, R12.reuse, -R14.reuse ;  /* 0x0000000c41417223 */ /* 0x180fe2000001080e */
[----:B------:R-:W-:Y:S01]  /*2e00*/  FSEL R97, R46, -INF , P4 ;  /* 0xff8000002e617808 */ /* 0x000fe20002000000 */
[--C-:B------:R-:W-:Y:S01]  /*2e10*/  FFMA.FTZ R61, R61, R12, -R14.reuse ;  /* 0x0000000c3d3d7223 */ /* 0x100fe2000001080e */
[----:B------:R-:W-:Y:S01]  /*2e20*/  FMNMX.FTZ R8, R77, R8, !PT ;  /* 0x000000084d087209 */ /* 0x000fe20007810000 */
[----:B------:R-:W4:Y:S01]  /*2e30*/  MUFU.TANH R66, R66 ;  /* 0x0000004200427308 */ /* 0x000f220000002400 */
[----:B------:R-:W-:Y:S01]  /*2e40*/  ISETP.GT.AND P4, PT, R4, 0x30, PT ;  /* 0x000000300400780c */ /* 0x000fe20003f84270 */
[-CC-:B------:R-:W-:Y:S01]  /*2e50*/  FFMA.FTZ R53, R53, R12.reuse, -R14.reuse ;  /* 0x0000000c35357223 */ /* 0x180fe2000001080e */
[----:B------:R-:W-:Y:S01]  /*2e60*/  FSEL R81, R40, -INF , P3 ;  /* 0xff80000028517808 */ /* 0x000fe20001800000 */
[--C-:B------:R-:W-:Y:S01]  /*2e70*/  FFMA.FTZ R57, R57, R12, -R14.reuse ;  /* 0x0000000c39397223 */ /* 0x100fe2000001080e */
[----:B------:R-:W-:Y:S01]  /*2e80*/  FMNMX.FTZ R8, R97, R8, !PT ;  /* 0x0000000861087209 */ /* 0x000fe20007810000 */
[----:B------:R-:W5:Y:S01]  /*2e90*/  @P2 LDC R40, c[0x0][0x44c] ;  /* 0x00011300ff282b82 */ /* 0x000f620000000800 */
[----:B------:R-:W-:Y:S01]  /*2ea0*/  ISETP.GT.AND P3, PT, R4, 0x31, PT ;  /* 0x000000310400780c */ /* 0x000fe20003f64270 */
[----:B------:R-:W4:Y:S01]  /*2eb0*/  MUFU.TANH R70, R70 ;  /* 0x0000004600467308 */ /* 0x000f220000002400 */
[----:B-1----:R-:W-:Y:S01]  /*2ec0*/  FSEL R99, R50, -INF , P4 ;  /* 0xff80000032637808 */ /* 0x002fe20002000000 */
[--C-:B------:R-:W-:Y:S01]  /*2ed0*/  FFMA.FTZ R49, R49, R12, -R14.reuse ;  /* 0x0000000c31317223 */ /* 0x100fe2000001080e */
[----:B------:R-:W-:Y:S01]  /*2ee0*/  FMNMX.FTZ R8, R81, R8, !PT ;  /* 0x0000000851087209 */ /* 0x000fe20007810000 */
[-CC-:B------:R-:W-:Y:S01]  /*2ef0*/  FFMA.FTZ R55, R55, R12.reuse, -R14.reuse ;  /* 0x0000000c37377223 */ /* 0x180fe2000001080e */
[----:B------:R-:W-:Y:S01]  /*2f00*/  ISETP.GT.AND P4, PT, R4, 0x38, PT ;  /* 0x000000380400780c */ /* 0x000fe20003f84270 */
[--C-:B------:R-:W-:Y:S01]  /*2f10*/  FFMA.FTZ R51, R51, R12, -R14.reuse ;  /* 0x0000000c33337223 */ /* 0x100fe2000001080e */
[----:B------:R-:W-:Y:S01]  /*2f20*/  FSEL R85, R44, -INF , P3 ;  /* 0xff8000002c557808 */ /* 0x000fe20001800000 */
[----:B------:R-:W1:Y:S01]  /*2f30*/  MUFU.TANH R74, R74 ;  /* 0x0000004a004a7308 */ /* 0x000e620000002400 */
[----:B------:R-:W-:Y:S01]  /*2f40*/  FMNMX.FTZ R8, R99, R8, !PT ;  /* 0x0000000863087209 */ /* 0x000fe20007810000 */
[----:B------:R-:W-:Y:S01]  /*2f50*/  FFMA.FTZ R14, R43, R12, -R14 ;  /* 0x0000000c2b0e7223 */ /* 0x000fe2000001080e */
[----:B------:R-:W-:Y:S01]  /*2f60*/  ISETP.GT.AND P3, PT, R4, 0x39, PT ;  /* 0x000000390400780c */ /* 0x000fe20003f64270 */
[----:B------:R-:W-:Y:S01]  /*2f70*/  IMAD R42, R16, UR5, -R5 ;  /* 0x00000005102a7c24 */ /* 0x000fe2000f8e0a05 */
[----:B---3--:R-:W-:-:S02]  /*2f80*/  FSEL R101, R54, -INF , P4 ;  /* 0xff80000036657808 */ /* 0x008fc40002000000 */
[----:B------:R-:W-:Y:S01]  /*2f90*/  FMNMX.FTZ R8, R85, R8, !PT ;  /* 0x0000000855087209 */ /* 0x000fe20007810000 */
[----:B------:R-:W3:Y:S01]  /*2fa0*/  MUFU.TANH R78, R78 ;  /* 0x0000004e004e7308 */ /* 0x000ee20000002400 */
[----:B------:R-:W-:Y:S02]  /*2fb0*/  ISETP.GT.AND P4, PT, R4, 0x40, PT ;  /* 0x000000400400780c */ /* 0x000fe40003f84270 */
[----:B------:R-:W-:Y:S02]  /*2fc0*/  FSEL R89, R48, -INF , P3 ;  /* 0xff80000030597808 */ /* 0x000fe40001800000 */
[----:B------:R-:W-:Y:S01]  /*2fd0*/  FMNMX.FTZ R8, R101, R8, !PT ;  /* 0x0000000865087209 */ /* 0x000fe20007810000 */
[----:B-----5:R-:W-:Y:S01]  /*2fe0*/  @P2 IMAD.HI.U32 R40, R23, R40, RZ ;  /* 0x0000002817282227 */ /* 0x020fe200078e00ff */
[----:B------:R-:W-:Y:S01]  /*2ff0*/  ISETP.GT.AND P3, PT, R4, 0x41, PT ;  /* 0x000000410400780c */ /* 0x000fe20003f64270 */
[----:B------:R-:W5:Y:S01]  /*3000*/  MUFU.TANH R82, R82 ;  /* 0x0000005200527308 */ /* 0x000f620000002400 */
[----:B0-----:R-:W-:-:S02]  /*3010*/  FSEL R103, R58, -INF , P4 ;  /* 0xff8000003a677808 */ /* 0x001fc40002000000 */
[----:B------:R-:W-:Y:S02]  /*3020*/  FMNMX.FTZ R8, R89, R8, !PT ;  /* 0x0000000859087209 */ /* 0x000fe40007810000 */
[----:B------:R-:W-:Y:S02]  /*3030*/  ISETP.GT.AND P4, PT, R4, 0x48, PT ;  /* 0x000000480400780c */ /* 0x000fe40003f84270 */
[----:B------:R-:W-:Y:S01]  /*3040*/  FSEL R91, R52, -INF , P3 ;  /* 0xff800000345b7808 */ /* 0x000fe20001800000 */
[----:B------:R-:W-:Y:S01]  /*3050*/  MUFU.TANH R86, R86 ;  /* 0x0000005600567308 */ /* 0x000fe20000002400 */
[----:B------:R-:W-:Y:S02]  /*3060*/  FMNMX.FTZ R8, R103, R8, !PT ;  /* 0x0000000867087209 */ /* 0x000fe40007810000 */
[----:B------:R-:W-:Y:S02]  /*3070*/  ISETP.GT.AND P3, PT, R4, 0x49, PT ;  /* 0x000000490400780c */ /* 0x000fe40003f64270 */
[----:B--2---:R-:W-:-:S02]  /*3080*/  FSEL R105, R62, -INF , P4 ;  /* 0xff8000003e697808 */ /* 0x004fc40002000000 */
[----:B------:R-:W-:Y:S01]  /*3090*/  FMNMX.FTZ R8, R91, R8, !PT ;  /* 0x000000085b087209 */ /* 0x000fe20007810000 */
[----:B------:R-:W-:Y:S01]  /*30a0*/  MUFU.EX2 R180, R180 ;  /* 0x000000b400b47308 */ /* 0x000fe20000000800 */
[----:B------:R-:W-:Y:S02]  /*30b0*/  ISETP.GT.AND P4, PT, R4, 0x50, PT ;  /* 0x000000500400780c */ /* 0x000fe40003f84270 */
[----:B------:R-:W-:Y:S02]  /*30c0*/  FSEL R93, R56, -INF , P3 ;  /* 0xff800000385d7808 */ /* 0x000fe40001800000 */
[----:B------:R-:W-:Y:S02]  /*30d0*/  FMNMX.FTZ R8, R105, R8, !PT ;  /* 0x0000000869087209 */ /* 0x000fe40007810000 */
[----:B------:R-:W-:Y:S01]  /*30e0*/  ISETP.GT.AND P3, PT, R4, 0x51, PT ;  /* 0x000000510400780c */ /* 0x000fe20003f64270 */
[----:B------:R-:W0:Y:S01]  /*30f0*/  MUFU.EX2 R9, R10 ;  /* 0x0000000a00097308 */ /* 0x000e220000000800 */
[----:B----4-:R-:W-:-:S02]  /*3100*/  FSEL R107, R66, -INF , P4 ;  /* 0xff800000426b7808 */ /* 0x010fc40002000000 */
[----:B------:R-:W-:Y:S02]  /*3110*/  FMNMX.FTZ R8, R93, R8, !PT ;  /* 0x000000085d087209 */ /* 0x000fe40007810000 */
[----:B------:R-:W-:Y:S02]  /*3120*/  ISETP.GT.AND P4, PT, R4, 0x58, PT ;  /* 0x000000580400780c */ /* 0x000fe40003f84270 */
[----:B------:R-:W-:Y:S01]  /*3130*/  FSEL R95, R60, -INF , P3 ;  /* 0xff8000003c5f7808 */ /* 0x000fe20001800000 */
[----:B------:R-:W2:Y:S01]  /*3140*/  MUFU.EX2 R182, R182 ;  /* 0x000000b600b67308 */ /* 0x000ea20000000800 */
[----:B------:R-:W-:Y:S02]  /*3150*/  FMNMX.FTZ R8, R107, R8, !PT ;  /* 0x000000086b087209 */ /* 0x000fe40007810000 */
[----:B------:R-:W-:Y:S02]  /*3160*/  ISETP.GT.AND P3, PT, R4, 0x59, PT ;  /* 0x000000590400780c */ /* 0x000fe40003f64270 */
[----:B------:R-:W-:-:S02]  /*3170*/  FSEL R109, R70, -INF , P4 ;  /* 0xff800000466d7808 */ /* 0x000fc40002000000 */
[----:B------:R-:W-:Y:S01]  /*3180*/  FMNMX.FTZ R8, R95, R8, !PT ;  /* 0x000000085f087209 */ /* 0x000fe20007810000 */
[----:B------:R-:W4:Y:S01]  /*3190*/  MUFU.EX2 R11, R11 ;  /* 0x0000000b000b7308 */ /* 0x000f220000000800 */
[C---:B------:R-:W-:Y:S02]  /*31a0*/  ISETP.GT.AND P4, PT, R4.reuse, 0x60, PT ;  /* 0x000000600400780c */ /* 0x040fe40003f84270 */
[----:B------:R-:W-:Y:S02]  /*31b0*/  FSEL R111, R111, -INF , P3 ;  /* 0xff8000006f6f7808 */ /* 0x000fe40001800000 */
[----:B------:R-:W-:Y:S02]  /*31c0*/  FMNMX.FTZ R8, R109, R8, !PT ;  /* 0x000000086d087209 */ /* 0x000fe40007810000 */
[----:B------:R-:W-:Y:S01]  /*31d0*/  ISETP.GT.AND P3, PT, R4, 0x61, PT ;  /* 0x000000610400780c */ /* 0x000fe20003f64270 */
[----:B------:R-:W4:Y:S01]  /*31e0*/  MUFU.EX2 R176, R176 ;  /* 0x000000b000b07308 */ /* 0x000f220000000800 */
[----:B-1----:R-:W-:-:S02]  /*31f0*/  FSEL R113, R74, -INF , P4 ;  /* 0xff8000004a717808 */ /* 0x002fc40002000000 */
[----:B------:R-:W-:Y:S02]  /*3200*/  FMNMX.FTZ R8, R111, R8, !PT ;  /* 0x000000086f087209 */ /* 0x000fe40007810000 */
[----:B------:R-:W-:Y:S02]  /*3210*/  ISETP.GT.AND P4, PT, R4, 0x68, PT ;  /* 0x000000680400780c */ /* 0x000fe40003f84270 */
[----:B------:R-:W-:Y:S01]  /*3220*/  FSEL R73, R64, -INF , P3 ;  /* 0xff80000040497808 */ /* 0x000fe20001800000 */
[----:B------:R-:W1:Y:S01]  /*3230*/  MUFU.EX2 R15, R15 ;  /* 0x0000000f000f7308 */ /* 0x000e620000000800 */
[----:B------:R-:W-:Y:S02]  /*3240*/  FMNMX.FTZ R8, R113, R8, !PT ;  /* 0x0000000871087209 */ /* 0x000fe40007810000 */
[----:B------:R-:W-:Y:S02]  /*3250*/  ISETP.GT.AND P3, PT, R4, 0x69, PT ;  /* 0x000000690400780c */ /* 0x000fe40003f64270 */
[----:B---3--:R-:W-:-:S02]  /*3260*/  FSEL R115, R78, -INF , P4 ;  /* 0xff8000004e737808 */ /* 0x008fc40002000000 */
[----:B------:R-:W-:Y:S01]  /*3270*/  FMNMX.FTZ R8, R73, R8, !PT ;  /* 0x0000000849087209 */ /* 0x000fe20007810000 */
[----:B------:R0:W-:Y:S01]  /*3280*/  MUFU.EX2 R156, R39 ;  /* 0x00000027009c7308 */ /* 0x0001e20000000800 */
[C---:B------:R-:W-:Y:S02]  /*3290*/  ISETP.GT.AND P4, PT, R4.reuse, 0x70, PT ;  /* 0x000000700400780c */ /* 0x040fe40003f84270 */
[----:B------:R-:W-:Y:S02]  /*32a0*/  FSEL R117, R117, -INF , P3 ;  /* 0xff80000075757808 */ /* 0x000fe40001800000 */
[----:B------:R-:W-:Y:S02]  /*32b0*/  FMNMX.FTZ R8, R115, R8, !PT ;  /* 0x0000000873087209 */ /* 0x000fe40007810000 */
[----:B------:R-:W-:Y:S01]  /*32c0*/  ISETP.GT.AND P3, PT, R4, 0x71, PT ;  /* 0x000000710400780c */ /* 0x000fe20003f64270 */
[----:B------:R-:W3:Y:S01]  /*32d0*/  MUFU.EX2 R178, R178 ;  /* 0x000000b200b27308 */ /* 0x000ee20000000800 */
[----:B-----5:R-:W-:Y:S01]  /*32e0*/  FSEL R119, R82, -INF , P4 ;  /* 0xff80000052777808 */ /* 0x020fe20002000000 */
[----:B0-----:R-:W-:Y:S01]  /*32f0*/  FADD.FTZ R39, R180, R9 ;  /* 0x00000009b4277221 */ /* 0x001fe20000010000 */
[----:B------:R-:W-:-:S02]  /*3300*/  FMNMX.FTZ R8, R117, R8, !PT ;  /* 0x0000000875087209 */ /* 0x000fc40007810000 */
[----:B------:R-:W-:Y:S02]  /*3310*/  ISETP.GT.AND P4, PT, R4, 0x78, PT ;  /* 0x000000780400780c */ /* 0x000fe40003f84270 */
[----:B------:R-:W-:Y:S01]  /*3320*/  FSEL R69, R68, -INF , P3 ;  /* 0xff80000044457808 */ /* 0x000fe20001800000 */
[----:B------:R-:W-:Y:S01]  /*3330*/  MUFU.EX2 R25, R25 ;  /* 0x0000001900197308 */ /* 0x000fe20000000800 */
[----:B------:R-:W-:Y:S02]  /*3340*/  FMNMX.FTZ R8, R119, R8, !PT ;  /* 0x0000000877087209 */ /* 0x000fe40007810000 */
[----:B------:R-:W-:Y:S02]  /*3350*/  ISETP.GT.AND P3, PT, R4, 0x79, PT ;  /* 0x000000790400780c */ /* 0x000fe40003f64270 */
[----:B------:R-:W-:Y:S02]  /*3360*/  FSEL R121, R86, -INF , P4 ;  /* 0xff80000056797808 */ /* 0x000fe40002000000 */
[----:B------:R-:W-:Y:S01]  /*3370*/  FMNMX.FTZ R8, R69, R8, !PT ;  /* 0x0000000845087209 */ /* 0x000fe20007810000 */
[----:B------:R-:W-:Y:S01]  /*3380*/  MUFU.EX2 R172, R172 ;  /* 0x000000ac00ac7308 */ /* 0x000fe20000000800 */
[----:B------:R-:W-:-:S02]  /*3390*/  FSEL R123, R123, -INF , P3 ;  /* 0xff8000007b7b7808 */ /* 0x000fc40001800000 */
[----:B------:R-:W-:Y:S02]  /*33a0*/  FMNMX.FTZ R8, R121, R8, !PT ;  /* 0x0000000879087209 */ /* 0x000fe40007810000 */
[----:B------:R-:W-:Y:S02]  /*33b0*/  F2FP.F16.F32.PACK_AB R180, R9, R180 ;  /* 0x000000b409b4723e */ /* 0x000fe400000000ff */
[----:B------:R-:W-:Y:S01]  /*33c0*/  FMNMX.FTZ R8, R123, R8, !PT ;  /* 0x000000087b087209 */ /* 0x000fe20007810000 */
[----:B------:R-:W-:Y:S04]  /*33d0*/  MUFU.EX2 R27, R27 ;  /* 0x0000001b001b7308 */ /* 0x000fe80000000800 */
[----:B------:R-:W0:Y:S04]  /*33e0*/  SHFL.BFLY PT, R13, R8, 0x2, 0x1f ;  /* 0x0c401f00080d7f89 */ /* 0x000e2800000e0000 */
[----:B------:R5:W-:Y:S08]  /*33f0*/  MUFU.EX2 R160, R47 ;  /* 0x0000002f00a07308 */ /* 0x000bf00000000800 */
[----:B------:R-:W-:Y:S01]  /*3400*/  MUFU.EX2 R174, R174 ;  /* 0x000000ae00ae7308 */ /* 0x000fe20000000800 */
[----:B-----5:R-:W5:Y:S07]  /*3410*/  @P2 LDC R47, c[0x0][0x450] ;  /* 0x00011400ff2f2b82 */ /* 0x020f6e0000000800 */
[----:B------:R-:W-:Y:S01]  /*3420*/  MUFU.EX2 R29, R29 ;  /* 0x0000001d001d7308 */ /* 0x000fe20000000800 */
[----:B0-----:R-:W-:-:S07]  /*3430*/  FMNMX.FTZ R4, R8, R13, !PT ;  /* 0x0000000d08047209 */ /* 0x001fce0007810000 */
[----:B------:R-:W-:Y:S01]  /*3440*/  MUFU.EX2 R168, R168 ;  /* 0x000000a800a87308 */ /* 0x000fe20000000800 */
[----:B------:R-:W0:Y:S07]  /*3450*/  SHFL.BFLY PT, R13, R4, 0x1, 0x1f ;  /* 0x0c201f00040d7f89 */ /* 0x000e2e00000e0000 */
[----:B------:R-:W-:Y:S01]  /*3460*/  MUFU.EX2 R31, R31 ;  /* 0x0000001f001f7308 */ /* 0x000fe20000000800 */
[----:B-----5:R-:W-:-:S07]  /*3470*/  @P2 SHF.R.U32.HI R23, RZ, R47, R40 ;  /* 0x0000002fff172219 */ /* 0x020fce0000011628 */
[----:B------:R-:W-:Y:S08]  /*3480*/  MUFU.EX2 R170, R170 ;  /* 0x000000aa00aa7308 */ /* 0x000ff00000000800 */
[----:B------:R-:W-:Y:S01]  /*3490*/  MUFU.EX2 R33, R33 ;  /* 0x0000002100217308 */ /* 0x000fe20000000800 */
[----:B0-----:R-:W-:-:S04]  /*34a0*/  FMNMX.FTZ R13, R4, R13, !PT ;  /* 0x0000000d040d7209 */ /* 0x001fc80007810000 */
[C---:B------:R-:W-:Y:S01]  /*34b0*/  FSETP.NEU.FTZ.AND P3, PT, R13.reuse, -INF , PT ;  /* 0xff8000000d00780b */ /* 0x040fe20003f7d000 */
[----:B------:R-:W-:Y:S02]  /*34c0*/  FMUL.FTZ R4, R13, R12 ;  /* 0x0000000c0d047220 */ /* 0x000fe40000410000 */
[----:B------:R-:W-:Y:S03]  /*34d0*/  MUFU.EX2 R152, R152 ;  /* 0x0000009800987308 */ /* 0x000fe60000000800 */
[----:B------:R-:W-:-:S05]  /*34e0*/  FSEL R4, R4, RZ, P3 ;  /* 0x000000ff04047208 */ /* 0x000fca0001800000 */
[-CC-:B------:R-:W-:Y:S01]  /*34f0*/  FFMA.FTZ R59, R59, R12.reuse, -R4.reuse ;  /* 0x0000000c3b3b7223 */ /* 0x180fe20000010804 */
[-CC-:B------:R-:W-:Y:S01]  /*3500*/  FFMA.FTZ R0, R0, R12.reuse, -R4.reuse ;  /* 0x0000000c00007223 */ /* 0x180fe20000010804 */
[-CC-:B------:R-:W-:Y:S01]  /*3510*/  FFMA.FTZ R63, R63, R12.reuse, -R4.reuse ;  /* 0x0000000c3f3f7223 */ /* 0x180fe20000010804 */
[-CC-:B------:R-:W-:Y:S01]  /*3520*/  FFMA.FTZ R67, R67, R12.reuse, -R4.reuse ;  /* 0x0000000c43437223 */ /* 0x180fe20000010804 */
[-CC-:B------:R-:W-:Y:S01]  /*3530*/  FFMA.FTZ R71, R71, R12.reuse, -R4.reuse ;  /* 0x0000000c47477223 */ /* 0x180fe20000010804 */
[----:B------:R2:W-:Y:S01]  /*3540*/  MUFU.EX2 R8, R0 ;  /* 0x0000000000087308 */ /* 0x0005e20000000800 */
        /* <DEDUP_REMOVED lines=8> */
[----:B--2---:R-:W-:Y:S01]  /*35d0*/  FADD.FTZ R0, R182, R39 ;  /* 0x00000027b6007221 */ /* 0x004fe20000010000 */
[-CC-:B------:R-:W-:Y:S01]  /*35e0*/  FFMA.FTZ R99, R99, R12.reuse, -R4.reuse ;  /* 0x0000000c63637223 */ /* 0x180fe20000010804 */
[-CC-:B------:R-:W-:Y:S01]  /*35f0*/  FFMA.FTZ R85, R85, R12.reuse, -R4.reuse ;  /* 0x0000000c55557223 */ /* 0x180fe20000010804 */
[-C--:B------:R-:W-:Y:S01]  /*3600*/  FFMA.FTZ R101, R101, R12.reuse, -R4 ;  /* 0x0000000c65657223 */ /* 0x080fe20000010804 */
[----:B----4-:R-:W-:Y:S01]  /*3610*/  FADD.FTZ R39, R11, R0 ;  /* 0x000000000b277221 */ /* 0x010fe20000010000 */
[-CC-:B------:R-:W-:Y:S01]  /*3620*/  FFMA.FTZ R89, R89, R12.reuse, -R4.reuse ;  /* 0x0000000c59597223 */ /* 0x180fe20000010804 */
[-CC-:B------:R-:W-:Y:S01]  /*3630*/  FFMA.FTZ R103, R103, R12.reuse, -R4.reuse ;  /* 0x0000000c67677223 */ /* 0x180fe20000010804 */
[----:B------:R-:W2:Y:S01]  /*3640*/  MUFU.EX2 R63, R63 ;  /* 0x0000003f003f7308 */ /* 0x000ea20000000800 */
[----:B------:R-:W-:Y:S01]  /*3650*/  FADD.FTZ R0, R176, R39 ;  /* 0x00000027b0007221 */ /* 0x000fe20000010000 */
[-CC-:B------:R-:W-:Y:S01]  /*3660*/  FFMA.FTZ R91, R91, R12.reuse, -R4.reuse ;  /* 0x0000000c5b5b7223 */ /* 0x180fe20000010804 */
[-CC-:B------:R-:W-:Y:S01]  /*3670*/  FFMA.FTZ R105, R105, R12.reuse, -R4.reuse ;  /* 0x0000000c69697223 */ /* 0x180fe20000010804 */
[-C--:B------:R-:W-:Y:S01]  /*3680*/  FFMA.FTZ R93, R93, R12.reuse, -R4 ;  /* 0x0000000c5d5d7223 */ /* 0x080fe20000010804 */
[----:B-1----:R-:W-:Y:S01]  /*3690*/  FADD.FTZ R39, R15, R0 ;  /* 0x000000000f277221 */ /* 0x002fe20000010000 */
[----:B------:R-:W-:Y:S01]  /*36a0*/  @!P1 IADD3 R0, R36, 0x28840, RZ ;  /* 0x0002884024009810 */ /* 0x000fe20007ffe0ff */
[-C--:B------:R-:W-:Y:S01]  /*36b0*/  FFMA.FTZ R107, R107, R12.reuse, -R4 ;  /* 0x0000000c6b6b7223 */ /* 0x080fe20000010804 */
[----:B------:R-:W1:Y:S01]  /*36c0*/  MUFU.EX2 R10, R67 ;  /* 0x00000043000a7308 */ /* 0x000e620000000800 */
[----:B---3--:R-:W-:Y:S01]  /*36d0*/  FADD.FTZ R38, R178, R39 ;  /* 0x00000027b2267221 */ /* 0x008fe20000010000 */
[----:B0-----:R-:W-:Y:S01]  /*36e0*/  FADD.FTZ R36, R59, R8 ;  /* 0x000000083b247221 */ /* 0x001fe20000010000 */
[----:B------:R-:W-:Y:S01]  /*36f0*/  @!P1 PRMT R0, RZ, 0x654, R0 ;  /* 0x00000654ff009816 */ /* 0x000fe20000000000 */
[-C--:B------:R-:W-:Y:S01]  /*3700*/  FFMA.FTZ R95, R95, R12.reuse, -R4 ;  /* 0x0000000c5f5f7223 */ /* 0x080fe20000010804 */
[----:B------:R-:W-:Y:S01]  /*3710*/  FADD.FTZ R43, R25, R38 ;  /* 0x00000026192b7221 */ /* 0x000fe20000010000 */
[-C--:B------:R-:W-:Y:S01]  /*3720*/  FFMA.FTZ R109, R109, R12.reuse, -R4 ;  /* 0x0000000c6d6d7223 */ /* 0x080fe20000010804 */
[----:B------:R0:W-:Y:S01]  /*3730*/  @!P1 SYNCS.ARRIVE.TRANS64.RED.A1T0 RZ, [R0+URZ], RZ ;  /* 0x000000ff00ff99a7 */ /* 0x0001e2000810043f */
[----:B------:R-:W3:Y:S01]  /*3740*/  MUFU.EX2 R71, R71 ;  /* 0x0000004700477308 */ /* 0x000ee20000000800 */
[----:B--2---:R-:W-:Y:S01]  /*3750*/  FADD.FTZ R39, R63, R36 ;  /* 0x000000243f277221 */ /* 0x004fe20000010000 */
[----:B------:R-:W-:Y:S01]  /*3760*/  FADD.FTZ R38, R172, R43 ;  /* 0x0000002bac267221 */ /* 0x000fe20000010000 */
[-CC-:B------:R-:W-:Y:S01]  /*3770*/  FFMA.FTZ R111, R111, R12.reuse, -R4.reuse ;  /* 0x0000000c6f6f7223 */ /* 0x180fe20000010804 */
[-CC-:B------:R-:W-:Y:S01]  /*3780*/  FFMA.FTZ R113, R113, R12.reuse, -R4.reuse ;  /* 0x0000000c71717223 */ /* 0x180fe20000010804 */
[-C--:B------:R-:W-:Y:S01]  /*3790*/  FFMA.FTZ R73, R73, R12.reuse, -R4 ;  /* 0x0000000c49497223 */ /* 0x080fe20000010804 */
[----:B------:R-:W-:Y:S01]  /*37a0*/  FADD.FTZ R43, R27, R38 ;  /* 0x000000261b2b7221 */ /* 0x000fe20000010000 */
[-CC-:B------:R-:W-:Y:S01]  /*37b0*/  FFMA.FTZ R115, R115, R12.reuse, -R4.reuse ;  /* 0x0000000c73737223 */ /* 0x180fe20000010804 */
[----:B------:R-:W2:Y:S01]  /*37c0*/  MUFU.EX2 R20, R75 ;  /* 0x0000004b00147308 */ /* 0x000ea20000000800 */
[----:B-1----:R-:W-:Y:S01]  /*37d0*/  FADD.FTZ R36, R10, R39 ;  /* 0x000000270a247221 */ /* 0x002fe20000010000 */
[----:B------:R-:W-:Y:S01]  /*37e0*/  FADD.FTZ R38, R174, R43 ;  /* 0x0000002bae267221 */ /* 0x000fe20000010000 */
[-CC-:B------:R-:W-:Y:S01]  /*37f0*/  FFMA.FTZ R117, R117, R12.reuse, -R4.reuse ;  /* 0x0000000c75757223 */ /* 0x180fe20000010804 */
[-CC-:B------:R-:W-:Y:S01]  /*3800*/  FFMA.FTZ R119, R119, R12.reuse, -R4.reuse ;  /* 0x0000000c77777223 */ /* 0x180fe20000010804 */
[-CC-:B------:R-:W-:Y:S01]  /*3810*/  FFMA.FTZ R69, R69, R12.reuse, -R4.reuse ;  /* 0x0000000c45457223 */ /* 0x180fe20000010804 */
[-CC-:B------:R-:W-:Y:S01]  /*3820*/  FFMA.FTZ R121, R121, R12.reuse, -R4.reuse ;  /* 0x0000000c79797223 */ /* 0x180fe20000010804 */
[----:B------:R-:W-:Y:S01]  /*3830*/  FFMA.FTZ R123, R123, R12, -R4 ;  /* 0x0000000c7b7b7223 */ /* 0x000fe20000010804 */
[----:B------:R-:W1:Y:S01]  /*3840*/  MUFU.EX2 R79, R79 ;  /* 0x0000004f004f7308 */ /* 0x000e620000000800 */
[----:B---3--:R-:W-:Y:S01]  /*3850*/  FADD.FTZ R39, R71, R36 ;  /* 0x0000002447277221 */ /* 0x008fe20000010000 */
[----:B------:R-:W-:-:S02]  /*3860*/  F2FP.F16.F32.PACK_AB R183, R10, R63 ;  /* 0x0000003f0ab7723e */ /* 0x000fc400000000ff */
[----:B------:R-:W-:Y:S01]  /*3870*/  F2FP.F16.F32.PACK_AB R182, R11, R182 ;  /* 0x000000b60bb6723e */ /* 0x000fe200000000ff */
[----:B------:R-:W-:Y:S01]  /*3880*/  VIADD R11, R22, 0xfffffffe ;  /* 0xfffffffe160b7836 */ /* 0x000fe20000000000 */
[----:B------:R-:W-:Y:S02]  /*3890*/  F2FP.F16.F32.PACK_AB R181, R8, R59 ;  /* 0x0000003b08b5723e */ /* 0x000fe400000000ff */
[----:B------:R-:W3:Y:S01]  /*38a0*/  MUFU.EX2 R24, R83 ;  /* 0x0000005300187308 */ /* 0x000ee20000000800 */
[----:B--2---:R-:W-:Y:S01]  /*38b0*/  FADD.FTZ R36, R20, R39 ;  /* 0x0000002714247221 */ /* 0x004fe20000010000 */
[----:B------:R-:W-:Y:S01]  /*38c0*/  FADD.FTZ R39, R29, R38 ;  /* 0x000000261d277221 */ /* 0x000fe20000010000 */
[----:B------:R-:W-:Y:S02]  /*38d0*/  F2FP.F16.F32.PACK_AB R176, R15, R176 ;  /* 0x000000b00fb0723e */ /* 0x000fe400000000ff */
[----:B------:R-:W-:Y:S01]  /*38e0*/  F2FP.F16.F32.PACK_AB R178, R25, R178 ;  /* 0x000000b219b2723e */ /* 0x000fe200000000ff */
[----:B------:R-:W-:Y:S01]  /*38f0*/  FADD.FTZ R40, R168, R39 ;  /* 0x00000027a8287221 */ /* 0x000fe20000010000 */
[----:B------:R-:W-:Y:S01]  /*3900*/  IMAD.IADD R39, R42, 0x1, R23 ;  /* 0x000000012a277824 */ /* 0x000fe200078e0217 */
[----:B------:R-:W2:Y:S01]  /*3910*/  MUFU.EX2 R87, R87 ;  /* 0x0000005700577308 */ /* 0x000ea20000000800 */
[----:B-1----:R-:W-:Y:S01]  /*3920*/  FADD.FTZ R5, R79, R36 ;  /* 0x000000244f057221 */ /* 0x002fe20000010000 */
[----:B------:R-:W-:Y:S01]  /*3930*/  FADD.FTZ R23, R31, R40 ;  /* 0x000000281f177221 */ /* 0x000fe20000010000 */
[----:B------:R-:W-:-:S02]  /*3940*/  F2FP.F16.F32.PACK_AB R172, R27, R172 ;  /* 0x000000ac1bac723e */ /* 0x000fc400000000ff */
[----:B------:R-:W-:Y:S01]  /*3950*/  SHF.R.S32.HI R44, RZ, 0x1f, R39 ;  /* 0x0000001fff2c7819 */ /* 0x000fe20000011427 */
[----:B------:R-:W-:Y:S01]  /*3960*/  FADD.FTZ R40, R170, R23 ;  /* 0x00000017aa287221 */ /* 0x000fe20000010000 */
[----:B------:R-:W-:Y:S01]  /*3970*/  F2FP.F16.F32.PACK_AB R174, R29, R174 ;  /* 0x000000ae1dae723e */ /* 0x000fe200000000ff */
[----:B------:R-:W1:Y:S01]  /*3980*/  MUFU.EX2 R26, R77 ;  /* 0x0000004d001a7308 */ /* 0x000e620000000800 */
[----:B---3--:R-:W-:Y:S01]  /*3990*/  FADD.FTZ R38, R24, R5 ;  /* 0x0000000518267221 */ /* 0x008fe20000010000 */
[----:B------:R-:W-:Y:S01]  /*39a0*/  FADD.FTZ R23, R33, R40 ;  /* 0x0000002821177221 */ /* 0x000fe20000010000 */
[----:B------:R-:W-:Y:S02]  /*39b0*/  LEA.HI R39, R44, R39, RZ, 0x7 ;  /* 0x000000272c277211 */ /* 0x000fe400078f38ff */
[----:B------:R-:W-:Y:S01]  /*39c0*/  F2FP.F16.F32.PACK_AB R168, R31, R168 ;  /* 0x000000a81fa8723e */ /* 0x000fe200000000ff */
[----:B------:R-:W-:Y:S01]  /*39d0*/  FADD.FTZ R42, R152, R23 ;  /* 0x00000017982a7221 */ /* 0x000fe20000010000 */
[----:B------:R-:W-:Y:S01]  /*39e0*/  F2FP.F16.F32.PACK_AB R170, R33, R170 ;  /* 0x000000aa21aa723e */ /* 0x000fe200000000ff */
[----:B------:R-:W3:Y:S01]  /*39f0*/  MUFU.EX2 R97, R97 ;  /* 0x0000006100617308 */ /* 0x000ee20000000800 */
[----:B--2---:R-:W-:Y:S01]  /*3a00*/  FADD.FTZ R5, R87, R38 ;  /* 0x0000002657057221 */ /* 0x004fe20000010000 */
[----:B------:R-:W-:-:S02]  /*3a10*/  F2FP.F16.F32.PACK_AB R177, R20, R71 ;  /* 0x0000004714b1723e */ /* 0x000fc400000000ff */
[----:B------:R-:W-:-:S04]  /*3a20*/  F2FP.F16.F32.PACK_AB R179, R24, R79 ;  /* 0x0000004f18b3723e */ /* 0x000fc800000000ff */
[----:B------:R-:W2:Y:S01]  /*3a30*/  MUFU.EX2 R28, R81 ;  /* 0x00000051001c7308 */ /* 0x000ea20000000800 */
[C---:B-1----:R-:W-:Y:S01]  /*3a40*/  FADD.FTZ R38, R26.reuse, R5 ;  /* 0x000000051a267221 */ /* 0x042fe20000010000 */
[----:B------:R-:W-:-:S06]  /*3a50*/  F2FP.F16.F32.PACK_AB R173, R26, R87 ;  /* 0x000000571aad723e */ /* 0x000fcc00000000ff */
[----:B------:R-:W1:Y:S01]  /*3a60*/  MUFU.EX2 R45, R45 ;  /* 0x0000002d002d7308 */ /* 0x000e620000000800 */
[----:B---3--:R-:W-:-:S07]  /*3a70*/  FADD.FTZ R5, R97, R38 ;  /* 0x0000002661057221 */ /* 0x008fce0000010000 */
[----:B------:R-:W3:Y:S01]  /*3a80*/  MUFU.EX2 R99, R99 ;  /* 0x0000006300637308 */ /* 0x000ee20000000800 */
[C---:B--2---:R-:W-:Y:S01]  /*3a90*/  FADD.FTZ R40, R28.reuse, R5 ;  /* 0x000000051c287221 */ /* 0x044fe20000010000 */
[----:B------:R-:W-:Y:S02]  /*3aa0*/  F2FP.F16.F32.PACK_AB R175, R28, R97 ;  /* 0x000000611caf723e */ /* 0x000fe400000000ff */
[----:B------:R-:W-:-:S04]  /*3ab0*/  CS2R R96, SRZ ;  /* 0x0000000000607805 */ /* 0x000fc8000001ff00 */
[----:B------:R-:W2:Y:S01]  /*3ac0*/  MUFU.EX2 R154, R154 ;  /* 0x0000009a009a7308 */ /* 0x000ea20000000800 */
[C---:B-1----:R-:W-:Y:S01]  /*3ad0*/  FADD.FTZ R23, R45.reuse, R42 ;  /* 0x0000002a2d177221 */ /* 0x042fe20000010000 */
[----:B------:R-:W-:-:S06]  /*3ae0*/  F2FP.F16.F32.PACK_AB R152, R45, R152 ;  /* 0x000000982d98723e */ /* 0x000fcc00000000ff */
[----:B------:R-:W1:Y:S01]  /*3af0*/  MUFU.EX2 R30, R85 ;  /* 0x00000055001e7308 */ /* 0x000e620000000800 */
[----:B---3--:R-:W-:-:S07]  /*3b00*/  FADD.FTZ R5, R99, R40 ;  /* 0x0000002863057221 */ /* 0x008fce0000010000 */
[----:B------:R-:W3:Y:S01]  /*3b10*/  MUFU.EX2 R35, R35 ;  /* 0x0000002300237308 */ /* 0x000ee20000000800 */
[----:B--2---:R-:W-:-:S07]  /*3b20*/  FADD.FTZ R42, R154, R23 ;  /* 0x000000179a2a7221 */ /* 0x004fce0000010000 */
[----:B------:R-:W2:Y:S01]  /*3b30*/  MUFU.EX2 R101, R101 ;  /* 0x0000006500657308 */ /* 0x000ea20000000800 */
[C---:B-1----:R-:W-:Y:S01]  /*3b40*/  FADD.FTZ R40, R30.reuse, R5 ;  /* 0x000000051e287221 */ /* 0x042fe20000010000 */
[----:B------:R-:W-:Y:S02]  /*3b50*/  F2FP.F16.F32.PACK_AB R169, R30, R99 ;  /* 0x000000631ea9723e */ /* 0x000fe400000000ff */
[----:B------:R-:W-:-:S04]  /*3b60*/  CS2R R98, SRZ ;  /* 0x0000000000627805 */ /* 0x000fc8000001ff00 */
[----:B------:R-:W1:Y:S01]  /*3b70*/  MUFU.EX2 R37, R37 ;  /* 0x0000002500257308 */ /* 0x000e620000000800 */
[C---:B---3--:R-:W-:Y:S01]  /*3b80*/  FADD.FTZ R42, R35.reuse, R42 ;  /* 0x0000002a232a7221 */ /* 0x048fe20000010000 */
[----:B------:R-:W-:-:S06]  /*3b90*/  F2FP.F16.F32.PACK_AB R154, R35, R154 ;  /* 0x0000009a239a723e */ /* 0x000fcc00000000ff */
[----:B------:R3:W4:Y:S01]  /*3ba0*/  MUFU.EX2 R32, R89 ;  /* 0x0000005900207308 */ /* 0x0007220000000800 */
[----:B--2---:R-:W-:-:S07]  /*3bb0*/  FADD.FTZ R5, R101, R40 ;  /* 0x0000002865057221 */ /* 0x004fce0000010000 */
[----:B------:R-:W2:Y:S01]  /*3bc0*/  MUFU.EX2 R103, R103 ;  /* 0x0000006700677308 */ /* 0x000ea20000000800 */
[----:B-1----:R-:W-:Y:S01]  /*3bd0*/  FADD.FTZ R23, R37, R42 ;  /* 0x0000002a25177221 */ /* 0x002fe20000010000 */
[----:B---3--:R-:W-:-:S03]  /*3be0*/  CS2R R88, SRZ ;  /* 0x0000000000587805 */ /* 0x008fc6000001ff00 */
[C---:B------:R-:W-:Y:S01]  /*3bf0*/  FADD.FTZ R42, R156.reuse, R23 ;  /* 0x000000179c2a7221 */ /* 0x040fe20000010000 */
[----:B------:R-:W-:Y:S02]  /*3c00*/  F2FP.F16.F32.PACK_AB R156, R156, R37 ;  /* 0x000000259c9c723e */ /* 0x000fe400000000ff */
[----:B------:R-:W1:Y:S01]  /*3c10*/  MUFU.EX2 R41, R41 ;  /* 0x0000002900297308 */ /* 0x000e620000000800 */
[C---:B----4-:R-:W-:Y:S01]  /*3c20*/  FADD.FTZ R40, R32.reuse, R5 ;  /* 0x0000000520287221 */ /* 0x050fe20000010000 */
[----:B------:R-:W-:Y:S02]  /*3c30*/  F2FP.F16.F32.PACK_AB R171, R32, R101 ;  /* 0x0000006520ab723e */ /* 0x000fe400000000ff */
[----:B------:R-:W-:-:S04]  /*3c40*/  CS2R R100, SRZ ;  /* 0x0000000000647805 */ /* 0x000fc8000001ff00 */
[----:B------:R3:W4:Y:S01]  /*3c50*/  MUFU.EX2 R34, R91 ;  /* 0x0000005b00227308 */ /* 0x0007220000000800 */
[----:B--2---:R-:W-:-:S07]  /*3c60*/  FADD.FTZ R5, R103, R40 ;  /* 0x0000002867057221 */ /* 0x004fce0000010000 */
[----:B------:R-:W2:Y:S01]  /*3c70*/  MUFU.EX2 R158, R65 ;  /* 0x00000041009e7308 */ /* 0x000ea20000000800 */
[----:B-1----:R-:W-:Y:S01]  /*3c80*/  FADD.FTZ R9, R41, R42 ;  /* 0x0000002a29097221 */ /* 0x002fe20000010000 */
[----:B---3--:R-:W-:-:S06]  /*3c90*/  CS2R R90, SRZ ;  /* 0x00000000005a7805 */ /* 0x008fcc000001ff00 */
[----:B------:R-:W1:Y:S01]  /*3ca0*/  MUFU.EX2 R105, R105 ;  /* 0x0000006900697308 */ /* 0x000e620000000800 */
[C---:B----4-:R-:W-:Y:S01]  /*3cb0*/  FADD.FTZ R40, R34.reuse, R5 ;  /* 0x0000000522287221 */ /* 0x050fe20000010000 */
[----:B------:R-:W-:Y:S02]  /*3cc0*/  F2FP.F16.F32.PACK_AB R153, R34, R103 ;  /* 0x000000672299723e */ /* 0x000fe400000000ff */
[----:B------:R-:W-:-:S04]  /*3cd0*/  CS2R R102, SRZ ;  /* 0x0000000000667805 */ /* 0x000fc8000001ff00 */
[----:B------:R-:W3:Y:S01]  /*3ce0*/  MUFU.EX2 R61, R61 ;  /* 0x0000003d003d7308 */ /* 0x000ee20000000800 */
[C---:B--2---:R-:W-:Y:S01]  /*3cf0*/  FADD.FTZ R42, R158.reuse, R9 ;  /* 0x000000099e2a7221 */ /* 0x044fe20000010000 */
[----:B------:R-:W-:-:S06]  /*3d00*/  F2FP.F16.F32.PACK_AB R158, R158, R41 ;  /* 0x000000299e9e723e */ /* 0x000fcc00000000ff */
[----:B0-----:R0:W2:Y:S01]  /*3d10*/  MUFU.EX2 R0, R93 ;  /* 0x0000005d00007308 */ /* 0x0010a20000000800 */
[----:B-1----:R-:W-:-:S07]  /*3d20*/  FADD.FTZ R5, R105, R40 ;  /* 0x0000002869057221 */ /* 0x002fce0000010000 */
[----:B------:R-:W1:Y:S01]  /*3d30*/  MUFU.EX2 R107, R107 ;  /* 0x0000006b006b7308 */ /* 0x000e620000000800 */
[----:B---3--:R-:W-:Y:S01]  /*3d40*/  FADD.FTZ R9, R61, R42 ;  /* 0x0000002a3d097221 */ /* 0x008fe20000010000 */
[----:B0-----:R-:W-:-:S03]  /*3d50*/  CS2R R92, SRZ ;  /* 0x00000000005c7805 */ /* 0x001fc6000001ff00 */
[C---:B------:R-:W-:Y:S01]  /*3d60*/  FADD.FTZ R44, R160.reuse, R9 ;  /* 0x00000009a02c7221 */ /* 0x040fe20000010000 */
[----:B------:R-:W-:Y:S02]  /*3d70*/  F2FP.F16.F32.PACK_AB R160, R160, R61 ;  /* 0x0000003da0a0723e */ /* 0x000fe400000000ff */
[----:B------:R-:W0:Y:S01]  /*3d80*/  MUFU.EX2 R53, R53 ;  /* 0x0000003500357308 */ /* 0x000e220000000800 */
[C---:B--2---:R-:W-:Y:S01]  /*3d90*/  FADD.FTZ R42, R0.reuse, R5 ;  /* 0x00000005002a7221 */ /* 0x044fe20000010000 */
[----:B------:R-:W-:Y:S01]  /*3da0*/  F2FP.F16.F32.PACK_AB R155, R0, R105 ;  /* 0x00000069009b723e */ /* 0x000fe200000000ff */
[----:B------:R-:W-:Y:S01]  /*3db0*/  IMAD.MOV.U32 R0, RZ, RZ, RZ ;  /* 0x000000ffff007224 */ /* 0x000fe200078e00ff */
[----:B------:R-:W-:-:S04]  /*3dc0*/  CS2R R104, SRZ ;  /* 0x0000000000687805 */ /* 0x000fc8000001ff00 */
[----:B------:R2:W3:Y:S01]  /*3dd0*/  MUFU.EX2 R36, R95 ;  /* 0x0000005f00247308 */ /* 0x0004e20000000800 */
[----:B-1----:R-:W-:-:S07]  /*3de0*/  FADD.FTZ R5, R107, R42 ;  /* 0x0000002a6b057221 */ /* 0x002fce0000010000 */
[----:B------:R-:W1:Y:S01]  /*3df0*/  MUFU.EX2 R162, R57 ;  /* 0x0000003900a27308 */ /* 0x000e620000000800 */
[----:B0-----:R-:W-:Y:S01]  /*3e00*/  FADD.FTZ R9, R53, R44 ;  /* 0x0000002c35097221 */ /* 0x001fe20000010000 */
[----:B--2---:R-:W-:-:S06]  /*3e10*/  CS2R R94, SRZ ;  /* 0x00000000005e7805 */ /* 0x004fcc000001ff00 */
[----:B------:R-:W0:Y:S01]  /*3e20*/  MUFU.EX2 R109, R109 ;  /* 0x0000006d006d7308 */ /* 0x000e220000000800 */
[C---:B---3--:R-:W-:Y:S01]  /*3e30*/  FADD.FTZ R42, R36.reuse, R5 ;  /* 0x00000005242a7221 */ /* 0x048fe20000010000 */
[----:B------:R-:W-:Y:S02]  /*3e40*/  F2FP.F16.F32.PACK_AB R157, R36, R107 ;  /* 0x0000006b249d723e */ /* 0x000fe400000000ff */
[----:B------:R-:W-:-:S04]  /*3e50*/  CS2R R106, SRZ ;  /* 0x00000000006a7805 */ /* 0x000fc8000001ff00 */
[----:B------:R-:W2:Y:S01]  /*3e60*/  MUFU.EX2 R49, R49 ;  /* 0x0000003100317308 */ /* 0x000ea20000000800 */
[C---:B-1----:R-:W-:Y:S01]  /*3e70*/  FADD.FTZ R44, R162.reuse, R9 ;  /* 0x00000009a22c7221 */ /* 0x042fe20000010000 */
[----:B------:R-:W-:-:S06]  /*3e80*/  F2FP.F16.F32.PACK_AB R162, R162, R53 ;  /* 0x00000035a2a2723e */ /* 0x000fcc00000000ff */
[----:B------:R1:W3:Y:S01]  /*3e90*/  MUFU.EX2 R38, R111 ;  /* 0x0000006f00267308 */ /* 0x0002e20000000800 */
[----:B0-----:R-:W-:-:S07]  /*3ea0*/  FADD.FTZ R5, R109, R42 ;  /* 0x0000002a6d057221 */ /* 0x001fce0000010000 */
[----:B------:R-:W0:Y:S01]  /*3eb0*/  MUFU.EX2 R164, R55 ;  /* 0x0000003700a47308 */ /* 0x000e220000000800 */
[----:B--2---:R-:W-:Y:S01]  /*3ec0*/  FADD.FTZ R9, R49, R44 ;  /* 0x0000002c31097221 */ /* 0x004fe20000010000 */
[----:B-1----:R-:W-:-:S06]  /*3ed0*/  CS2R R110, SRZ ;  /* 0x00000000006e7805 */ /* 0x002fcc000001ff00 */
[----:B------:R-:W1:Y:S01]  /*3ee0*/  MUFU.EX2 R113, R113 ;  /* 0x0000007100717308 */ /* 0x000e620000000800 */
[C---:B---3--:R-:W-:Y:S01]  /*3ef0*/  FADD.FTZ R44, R38.reuse, R5 ;  /* 0x00000005262c7221 */ /* 0x048fe20000010000 */
[----:B------:R-:W-:Y:S02]  /*3f00*/  F2FP.F16.F32.PACK_AB R159, R38, R109 ;  /* 0x0000006d269f723e */ /* 0x000fe400000000ff */
[----:B------:R-:W-:-:S04]  /*3f10*/  CS2R R108, SRZ ;  /* 0x00000000006c7805 */ /* 0x000fc8000001ff00 */
        /* <DEDUP_REMOVED lines=9> */
[----:B------:R-:W-:Y:S02]  /*3fb0*/  F2FP.F16.F32.PACK_AB R161, R4, R113 ;  /* 0x0000007104a1723e */ /* 0x000fe400000000ff */
[----:B------:R-:W-:-:S04]  /*3fc0*/  CS2R R112, SRZ ;  /* 0x0000000000707805 */ /* 0x000fc8000001ff00 */
[----:B------:R0:W3:Y:S01]  /*3fd0*/  MUFU.EX2 R40, R117 ;  /* 0x0000007500287308 */ /* 0x0000e20000000800 */
[C---:B-1----:R-:W-:Y:S01]  /*3fe0*/  FADD.FTZ R5, R14.reuse, R9 ;  /* 0x000000090e057221 */ /* 0x042fe20000010000 */
[----:B------:R-:W-:-:S06]  /*3ff0*/  F2FP.F16.F32.PACK_AB R166, R14, R51 ;  /* 0x000000330ea6723e */ /* 0x000fcc00000000ff */
[----:B------:R-:W1:Y:S01]  /*4000*/  MUFU.EX2 R119, R119 ;  /* 0x0000007700777308 */ /* 0x000e620000000800 */
[----:B--2---:R-:W-:Y:S01]  /*4010*/  FADD.FTZ R9, R115, R44 ;  /* 0x0000002c73097221 */ /* 0x004fe20000010000 */
[----:B0-----:R-:W-:-:S06]  /*4020*/  CS2R R116, SRZ ;  /* 0x0000000000747805 */ /* 0x001fcc000001ff00 */
[----:B------:R-:W0:Y:S01]  /*4030*/  MUFU.EX2 R42, R69 ;  /* 0x00000045002a7308 */ /* 0x000e220000000800 */
[C---:B---3--:R-:W-:Y:S01]  /*4040*/  FADD.FTZ R10, R40.reuse, R9 ;  /* 0x00000009280a7221 */ /* 0x048fe20000010000 */
[----:B------:R-:W-:Y:S02]  /*4050*/  F2FP.F16.F32.PACK_AB R163, R40, R115 ;  /* 0x0000007328a3723e */ /* 0x000fe400000000ff */
[----:B------:R-:W-:-:S04]  /*4060*/  CS2R R114, SRZ ;  /* 0x0000000000727805 */ /* 0x000fc8000001ff00 */
[----:B------:R-:W2:Y:S01]  /*4070*/  MUFU.EX2 R121, R121 ;  /* 0x0000007900797308 */ /* 0x000ea20000000800 */
[----:B-1----:R-:W-:-:S07]  /*4080*/  FADD.FTZ R9, R119, R10 ;  /* 0x0000000a77097221 */ /* 0x002fce0000010000 */
[----:B------:R1:W3:Y:S01]  /*4090*/  MUFU.EX2 R8, R123 ;  /* 0x0000007b00087308 */ /* 0x0002e20000000800 */
[C---:B0-----:R-:W-:Y:S01]  /*40a0*/  FADD.FTZ R10, R42.reuse, R9 ;  /* 0x000000092a0a7221 */ /* 0x041fe20000010000 */
[----:B------:R-:W-:Y:S02]  /*40b0*/  F2FP.F16.F32.PACK_AB R165, R42, R119 ;  /* 0x000000772aa5723e */ /* 0x000fe400000000ff */
[----:B------:R-:W-:Y:S01]  /*40c0*/  CS2R R118, SRZ ;  /* 0x0000000000767805 */ /* 0x000fe2000001ff00 */
[----:B--2---:R-:W-:Y:S01]  /*40d0*/  FADD.FTZ R9, R121, R10 ;  /* 0x0000000a79097221 */ /* 0x004fe20000010000 */
[----:B------:R-:W-:Y:S02]  /*40e0*/  SHF.R.S32.HI R10, RZ, 0x7, R39 ;  /* 0x00000007ff0a7819 */ /* 0x000fe40000011427 */
[----:B-1----:R-:W-:Y:S02]  /*40f0*/  CS2R R122, SRZ ;  /* 0x00000000007a7805 */ /* 0x002fe4000001ff00 */
[----:B------:R-:W-:-:S02]  /*4100*/  VIMNMX R10, R17, R10, !PT ;  /* 0x0000000a110a7248 */ /* 0x000fc40007fe0100 */
[C---:B---3--:R-:W-:Y:S01]  /*4110*/  F2FP.F16.F32.PACK_AB R167, R8.reuse, R121 ;  /* 0x0000007908a7723e */ /* 0x048fe200000000ff */
[----:B------:R-:W-:Y:S01]  /*4120*/  FADD.FTZ R4, R8, R9 ;  /* 0x0000000908047221 */ /* 0x000fe20000010000 */
[----:B------:R-:W-:Y:S02]  /*4130*/  ISETP.GE.AND P3, PT, R11, R10, PT ;  /* 0x0000000a0b00720c */ /* 0x000fe40003f66270 */
[----:B------:R-:W-:-:S11]  /*4140*/  CS2R R120, SRZ ;  /* 0x0000000000787805 */ /* 0x000fd6000001ff00 */
[----:B------:R-:W-:Y:S05]  /*4150*/  @!P3 BRA `(.L_x_2125) ;  /* 0x00000030004cb947 */ /* 0x000fea0003800000 */
[----:B------:R-:W-:Y:S01]  /*4160*/  IMAD.MOV.U32 R9, RZ, RZ, R13 ;  /* 0x000000ffff097224 */ /* 0x000fe200078e000d */
[----:B------:R-:W-:Y:S01]  /*4170*/  MOV R14, RZ ;  /* 0x000000ff000e7202 */ /* 0x000fe20000000f00 */
[----:B------:R-:W-:Y:S01]  /*4180*/  IMAD.MOV.U32 R8, RZ, RZ, R21 ;  /* 0x000000ffff087224 */ /* 0x000fe200078e0015 */
[----:B------:R-:W-:Y:S01]  /*4190*/  UMOV UR5, URZ ;  /* 0x0000003f00057c82 */ /* 0x000fe20008000000 */
[----:B------:R-:W-:Y:S01]  /*41a0*/  IMAD.MOV.U32 R151, RZ, RZ, RZ ;  /* 0x000000ffff977224 */ /* 0x000fe200078e00ff */
[----:B------:R-:W-:Y:S01]  /*41b0*/  ULDC UR39, c[0x0][0x288] ;  /* 0x0000a20000277ab9 */ /* 0x000fe20000000800 */
[----:B------:R-:W-:Y:S01]  /*41c0*/  ULDC UR40, c[0x0][0x2f0] ;  /* 0x0000bc0000287ab9 */ /* 0x000fe20000000800 */
[----:B------:R-:W-:-:S05]  /*41d0*/  ULDC UR38, c[0x0][0x9d8] ;  /* 0x0002760000267ab9 */ /* 0x000fca0000000800 */
.L_x_2134:
        /* <DEDUP_REMOVED lines=9> */
.L_x_2127:
[----:B------:R-:W-:Y:S01]  /*4270*/  ULEA UR7, UR4, UR36, 0x3 ;  /* 0x0000002404077291 */ /* 0x000fe2000f8e183f */
[----:B------:R-:W-:-:S08]  /*4280*/  SHF.L.U32 R12, R0, 0x1f, RZ ;  /* 0x0000001f000c7819 */ /* 0x000fd000000006ff */
[----:B------:R0:W1:Y:S01]  /*4290*/  SYNCS.PHASECHK.TRANS64.TRYWAIT P3, [UR7+0x28830], R12 ;  /* 0x0288300cff0075a7 */ /* 0x0000620008060147 */
[----:B------:R-:W-:Y:S05]  /*42a0*/  @!P0 BRA `(.L_x_2128) ;  /* 0x0000000000048947 */ /* 0x000fea0003800000 */
[----:B------:R-:W-:Y:S01]  /*42b0*/  BPT.TRAP 0x1 ;  /* 0x000000040000795c */ /* 0x000fe20000300000 */
.L_x_2128:
[----:B-1----:R-:W-:Y:S05]  /*42c0*/  @P3 BRA `(.L_x_2126) ;  /* 0x0000000000083947 */ /* 0x002fea0003800000 */
[----:B------:R-:W1:Y:S02]  /*42d0*/  SYNCS.PHASECHK.TRANS64.TRYWAIT P3, [UR7+0x28830], R12 ;  /* 0x0288300cff0075a7 */ /* 0x000e640008060147 */
[----:B-1----:R-:W-:Y:S05]  /*42e0*/  @!P3 BRA `(.L_x_2129) ;  /* 0x000000b40058b947 */ /* 0x002fea0003800000 */
.L_x_2126:
        /* <DEDUP_REMOVED lines=47> */
.L_x_2131:
[----:B------:R-:W-:Y:S01]  /*45e0*/  ULEA UR7, UR5, UR36, 0x3 ;  /* 0x0000002405077291 */ /* 0x000fe2000f8e183f */
[----:B------:R-:W-:-:S08]  /*45f0*/  SHF.L.U32 R12, R14, 0x1f, RZ ;  /* 0x0000001f0e0c7819 */ /* 0x000fd000000006ff */
[----:B------:R0:W1:Y:S01]  /*4600*/  SYNCS.PHASECHK.TRANS64.TRYWAIT P3, [UR7+0x28850], R12 ;  /* 0x0288500cff0075a7 */ /* 0x0000620008060147 */
[----:B------:R-:W-:Y:S05]  /*4610*/  @!P0 BRA `(.L_x_2132) ;  /* 0x0000000000048947 */ /* 0x000fea0003800000 */
[----:B------:R-:W-:Y:S01]  /*4620*/  BPT.TRAP 0x1 ;  /* 0x000000040000795c */ /* 0x000fe20000300000 */
.L_x_2132:
[----:B-1----:R-:W-:Y:S05]  /*4630*/  @P3 BRA `(.L_x_2130) ;  /* 0x0000000000083947 */ /* 0x002fea0003800000 */
[----:B------:R-:W1:Y:S02]  /*4640*/  SYNCS.PHASECHK.TRANS64.TRYWAIT P3, [UR7+0x28850], R12 ;  /* 0x0288500cff0075a7 */ /* 0x000e640008060147 */
[----:B-1----:R-:W-:Y:S05]  /*4650*/  @!P3 BRA `(.L_x_2133) ;  /* 0x000000b00094b947 */ /* 0x002fea0003800000 */
.L_x_2130:
[----:B------:R-:W-:Y:S01]  /*4660*/  UIADD3 UR7, UR36, 0x400, URZ ;  /* 0x0000040024077890 */ /* 0x000fe2000fffe03f */
[----:B------:R-:W-:Y:S01]  /*4670*/  WARPGROUP.ARRIVE ;  /* 0x00000000000079c5 */ /* 0x000fe20000000000 */
[----:B------:R-:W-:Y:S01]  /*4680*/  UMOV UR11, 0x40000040 ;  /* 0x40000040000b7882 */ /* 0x000fe20000000000 */
[----:B------:R-:W-:Y:S01]  /*4690*/  UMOV UR15, 0x40000040 ;  /* 0x40000040000f7882 */ /* 0x000fe20000000000 */
[----:B------:R-:W-:Y:S01]  /*46a0*/  USHF.R.U32.HI UR7, URZ, 0x4, UR7 ;  /* 0x000000043f077899 */ /* 0x000fe20008011607 */
[----:B-1----:R-:W1:Y:S01]  /*46b0*/  @P2 LDC R13, c[0x0][0x44c] ;  /* 0x00011300ff0d2b82 */ /* 0x002e620000000800 */
[----:B------:R-:W-:Y:S01]  /*46c0*/  FMUL.FTZ R43, R43, UR38 ;  /* 0x000000262b2b7c20 */ /* 0x000fe20008410000 */
[----:B------:R-:W-:Y:S01]  /*46d0*/  FMUL.FTZ R34, R34, UR38 ;  /* 0x0000002622227c20 */ /* 0x000fe20008410000 */
[----:B------:R-:W-:Y:S01]  /*46e0*/  ULOP3.LUT UR7, UR7, 0x3fff, URZ, 0xc0, !UPT ;  /* 0x00003fff07077892 */ /* 0x000fe2000f8ec03f */
[----:B------:R-:W-:Y:S01]  /*46f0*/  FMUL.FTZ R190, R26, UR38 ;  /* 0x000000261abe7c20 */ /* 0x000fe20008410000 */
[----:B------:R-:W-:Y:S01]  /*4700*/  FMUL.FTZ R188, R27, UR38 ;  /* 0x000000261bbc7c20 */ /* 0x000fe20008410000 */
[----:B------:R-:W-:Y:S01]  /*4710*/  FMUL.FTZ R30, R30, UR38 ;  /* 0x000000261e1e7c20 */ /* 0x000fe20008410000 */
[----:B------:R-:W-:Y:S01]  /*4720*/  ULOP3.LUT UR7, UR7, 0x4000000, URZ, 0xfc, !UPT ;  /* 0x0400000007077892 */ /* 0x000fe2000f8efc3f */
[----:B0-----:R-:W0:Y:S01]  /*4730*/  @P2 LDC R12, c[0x0][0x450] ;  /* 0x00011400ff0c2b82 */ /* 0x001e220000000800 */
[----:B------:R-:W-:Y:S01]  /*4740*/  FMUL.FTZ R184, R31, UR38 ;  /* 0x000000261fb87c20 */ /* 0x000fe20008410000 */
[----:B------:R-:W2:Y:S01]  /*4750*/  MUFU.TANH R190, R190 ;  /* 0x000000be00be7308 */ /* 0x000ea20000002400 */
[----:B------:R-:W-:Y:S01]  /*4760*/  ULEA UR10, UR5, UR7, 0xb ;  /* 0x00000007050a7291 */ /* 0x000fe2000f8e583f */
[----:B------:R-:W-:Y:S01]  /*4770*/  FMUL.FTZ R35, R35, UR38 ;  /* 0x0000002623237c20 */ /* 0x000fe20008410000 */
[----:B------:R-:W-:Y:S01]  /*4780*/  FMUL.FTZ R38, R38, UR38 ;  /* 0x0000002626267c20 */ /* 0x000fe20008410000 */
[----:B------:R-:W-:Y:S01]  /*4790*/  FMUL.FTZ R39, R39, UR38 ;  /* 0x0000002627277c20 */ /* 0x000fe20008410000 */
[----:B------:R-:W-:Y:S01]  /*47a0*/  UIADD3 UR14, UR10, 0x80, URZ ;  /* 0x000000800a0e7890 */ /* 0x000fe2000fffe03f */
[----:B------:R-:W-:Y:S01]  /*47b0*/  FMUL.FTZ R42, R42, UR38 ;  /* 0x000000262a2a7c20 */ /* 0x000fe20008410000 */
[----:B------:R-:W-:Y:S01]  /*47c0*/  FMUL.FTZ R46, R46, UR38 ;  /* 0x000000262e2e7c20 */ /* 0x000fe20008410000 */
[----:B------:R-:W3:Y:S01]  /*47d0*/  MUFU.TANH R188, R188 ;  /* 0x000000bc00bc7308 */ /* 0x000ee20000002400 */
[----:B------:R-:W-:Y:S01]  /*47e0*/  FMUL.FTZ R47, R47, UR38 ;  /* 0x000000262f2f7c20 */ /* 0x000fe20008410000 */
[----:B------:R-:W-:Y:S01]  /*47f0*/  HGMMA.64x128x16.F32 R88, R180, gdesc[UR8].tnspB, R88, gsb0 ;  /* 0x41e00008b4587df0 */ /* 0x000fe20008000858 */
[----:B------:R-:W-:Y:S01]  /*4800*/  FMUL.FTZ R50, R50, UR38 ;  /* 0x0000002632327c20 */ /* 0x000fe20008410000 */
[----:B------:R-:W-:Y:S01]  /*4810*/  FMUL.FTZ R51, R51, UR38 ;  /* 0x0000002633337c20 */ /* 0x000fe20008410000 */
[----:B------:R-:W-:Y:S01]  /*4820*/  FMUL.FTZ R54, R54, UR38 ;  /* 0x0000002636367c20 */ /* 0x000fe20008410000 */
[----:B-1----:R-:W-:-:S04]  /*4830*/  @P2 IMAD.HI.U32 R13, R6, R13, RZ ;  /* 0x0000000d060d2227 */ /* 0x002fc800078e00ff */
        /* <DEDUP_REMOVED lines=19> */
[----:B-1----:R-:W-:Y:S01]  /*4970*/  FMUL.FTZ R30, R44, UR38 ;  /* 0x000000262c1e7c20 */ /* 0x002fe20008410000 */
        /* <DEDUP_REMOVED lines=33> */
[----:B------:R1:W-:Y:S08]  /*4b90*/  MUFU.TANH R52, R67 ;  /* 0x0000004300347308 */ /* 0x0003f00000002400 */
[----:B------:R2:W-:Y:S01]  /*4ba0*/  MUFU.TANH R48, R71 ;  /* 0x0000004700307308 */ /* 0x0005e20000002400 */
[----:B-1----:R-:W-:Y:S01]  /*4bb0*/  FMUL.FTZ R67, R68, UR38 ;  /* 0x0000002644437c20 */ /* 0x002fe20008410000 */
[----:B------:R-:W-:-:S06]  /*4bc0*/  FMUL.FTZ R68, R76, UR38 ;  /* 0x000000264c447c20 */ /* 0x000fcc0008410000 */
[----:B------:R-:W-:Y:S01]  /*4bd0*/  MUFU.TANH R44, R75 ;  /* 0x0000004b002c7308 */ /* 0x000fe20000002400 */
[----:B--2---:R-:W-:Y:S01]  /*4be0*/  FMUL.FTZ R71, R65, UR38 ;  /* 0x0000002641477c20 */ /* 0x004fe20008410000 */
[----:B------:R-:W-:Y:S01]  /*4bf0*/  FMUL.FTZ R65, R73, UR38 ;  /* 0x0000002649417c20 */ /* 0x000fe20008410000 */
[----:B------:R-:W-:Y:S02]  /*4c00*/  WARPGROUP.DEPBAR.LE gsb0, 0x0 ;  /* 0x00008000000079c5 */ /* 0x000fe40000010000 */
[----:B------:R-:W-:-:S03]  /*4c10*/  WARPGROUP.ARRIVE ;  /* 0x00000000000079c5 */ /* 0x000fc60000000000 */
[----:B------:R-:W1:Y:S03]  /*4c20*/  MUFU.TANH R182, R34 ;  /* 0x0000002200b67308 */ /* 0x000e660000002400 */
[----:B------:R-:W-:Y:S01]  /*4c30*/  HGMMA.64x128x16.F32 R88, R176, gdesc[UR12].tnspB, R88, gsb0 ;  /* 0x41e0000cb0587df0 */ /* 0x000fe20008000858 */
[----:B------:R-:W-:Y:S01]  /*4c40*/  UIADD3 UR14, UR10, 0x100, URZ ;  /* 0x000001000a0e7890 */ /* 0x000fe2000fffe03f */
[----:B------:R-:W-:-:S03]  /*4c50*/  UMOV UR15, 0x40000040 ;  /* 0x40000040000f7882 */ /* 0x000fc60000000000 */
[----:B------:R2:W1:Y:S08]  /*4c60*/  MUFU.TANH R180, R35 ;  /* 0x0000002300b47308 */ /* 0x0004700000002400 */
[----:B------:R-:W-:Y:S01]  /*4c70*/  MUFU.TANH R40, R79 ;  /* 0x0000004f00287308 */ /* 0x000fe20000002400 */
[----:B--2---:R-:W-:-:S07]  /*4c80*/  FMUL.FTZ R35, R53, UR38 ;  /* 0x0000002635237c20 */ /* 0x004fce0008410000 */
        /* <DEDUP_REMOVED lines=18> */
[----:B------:R2:W1:Y:S01]  /*4db0*/  MUFU.TANH R176, R39 ;  /* 0x0000002700b07308 */ /* 0x0004620000002400 */
[----:B------:R-:W-:Y:S01]  /*4dc0*/  HGMMA.64x128x16.F32 R88, R172, gdesc[UR12].tnspB, R88, gsb0 ;  /* 0x41e0000cac587df0 */ /* 0x000fe20008000858 */
[----:B------:R-:W-:Y:S01]  /*4dd0*/  UIADD3 UR14, UR10, 0x180, URZ ;  /* 0x000001800a0e7890 */ /* 0x000fe2000fffe03f */
[----:B------:R-:W-:-:S05]  /*4de0*/  UMOV UR15, 0x40000040 ;  /* 0x40000040000f7882 */ /* 0x000fca0000000000 */
[----:B------:R-:W-:Y:S01]  /*4df0*/  MUFU.TANH R35, R35 ;  /* 0x0000002300237308 */ /* 0x000fe20000002400 */
[----:B--2---:R-:W-:-:S07]  /*4e00*/  FMUL.FTZ R39, R56, UR38 ;  /* 0x0000002638277c20 */ /* 0x004fce0008410000 */
[----:B------:R2:W-:Y:S08]  /*4e10*/  MUFU.TANH R56, R63 ;  /* 0x0000003f00387308 */ /* 0x0005f00000002400 */
[----:B------:R-:W-:Y:S01]  /*4e20*/  MUFU.TANH R39, R39 ;  /* 0x0000002700277308 */ /* 0x000fe20000002400 */
[----:B--2---:R-:W-:Y:S01]  /*4e30*/  FMUL.FTZ R63, R72, UR38 ;  /* 0x00000026483f7c20 */ /* 0x004fe20008410000 */
[----:B------:R-:W-:-:S06]  /*4e40*/  FMUL.FTZ R72, R80, UR38 ;  /* 0x0000002650487c20 */ /* 0x000fcc0008410000 */
        /* <DEDUP_REMOVED lines=18> */
[----:B------:R-:W-:Y:S01]  /*4f70*/  UMOV UR15, 0x40000040 ;  /* 0x40000040000f7882 */ /* 0x000fe20000000000 */
[----:B--2---:R-:W-:Y:S01]  /*4f80*/  IMAD.MOV.U32 R43, RZ, RZ, R6 ;  /* 0x000000ffff2b7224 */ /* 0x004fe200078e0006 */
[----:B0-----:R-:W-:Y:S01]  /*4f90*/  @P2 SHF.R.U32.HI R43, RZ, R12, R13 ;  /* 0x0000000cff2b2219 */ /* 0x001fe2000001160d */
[----:B------:R-:W-:-:S04]  /*4fa0*/  IMAD.MOV.U32 R12, RZ, RZ, -0x80 ;  /* 0xffffff80ff0c7424 */ /* 0x000fc800078e00ff */
[----:B------:R-:W0:Y:S01]  /*4fb0*/  SHFL.IDX PT, R34, R43, 0x1, 0x1c1f ;  /* 0x003c1f002b227f89 */ /* 0x000e2200000e0000 */
[----:B------:R-:W-:-:S03]  /*4fc0*/  IMAD R12, R11, R12, 0x1 ;  /* 0x000000010b0c7424 */ /* 0x000fc600078e020c */
[----:B------:R-:W2:Y:S01]  /*4fd0*/  SHFL.IDX PT, R76, R43, RZ, 0x1c1f ;  /* 0x001c1fff2b4c7589 */ /* 0x000ea200000e0000 */
[----:B------:R-:W-:-:S04]  /*4fe0*/  IMAD R23, R7, -0x2, R12 ;  /* 0xfffffffe07177824 */ /* 0x000fc800078e020c */
[----:B------:R-:W-:-:S05]  /*4ff0*/  IMAD R23, R16, UR40, R23 ;  /* 0x0000002810177c24 */ /* 0x000fca000f8e0217 */
[----:B0-----:R-:W-:Y:S02]  /*5000*/  IADD3 R12, R34, -UR39, R23 ;  /* 0x80000027220c7c10 */ /* 0x001fe4000fffe017 */
[----:B------:R-:W0:Y:S02]  /*5010*/  MUFU.TANH R34, R66 ;  /* 0x0000004200227308 */ /* 0x000e240000002400 */
[C---:B------:R-:W-:Y:S02]  /*5020*/  ISETP.GT.AND P3, PT, R12.reuse, RZ, PT ;  /* 0x000000ff0c00720c */ /* 0x040fe40003f64270 */
[----:B------:R-:W-:Y:S02]  /*5030*/  ISETP.GT.AND P4, PT, R12, 0x1, PT ;  /* 0x000000010c00780c */ /* 0x000fe40003f84270 */
[----:B------:R-:W-:Y:S02]  /*5040*/  FSEL R190, R190, -INF , P3 ;  /* 0xff800000bebe7808 */ /* 0x000fe40001800000 */
[----:B------:R-:W-:-:S02]  /*5050*/  ISETP.GT.AND P3, PT, R12, 0x8, PT ;  /* 0x000000080c00780c */ /* 0x000fc40003f64270 */
[----:B---3--:R-:W-:Y:S02]  /*5060*/  FSEL R188, R188, -INF , P4 ;  /* 0xff800000bcbc7808 */ /* 0x008fe40002000000 */
[----:B------:R-:W-:Y:S02]  /*5070*/  FMNMX.FTZ R13, R190, R9, !PT ;  /* 0x00000009be0d7209 */ /* 0x000fe40007810000 */
[----:B------:R-:W-:Y:S02]  /*5080*/  ISETP.GT.AND P4, PT, R12, 0x9, PT ;  /* 0x000000090c00780c */ /* 0x000fe40003f84270 */
[----:B----4-:R-:W-:Y:S02]  /*5090*/  FSEL R186, R186, -INF , P3 ;  /* 0xff800000baba7808 */ /* 0x010fe40001800000 */
[----:B------:R-:W-:Y:S02]  /*50a0*/  FMNMX.FTZ R13, R188, R13, !PT ;  /* 0x0000000dbc0d7209 */ /* 0x000fe40007810000 */
[----:B------:R-:W-:-:S02]  /*50b0*/  ISETP.GT.AND P3, PT, R12, 0x10, PT ;  /* 0x000000100c00780c */ /* 0x000fc40003f64270 */
[----:B-----5:R-:W-:Y:S02]  /*50c0*/  FSEL R184, R184, -INF , P4 ;  /* 0xff800000b8b87808 */ /* 0x020fe40002000000 */
[----:B------:R-:W-:Y:S02]  /*50d0*/  FMNMX.FTZ R13, R186, R13, !PT ;  /* 0x0000000dba0d7209 */ /* 0x000fe40007810000 */
[----:B------:R-:W-:Y:S02]  /*50e0*/  ISETP.GT.AND P4, PT, R12, 0x11, PT ;  /* 0x000000110c00780c */ /* 0x000fe40003f84270 */
[----:B-1----:R-:W-:Y:S02]  /*50f0*/  FSEL R182, R182, -INF , P3 ;  /* 0xff800000b6b67808 */ /* 0x002fe40001800000 */
[----:B------:R-:W-:Y:S02]  /*5100*/  FMNMX.FTZ R13, R184, R13, !PT ;  /* 0x0000000db80d7209 */ /* 0x000fe40007810000 */
[----:B------:R-:W-:-:S02]  /*5110*/  ISETP.GT.AND P3, PT, R12, 0x18, PT ;  /* 0x000000180c00780c */ /* 0x000fc40003f64270 */
[----:B------:R-:W-:Y:S02]  /*5120*/  FSEL R180, R180, -INF , P4 ;  /* 0xff800000b4b47808 */ /* 0x000fe40002000000 */
[----:B------:R-:W-:Y:S02]  /*5130*/  FMNMX.FTZ R13, R182, R13, !PT ;  /* 0x0000000db60d7209 */ /* 0x000fe40007810000 */
[----:B------:R-:W-:Y:S02]  /*5140*/  ISETP.GT.AND P4, PT, R12, 0x19, PT ;  /* 0x000000190c00780c */ /* 0x000fe40003f84270 */
[----:B------:R-:W-:Y:S02]  /*5150*/  FSEL R178, R38, -INF , P3 ;  /* 0xff80000026b27808 */ /* 0x000fe40001800000 */
[----:B------:R-:W-:Y:S01]  /*5160*/  FMNMX.FTZ R13, R180, R13, !PT ;  /* 0x0000000db40d7209 */ /* 0x000fe20007810000 */
[----:B------:R-:W-:Y:S01]  /*5170*/  MUFU.TANH R38, R86 ;  /* 0x0000005600267308 */ /* 0x000fe20000002400 */
[----:B------:R-:W-:-:S02]  /*5180*/  ISETP.GT.AND P3, PT, R12, 0x20, PT ;  /* 0x000000200c00780c */ /* 0x000fc40003f64270 */
[----:B------:R-:W-:Y:S02]  /*5190*/  FSEL R176, R176, -INF , P4 ;  /* 0xff800000b0b07808 */ /* 0x000fe40002000000 */
[----:B------:R-:W-:Y:S02]  /*51a0*/  FMNMX.FTZ R13, R178, R13, !PT ;  /* 0x0000000db20d7209 */ /* 0x000fe40007810000 */
[----:B------:R-:W-:Y:S02]  /*51b0*/  ISETP.GT.AND P4, PT, R12, 0x21, PT ;  /* 0x000000210c00780c */ /* 0x000fe40003f84270 */
[----:B------:R-:W-:Y:S02]  /*51c0*/  FSEL R174, R42, -INF , P3 ;  /* 0xff8000002aae7808 */ /* 0x000fe40001800000 */
[----:B------:R-:W-:Y:S01]  /*51d0*/  FMNMX.FTZ R13, R176, R13, !PT ;  /* 0x0000000db00d7209 */ /* 0x000fe20007810000 */
[----:B------:R1:W-:Y:S01]  /*51e0*/  MUFU.TANH R42, R78 ;  /* 0x0000004e002a7308 */ /* 0x0003e20000002400 */
[----:B------:R-:W-:-:S02]  /*51f0*/  ISETP.GT.AND P3, PT, R12, 0x28, PT ;  /* 0x000000280c00780c */ /* 0x000fc40003f64270 */
[----:B------:R-:W-:Y:S02]  /*5200*/  FSEL R172, R172, -INF , P4 ;  /* 0xff800000acac7808 */ /* 0x000fe40002000000 */
[----:B------:R-:W-:Y:S02]  /*5210*/  FMNMX.FTZ R13, R174, R13, !PT ;  /* 0x0000000dae0d7209 */ /* 0x000fe40007810000 */
[----:B------:R-:W-:Y:S02]  /*5220*/  ISETP.GT.AND P4, PT, R12, 0x29, PT ;  /* 0x000000290c00780c */ /* 0x000fe40003f84270 */
[----:B------:R-:W-:Y:S01]  /*5230*/  FMNMX.FTZ R13, R172, R13, !PT ;  /* 0x0000000dac0d7209 */ /* 0x000fe20007810000 */
[----:B-1----:R-:W-:Y:S01]  /*5240*/  FMUL.FTZ R78, R64, UR38 ;  /* 0x00000026404e7c20 */ /* 0x002fe20008410000 */
[----:B--2---:R-:W-:Y:S01]  /*5250*/  IADD3 R76, R76, -UR39, R23 ;  /* 0x800000274c4c7c10 */ /* 0x004fe2000fffe017 */
[----:B------:R-:W-:-:S03]  /*5260*/  FMUL.FTZ R64, R81, UR38 ;  /* 0x0000002651407c20 */ /* 0x000fc60008410000 */
[----:B------:R-:W-:Y:S01]  /*5270*/  ISETP.GT.AND P5, PT, R76, 0x1, PT ;  /* 0x000000014c00780c */ /* 0x000fe20003fa4270 */
[----:B------:R-:W-:Y:S03]  /*5280*/  MUFU.TANH R78, R78 ;  /* 0x0000004e004e7308 */ /* 0x000fe60000002400 */
[----:B------:R-:W-:Y:S02]  /*5290*/  FSEL R43, R20, -INF , P5 ;  /* 0xff800000142b7808 */ /* 0x000fe40002800000 */
[----:B------:R-:W-:-:S03]  /*52a0*/  ISETP.GT.AND P5, PT, R76, 0x9, PT ;  /* 0x000000094c00780c */ /* 0x000fc60003fa4270 */
[----:B------:R-:W-:Y:S01]  /*52b0*/  MUFU.TANH R64, R64 ;  /* 0x0000004000407308 */ /* 0x000fe20000002400 */
[----:B------:R-:W-:Y:S02]  /*52c0*/  FSEL R49, R22, -INF , P5 ;  /* 0xff80000016317808 */ /* 0x000fe40002800000 */
[----:B------:R-:W-:Y:S01]  /*52d0*/  ISETP.GT.AND P5, PT, R76, 0x11, PT ;  /* 0x000000114c00780c */ /* 0x000fe20003fa4270 */
[----:B------:R-:W-:Y:S02]  /*52e0*/  WARPGROUP.DEPBAR.LE gsb0, 0x0 ;  /* 0x00008000000079c5 */ /* 0x000fe40000010000 */
[----:B------:R-:W-:Y:S01]  /*52f0*/  WARPGROUP.ARRIVE ;  /* 0x00000000000079c5 */ /* 0x000fe20000000000 */
[----:B------:R-:W-:Y:S02]  /*5300*/  FSEL R170, R46, -INF , P3 ;  /* 0xff8000002eaa7808 */ /* 0x000fe40001800000 */
[----:B------:R-:W-:Y:S02]  /*5310*/  ISETP.GT.AND P3, PT, R12, 0x30, PT ;  /* 0x000000300c00780c */ /* 0x000fe40003f64270 */
[----:B------:R-:W-:Y:S01]  /*5320*/  FSEL R168, R47, -INF , P4 ;  /* 0xff8000002fa87808 */ /* 0x000fe20002000000 */
[----:B------:R-:W-:Y:S01]  /*5330*/  HGMMA.64x128x16.F32 R88, R152, gdesc[UR12].tnspB, R88, gsb0 ;  /* 0x41e0000c98587df0 */ /* 0x000fe20008000858 */
[----:B------:R-:W-:Y:S01]  /*5340*/  FMNMX.FTZ R15, R170, R13, !PT ;  /* 0x0000000daa0f7209 */ /* 0x000fe20007810000 */
[----:B------:R-:W-:Y:S01]  /*5350*/  FMUL.FTZ R13, R74, UR38 ;  /* 0x000000264a0d7c20 */ /* 0x000fe20008410000 */
[----:B------:R-:W-:Y:S01]  /*5360*/  ISETP.GT.AND P4, PT, R12, 0x31, PT ;  /* 0x000000310c00780c */ /* 0x000fe20003f84270 */
[----:B------:R-:W-:Y:S01]  /*5370*/  UIADD3 UR14, UR10, 0x280, URZ ;  /* 0x000002800a0e7890 */ /* 0x000fe2000fffe03f */
[----:B------:R-:W-:Y:S01]  /*5380*/  FMNMX.FTZ R15, R168, R15, !PT ;  /* 0x0000000fa80f7209 */ /* 0x000fe20007810000 */
[----:B------:R-:W-:-:S02]  /*5390*/  UMOV UR15, 0x40000040 ;  /* 0x40000040000f7882 */ /* 0x000fc40000000000 */
[----:B------:R-:W1:Y:S01]  /*53a0*/  MUFU.TANH R13, R13 ;  /* 0x0000000d000d7308 */ /* 0x000e620000002400 */
[----:B------:R-:W-:Y:S02]  /*53b0*/  WARPGROUP.DEPBAR.LE gsb0, 0x0 ;  /* 0x00008000000079c5 */ /* 0x000fe40000010000 */
[----:B------:R-:W-:Y:S01]  /*53c0*/  FSEL R154, R50, -INF , P3 ;  /* 0xff800000329a7808 */ /* 0x000fe20001800000 */
[----:B------:R-:W-:Y:S01]  /*53d0*/  WARPGROUP.ARRIVE ;  /* 0x00000000000079c5 */ /* 0x000fe20000000000 */
[----:B------:R-:W-:Y:S02]  /*53e0*/  ISETP.GT.AND P3, PT, R12, 0x38, PT ;  /* 0x000000380c00780c */ /* 0x000fe40003f64270 */
[----:B------:R-:W-:Y:S02]  /*53f0*/  FSEL R152, R51, -INF , P4 ;  /* 0xff80000033987808 */ /* 0x000fe40002000000 */
[----:B------:R-:W-:Y:S01]  /*5400*/  FMNMX.FTZ R15, R154, R15, !PT ;  /* 0x0000000f9a0f7209 */ /* 0x000fe20007810000 */
[----:B------:R-:W-:Y:S01]  /*5410*/  HGMMA.64x128x16.F32 R88, R156, gdesc[UR12].tnspB, R88, gsb0 ;  /* 0x41e0000c9c587df0 */ /* 0x000fe20008000858 */
[----:B------:R-:W-:Y:S01]  /*5420*/  ISETP.GT.AND P4, PT, R12, 0x39, PT ;  /* 0x000000390c00780c */ /* 0x000fe20003f84270 */
[----:B------:R-:W-:Y:S01]  /*5430*/  UIADD3 UR14, UR10, 0x300, URZ ;  /* 0x000003000a0e7890 */ /* 0x000fe2000fffe03f */
[----:B------:R-:W-:Y:S01]  /*5440*/  FSEL R74, R54, -INF , P3 ;  /* 0xff800000364a7808 */ /* 0x000fe20001800000 */
[----:B------:R-:W-:Y:S01]  /*5450*/  UMOV UR15, 0x40000040 ;  /* 0x40000040000f7882 */ /* 0x000fe20000000000 */
[----:B------:R-:W-:Y:S01]  /*5460*/  FMNMX.FTZ R15, R152, R15, !PT ;  /* 0x0000000f980f7209 */ /* 0x000fe20007810000 */
[----:B------:R-:W-:Y:S01]  /*5470*/  UIADD3 UR10, UR10, 0x380, URZ ;  /* 0x000003800a0a7890 */ /* 0x000fe2000fffe03f */
[----:B------:R-:W-:-:S02]  /*5480*/  ISETP.GT.AND P3, PT, R12, 0x40, PT ;  /* 0x000000400c00780c */ /* 0x000fc40003f64270 */
[----:B------:R-:W-:Y:S02]  /*5490*/  FSEL R70, R55, -INF , P4 ;  /* 0xff80000037467808 */ /* 0x000fe40002000000 */
[----:B------:R-:W-:Y:S02]  /*54a0*/  FMNMX.FTZ R15, R74, R15, !PT ;  /* 0x0000000f4a0f7209 */ /* 0x000fe40007810000 */
[----:B------:R-:W-:Y:S02]  /*54b0*/  ISETP.GT.AND P4, PT, R12, 0x41, PT ;  /* 0x000000410c00780c */ /* 0x000fe40003f84270 */
[----:B------:R-:W-:Y:S02]  /*54c0*/  FSEL R66, R58, -INF , P3 ;  /* 0xff8000003a427808 */ /* 0x000fe40001800000 */
[----:B------:R-:W-:Y:S02]  /*54d0*/  FMNMX.FTZ R15, R70, R15, !PT ;  /* 0x0000000f460f7209 */ /* 0x000fe40007810000 */
        /* <DEDUP_REMOVED lines=10> */
[----:B0-----:R-:W-:Y:S02]  /*5580*/  FSEL R54, R34, -INF , P3 ;  /* 0xff80000022367808 */ /* 0x001fe40001800000 */
[----:B------:R-:W-:Y:S01]  /*5590*/  FMNMX.FTZ R15, R56, R15, !PT ;  /* 0x0000000f380f7209 */ /* 0x000fe20007810000 */
[----:B------:R-:W0:Y:S01]  /*55a0*/  MUFU.TANH R34, R82 ;  /* 0x0000005200227308 */ /* 0x000e220000002400 */
[----:B------:R-:W-:-:S02]  /*55b0*/  ISETP.GT.AND P3, PT, R12, 0x58, PT ;  /* 0x000000580c00780c */ /* 0x000fc40003f64270 */
[----:B------:R-:W-:Y:S02]  /*55c0*/  FSEL R52, R52, -INF , P4 ;  /* 0xff80000034347808 */ /* 0x000fe40002000000 */
[----:B------:R-:W-:Y:S02]  /*55d0*/  FMNMX.FTZ R15, R54, R15, !PT ;  /* 0x0000000f360f7209 */ /* 0x000fe40007810000 */
[----:B------:R-:W-:Y:S02]  /*55e0*/  ISETP.GT.AND P4, PT, R12, 0x59, PT ;  /* 0x000000590c00780c */ /* 0x000fe40003f84270 */
[----:B------:R-:W-:Y:S02]  /*55f0*/  FSEL R50, R36, -INF , P3 ;  /* 0xff80000024327808 */ /* 0x000fe40001800000 */
[----:B------:R-:W-:Y:S01]  /*5600*/  FMNMX.FTZ R15, R52, R15, !PT ;  /* 0x0000000f340f7209 */ /* 0x000fe20007810000 */
[----:B------:R-:W2:Y:S01]  /*5610*/  MUFU.TANH R36, R83 ;  /* 0x0000005300247308 */ /* 0x000ea20000002400 */
[----:B------:R-:W-:-:S02]  /*5620*/  ISETP.GT.AND P3, PT, R12, 0x60, PT ;  /* 0x000000600c00780c */ /* 0x000fc40003f64270 */
[----:B------:R-:W-:Y:S02]  /*5630*/  FSEL R48, R48, -INF , P4 ;  /* 0xff80000030307808 */ /* 0x000fe40002000000 */
        /* <DEDUP_REMOVED lines=15> */
[----:B------:R-:W-:Y:S02]  /*5730*/  FMNMX.FTZ R15, R40, R15, !PT ;  /* 0x0000000f280f7209 */ /* 0x000fe40007810000 */
[----:B------:R-:W-:-:S02]  /*5740*/  ISETP.GT.AND P3, PT, R12, 0x78, PT ;  /* 0x000000780c00780c */ /* 0x000fc40003f64270 */
[----:B--2---:R-:W-:Y:S02]  /*5750*/  FSEL R36, R36, -INF , P4 ;  /* 0xff80000024247808 */ /* 0x004fe40002000000 */
[----:B------:R-:W-:Y:S02]  /*5760*/  FMNMX.FTZ R15, R34, R15, !PT ;  /* 0x0000000f220f7209 */ /* 0x000fe40007810000 */
[----:B------:R-:W-:Y:S02]  /*5770*/  ISETP.GT.AND P4, PT, R12, 0x79, PT ;  /* 0x000000790c00780c */ /* 0x000fe40003f84270 */
[----:B------:R-:W-:Y:S02]  /*5780*/  FSEL R38, R38, -INF , P3 ;  /* 0xff80000026267808 */ /* 0x000fe40001800000 */
[----:B------:R-:W-:Y:S02]  /*5790*/  FMNMX.FTZ R13, R36, R15, !PT ;  /* 0x0000000f240d7209 */ /* 0x000fe40007810000 */
[----:B------:R-:W-:-:S02]  /*57a0*/  FSEL R15, R87, -INF , P4 ;  /* 0xff800000570f7808 */ /* 0x000fc40002000000 */
[----:B------:R-:W-:Y:S02]  /*57b0*/  FMNMX.FTZ R12, R38, R13, !PT ;  /* 0x0000000d260c7209 */ /* 0x000fe40007810000 */
[----:B------:R-:W-:Y:S02]  /*57c0*/  ISETP.GT.AND P4, PT, R76, RZ, PT ;  /* 0x000000ff4c00720c */ /* 0x000fe40003f84270 */
[----:B------:R-:W-:Y:S02]  /*57d0*/  FMNMX.FTZ R12, R15, R12, !PT ;  /* 0x0000000c0f0c7209 */ /* 0x000fe40007810000 */
[----:B------:R-:W-:Y:S02]  /*57e0*/  FSEL R51, R24, -INF , P5 ;  /* 0xff80000018337808 */ /* 0x000fe40002800000 */
[----:B------:R-:W-:Y:S01]  /*57f0*/  ISETP.GT.AND P5, PT, R76, 0x19, PT ;  /* 0x000000194c00780c */ /* 0x000fe20003fa4270 */
[----:B------:R-:W0:Y:S03]  /*5800*/  SHFL.BFLY PT, R13, R12, 0x2, 0x1f ;  /* 0x0c401f000c0d7f89 */ /* 0x000e2600000e0000 */
[----:B------:R-:W-:-:S02]  /*5810*/  FSEL R53, R26, -INF , P5 ;  /* 0xff8000001a357808 */ /* 0x000fc40002800000 */
[----:B------:R-:W-:-:S04]  /*5820*/  ISETP.GT.AND P5, PT, R76, 0x21, PT ;  /* 0x000000214c00780c */ /* 0x000fc80003fa4270 */
[----:B------:R-:W-:Y:S02]  /*5830*/  FSEL R55, R28, -INF , P5 ;  /* 0xff8000001c377808 */ /* 0x000fe40002800000 */
[----:B------:R-:W-:-:S04]  /*5840*/  ISETP.GT.AND P5, PT, R76, 0x29, PT ;  /* 0x000000294c00780c */ /* 0x000fc80003fa4270 */
[----:B------:R-:W-:Y:S02]  /*5850*/  FSEL R31, R31, -INF , P5 ;  /* 0xff8000001f1f7808 */ /* 0x000fe40002800000 */
[----:B------:R-:W-:-:S04]  /*5860*/  ISETP.GT.AND P5, PT, R76, 0x31, PT ;  /* 0x000000314c00780c */ /* 0x000fc80003fa4270 */
[----:B------:R-:W-:Y:S02]  /*5870*/  FSEL R75, R32, -INF , P5 ;  /* 0xff800000204b7808 */ /* 0x000fe40002800000 */
[----:B------:R-:W-:Y:S02]  /*5880*/  ISETP.GT.AND P5, PT, R76, 0x39, PT ;  /* 0x000000394c00780c */ /* 0x000fe40003fa4270 */
[----:B0-----:R-:W-:Y:S02]  /*5890*/  FMNMX.FTZ R13, R12, R13, !PT ;  /* 0x0000000d0c0d7209 */ /* 0x001fe40007810000 */
[----:B------:R-:W0:Y:S01]  /*58a0*/  LDC R12, c[0x0][0x988] ;  /* 0x00026200ff0c7b82 */ /* 0x000e220000000800 */
[----:B------:R-:W-:Y:S02]  /*58b0*/  WARPGROUP.DEPBAR.LE gsb0, 0x0 ;  /* 0x00008000000079c5 */ /* 0x000fe40000010000 */
[----:B------:R-:W1:Y:S01]  /*58c0*/  SHFL.BFLY PT, R82, R13, 0x1, 0x1f ;  /* 0x0c201f000d527f89 */ /* 0x000e6200000e0000 */
[----:B------:R-:W-:Y:S01]  /*58d0*/  WARPGROUP.ARRIVE ;  /* 0x00000000000079c5 */ /* 0x000fe20000000000 */
[----:B------:R-:W-:-:S02]  /*58e0*/  FSEL R77, R35, -INF , P5 ;  /* 0xff800000234d7808 */ /* 0x000fc40002800000 */
[----:B------:R-:W-:-:S03]  /*58f0*/  ISETP.GT.AND P5, PT, R76, 0x41, PT ;  /* 0x000000414c00780c */ /* 0x000fc60003fa4270 */
[----:B------:R-:W-:Y:S01]  /*5900*/  HGMMA.64x128x16.F32 R88, R160, gdesc[UR12].tnspB, R88, gsb0 ;  /* 0x41e0000ca0587df0 */ /* 0x000fe20008000858 */
[----:B------:R-:W-:Y:S02]  /*5910*/  FSEL R41, R41, -INF , P5 ;  /* 0xff80000029297808 */ /* 0x000fe40002800000 */
[----:B------:R-:W-:Y:S02]  /*5920*/  ISETP.GT.AND P5, PT, R76, 0x49, PT ;  /* 0x000000494c00780c */ /* 0x000fe40003fa4270 */
[----:B-1----:R-:W-:-:S04]  /*5930*/  FMNMX.FTZ R13, R13, R82, !PT ;  /* 0x000000520d0d7209 */ /* 0x002fc80007810000 */
[C---:B------:R-:W-:Y:S01]  /*5940*/  FSETP.NEU.FTZ.AND P3, PT, R13.reuse, -INF , PT ;  /* 0xff8000000d00780b */ /* 0x040fe20003f7d000 */
[----:B0-----:R-:W-:-:S05]  /*5950*/  FMUL.FTZ R45, R13, R12 ;  /* 0x0000000c0d2d7220 */ /* 0x001fca0000410000 */
[----:B------:R-:W-:Y:S02]  /*5960*/  FSEL R23, R45, RZ, P3 ;  /* 0x000000ff2d177208 */ /* 0x000fe40001800000 */
[----:B------:R-:W-:Y:S02]  /*5970*/  FSEL R45, R14, -INF , P4 ;  /* 0xff8000000e2d7808 */ /* 0x000fe40002000000 */
[----:B------:R-:W-:Y:S01]  /*5980*/  ISETP.GT.AND P4, PT, R76, 0x8, PT ;  /* 0x000000084c00780c */ /* 0x000fe20003f84270 */
[--C-:B------:R-:W-:Y:S01]  /*5990*/  FFMA.FTZ R159, R50, R12, -R23.reuse ;  /* 0x0000000c329f7223 */ /* 0x100fe20000010817 */
[----:B------:R-:W-:Y:S01]  /*59a0*/  FMNMX.FTZ R20, R45, R8, !PT ;  /* 0x000000082d147209 */ /* 0x000fe20007810000 */
[-CC-:B------:R-:W-:Y:S01]  /*59b0*/  FFMA.FTZ R85, R40, R12.reuse, -R23.reuse ;  /* 0x0000000c28557223 */ /* 0x180fe20000010817 */
[----:B------:R-:W-:Y:S01]  /*59c0*/  FSEL R47, R21, -INF , P4 ;  /* 0xff800000152f7808 */ /* 0x000fe20002000000 */
[--C-:B------:R-:W-:Y:S01]  /*59d0*/  FFMA.FTZ R185, R36, R12, -R23.reuse ;  /* 0x0000000c24b97223 */ /* 0x100fe20000010817 */
[----:B------:R-:W-:Y:S01]  /*59e0*/  FMNMX.FTZ R20, R43, R20, !PT ;  /* 0x000000142b147209 */ /* 0x000fe20007810000 */
[-CC-:B------:R-:W-:Y:S01]  /*59f0*/  FFMA.FTZ R152, R152, R12.reuse, -R23.reuse ;  /* 0x0000000c98987223 */ /* 0x180fe20000010817 */
        /* <DEDUP_REMOVED lines=11> */
[----:B------:R-:W-:Y:S01]  /*5ab0*/  MUFU.EX2 R181, R181 ;  /* 0x000000b500b57308 */ /* 0x000fe20000000800 */
        /* <DEDUP_REMOVED lines=54> */
[----:B------:R-:W-:Y:S01]  /*5e20*/  FSEL R33, R60, -INF , P5 ;  /* 0xff8000003c217808 */ /* 0x000fe20002800000 */
[----:B------:R-:W-:Y:S01]  /*5e30*/  MUFU.EX2 R179, R179 ;  /* 0x000000b300b37308 */ /* 0x000fe20000000800 */
[----:B------:R-:W-:Y:S01]  /*5e40*/  FMNMX.FTZ R28, R57, R28, !PT ;  /* 0x0000001c391c7209 */ /* 0x000fe20007810000 */
[-CC-:B------:R-:W-:Y:S01]  /*5e50*/  FFMA.FTZ R34, R34, R12.reuse, -R23.reuse ;  /* 0x0000000c22227223 */ /* 0x180fe20000010817 */
[----:B------:R-:W-:Y:S01]  /*5e60*/  ISETP.GT.AND P5, PT, R76, 0x51, PT ;  /* 0x000000514c00780c */ /* 0x000fe20003fa4270 */
[----:B------:R-:W-:Y:S01]  /*5e70*/  FFMA.FTZ R15, R15, R12, -R23 ;  /* 0x0000000c0f0f7223 */ /* 0x000fe20000010817 */
[----:B------:R-:W-:-:S02]  /*5e80*/  FSEL R35, R78, -INF , P4 ;  /* 0xff8000004e237808 */ /* 0x000fc40002000000 */
[----:B------:R-:W-:Y:S01]  /*5e90*/  FMNMX.FTZ R28, R33, R28, !PT ;  /* 0x0000001c211c7209 */ /* 0x000fe20007810000 */
[----:B------:R-:W-:Y:S01]  /*5ea0*/  MUFU.EX2 R26, R172 ;  /* 0x000000ac001a7308 */ /* 0x000fe20000000800 */
[C---:B------:R-:W-:Y:S02]  /*5eb0*/  ISETP.GT.AND P4, PT, R76.reuse, 0x58, PT ;  /* 0x000000584c00780c */ /* 0x040fe40003f84270 */
[----:B------:R-:W-:Y:S02]  /*5ec0*/  FSEL R71, R71, -INF , P5 ;  /* 0xff80000047477808 */ /* 0x000fe40002800000 */
[----:B------:R-:W-:Y:S02]  /*5ed0*/  FMNMX.FTZ R30, R35, R28, !PT ;  /* 0x0000001c231e7209 */ /* 0x000fe40007810000 */
[----:B------:R-:W-:Y:S01]  /*5ee0*/  ISETP.GT.AND P5, PT, R76, 0x59, PT ;  /* 0x000000594c00780c */ /* 0x000fe20003fa4270 */
[----:B------:R-:W-:Y:S01]  /*5ef0*/  MUFU.EX2 R173, R173 ;  /* 0x000000ad00ad7308 */ /* 0x000fe20000000800 */
[----:B------:R-:W-:-:S02]  /*5f00*/  FSEL R67, R67, -INF , P4 ;  /* 0xff80000043437808 */ /* 0x000fc40002000000 */
[----:B------:R-:W-:Y:S02]  /*5f10*/  FMNMX.FTZ R30, R71, R30, !PT ;  /* 0x0000001e471e7209 */ /* 0x000fe40007810000 */
[C---:B------:R-:W-:Y:S02]  /*5f20*/  ISETP.GT.AND P4, PT, R76.reuse, 0x60, PT ;  /* 0x000000604c00780c */ /* 0x040fe40003f84270 */
[----:B------:R-:W-:Y:S01]  /*5f30*/  FSEL R61, R61, -INF , P5 ;  /* 0xff8000003d3d7808 */ /* 0x000fe20002800000 */
[----:B------:R-:W-:Y:S01]  /*5f40*/  MUFU.EX2 R175, R175 ;  /* 0x000000af00af7308 */ /* 0x000fe20000000800 */
[----:B------:R-:W-:Y:S02]  /*5f50*/  FMNMX.FTZ R30, R67, R30, !PT ;  /* 0x0000001e431e7209 */ /* 0x000fe40007810000 */
[----:B------:R-:W-:Y:S02]  /*5f60*/  ISETP.GT.AND P5, PT, R76, 0x61, PT ;  /* 0x000000614c00780c */ /* 0x000fe40003fa4270 */
[----:B------:R-:W-:-:S02]  /*5f70*/  FSEL R63, R63, -INF , P4 ;  /* 0xff8000003f3f7808 */ /* 0x000fc40002000000 */
[----:B------:R-:W-:Y:S01]  /*5f80*/  FMNMX.FTZ R30, R61, R30, !PT ;  /* 0x0000001e3d1e7209 */ /* 0x000fe20007810000 */
[----:B------:R-:W-:Y:S01]  /*5f90*/  MUFU.EX2 R28, R168 ;  /* 0x000000a8001c7308 */ /* 0x000fe20000000800 */
[C---:B------:R-:W-:Y:S02]  /*5fa0*/  ISETP.GT.AND P4, PT, R76.reuse, 0x68, PT ;  /* 0x000000684c00780c */ /* 0x040fe40003f84270 */
[----:B------:R-:W-:Y:S01]  /*5fb0*/  FSEL R65, R65, -INF , P5 ;  /* 0xff80000041417808 */ /* 0x000fe20002800000 */
[----:B------:R-:W-:Y:S02]  /*5fc0*/  WARPGROUP.DEPBAR.LE gsb0, 0x0 ;  /* 0x00008000000079c5 */ /* 0x000fe40000010000 */
[----:B------:R-:W-:Y:S01]  /*5fd0*/  FMNMX.FTZ R32, R63, R30, !PT ;  /* 0x0000001e3f207209 */ /* 0x000fe20007810000 */
[----:B------:R-:W-:Y:S01]  /*5fe0*/  WARPGROUP.ARRIVE ;  /* 0x00000000000079c5 */ /* 0x000fe20000000000 */
[----:B------:R-:W-:Y:S01]  /*5ff0*/  ISETP.GT.AND P5, PT, R76, 0x69, PT ;  /* 0x000000694c00780c */ /* 0x000fe20003fa4270 */
[----:B------:R0:W-:Y:S01]  /*6000*/  MUFU.EX2 R30, R152 ;  /* 0x00000098001e7308 */ /* 0x0001e20000000800 */
[----:B------:R-:W-:-:S02]  /*6010*/  FSEL R79, R68, -INF , P4 ;  /* 0xff800000444f7808 */ /* 0x000fc40002000000 */
[----:B------:R-:W-:Y:S01]  /*6020*/  FMNMX.FTZ R32, R65, R32, !PT ;  /* 0x0000002041207209 */ /* 0x000fe20007810000 */
[----:B------:R-:W-:Y:S01]  /*6030*/  HGMMA.64x128x16.F32 R88, R164, gdesc[UR8].tnspB, R88, gsb0 ;  /* 0x41e00008a4587df0 */ /* 0x000fe20008000858 */
        /* <DEDUP_REMOVED lines=8> */
[----:B------:R-:W-:Y:S02]  /*60c0*/  ISETP.GT.AND P4, PT, R76, 0x78, PT ;  /* 0x000000784c00780c */ /* 0x000fe40003f84270 */
[----:B------:R-:W-:Y:S02]  /*60d0*/  FSEL R87, R64, -INF , P5 ;  /* 0xff80000040577808 */ /* 0x000fe40002800000 */
[----:B------:R-:W-:Y:S02]  /*60e0*/  FMNMX.FTZ R60, R83, R32, !PT ;  /* 0x00000020533c7209 */ /* 0x000fe40007810000 */
[----:B------:R-:W-:Y:S01]  /*60f0*/  ISETP.GT.AND P5, PT, R76, 0x79, PT ;  /* 0x000000794c00780c */ /* 0x000fe20003fa4270 */
[----:B------:R-:W-:Y:S01]  /*6100*/  MUFU.EX2 R32, R70 ;  /* 0x0000004600207308 */ /* 0x000fe20000000800 */
[----:B------:R-:W-:-:S02]  /*6110*/  FSEL R187, R187, -INF , P4 ;  /* 0xff800000bbbb7808 */ /* 0x000fc40002000000 */
[----:B------:R-:W-:Y:S02]  /*6120*/  FMNMX.FTZ R60, R87, R60, !PT ;  /* 0x0000003c573c7209 */ /* 0x000fe40007810000 */
[----:B------:R-:W-:Y:S02]  /*6130*/  FSEL R189, R189, -INF , P5 ;  /* 0xff800000bdbd7808 */ /* 0x000fe40002800000 */
[----:B------:R-:W-:Y:S01]  /*6140*/  FMNMX.FTZ R60, R187, R60, !PT ;  /* 0x0000003cbb3c7209 */ /* 0x000fe20007810000 */
[----:B------:R-:W-:Y:S01]  /*6150*/  MUFU.EX2 R153, R153 ;  /* 0x0000009900997308 */ /* 0x000fe20000000800 */
[----:B------:R-:W-:Y:S02]  /*6160*/  FSEL R38, R13, RZ, P3 ;  /* 0x000000ff0d267208 */ /* 0x000fe40001800000 */
[----:B------:R-:W-:Y:S02]  /*6170*/  FMNMX.FTZ R60, R189, R60, !PT ;  /* 0x0000003cbd3c7209 */ /* 0x000fe40007810000 */
[C---:B------:R-:W-:Y:S01]  /*6180*/  ISETP.GT.AND P3, PT, R11.reuse, R10, PT ;  /* 0x0000000a0b00720c */ /* 0x040fe20003f64270 */
[----:B------:R-:W-:-:S02]  /*6190*/  VIADD R11, R11, 0xffffffff ;  /* 0xffffffff0b0b7836 */ /* 0x000fc40000000000 */
[----:B------:R-:W1:Y:S01]  /*61a0*/  SHFL.BFLY PT, R21, R60, 0x2, 0x1f ;  /* 0x0c401f003c157f89 */ /* 0x000e6200000e0000 */
[----:B------:R-:W-:Y:S08]  /*61b0*/  MUFU.EX2 R58, R58 ;  /* 0x0000003a003a7308 */ /* 0x000ff00000000800 */
[----:B------:R-:W-:Y:S08]  /*61c0*/  MUFU.EX2 R155, R155 ;  /* 0x0000009b009b7308 */ /* 0x000ff00000000800 */
[----:B------:R-:W-:Y:S01]  /*61d0*/  MUFU.EX2 R56, R56 ;  /* 0x0000003800387308 */ /* 0x000fe20000000800 */
[----:B-1----:R-:W-:-:S07]  /*61e0*/  FMNMX.FTZ R50, R60, R21, !PT ;  /* 0x000000153c327209 */ /* 0x002fce0007810000 */
[----:B------:R-:W-:Y:S01]  /*61f0*/  MUFU.EX2 R157, R157 ;  /* 0x0000009d009d7308 */ /* 0x000fe20000000800 */
[----:B------:R-:W1:Y:S07]  /*6200*/  SHFL.BFLY PT, R21, R50, 0x1, 0x1f ;  /* 0x0c201f0032157f89 */ /* 0x000e6e00000e0000 */
[----:B------:R-:W-:Y:S08]  /*6210*/  MUFU.EX2 R52, R52 ;  /* 0x0000003400347308 */ /* 0x000ff00000000800 */
[----:B------:R-:W-:Y:S08]  /*6220*/  MUFU.EX2 R159, R159 ;  /* 0x0000009f009f7308 */ /* 0x000ff00000000800 */
[----:B------:R-:W-:Y:S01]  /*6230*/  MUFU.EX2 R48, R48 ;  /* 0x0000003000307308 */ /* 0x000fe20000000800 */
[----:B-1----:R-:W-:Y:S01]  /*6240*/  FMNMX.FTZ R21, R50, R21, !PT ;  /* 0x0000001532157209 */ /* 0x002fe20007810000 */
[----:B------:R-:W-:Y:S01]  /*6250*/  IMAD.U32 R50, RZ, RZ, UR5 ;  /* 0x00000005ff327e24 */ /* 0x000fe2000f8e00ff */
[----:B------:R-:W-:-:S02]  /*6260*/  UMOV UR5, UR4 ;  /* 0x0000000400057c82 */ /* 0x000fc40008000000 */
[C---:B------:R-:W-:Y:S01]  /*6270*/  FSETP.NEU.FTZ.AND P4, PT, R21.reuse, -INF , PT ;  /* 0xff8000001500780b */ /* 0x040fe20003f9d000 */
[----:B------:R-:W-:Y:S02]  /*6280*/  FMUL.FTZ R40, R21, R12 ;  /* 0x0000000c15287220 */ /* 0x000fe40000410000 */
[----:B------:R-:W-:Y:S01]  /*6290*/  MUFU.EX2 R46, R46 ;  /* 0x0000002e002e7308 */ /* 0x000fe20000000800 */
[----:B------:R-:W-:Y:S02]  /*62a0*/  @!P1 LEA R50, R50, UR36, 0x3 ;  /* 0x0000002432329c11 */ /* 0x000fe4000f8e18ff */
[----:B------:R-:W-:-:S05]  /*62b0*/  FSEL R40, R40, RZ, P4 ;  /* 0x000000ff28287208 */ /* 0x000fca0002000000 */
[----:B------:R-:W-:Y:S01]  /*62c0*/  MUFU.EX2 R81, R81 ;  /* 0x0000005100517308 */ /* 0x000fe20000000800 */
[-CC-:B0-----:R-:W-:Y:S01]  /*62d0*/  FFMA.FTZ R152, R39, R12.reuse, -R40.reuse ;  /* 0x0000000c27987223 */ /* 0x181fe20000010828 */
[----:B------:R-:W-:Y:S01]  /*62e0*/  FADD.FTZ R39, -R38, R9 ;  /* 0x0000000926277221 */ /* 0x000fe20000010100 */
[----:B------:R-:W-:Y:S01]  /*62f0*/  FSEL R9, R21, RZ, P4 ;  /* 0x000000ff15097208 */ /* 0x000fe20002000000 */
[-CC-:B------:R-:W-:Y:S01]  /*6300*/  FFMA.FTZ R180, R45, R12.reuse, -R40.reuse ;  /* 0x0000000c2db47223 */ /* 0x180fe20000010828 */
[-CC-:B------:R-:W-:Y:S01]  /*6310*/  FFMA.FTZ R43, R43, R12.reuse, -R40.reuse ;  /* 0x0000000c2b2b7223 */ /* 0x180fe20000010828 */
[-C--:B------:R-:W-:Y:S01]  /*6320*/  FMUL.FTZ R44, R39, R12.reuse ;  /* 0x0000000c272c7220 */ /* 0x080fe20000410000 */
[-C--:B------:R-:W-:Y:S01]  /*6330*/  FFMA.FTZ R182, R47, R12.reuse, -R40 ;  /* 0x0000000c2fb67223 */ /* 0x080fe20000010828 */
[----:B------:R-:W-:Y:S01]  /*6340*/  FADD.FTZ R9, -R9, R8 ;  /* 0x0000000809097221 */ /* 0x000fe20000010100 */
[----:B------:R-:W-:Y:S01]  /*6350*/  IMAD.U32 R39, RZ, RZ, UR4 ;  /* 0x00000004ff277e24 */ /* 0x000fe2000f8e00ff */
[----:B------:R-:W-:Y:S01]  /*6360*/  MUFU.EX2 R180, R180 ;  /* 0x000000b400b47308 */ /* 0x000fe20000000800 */
[-CC-:B------:R-:W-:Y:S01]  /*6370*/  FFMA.FTZ R45, R49, R12.reuse, -R40.reuse ;  /* 0x0000000c312d7223 */ /* 0x180fe20000010828 */
[-C--:B------:R-:W-:Y:S01]  /*6380*/  FMUL.FTZ R9, R9, R12.reuse ;  /* 0x0000000c09097220 */ /* 0x080fe20000410000 */
[-CC-:B------:R-:W-:Y:S01]  /*6390*/  FFMA.FTZ R176, R25, R12.reuse, -R40.reuse ;  /* 0x0000000c19b07223 */ /* 0x180fe20000010828 */
[----:B------:R-:W-:Y:S01]  /*63a0*/  @!P1 LEA R39, R39, UR36, 0x3 ;  /* 0x0000002427279c11 */ /* 0x000fe2000f8e18ff */
[-CC-:B------:R-:W-:Y:S01]  /*63b0*/  FFMA.FTZ R25, R51, R12.reuse, -R40.reuse ;  /* 0x0000000c33197223 */ /* 0x180fe20000010828 */
[----:B------:R-:W-:Y:S01]  /*63c0*/  IADD3 R38, -R19, 0xb, RZ ;  /* 0x0000000b13267810 */ /* 0x000fe20007ffe1ff */
[-CC-:B------:R-:W-:Y:S01]  /*63d0*/  FFMA.FTZ R49, R41, R12.reuse, -R40.reuse ;  /* 0x0000000c29317223 */ /* 0x180fe20000010828 */
[----:B------:R-:W0:Y:S01]  /*63e0*/  MUFU.EX2 R9, R9 ;  /* 0x0000000900097308 */ /* 0x000e220000000800 */
[----:B------:R-:W-:Y:S01]  /*63f0*/  @!P1 IADD3 R39, R39, 0x28840, RZ ;  /* 0x0002884027279810 */ /* 0x000fe20007ffe0ff */
[-CC-:B------:R-:W-:Y:S01]  /*6400*/  FFMA.FTZ R178, R27, R12.reuse, -R40.reuse ;  /* 0x0000000c1bb27223 */ /* 0x180fe20000010828 */
[-CC-:B------:R-:W-:Y:S01]  /*6410*/  FFMA.FTZ R27, R53, R12.reuse, -R40.reuse ;  /* 0x0000000c351b7223 */ /* 0x180fe20000010828 */
[-CC-:B------:R-:W-:Y:S01]  /*6420*/  FFMA.FTZ R172, R29, R12.reuse, -R40.reuse ;  /* 0x0000000c1dac7223 */ /* 0x180fe20000010828 */
[----:B------:R-:W-:Y:S01]  /*6430*/  @!P1 PRMT R41, RZ, 0x654, R39 ;  /* 0x00000654ff299816 */ /* 0x000fe20000000027 */
[-CC-:B------:R-:W-:Y:S01]  /*6440*/  FFMA.FTZ R29, R55, R12.reuse, -R40.reuse ;  /* 0x0000000c371d7223 */ /* 0x180fe20000010828 */
[-CC-:B------:R-:W-:Y:S01]  /*6450*/  FFMA.FTZ R174, R59, R12.reuse, -R40.reuse ;  /* 0x0000000c3bae7223 */ /* 0x180fe20000010828 */
[----:B------:R0:W1:Y:S01]  /*6460*/  MUFU.EX2 R8, R44 ;  /* 0x0000002c00087308 */ /* 0x0000620000000800 */
[-CC-:B------:R-:W-:Y:S01]  /*6470*/  FFMA.FTZ R31, R31, R12.reuse, -R40.reuse ;  /* 0x0000000c1f1f7223 */ /* 0x180fe20000010828 */
[-CC-:B------:R-:W-:Y:S01]  /*6480*/  FFMA.FTZ R168, R73, R12.reuse, -R40.reuse ;  /* 0x0000000c49a87223 */ /* 0x180fe20000010828 */
[-CC-:B------:R-:W-:Y:S01]  /*6490*/  FFMA.FTZ R47, R75, R12.reuse, -R40.reuse ;  /* 0x0000000c4b2f7223 */ /* 0x180fe20000010828 */
[-CC-:B------:R-:W-:Y:S01]  /*64a0*/  FFMA.FTZ R170, R37, R12.reuse, -R40.reuse ;  /* 0x0000000c25aa7223 */ /* 0x180fe20000010828 */
[-CC-:B------:R-:W-:Y:S01]  /*64b0*/  FFMA.FTZ R37, R77, R12.reuse, -R40.reuse ;  /* 0x0000000c4d257223 */ /* 0x180fe20000010828 */
[-CC-:B------:R-:W-:Y:S01]  /*64c0*/  FFMA.FTZ R154, R57, R12.reuse, -R40.reuse ;  /* 0x0000000c399a7223 */ /* 0x180fe20000010828 */
[-C--:B------:R-:W-:Y:S01]  /*64d0*/  FFMA.FTZ R35, R35, R12.reuse, -R40 ;  /* 0x0000000c23237223 */ /* 0x080fe20000010828 */
[----:B------:R-:W2:Y:S01]  /*64e0*/  MUFU.EX2 R43, R43 ;  /* 0x0000002b002b7308 */ /* 0x000ea20000000800 */
[----:B0-----:R-:W-:Y:S01]  /*64f0*/  FFMA.FTZ R44, R9, R5, R180 ;  /* 0x00000005092c7223 */ /* 0x001fe200000100b4 */
[-CC-:B------:R-:W-:Y:S01]  /*6500*/  FFMA.FTZ R5, R33, R12.reuse, -R40.reuse ;  /* 0x0000000c21057223 */ /* 0x180fe20000010828 */
[-CC-:B------:R-:W-:Y:S01]  /*6510*/  FFMA.FTZ R71, R71, R12.reuse, -R40.reuse ;  /* 0x0000000c47477223 */ /* 0x180fe20000010828 */
[----:B------:R-:W-:Y:S01]  /*6520*/  FFMA.FTZ R67, R67, R12, -R40 ;  /* 0x0000000c43437223 */ /* 0x000fe20000010828 */
[----:B------:R-:W-:-:S02]  /*6530*/  WARPGROUP.DEPBAR.LE gsb0, 0x0 ;  /* 0x00008000000079c5 */ /* 0x000fc40000010000 */
[----:B------:R0:W-:Y:S06]  /*6540*/  BAR.ARV R38, 0x100 ;  /* 0x000400260000751d */ /* 0x0001ec0000002000 */
[----:B------:R-:W0:Y:S01]  /*6550*/  MUFU.EX2 R182, R182 ;  /* 0x000000b600b67308 */ /* 0x000e220000000800 */
[----:B-1----:R-:W-:Y:S01]  /*6560*/  FFMA.FTZ R33, R8, R4, R181 ;  /* 0x0000000408217223 */ /* 0x002fe200000100b5 */
[----:B------:R2:W-:Y:S01]  /*6570*/  @!P1 SYNCS.ARRIVE.TRANS64.RED.A1T0 RZ, [R41+URZ], RZ ;  /* 0x000000ff29ff99a7 */ /* 0x0005e2000810043f */
[C---:B------:R-:W-:Y:S01]  /*6580*/  F2FP.F16.F32.PACK_AB R181, R14.reuse, R181 ;  /* 0x000000b50eb5723e */ /* 0x040fe200000000ff */
[-CC-:B------:R-:W-:Y:S01]  /*6590*/  FFMA.FTZ R61, R61, R12.reuse, -R40.reuse ;  /* 0x0000000c3d3d7223 */ /* 0x180fe20000010828 */
[----:B------:R-:W-:Y:S01]  /*65a0*/  FADD.FTZ R4, R14, R33 ;  /* 0x000000210e047221 */ /* 0x000fe20000010000 */
[-CC-:B------:R-:W-:Y:S01]  /*65b0*/  FFMA.FTZ R63, R63, R12.reuse, -R40.reuse ;  /* 0x0000000c3f3f7223 */ /* 0x180fe20000010828 */
[-C--:B------:R-:W-:Y:S01]  /*65c0*/  FFMA.FTZ R65, R65, R12.reuse, -R40 ;  /* 0x0000000c41417223 */ /* 0x080fe20000010828 */
[----:B------:R-:W1:Y:S01]  /*65d0*/  MUFU.EX2 R45, R45 ;  /* 0x0000002d002d7308 */ /* 0x000e620000000800 */
[----:B------:R-:W-:Y:S01]  /*65e0*/  FADD.FTZ R33, R183, R4 ;  /* 0x00000004b7217221 */ /* 0x000fe20000010000 */
[----:B--2---:R-:W-:Y:S01]  /*65f0*/  FADD.FTZ R41, R43, R44 ;  /* 0x0000002c2b297221 */ /* 0x004fe20000010000 */
[-CC-:B------:R-:W-:Y:S01]  /*6600*/  FFMA.FTZ R79, R79, R12.reuse, -R40.reuse ;  /* 0x0000000c4f4f7223 */ /* 0x180fe20000010828 */
[-CC-:B------:R-:W-:Y:S01]  /*6610*/  FFMA.FTZ R69, R69, R12.reuse, -R40.reuse ;  /* 0x0000000c45457223 */ /* 0x180fe20000010828 */
[----:B------:R-:W-:Y:S01]  /*6620*/  FADD.FTZ R4, R20, R33 ;  /* 0x0000002114047221 */ /* 0x000fe20000010000 */
[-CC-:B------:R-:W-:Y:S01]  /*6630*/  FFMA.FTZ R83, R83, R12.reuse, -R40.reuse ;  /* 0x0000000c53537223 */ /* 0x180fe20000010828 */
[-C--:B------:R-:W-:Y:S01]  /*6640*/  FFMA.FTZ R87, R87, R12.reuse, -R40 ;  /* 0x0000000c57577223 */ /* 0x080fe20000010828 */
[----:B------:R-:W2:Y:S01]  /*6650*/  MUFU.EX2 R176, R176 ;  /* 0x000000b000b07308 */ /* 0x000ea20000000800 */
[----:B0-----:R-:W-:Y:S01]  /*6660*/  FADD.FTZ R38, R182, R41 ;  /* 0x00000029b6267221 */ /* 0x001fe20000010000 */
[----:B------:R-:W-:Y:S01]  /*6670*/  FADD.FTZ R33, R177, R4 ;  /* 0x00000004b1217221 */ /* 0x000fe20000010000 */
[-CC-:B------:R-:W-:Y:S01]  /*6680*/  FFMA.FTZ R187, R187, R12.reuse, -R40.reuse ;  /* 0x0000000cbbbb7223 */ /* 0x180fe20000010828 */
[----:B------:R-:W-:Y:S01]  /*6690*/  FFMA.FTZ R40, R189, R12, -R40 ;  /* 0x0000000cbd287223 */ /* 0x000fe20000010828 */
[----:B------:R-:W-:-:S02]  /*66a0*/  @!P1 VIADD R44, R50, 0x28860 ;  /* 0x00028860322c9836 */ /* 0x000fc40000000000 */
[----:B------:R-:W-:Y:S01]  /*66b0*/  FADD.FTZ R4, R22, R33 ;  /* 0x0000002116047221 */ /* 0x000fe20000010000 */
[-C--:B------:R-:W-:Y:S01]  /*66c0*/  FMUL.FTZ R88, R88, R9.reuse ;  /* 0x0000000958587220 */ /* 0x080fe20000410000 */
[----:B------:R-:W0:Y:S01]  /*66d0*/  MUFU.EX2 R25, R25 ;  /* 0x0000001900197308 */ /* 0x000e220000000800 */
[----:B-1----:R-:W-:Y:S01]  /*66e0*/  FADD.FTZ R41, R45, R38 ;  /* 0x000000262d297221 */ /* 0x002fe20000010000 */
[----:B------:R-:W-:Y:S01]  /*66f0*/  @!P1 PRMT R44, RZ, 0x654, R44 ;  /* 0x00000654ff2c9816 */ /* 0x000fe2000000002c */
[-C--:B------:R-:W-:Y:S01]  /*6700*/  FMUL.FTZ R89, R89, R9.reuse ;  /* 0x0000000959597220 */ /* 0x080fe20000410000 */
[-C--:B------:R-:W-:Y:S01]  /*6710*/  FMUL.FTZ R92, R92, R9.reuse ;  /* 0x000000095c5c7220 */ /* 0x080fe20000410000 */
[-C--:B------:R-:W-:Y:S01]  /*6720*/  FMUL.FTZ R93, R93, R9.reuse ;  /* 0x000000095d5d7220 */ /* 0x080fe20000410000 */
[----:B------:R1:W-:Y:S01]  /*6730*/  @!P1 SYNCS.ARRIVE.TRANS64.RED.A1T0 RZ, [R44+URZ], RZ ;  /* 0x000000ff2cff99a7 */ /* 0x0003e2000810043f */
[-C--:B------:R-:W-:Y:S01]  /*6740*/  FMUL.FTZ R96, R96, R9.reuse ;  /* 0x0000000960607220 */ /* 0x080fe20000410000 */
[----:B------:R-:W3:Y:S01]  /*6750*/  MUFU.EX2 R178, R178 ;  /* 0x000000b200b27308 */ /* 0x000ee20000000800 */
        /* <DEDUP_REMOVED lines=8> */
[C---:B0-----:R-:W-:Y:S01]  /*67e0*/  FADD.FTZ R23, R25.reuse, R38 ;  /* 0x0000002619177221 */ /* 0x041fe20000010000 */
[----:B------:R-:W-:Y:S01]  /*67f0*/  F2FP.F16.F32.PACK_AB R176, R25, R176 ;  /* 0x000000b019b0723e */ /* 0x000fe200000000ff */
[-C--:B------:R-:W-:Y:S01]  /*6800*/  FMUL.FTZ R109, R109, R9.reuse ;  /* 0x000000096d6d7220 */ /* 0x080fe20000410000 */
[-C--:B------:R-:W-:Y:S01]  /*6810*/  FMUL.FTZ R112, R112, R9.reuse ;  /* 0x0000000970707220 */ /* 0x080fe20000410000 */
[-C--:B------:R-:W-:Y:S01]  /*6820*/  FMUL.FTZ R113, R113, R9.reuse ;  /* 0x0000000971717220 */ /* 0x080fe20000410000 */
[-C--:B------:R-:W-:Y:S01]  /*6830*/  FMUL.FTZ R116, R116, R9.reuse ;  /* 0x0000000974747220 */ /* 0x080fe20000410000 */
[-C--:B------:R-:W-:Y:S01]  /*6840*/  FMUL.FTZ R117, R117, R9.reuse ;  /* 0x0000000975757220 */ /* 0x080fe20000410000 */
[----:B------:R-:W0:Y:S01]  /*6850*/  MUFU.EX2 R172, R172 ;  /* 0x000000ac00ac7308 */ /* 0x000e220000000800 */
[----:B---3--:R-:W-:Y:S01]  /*6860*/  FADD.FTZ R38, R178, R23 ;  /* 0x00000017b2267221 */ /* 0x008fe20000010000 */
[----:B------:R-:W-:Y:S01]  /*6870*/  FADD.FTZ R23, R179, R4 ;  /* 0x00000004b3177221 */ /* 0x000fe20000010000 */
[-C--:B------:R-:W-:Y:S01]  /*6880*/  FMUL.FTZ R120, R120, R9.reuse ;  /* 0x0000000978787220 */ /* 0x080fe20000410000 */
[-C--:B------:R-:W-:Y:S01]  /*6890*/  FMUL.FTZ R121, R121, R9.reuse ;  /* 0x0000000979797220 */ /* 0x080fe20000410000 */
[-C--:B------:R-:W-:Y:S01]  /*68a0*/  FMUL.FTZ R124, R124, R9.reuse ;  /* 0x000000097c7c7220 */ /* 0x080fe20000410000 */
[----:B------:R-:W-:Y:S01]  /*68b0*/  FADD.FTZ R4, R24, R23 ;  /* 0x0000001718047221 */ /* 0x000fe20000010000 */
[-C--:B------:R-:W-:Y:S01]  /*68c0*/  FMUL.FTZ R125, R125, R9.reuse ;  /* 0x000000097d7d7220 */ /* 0x080fe20000410000 */
[----:B------:R-:W3:Y:S01]  /*68d0*/  MUFU.EX2 R29, R29 ;  /* 0x0000001d001d7308 */ /* 0x000ee20000000800 */
[----:B--2---:R-:W-:Y:S01]  /*68e0*/  FADD.FTZ R33, R27, R38 ;  /* 0x000000261b217221 */ /* 0x004fe20000010000 */
[----:B------:R-:W-:Y:S01]  /*68f0*/  FADD.FTZ R23, R173, R4 ;  /* 0x00000004ad177221 */ /* 0x000fe20000010000 */
[-C--:B------:R-:W-:Y:S01]  /*6900*/  FMUL.FTZ R128, R128, R9.reuse ;  /* 0x0000000980807220 */ /* 0x080fe20000410000 */
[-C--:B------:R-:W-:Y:S01]  /*6910*/  FMUL.FTZ R129, R129, R9.reuse ;  /* 0x0000000981817220 */ /* 0x080fe20000410000 */
[-C--:B------:R-:W-:Y:S01]  /*6920*/  FMUL.FTZ R132, R132, R9.reuse ;  /* 0x0000000984847220 */ /* 0x080fe20000410000 */
[----:B------:R-:W-:Y:S01]  /*6930*/  FADD.FTZ R4, R26, R23 ;  /* 0x000000171a047221 */ /* 0x000fe20000010000 */
[-C--:B------:R-:W-:Y:S01]  /*6940*/  FMUL.FTZ R133, R133, R9.reuse ;  /* 0x0000000985857220 */ /* 0x080fe20000410000 */
[----:B------:R-:W2:Y:S01]  /*6950*/  MUFU.EX2 R174, R174 ;  /* 0x000000ae00ae7308 */ /* 0x000ea20000000800 */
[----:B0-----:R-:W-:Y:S01]  /*6960*/  FADD.FTZ R38, R172, R33 ;  /* 0x00000021ac267221 */ /* 0x001fe20000010000 */
[----:B------:R-:W-:Y:S01]  /*6970*/  FADD.FTZ R23, R175, R4 ;  /* 0x00000004af177221 */ /* 0x000fe20000010000 */
[-C--:B------:R-:W-:Y:S01]  /*6980*/  FMUL.FTZ R136, R136, R9.reuse ;  /* 0x0000000988887220 */ /* 0x080fe20000410000 */
[-C--:B------:R-:W-:Y:S01]  /*6990*/  FMUL.FTZ R137, R137, R9.reuse ;  /* 0x0000000989897220 */ /* 0x080fe20000410000 */
[-C--:B------:R-:W-:Y:S01]  /*69a0*/  FMUL.FTZ R140, R140, R9.reuse ;  /* 0x000000098c8c7220 */ /* 0x080fe20000410000 */
[----:B------:R-:W-:Y:S01]  /*69b0*/  FADD.FTZ R4, R28, R23 ;  /* 0x000000171c047221 */ /* 0x000fe20000010000 */
        /* <DEDUP_REMOVED lines=8> */
[----:B------:R-:W-:Y:S01]  /*6a40*/  FMUL.FTZ R149, R149, R9 ;  /* 0x0000000995957220 */ /* 0x000fe20000410000 */
        /* <DEDUP_REMOVED lines=46> */
[-C--:B------:R-:W-:Y:S01]  /*6d30*/  FMUL.FTZ R135, R135, R8.reuse ;  /* 0x0000000887877220 */ /* 0x080fe20000410000 */
        /* <DEDUP_REMOVED lines=11> */
[----:B------:R-:W-:Y:S01]  /*6df0*/  FMUL.FTZ R151, R151, R8 ;  /* 0x0000000897977220 */ /* 0x000fe20000410000 */
[----:B------:R-:W-:Y:S01]  /*6e00*/  F2FP.F16.F32.PACK_AB R183, R20, R183 ;  /* 0x000000b714b7723e */ /* 0x000fe200000000ff */
[----:B------:R-:W-:Y:S01]  /*6e10*/  IMAD.MOV.U32 R9, RZ, RZ, R13 ;  /* 0x000000ffff097224 */ /* 0x000fe200078e000d */
[----:B------:R-:W-:-:S02]  /*6e20*/  F2FP.F16.F32.PACK_AB R177, R22, R177 ;  /* 0x000000b116b1723e */ /* 0x000fc400000000ff */
[----:B------:R-:W-:Y:S01]  /*6e30*/  F2FP.F16.F32.PACK_AB R180, R43, R180 ;  /* 0x000000b42bb4723e */ /* 0x000fe200000000ff */
[----:B------:R-:W0:Y:S01]  /*6e40*/  MUFU.EX2 R35, R35 ;  /* 0x0000002300237308 */ /* 0x000e220000000800 */
[----:B---3--:R-:W-:Y:S01]  /*6e50*/  FADD.FTZ R14, R154, R25 ;  /* 0x000000199a0e7221 */ /* 0x008fe20000010000 */
[----:B------:R-:W-:Y:S02]  /*6e60*/  F2FP.F16.F32.PACK_AB R182, R45, R182 ;  /* 0x000000b62db6723e */ /* 0x000fe400000000ff */
[----:B------:R-:W-:Y:S02]  /*6e70*/  F2FP.F16.F32.PACK_AB R178, R27, R178 ;  /* 0x000000b21bb2723e */ /* 0x000fe400000000ff */
[----:B------:R-:W-:Y:S02]  /*6e80*/  F2FP.F16.F32.PACK_AB R179, R24, R179 ;  /* 0x000000b318b3723e */ /* 0x000fe400000000ff */
[----:B------:R-:W3:Y:S01]  /*6e90*/  MUFU.EX2 R71, R71 ;  /* 0x0000004700477308 */ /* 0x000ee20000000800 */
[C---:B--2---:R-:W-:Y:S01]  /*6ea0*/  FADD.FTZ R14, R5.reuse, R14 ;  /* 0x0000000e050e7221 */ /* 0x044fe20000010000 */
[----:B------:R-:W-:Y:S01]  /*6eb0*/  F2FP.F16.F32.PACK_AB R154, R5, R154 ;  /* 0x0000009a059a723e */ /* 0x000fe200000000ff */
[----:B------:R-:W-:Y:S01]  /*6ec0*/  FADD.FTZ R5, R81, R4 ;  /* 0x0000000451057221 */ /* 0x000fe20000010000 */
[----:B------:R-:W-:-:S02]  /*6ed0*/  F2FP.F16.F32.PACK_AB R172, R29, R172 ;  /* 0x000000ac1dac723e */ /* 0x000fc400000000ff */
[----:B------:R-:W-:Y:S02]  /*6ee0*/  F2FP.F16.F32.PACK_AB R173, R26, R173 ;  /* 0x000000ad1aad723e */ /* 0x000fe400000000ff */
[----:B------:R-:W2:Y:S01]  /*6ef0*/  MUFU.EX2 R67, R67 ;  /* 0x0000004300437308 */ /* 0x000ea20000000800 */
[----:B0-----:R-:W-:Y:S01]  /*6f00*/  FADD.FTZ R14, R35, R14 ;  /* 0x0000000e230e7221 */ /* 0x001fe20000010000 */
[----:B------:R-:W-:Y:S02]  /*6f10*/  F2FP.F16.F32.PACK_AB R174, R31, R174 ;  /* 0x000000ae1fae723e */ /* 0x000fe400000000ff */
[----:B------:R-:W-:Y:S02]  /*6f20*/  F2FP.F16.F32.PACK_AB R175, R28, R175 ;  /* 0x000000af1caf723e */ /* 0x000fe400000000ff */
[----:B------:R-:W-:Y:S02]  /*6f30*/  F2FP.F16.F32.PACK_AB R168, R47, R168 ;  /* 0x000000a82fa8723e */ /* 0x000fe400000000ff */
[----:B------:R-:W0:Y:S01]  /*6f40*/  MUFU.EX2 R61, R61 ;  /* 0x0000003d003d7308 */ /* 0x000e220000000800 */
[----:B---3--:R-:W-:Y:S01]  /*6f50*/  FADD.FTZ R14, R71, R14 ;  /* 0x0000000e470e7221 */ /* 0x008fe20000010000 */
[----:B------:R-:W-:-:S02]  /*6f60*/  F2FP.F16.F32.PACK_AB R169, R30, R169 ;  /* 0x000000a91ea9723e */ /* 0x000fc400000000ff */
[----:B------:R-:W-:Y:S02]  /*6f70*/  F2FP.F16.F32.PACK_AB R170, R37, R170 ;  /* 0x000000aa25aa723e */ /* 0x000fe400000000ff */
[----:B------:R-:W-:Y:S02]  /*6f80*/  F2FP.F16.F32.PACK_AB R171, R32, R171 ;  /* 0x000000ab20ab723e */ /* 0x000fe400000000ff */
[----:B------:R-:W3:Y:S01]  /*6f90*/  MUFU.EX2 R63, R63 ;  /* 0x0000003f003f7308 */ /* 0x000ee20000000800 */
[----:B--2---:R-:W-:Y:S01]  /*6fa0*/  FADD.FTZ R14, R67, R14 ;  /* 0x0000000e430e7221 */ /* 0x004fe20000010000 */
[----:B------:R-:W-:Y:S02]  /*6fb0*/  F2FP.F16.F32.PACK_AB R152, R39, R152 ;  /* 0x000000982798723e */ /* 0x000fe400000000ff */
[----:B------:R-:W-:Y:S02]  /*6fc0*/  F2FP.F16.F32.PACK_AB R153, R58, R153 ;  /* 0x000000993a99723e */ /* 0x000fe400000000ff */
[----:B------:R-:W-:-:S02]  /*6fd0*/  F2FP.F16.F32.PACK_AB R155, R56, R155 ;  /* 0x0000009b389b723e */ /* 0x000fc400000000ff */
        /* <DEDUP_REMOVED lines=9> */
[----:B------:R-:W-:Y:S02]  /*7070*/  MOV R8, R21 ;  /* 0x0000001500087202 */ /* 0x000fe40000000f00 */
[----:B------:R-:W3:Y:S01]  /*7080*/  MUFU.EX2 R42, R42 ;  /* 0x0000002a002a7308 */ /* 0x000ee20000000800 */
[C---:B--2---:R-:W-:Y:S01]  /*7090*/  FADD.FTZ R14, R65.reuse, R14 ;  /* 0x0000000e410e7221 */ /* 0x044fe20000010000 */
[----:B------:R-:W-:-:S06]  /*70a0*/  F2FP.F16.F32.PACK_AB R160, R65, R63 ;  /* 0x0000003f41a0723e */ /* 0x000fcc00000000ff */
[----:B------:R-:W2:Y:S01]  /*70b0*/  MUFU.EX2 R69, R69 ;  /* 0x0000004500457308 */ /* 0x000ea20000000800 */
[----:B0-----:R-:W-:-:S07]  /*70c0*/  FADD.FTZ R14, R79, R14 ;  /* 0x0000000e4f0e7221 */ /* 0x001fce0000010000 */
[----:B------:R-:W0:Y:S01]  /*70d0*/  MUFU.EX2 R85, R85 ;  /* 0x0000005500557308 */ /* 0x000e220000000800 */
[----:B---3--:R-:W-:-:S07]  /*70e0*/  FADD.FTZ R4, R42, R5 ;  /* 0x000000052a047221 */ /* 0x008fce0000010000 */
[----:B------:R-:W3:Y:S01]  /*70f0*/  MUFU.EX2 R83, R83 ;  /* 0x0000005300537308 */ /* 0x000ee20000000800 */
[C---:B--2---:R-:W-:Y:S01]  /*7100*/  FADD.FTZ R14, R69.reuse, R14 ;  /* 0x0000000e450e7221 */ /* 0x044fe20000010000 */
[----:B------:R-:W-:-:S06]  /*7110*/  F2FP.F16.F32.PACK_AB R162, R69, R79 ;  /* 0x0000004f45a2723e */ /* 0x000fcc00000000ff */
[----:B------:R-:W2:Y:S01]  /*7120*/  MUFU.EX2 R34, R34 ;  /* 0x0000002200227308 */ /* 0x000ea20000000800 */
[C---:B0-----:R-:W-:Y:S01]  /*7130*/  FADD.FTZ R5, R85.reuse, R4 ;  /* 0x0000000455057221 */ /* 0x041fe20000010000 */
[----:B------:R-:W-:-:S06]  /*7140*/  F2FP.F16.F32.PACK_AB R163, R85, R42 ;  /* 0x0000002a55a3723e */ /* 0x000fcc00000000ff */
[----:B------:R-:W0:Y:S01]  /*7150*/  MUFU.EX2 R87, R87 ;  /* 0x0000005700577308 */ /* 0x000e220000000800 */
[----:B---3--:R-:W-:-:S07]  /*7160*/  FADD.FTZ R14, R83, R14 ;  /* 0x0000000e530e7221 */ /* 0x008fce0000010000 */
[----:B------:R-:W3:Y:S01]  /*7170*/  MUFU.EX2 R185, R185 ;  /* 0x000000b900b97308 */ /* 0x000ee20000000800 */
[----:B--2---:R-:W-:-:S07]  /*7180*/  FADD.FTZ R4, R34, R5 ;  /* 0x0000000522047221 */ /* 0x004fce0000010000 */
[----:B------:R-:W2:Y:S01]  /*7190*/  MUFU.EX2 R187, R187 ;  /* 0x000000bb00bb7308 */ /* 0x000ea20000000800 */
[C---:B0-----:R-:W-:Y:S01]  /*71a0*/  FADD.FTZ R14, R87.reuse, R14 ;  /* 0x0000000e570e7221 */ /* 0x041fe20000010000 */
[----:B------:R-:W-:-:S06]  /*71b0*/  F2FP.F16.F32.PACK_AB R164, R87, R83 ;  /* 0x0000005357a4723e */ /* 0x000fcc00000000ff */
[----:B------:R-:W0:Y:S01]  /*71c0*/  MUFU.EX2 R36, R36 ;  /* 0x0000002400247308 */ /* 0x000e220000000800 */
[C---:B---3--:R-:W-:Y:S01]  /*71d0*/  FADD.FTZ R5, R185.reuse, R4 ;  /* 0x00000004b9057221 */ /* 0x048fe20000010000 */
[----:B------:R-:W-:-:S06]  /*71e0*/  F2FP.F16.F32.PACK_AB R165, R185, R34 ;  /* 0x00000022b9a5723e */ /* 0x000fcc00000000ff */
[----:B------:R-:W3:Y:S01]  /*71f0*/  MUFU.EX2 R40, R40 ;  /* 0x0000002800287308 */ /* 0x000ee20000000800 */
[----:B--2---:R-:W-:-:S07]  /*7200*/  FADD.FTZ R14, R187, R14 ;  /* 0x0000000ebb0e7221 */ /* 0x004fce0000010000 */
[----:B------:R-:W2:Y:S01]  /*7210*/  MUFU.EX2 R15, R15 ;  /* 0x0000000f000f7308 */ /* 0x000ea20000000800 */
[----:B0-----:R-:W-:Y:S01]  /*7220*/  FADD.FTZ R4, R36, R5 ;  /* 0x0000000524047221 */ /* 0x001fe20000010000 */
[C---:B---3--:R-:W-:Y:S01]  /*7230*/  FADD.FTZ R5, R40.reuse, R14 ;  /* 0x0000000e28057221 */ /* 0x048fe20000010000 */
[----:B------:R-:W-:Y:S01]  /*7240*/  F2FP.F16.F32.PACK_AB R166, R40, R187 ;  /* 0x000000bb28a6723e */ /* 0x000fe200000000ff */
[----:B------:R-:W-:Y:S02]  /*7250*/  IMAD.MOV.U32 R14, RZ, RZ, R0 ;  /* 0x000000ffff0e7224 */ /* 0x000fe400078e0000 */
[C---:B--2---:R-:W-:Y:S01]  /*7260*/  FADD.FTZ R4, R15.reuse, R4 ;  /* 0x000000040f047221 */ /* 0x044fe20000010000 */
[----:B------:R-:W-:Y:S01]  /*7270*/  F2FP.F16.F32.PACK_AB R167, R15, R36 ;  /* 0x000000240fa7723e */ /* 0x000fe200000000ff */
[----:B-1----:R-:W-:Y:S06]  /*7280*/  @P3 BRA `(.L_x_2134) ;  /* 0xffffffcc00d43947 */ /* 0x002fec000383ffff */
.L_x_2125:
        /* <DEDUP_REMOVED lines=8> */
[----:B------:R-:W-:-:S07]  /*7310*/  IMAD.MOV.U32 R9, RZ, RZ, R0 ;  /* 0x000000ffff097224 */ /* 0x000fce00078e0000 */
.L_x_2144:
        /* <DEDUP_REMOVED lines=9> */
.L_x_2137:
[----:B------:R-:W-:Y:S01]  /*73b0*/  ULEA UR10, UR4, UR36, 0x3 ;  /* 0x00000024040a7291 */ /* 0x000fe2000f8e183f */
[----:B------:R-:W-:-:S08]  /*73c0*/  SHF.L.U32 R10, R0, 0x1f, RZ ;  /* 0x0000001f000a7819 */ /* 0x000fd000000006ff */
[----:B------:R0:W1:Y:S01]  /*73d0*/  SYNCS.PHASECHK.TRANS64.TRYWAIT P2, [UR10+0x28830], R10 ;  /* 0x0288300aff0075a7 */ /* 0x000062000804014a */
[----:B------:R-:W-:Y:S05]  /*73e0*/  @!P0 BRA `(.L_x_2138) ;  /* 0x0000000000048947 */ /* 0x000fea0003800000 */
[----:B------:R-:W-:Y:S01]  /*73f0*/  BPT.TRAP 0x1 ;  /* 0x000000040000795c */ /* 0x000fe20000300000 */
.L_x_2138:
[----:B-1----:R-:W-:Y:S05]  /*7400*/  @P2 BRA `(.L_x_2136) ;  /* 0x0000000000082947 */ /* 0x002fea0003800000 */
[----:B------:R-:W1:Y:S02]  /*7410*/  SYNCS.PHASECHK.TRANS64.TRYWAIT P2, [UR10+0x28830], R10 ;  /* 0x0288300aff0075a7 */ /* 0x000e64000804014a */
[----:B-1----:R-:W-:Y:S05]  /*7420*/  @!P2 BRA `(.L_x_2139) ;  /* 0x000000840038a947 */ /* 0x002fea0003800000 */
.L_x_2136:
        /* <DEDUP_REMOVED lines=46> */
.L_x_2141:
[----:B------:R-:W-:Y:S01]  /*7710*/  ULEA UR10, UR5, UR36, 0x3 ;  /* 0x00000024050a7291 */ /* 0x000fe2000f8e183f */
[----:B------:R-:W-:-:S08]  /*7720*/  SHF.L.U32 R9, R9, 0x1f, RZ ;  /* 0x0000001f09097819 */ /* 0x000fd000000006ff */
[----:B------:R2:W3:Y:S01]  /*7730*/  SYNCS.PHASECHK.TRANS64.TRYWAIT P2, [UR10+0x28850], R9 ;  /* 0x02885009ff0075a7 */ /* 0x0004e2000804014a */
[----:B------:R-:W-:Y:S05]  /*7740*/  @!P0 BRA `(.L_x_2142) ;  /* 0x0000000000048947 */ /* 0x000fea0003800000 */
[----:B------:R-:W-:Y:S01]  /*7750*/  BPT.TRAP 0x1 ;  /* 0x000000040000795c */ /* 0x000fe20000300000 */
.L_x_2142:
[----:B---3--:R-:W-:Y:S05]  /*7760*/  @P2 BRA `(.L_x_2140) ;  /* 0x0000000000082947 */ /* 0x008fea0003800000 */
[----:B------:R-:W3:Y:S02]  /*7770*/  SYNCS.PHASECHK.TRANS64.TRYWAIT P2, [UR10+0x28850], R9 ;  /* 0x02885009ff0075a7 */ /* 0x000ee4000804014a */
[----:B---3--:R-:W-:Y:S05]  /*7780*/  @!P2 BRA `(.L_x_2143) ;  /* 0x000000800078a947 */ /* 0x008fea0003800000 */
.L_x_2140:
[----:B------:R-:W-:Y:S01]  /*7790*/  UIADD3 UR10, UR36, 0x400, URZ ;  /* 0x00000400240a7890 */ /* 0x000fe2000fffe03f */
[----:B------:R-:W-:Y:S01]  /*77a0*/  WARPGROUP.ARRIVE ;  /* 0x00000000000079c5 */ /* 0x000fe20000000000 */
[----:B------:R-:W-:Y:S01]  /*77b0*/  UMOV UR11, 0x40000040 ;  /* 0x40000040000b7882 */ /* 0x000fe20000000000 */
[----:B------:R-:W-:Y:S01]  /*77c0*/  UMOV UR15, 0x40000040 ;  /* 0x40000040000f7882 */ /* 0x000fe20000000000 */
[----:B------:R-:W-:Y:S01]  /*77d0*/  USHF.R.U32.HI UR10, URZ, 0x4, UR10 ;  /* 0x000000043f0a7899 */ /* 0x000fe2000801160a */
[----:B0-2---:R-:W-:Y:S01]  /*77e0*/  FMUL.FTZ R9, R24, UR7 ;  /* 0x0000000718097c20 */ /* 0x005fe20008410000 */
[----:B-1----:R-:W-:Y:S01]  /*77f0*/  FMUL.FTZ R13, R25, UR7 ;  /* 0x00000007190d7c20 */ /* 0x002fe20008410000 */
[----:B------:R-:W-:Y:S01]  /*7800*/  FMUL.FTZ R185, R32, UR7 ;  /* 0x0000000720b97c20 */ /* 0x000fe20008410000 */
[----:B------:R-:W-:Y:S01]  /*7810*/  ULOP3.LUT UR10, UR10, 0x3fff, URZ, 0xc0, !UPT ;  /* 0x00003fff0a0a7892 */ /* 0x000fe2000f8ec03f */
[----:B------:R-:W-:Y:S01]  /*7820*/  FMUL.FTZ R187, R33, UR7 ;  /* 0x0000000721bb7c20 */ /* 0x000fe20008410000 */
[----:B------:R-:W-:Y:S01]  /*7830*/  FMUL.FTZ R189, R36, UR7 ;  /* 0x0000000724bd7c20 */ /* 0x000fe20008410000 */
[----:B------:R-:W0:Y:S01]  /*7840*/  MUFU.TANH R9, R9 ;  /* 0x0000000900097308 */ /* 0x000e220000002400 */
[----:B------:R-:W-:Y:S01]  /*7850*/  ULOP3.LUT UR10, UR10, 0x4000000, URZ, 0xfc, !UPT ;  /* 0x040000000a0a7892 */ /* 0x000fe2000f8efc3f */
[----:B------:R-:W-:Y:S01]  /*7860*/  FMUL.FTZ R191, R37, UR7 ;  /* 0x0000000725bf7c20 */ /* 0x000fe20008410000 */
[----:B------:R-:W-:Y:S01]  /*7870*/  FMUL.FTZ R193, R40, UR7 ;  /* 0x0000000728c17c20 */ /* 0x000fe20008410000 */
[----:B------:R-:W-:Y:S01]  /*7880*/  FMUL.FTZ R195, R41, UR7 ;  /* 0x0000000729c37c20 */ /* 0x000fe20008410000 */
[----:B------:R-:W-:Y:S01]  /*7890*/  ULEA UR10, UR5, UR10, 0xb ;  /* 0x0000000a050a7291 */ /* 0x000fe2000f8e583f */
[----:B------:R-:W-:Y:S01]  /*78a0*/  FMUL.FTZ R197, R48, UR7 ;  /* 0x0000000730c57c20 */ /* 0x000fe20008410000 */
[----:B------:R-:W-:Y:S01]  /*78b0*/  FMUL.FTZ R199, R49, UR7 ;  /* 0x0000000731c77c20 */ /* 0x000fe20008410000 */
[----:B------:R-:W1:Y:S01]  /*78c0*/  MUFU.TANH R13, R13 ;  /* 0x0000000d000d7308 */ /* 0x000e620000002400 */
        /* <DEDUP_REMOVED lines=51> */
[----:B------:R-:W0:Y:S01]  /*7c00*/  LDC R12, c[0x0][0x988] ;  /* 0x00026200ff0c7b82 */ /* 0x000e220000000800 */
[----:B------:R-:W-:Y:S01]  /*7c10*/  FMUL.FTZ R223, R86, UR7 ;  /* 0x0000000756df7c20 */ /* 0x000fe20008410000 */
[----:B------:R-:W-:Y:S01]  /*7c20*/  FMUL.FTZ R87, R87, UR7 ;  /* 0x0000000757577c20 */ /* 0x000fe20008410000 */
[----:B------:R-:W-:Y:S01]  /*7c30*/  UMOV UR11, 0x40000040 ;  /* 0x40000040000b7882 */ /* 0x000fe20000000000 */
[----:B------:R-:W-:Y:S01]  /*7c40*/  MUFU.TANH R197, R197 ;  /* 0x000000c500c57308 */ /* 0x000fe20000002400 */
[C---:B------:R-:W-:Y:S01]  /*7c50*/  ISETP.GT.AND P2, PT, R11.reuse, R17, PT ;  /* 0x000000110b00720c */ /* 0x040fe20003f44270 */
[----:B------:R-:W-:-:S06]  /*7c60*/  VIADD R11, R11, 0xffffffff ;  /* 0xffffffff0b0b7836 */ /* 0x000fcc0000000000 */
[----:B------:R-:W-:Y:S08]  /*7c70*/  MUFU.TANH R199, R199 ;  /* 0x000000c700c77308 */ /* 0x000ff00000002400 */
[----:B------:R-:W-:Y:S08]  /*7c80*/  MUFU.TANH R201, R201 ;  /* 0x000000c900c97308 */ /* 0x000ff00000002400 */
[----:B------:R-:W-:Y:S08]  /*7c90*/  MUFU.TANH R203, R203 ;  /* 0x000000cb00cb7308 */ /* 0x000ff00000002400 */
[----:B------:R-:W-:Y:S08]  /*7ca0*/  MUFU.TANH R205, R205 ;  /* 0x000000cd00cd7308 */ /* 0x000ff00000002400 */
[----:B------:R-:W1:Y:S08]  /*7cb0*/  MUFU.TANH R15, R15 ;  /* 0x0000000f000f7308 */ /* 0x000e700000002400 */
[----:B------:R-:W-:Y:S08]  /*7cc0*/  MUFU.TANH R207, R207 ;  /* 0x000000cf00cf7308 */ /* 0x000ff00000002400 */
[----:B------:R-:W2:Y:S01]  /*7cd0*/  MUFU.TANH R23, R23 ;  /* 0x0000001700177308 */ /* 0x000ea20000002400 */
[----:B-1----:R-:W-:-:S07]  /*7ce0*/  FMNMX.FTZ R14, R15, R6, !PT ;  /* 0x000000060f0e7209 */ /* 0x002fce0007810000 */
[----:B------:R-:W-:Y:S08]  /*7cf0*/  MUFU.TANH R59, R59 ;  /* 0x0000003b003b7308 */ /* 0x000ff00000002400 */
[----:B------:R-:W1:Y:S01]  /*7d00*/  MUFU.TANH R25, R25 ;  /* 0x0000001900197308 */ /* 0x000e620000002400 */
[----:B--2---:R-:W-:-:S07]  /*7d10*/  FMNMX.FTZ R14, R23, R14, !PT ;  /* 0x0000000e170e7209 */ /* 0x004fce0007810000 */
[----:B------:R-:W-:Y:S08]  /*7d20*/  MUFU.TANH R61, R61 ;  /* 0x0000003d003d7308 */ /* 0x000ff00000002400 */
[----:B------:R-:W2:Y:S01]  /*7d30*/  MUFU.TANH R27, R27 ;  /* 0x0000001b001b7308 */ /* 0x000ea20000002400 */
[----:B-1----:R-:W-:Y:S01]  /*7d40*/  FMNMX.FTZ R14, R25, R14, !PT ;  /* 0x0000000e190e7209 */ /* 0x002fe20007810000 */
[----:B------:R-:W-:-:S02]  /*7d50*/  WARPGROUP.DEPBAR.LE gsb0, 0x0 ;  /* 0x00008000000079c5 */ /* 0x000fc40000010000 */
[----:B------:R-:W-:Y:S01]  /*7d60*/  WARPGROUP.ARRIVE ;  /* 0x00000000000079c5 */ /* 0x000fe20000000000 */
[----:B------:R-:W-:Y:S01]  /*7d70*/  FMUL.FTZ R181, R28, UR7 ;  /* 0x000000071cb57c20 */ /* 0x000fe20008410000 */
[----:B------:R-:W-:Y:S01]  /*7d80*/  FMUL.FTZ R183, R29, UR7 ;  /* 0x000000071db77c20 */ /* 0x000fe20008410000 */
[----:B------:R-:W-:Y:S01]  /*7d90*/  FMUL.FTZ R29, R34, UR7 ;  /* 0x00000007221d7c20 */ /* 0x000fe20008410000 */
[----:B------:R-:W-:Y:S02]  /*7da0*/  MUFU.TANH R31, R31 ;  /* 0x0000001f001f7308 */ /* 0x000fe40000002400 */
[----:B------:R-:W-:Y:S01]  /*7db0*/  HGMMA.64x128x16.F32 R88, R176, gdesc[UR12].tnspB, R88, gsb0 ;  /* 0x41e0000cb0587df0 */ /* 0x000fe20008000858 */
[----:B------:R-:W-:Y:S01]  /*7dc0*/  UIADD3 UR14, UR10, 0x100, URZ ;  /* 0x000001000a0e7890 */ /* 0x000fe2000fffe03f */
[----:B------:R-:W-:Y:S01]  /*7dd0*/  UMOV UR15, 0x40000040 ;  /* 0x40000040000f7882 */ /* 0x000fe20000000000 */
[----:B--2---:R-:W-:-:S03]  /*7de0*/  FMNMX.FTZ R14, R27, R14, !PT ;  /* 0x0000000e1b0e7209 */ /* 0x004fc60007810000 */
[----:B------:R-:W1:Y:S08]  /*7df0*/  MUFU.TANH R181, R181 ;  /* 0x000000b500b57308 */ /* 0x000e700000002400 */
[----:B------:R-:W2:Y:S08]  /*7e00*/  MUFU.TANH R183, R183 ;  /* 0x000000b700b77308 */ /* 0x000eb00000002400 */
[----:B------:R-:W3:Y:S01]  /*7e10*/  MUFU.TANH R29, R29 ;  /* 0x0000001d001d7308 */ /* 0x000ee20000002400 */
[----:B-1----:R-:W-:-:S07]  /*7e20*/  FMNMX.FTZ R10, R181, R10, !PT ;  /* 0x0000000ab50a7209 */ /* 0x002fce0007810000 */
[----:B------:R-:W-:Y:S01]  /*7e30*/  MUFU.TANH R209, R209 ;  /* 0x000000d100d17308 */ /* 0x000fe20000002400 */
[----:B--2---:R-:W-:-:S04]  /*7e40*/  FMNMX.FTZ R10, R183, R10, !PT ;  /* 0x0000000ab70a7209 */ /* 0x004fc80007810000 */
[----:B------:R-:W-:-:S03]  /*7e50*/  FMNMX.FTZ R10, R185, R10, !PT ;  /* 0x0000000ab90a7209 */ /* 0x000fc60007810000 */
[----:B------:R-:W1:Y:S01]  /*7e60*/  MUFU.TANH R33, R33 ;  /* 0x0000002100217308 */ /* 0x000e620000002400 */
[----:B------:R-:W-:Y:S02]  /*7e70*/  FMNMX.FTZ R10, R187, R10, !PT ;  /* 0x0000000abb0a7209 */ /* 0x000fe40007810000 */
[----:B---3--:R-:W-:Y:S02]  /*7e80*/  FMNMX.FTZ R14, R29, R14, !PT ;  /* 0x0000000e1d0e7209 */ /* 0x008fe40007810000 */
[----:B------:R-:W-:Y:S02]  /*7e90*/  FMNMX.FTZ R10, R189, R10, !PT ;  /* 0x0000000abd0a7209 */ /* 0x000fe40007810000 */
[----:B------:R-:W-:Y:S01]  /*7ea0*/  FMNMX.FTZ R14, R31, R14, !PT ;  /* 0x0000000e1f0e7209 */ /* 0x000fe20007810000 */
[----:B------:R-:W-:Y:S01]  /*7eb0*/  MUFU.TANH R211, R211 ;  /* 0x000000d300d37308 */ /* 0x000fe20000002400 */
[----:B------:R-:W-:-:S04]  /*7ec0*/  FMNMX.FTZ R10, R191, R10, !PT ;  /* 0x0000000abf0a7209 */ /* 0x000fc80007810000 */
[----:B------:R-:W-:-:S03]  /*7ed0*/  FMNMX.FTZ R10, R193, R10, !PT ;  /* 0x0000000ac10a7209 */ /* 0x000fc60007810000 */
[----:B------:R-:W2:Y:S01]  /*7ee0*/  MUFU.TANH R35, R35 ;  /* 0x0000002300237308 */ /* 0x000ea20000002400 */
[----:B------:R-:W-:Y:S02]  /*7ef0*/  FMNMX.FTZ R10, R195, R10, !PT ;  /* 0x0000000ac30a7209 */ /* 0x000fe40007810000 */
[----:B-1----:R-:W-:-:S05]  /*7f00*/  FMNMX.FTZ R14, R33, R14, !PT ;  /* 0x0000000e210e7209 */ /* 0x002fca0007810000 */
[----:B------:R-:W-:Y:S08]  /*7f10*/  MUFU.TANH R213, R213 ;  /* 0x000000d500d57308 */ /* 0x000ff00000002400 */
[----:B------:R-:W1:Y:S01]  /*7f20*/  MUFU.TANH R37, R37 ;  /* 0x0000002500257308 */ /* 0x000e620000002400 */
[----:B--2---:R-:W-:-:S07]  /*7f30*/  FMNMX.FTZ R14, R35, R14, !PT ;  /* 0x0000000e230e7209 */ /* 0x004fce0007810000 */
        /* <DEDUP_REMOVED lines=8> */
[----:B-1----:R-:W-:-:S07]  /*7fc0*/  FMNMX.FTZ R14, R41, R14, !PT ;  /* 0x0000000e290e7209 */ /* 0x002fce0007810000 */
[----:B------:R-:W-:Y:S08]  /*7fd0*/  MUFU.TANH R219, R219 ;  /* 0x000000db00db7308 */ /* 0x000ff00000002400 */
[----:B------:R-:W-:Y:S01]  /*7fe0*/  MUFU.TANH R81, R81 ;  /* 0x0000005100517308 */ /* 0x000fe20000002400 */
[----:B--2---:R-:W-:Y:S01]  /*7ff0*/  FMNMX.FTZ R14, R43, R14, !PT ;  /* 0x0000000e2b0e7209 */ /* 0x004fe20007810000 */
        /* <DEDUP_REMOVED lines=8> */
[----:B------:R-:W-:-:S04]  /*8080*/  UMOV UR15, 0x40000040 ;  /* 0x40000040000f7882 */ /* 0x000fc80000000000 */
        /* <DEDUP_REMOVED lines=17> */
[----:B-1----:R-:W-:Y:S02]  /*81a0*/  FMNMX.FTZ R14, R51, R14, !PT ;  /* 0x0000000e330e7209 */ /* 0x002fe40007810000 */
[----:B------:R-:W-:-:S03]  /*81b0*/  FMNMX.FTZ R10, R59, R10, !PT ;  /* 0x0000000a3b0a7209 */ /* 0x000fc60007810000 */
[----:B------:R-:W1:Y:S01]  /*81c0*/  MUFU.TANH R53, R53 ;  /* 0x0000003500357308 */ /* 0x000e620000002400 */
[----:B------:R-:W-:-:S07]  /*81d0*/  FMNMX.FTZ R10, R61, R10, !PT ;  /* 0x0000000a3d0a7209 */ /* 0x000fce0007810000 */
[----:B------:R-:W3:Y:S01]  /*81e0*/  MUFU.TANH R55, R55 ;  /* 0x0000003700377308 */ /* 0x000ee20000002400 */
[----:B--2---:R-:W-:-:S07]  /*81f0*/  FMNMX.FTZ R14, R49, R14, !PT ;  /* 0x0000000e310e7209 */ /* 0x004fce0007810000 */
[----:B------:R-:W2:Y:S01]  /*8200*/  MUFU.TANH R57, R57 ;  /* 0x0000003900397308 */ /* 0x000ea20000002400 */
[----:B-1----:R-:W-:-:S07]  /*8210*/  FMNMX.FTZ R14, R53, R14, !PT ;  /* 0x0000000e350e7209 */ /* 0x002fce0007810000 */
[----:B------:R-:W1:Y:S01]  /*8220*/  MUFU.TANH R63, R63 ;  /* 0x0000003f003f7308 */ /* 0x000e620000002400 */
[----:B---3--:R-:W-:-:S07]  /*8230*/  FMNMX.FTZ R14, R55, R14, !PT ;  /* 0x0000000e370e7209 */ /* 0x008fce0007810000 */
[----:B------:R-:W-:Y:S01]  /*8240*/  MUFU.TANH R67, R67 ;  /* 0x0000004300437308 */ /* 0x000fe20000002400 */
[----:B--2---:R-:W-:-:S07]  /*8250*/  FMNMX.FTZ R14, R57, R14, !PT ;  /* 0x0000000e390e7209 */ /* 0x004fce0007810000 */
[----:B------:R-:W-:Y:S01]  /*8260*/  MUFU.TANH R69, R69 ;  /* 0x0000004500457308 */ /* 0x000fe20000002400 */
[----:B-1----:R-:W-:-:S07]  /*8270*/  FMNMX.FTZ R14, R63, R14, !PT ;  /* 0x0000000e3f0e7209 */ /* 0x002fce0007810000 */
        /* <DEDUP_REMOVED lines=13> */
[----:B------:R-:W1:Y:S08]  /*8350*/  MUFU.TANH R173, R173 ;  /* 0x000000ad00ad7308 */ /* 0x000e700000002400 */
[----:B------:R-:W2:Y:S08]  /*8360*/  MUFU.TANH R175, R175 ;  /* 0x000000af00af7308 */ /* 0x000eb00000002400 */
[----:B------:R-:W3:Y:S01]  /*8370*/  MUFU.TANH R65, R65 ;  /* 0x0000004100417308 */ /* 0x000ee20000002400 */
[----:B-1----:R-:W-:-:S07]  /*8380*/  FMNMX.FTZ R10, R173, R10, !PT ;  /* 0x0000000aad0a7209 */ /* 0x002fce0007810000 */
[----:B------:R-:W-:Y:S01]  /*8390*/  MUFU.TANH R223, R223 ;  /* 0x000000df00df7308 */ /* 0x000fe20000002400 */
[----:B--2---:R-:W-:-:S04]  /*83a0*/  FMNMX.FTZ R10, R175, R10, !PT ;  /* 0x0000000aaf0a7209 */ /* 0x004fc80007810000 */
[----:B------:R-:W-:-:S03]  /*83b0*/  FMNMX.FTZ R10, R209, R10, !PT ;  /* 0x0000000ad10a7209 */ /* 0x000fc60007810000 */
[----:B------:R-:W-:Y:S01]  /*83c0*/  MUFU.TANH R87, R87 ;  /* 0x0000005700577308 */ /* 0x000fe20000002400 */
[----:B------:R-:W-:Y:S02]  /*83d0*/  FMNMX.FTZ R10, R211, R10, !PT ;  /* 0x0000000ad30a7209 */ /* 0x000fe40007810000 */
[----:B---3--:R-:W-:Y:S02]  /*83e0*/  FMNMX.FTZ R14, R65, R14, !PT ;  /* 0x0000000e410e7209 */ /* 0x008fe40007810000 */
[----:B------:R-:W-:Y:S02]  /*83f0*/  FMNMX.FTZ R10, R213, R10, !PT ;  /* 0x0000000ad50a7209 */ /* 0x000fe40007810000 */
[----:B------:R-:W-:Y:S02]  /*8400*/  FMNMX.FTZ R14, R67, R14, !PT ;  /* 0x0000000e430e7209 */ /* 0x000fe40007810000 */
[----:B------:R-:W-:Y:S02]  /*8410*/  FMNMX.FTZ R10, R73, R10, !PT ;  /* 0x0000000a490a7209 */ /* 0x000fe40007810000 */
[----:B------:R-:W-:-:S02]  /*8420*/  FMNMX.FTZ R14, R69, R14, !PT ;  /* 0x0000000e450e7209 */ /* 0x000fc40007810000 */
[----:B------:R-:W-:Y:S02]  /*8430*/  FMNMX.FTZ R10, R215, R10, !PT ;  /* 0x0000000ad70a7209 */ /* 0x000fe40007810000 */
[----:B------:R-:W-:Y:S02]  /*8440*/  FMNMX.FTZ R14, R71, R14, !PT ;  /* 0x0000000e470e7209 */ /* 0x000fe40007810000 */
[----:B------:R-:W-:Y:S02]  /*8450*/  FMNMX.FTZ R10, R217, R10, !PT ;  /* 0x0000000ad90a7209 */ /* 0x000fe40007810000 */
[----:B------:R-:W-:Y:S02]  /*8460*/  FMNMX.FTZ R14, R77, R14, !PT ;  /* 0x0000000e4d0e7209 */ /* 0x000fe40007810000 */
[----:B------:R-:W-:Y:S02]  /*8470*/  FMNMX.FTZ R10, R219, R10, !PT ;  /* 0x0000000adb0a7209 */ /* 0x000fe40007810000 */
[----:B------:R-:W-:-:S02]  /*8480*/  FMNMX.FTZ R14, R75, R14, !PT ;  /* 0x0000000e4b0e7209 */ /* 0x000fc40007810000 */
[----:B------:R-:W-:-:S04]  /*8490*/  FMNMX.FTZ R10, R81, R10, !PT ;  /* 0x0000000a510a7209 */ /* 0x000fc80007810000 */
[----:B------:R-:W-:-:S04]  /*84a0*/  FMNMX.FTZ R10, R221, R10, !PT ;  /* 0x0000000add0a7209 */ /* 0x000fc80007810000 */
[----:B------:R-:W-:-:S05]  /*84b0*/  FMNMX.FTZ R10, R85, R10, !PT ;  /* 0x0000000a550a7209 */ /* 0x000fca0007810000 */
[----:B------:R-:W1:Y:S02]  /*84c0*/  SHFL.BFLY PT, R21, R10, 0x2, 0x1f ;  /* 0x0c401f000a157f89 */ /* 0x000e6400000e0000 */
[----:B-1----:R-:W-:-:S05]  /*84d0*/  FMNMX.FTZ R21, R10, R21, !PT ;  /* 0x000000150a157209 */ /* 0x002fca0007810000 */
[----:B------:R-:W1:Y:S02]  /*84e0*/  SHFL.BFLY PT, R10, R21, 0x1, 0x1f ;  /* 0x0c201f00150a7f89 */ /* 0x000e6400000e0000 */
[----:B-1----:R-:W-:-:S05]  /*84f0*/  FMNMX.FTZ R21, R21, R10, !PT ;  /* 0x0000000a15157209 */ /* 0x002fca0007810000 */
[C---:B0-----:R-:W-:Y:S01]  /*8500*/  FMUL.FTZ R10, R21.reuse, R12 ;  /* 0x0000000c150a7220 */ /* 0x041fe20000410000 */
[----:B------:R-:W-:-:S03]  /*8510*/  FADD.FTZ R225, -R21, R8 ;  /* 0x0000000815e17221 */ /* 0x000fc60000010100 */
[-CC-:B------:R-:W-:Y:S01]  /*8520*/  FFMA.FTZ R180, R13, R12.reuse, -R10.reuse ;  /* 0x0000000c0db47223 */ /* 0x180fe2000001080a */
[-CC-:B------:R-:W-:Y:S01]  /*8530*/  FFMA.FTZ R182, R181, R12.reuse, -R10.reuse ;  /* 0x0000000cb5b67223 */ /* 0x180fe2000001080a */
[-C--:B------:R-:W-:Y:S01]  /*8540*/  FMUL.FTZ R8, R225, R12.reuse ;  /* 0x0000000ce1087220 */ /* 0x080fe20000410000 */
[-CC-:B------:R-:W-:Y:S01]  /*8550*/  FFMA.FTZ R9, R9, R12.reuse, -R10.reuse ;  /* 0x0000000c09097223 */ /* 0x180fe2000001080a */
[----:B------:R-:W-:Y:S02]  /*8560*/  WARPGROUP.DEPBAR.LE gsb0, 0x0 ;  /* 0x00008000000079c5 */ /* 0x000fe40000010000 */
[----:B------:R-:W-:Y:S01]  /*8570*/  WARPGROUP.ARRIVE ;  /* 0x00000000000079c5 */ /* 0x000fe20000000000 */
[----:B------:R-:W-:Y:S01]  /*8580*/  FMUL.FTZ R169, R78, UR7 ;  /* 0x000000074ea97c20 */ /* 0x000fe20008410000 */
[----:B------:R-:W-:Y:S01]  /*8590*/  FMUL.FTZ R171, R82, UR7 ;  /* 0x0000000752ab7c20 */ /* 0x000fe20008410000 */
[----:B------:R-:W-:Y:S01]  /*85a0*/  MUFU.EX2 R8, R8 ;  /* 0x0000000800087308 */ /* 0x000fe20000000800 */
[-CC-:B------:R-:W-:Y:S01]  /*85b0*/  FFMA.FTZ R168, R197, R12.reuse, -R10.reuse ;  /* 0x0000000cc5a87223 */ /* 0x180fe2000001080a */
[-CC-:B------:R-:W-:Y:S01]  /*85c0*/  FFMA.FTZ R176, R185, R12.reuse, -R10.reuse ;  /* 0x0000000cb9b07223 */ /* 0x180fe2000001080a */
[----:B------:R-:W-:Y:S01]  /*85d0*/  HGMMA.64x128x16.F32 R88, R152, gdesc[UR12].tnspB, R88, gsb0 ;  /* 0x41e0000c98587df0 */ /* 0x000fe20008000858 */
[----:B------:R-:W-:Y:S01]  /*85e0*/  UIADD3 UR14, UR10, 0x280, URZ ;  /* 0x000002800a0e7890 */ /* 0x000fe2000fffe03f */
[-CC-:B------:R-:W-:Y:S01]  /*85f0*/  FFMA.FTZ R174, R177, R12.reuse, -R10.reuse ;  /* 0x0000000cb1ae7223 */ /* 0x180fe2000001080a */
[----:B------:R-:W-:Y:S01]  /*8600*/  UMOV UR15, 0x40000040 ;  /* 0x40000040000f7882 */ /* 0x000fe20000000000 */
[-CC-:B------:R-:W-:Y:S01]  /*8610*/  FFMA.FTZ R178, R189, R12.reuse, -R10.reuse ;  /* 0x0000000cbdb27223 */ /* 0x180fe2000001080a */
[----:B------:R-:W0:Y:S01]  /*8620*/  MUFU.TANH R169, R169 ;  /* 0x000000a900a97308 */ /* 0x000e220000002400 */
[-CC-:B------:R-:W-:Y:S01]  /*8630*/  FFMA.FTZ R189, R179, R12.reuse, -R10.reuse ;  /* 0x0000000cb3bd7223 */ /* 0x180fe2000001080a */
[-CC-:B------:R-:W-:Y:S01]  /*8640*/  FFMA.FTZ R185, R191, R12.reuse, -R10.reuse ;  /* 0x0000000cbfb97223 */ /* 0x180fe2000001080a */
[-CC-:B------:R-:W-:Y:S01]  /*8650*/  FFMA.FTZ R172, R193, R12.reuse, -R10.reuse ;  /* 0x0000000cc1ac7223 */ /* 0x180fe2000001080a */
[-CC-:B------:R-:W-:Y:S01]  /*8660*/  FFMA.FTZ R191, R199, R12.reuse, -R10.reuse ;  /* 0x0000000cc7bf7223 */ /* 0x180fe2000001080a */
[-CC-:B------:R-:W-:Y:S01]  /*8670*/  FFMA.FTZ R170, R201, R12.reuse, -R10.reuse ;  /* 0x0000000cc9aa7223 */ /* 0x180fe2000001080a */
[-CC-:B------:R-:W-:Y:S01]  /*8680*/  FFMA.FTZ R193, R211, R12.reuse, -R10.reuse ;  /* 0x0000000cd3c17223 */ /* 0x180fe2000001080a */
[-CC-:B------:R-:W-:Y:S01]  /*8690*/  FFMA.FTZ R73, R73, R12.reuse, -R10.reuse ;  /* 0x0000000c49497223 */ /* 0x180fe2000001080a */
[----:B------:R-:W1:Y:S01]  /*86a0*/  MUFU.TANH R171, R171 ;  /* 0x000000ab00ab7308 */ /* 0x000e620000002400 */
[-CC-:B------:R-:W-:Y:S01]  /*86b0*/  FFMA.FTZ R20, R219, R12.reuse, -R10.reuse ;  /* 0x0000000cdb147223 */ /* 0x180fe2000001080a */
[-CC-:B------:R-:W-:Y:S01]  /*86c0*/  FFMA.FTZ R81, R81, R12.reuse, -R10.reuse ;  /* 0x0000000c51517223 */ /* 0x180fe2000001080a */
[-CC-:B------:R-:W-:Y:S01]  /*86d0*/  FFMA.FTZ R221, R221, R12.reuse, -R10.reuse ;  /* 0x0000000cdddd7223 */ /* 0x180fe2000001080a */
[----:B------:R-:W-:-:S04]  /*86e0*/  FFMA.FTZ R85, R85, R12, -R10 ;  /* 0x0000000c55557223 */ /* 0x000fc8000001080a */
[----:B------:R-:W2:Y:S01]  /*86f0*/  MUFU.EX2 R9, R9 ;  /* 0x0000000900097308 */ /* 0x000ea20000000800 */
[----:B0-----:R-:W-:-:S04]  /*8700*/  FMNMX.FTZ R14, R169, R14, !PT ;  /* 0x0000000ea90e7209 */ /* 0x001fc80007810000 */
[----:B------:R-:W-:-:S03]  /*8710*/  FMNMX.FTZ R14, R79, R14, !PT ;  /* 0x0000000e4f0e7209 */ /* 0x000fc60007810000 */
[----:B------:R-:W0:Y:S01]  /*8720*/  MUFU.EX2 R180, R180 ;  /* 0x000000b400b47308 */ /* 0x000e220000000800 */
[----:B-1----:R-:W-:-:S04]  /*8730*/  FMNMX.FTZ R14, R171, R14, !PT ;  /* 0x0000000eab0e7209 */ /* 0x002fc80007810000 */
[----:B------:R-:W-:-:S03]  /*8740*/  FMNMX.FTZ R14, R83, R14, !PT ;  /* 0x0000000e530e7209 */ /* 0x000fc60007810000 */
[----:B------:R-:W1:Y:S01]  /*8750*/  MUFU.EX2 R182, R182 ;  /* 0x000000b600b67308 */ /* 0x000e620000000800 */
[----:B------:R-:W-:Y:S01]  /*8760*/  FMNMX.FTZ R14, R223, R14, !PT ;  /* 0x0000000edf0e7209 */ /* 0x000fe20007810000 */
[----:B--2---:R-:W-:-:S03]  /*8770*/  FFMA.FTZ R5, R8, R5, R9 ;  /* 0x0000000508057223 */ /* 0x004fc60000010009 */
[----:B------:R-:W-:Y:S01]  /*8780*/  FMNMX.FTZ R13, R87, R14, !PT ;  /* 0x0000000e570d7209 */ /* 0x000fe20007810000 */
[----:B------:R-:W-:Y:S02]  /*8790*/  FFMA.FTZ R14, R213, R12, -R10 ;  /* 0x0000000cd50e7223 */ /* 0x000fe4000001080a */
[----:B------:R-:W-:Y:S01]  /*87a0*/  MUFU.EX2 R176, R176 ;  /* 0x000000b000b07308 */ /* 0x000fe20000000800 */
[C---:B0-----:R-:W-:Y:S01]  /*87b0*/  FADD.FTZ R5, R180.reuse, R5 ;  /* 0x00000005b4057221 */ /* 0x041fe20000010000 */
[----:B------:R-:W0:Y:S01]  /*87c0*/  SHFL.BFLY PT, R16, R13, 0x2, 0x1f ;  /* 0x0c401f000d107f89 */ /* 0x000e2200000e0000 */
[----:B------:R-:W-:-:S05]  /*87d0*/  F2FP.F16.F32.PACK_AB R180, R180, R9 ;  /* 0x00000009b4b4723e */ /* 0x000fca00000000ff */
[----:B------:R-:W-:Y:S01]  /*87e0*/  MUFU.EX2 R178, R178 ;  /* 0x000000b200b27308 */ /* 0x000fe20000000800 */
[----:B-1----:R-:W-:-:S07]  /*87f0*/  FADD.FTZ R40, R182, R5 ;  /* 0x00000005b6287221 */ /* 0x002fce0000010000 */
        /* <DEDUP_REMOVED lines=9> */
[----:B------:R-:W-:Y:S01]  /*8890*/  MUFU.EX2 R191, R191 ;  /* 0x000000bf00bf7308 */ /* 0x000fe20000000800 */
[----:B------:R-:W-:-:S04]  /*88a0*/  FMUL.FTZ R38, R13, R12 ;  /* 0x0000000c0d267220 */ /* 0x000fc80000410000 */
[-CC-:B------:R-:W-:Y:S01]  /*88b0*/  FFMA.FTZ R181, R23, R12.reuse, -R38.reuse ;  /* 0x0000000c17b57223 */ /* 0x180fe20000010826 */
[-CC-:B------:R-:W-:Y:S01]  /*88c0*/  FFMA.FTZ R26, R15, R12.reuse, -R38.reuse ;  /* 0x0000000c0f1a7223 */ /* 0x180fe20000010826 */
[----:B------:R-:W-:Y:S02]  /*88d0*/  IMAD.U32 R23, RZ, RZ, UR4 ;  /* 0x00000004ff177e24 */ /* 0x000fe4000f8e00ff */
[-CC-:B------:R-:W-:Y:S01]  /*88e0*/  FFMA.FTZ R34, R27, R12.reuse, -R38.reuse ;  /* 0x0000000c1b227223 */ /* 0x180fe20000010826 */
[-CC-:B------:R-:W-:Y:S01]  /*88f0*/  FFMA.FTZ R177, R29, R12.reuse, -R38.reuse ;  /* 0x0000000c1db17223 */ /* 0x180fe20000010826 */
[-CC-:B------:R-:W-:Y:S01]  /*8900*/  FFMA.FTZ R32, R31, R12.reuse, -R38.reuse ;  /* 0x0000000c1f207223 */ /* 0x180fe20000010826 */
[----:B------:R-:W-:Y:S01]  /*8910*/  MUFU.EX2 R181, R181 ;  /* 0x000000b500b57308 */ /* 0x000fe20000000800 */
[----:B------:R-:W-:Y:S01]  /*8920*/  @!P1 LEA R23, R23, UR36, 0x3 ;  /* 0x0000002417179c11 */ /* 0x000fe2000f8e18ff */
[-CC-:B------:R-:W-:Y:S01]  /*8930*/  FFMA.FTZ R179, R33, R12.reuse, -R38.reuse ;  /* 0x0000000c21b37223 */ /* 0x180fe20000010826 */
[-CC-:B------:R-:W-:Y:S01]  /*8940*/  FFMA.FTZ R36, R35, R12.reuse, -R38.reuse ;  /* 0x0000000c23247223 */ /* 0x180fe20000010826 */
[-CC-:B------:R-:W-:Y:S01]  /*8950*/  FFMA.FTZ R28, R39, R12.reuse, -R38.reuse ;  /* 0x0000000c271c7223 */ /* 0x180fe20000010826 */
[----:B------:R-:W-:Y:S01]  /*8960*/  @!P1 IADD3 R27, R23, 0x28840, RZ ;  /* 0x00028840171b9810 */ /* 0x000fe20007ffe0ff */
[-CC-:B------:R-:W-:Y:S01]  /*8970*/  FFMA.FTZ R24, R43, R12.reuse, -R38.reuse ;  /* 0x0000000c2b187223 */ /* 0x180fe20000010826 */
[-CC-:B------:R-:W-:Y:S01]  /*8980*/  FFMA.FTZ R15, R49, R12.reuse, -R38.reuse ;  /* 0x0000000c310f7223 */ /* 0x180fe20000010826 */
[----:B------:R-:W-:Y:S01]  /*8990*/  MUFU.EX2 R26, R26 ;  /* 0x0000001a001a7308 */ /* 0x000fe20000000800 */
[----:B------:R-:W-:Y:S01]  /*89a0*/  @!P1 PRMT R27, RZ, 0x654, R27 ;  /* 0x00000654ff1b9816 */ /* 0x000fe2000000001b */
        /* <DEDUP_REMOVED lines=15> */
[----:B------:R-:W-:Y:S01]  /*8aa0*/  FFMA.FTZ R223, R223, R12, -R38 ;  /* 0x0000000cdfdf7223 */ /* 0x000fe20000010826 */
[----:B------:R-:W-:-:S02]  /*8ab0*/  WARPGROUP.DEPBAR.LE gsb0, 0x0 ;  /* 0x00008000000079c5 */ /* 0x000fc40000010000 */
[----:B------:R-:W-:Y:S01]  /*8ac0*/  WARPGROUP.ARRIVE ;  /* 0x00000000000079c5 */ /* 0x000fe20000000000 */
[-C--:B------:R-:W-:Y:S01]  /*8ad0*/  FFMA.FTZ R153, R183, R12.reuse, -R10 ;  /* 0x0000000cb7997223 */ /* 0x080fe2000001080a */
[-C--:B------:R-:W-:Y:S01]  /*8ae0*/  FFMA.FTZ R183, R25, R12.reuse, -R38 ;  /* 0x0000000c19b77223 */ /* 0x080fe20000010826 */
[-CC-:B------:R-:W-:Y:S01]  /*8af0*/  FFMA.FTZ R155, R187, R12.reuse, -R10.reuse ;  /* 0x0000000cbb9b7223 */ /* 0x180fe2000001080a */
[----:B------:R-:W-:Y:S01]  /*8b00*/  MUFU.EX2 R32, R32 ;  /* 0x0000002000207308 */ /* 0x000fe20000000800 */
[-CC-:B------:R-:W-:Y:S01]  /*8b10*/  FFMA.FTZ R187, R195, R12.reuse, -R10.reuse ;  /* 0x0000000cc3bb7223 */ /* 0x180fe2000001080a */
[----:B------:R-:W-:Y:S01]  /*8b20*/  HGMMA.64x128x16.F32 R88, R156, gdesc[UR12].tnspB, R88, gsb0 ;  /* 0x41e0000c9c587df0 */ /* 0x000fe20008000858 */
[----:B------:R-:W-:Y:S01]  /*8b30*/  UIADD3 UR14, UR10, 0x300, URZ ;  /* 0x000003000a0e7890 */ /* 0x000fe2000fffe03f */
[-CC-:B------:R-:W-:Y:S01]  /*8b40*/  FFMA.FTZ R154, R59, R12.reuse, -R10.reuse ;  /* 0x0000000c3b9a7223 */ /* 0x180fe2000001080a */
[----:B------:R-:W-:Y:S01]  /*8b50*/  UMOV UR15, 0x40000040 ;  /* 0x40000040000f7882 */ /* 0x000fe20000000000 */
[----:B------:R-:W-:Y:S01]  /*8b60*/  UIADD3 UR10, UR10, 0x380, URZ ;  /* 0x000003800a0a7890 */ /* 0x000fe2000fffe03f */
[-CC-:B------:R-:W-:Y:S01]  /*8b70*/  FFMA.FTZ R59, R61, R12.reuse, -R10.reuse ;  /* 0x0000000c3d3b7223 */ /* 0x180fe2000001080a */
[----:B------:R-:W-:Y:S01]  /*8b80*/  MUFU.EX2 R183, R183 ;  /* 0x000000b700b77308 */ /* 0x000fe20000000800 */
[-C--:B------:R-:W-:Y:S01]  /*8b90*/  FFMA.FTZ R61, R175, R12.reuse, -R10 ;  /* 0x0000000caf3d7223 */ /* 0x080fe2000001080a */
[-C--:B------:R-:W-:Y:S01]  /*8ba0*/  FFMA.FTZ R175, R41, R12.reuse, -R38 ;  /* 0x0000000c29af7223 */ /* 0x080fe20000010826 */
[-CC-:B------:R-:W-:Y:S01]  /*8bb0*/  FFMA.FTZ R152, R205, R12.reuse, -R10.reuse ;  /* 0x0000000ccd987223 */ /* 0x180fe2000001080a */
[-C--:B------:R-:W-:Y:S01]  /*8bc0*/  FFMA.FTZ R195, R217, R12.reuse, -R10 ;  /* 0x0000000cd9c37223 */ /* 0x080fe2000001080a */
[----:B------:R-:W-:-:S03]  /*8bd0*/  FFMA.FTZ R25, R47, R12, -R38 ;  /* 0x0000000c2f197223 */ /* 0x000fc60000010826 */
        /* <DEDUP_REMOVED lines=19> */
[-C--:B------:R-:W-:Y:S01]  /*8d10*/  FFMA.FTZ R156, R173, R12.reuse, -R10 ;  /* 0x0000000cad9c7223 */ /* 0x080fe2000001080a */
[-C--:B------:R-:W-:Y:S01]  /*8d20*/  FFMA.FTZ R173, R37, R12.reuse, -R38 ;  /* 0x0000000c25ad7223 */ /* 0x080fe20000010826 */
[-CC-:B------:R-:W-:Y:S01]  /*8d30*/  FFMA.FTZ R157, R203, R12.reuse, -R10.reuse ;  /* 0x0000000ccb9d7223 */ /* 0x180fe2000001080a */
[-CC-:B------:R-:W-:Y:S01]  /*8d40*/  FFMA.FTZ R159, R207, R12.reuse, -R10.reuse ;  /* 0x0000000ccf9f7223 */ /* 0x180fe2000001080a */
[-C--:B------:R-:W-:Y:S01]  /*8d50*/  FFMA.FTZ R158, R209, R12.reuse, -R10 ;  /* 0x0000000cd19e7223 */ /* 0x080fe2000001080a */
[----:B------:R-:W-:Y:S01]  /*8d60*/  HGMMA.64x128x16.F32 R88, R160, gdesc[UR12].tnspB, R88, gsb0 ;  /* 0x41e0000ca0587df0 */ /* 0x000fe20008000858 */
[----:B------:R-:W-:Y:S01]  /*8d70*/  FFMA.FTZ R10, R45, R12, -R38 ;  /* 0x0000000c2d0a7223 */ /* 0x000fe20000010826 */
        /* <DEDUP_REMOVED lines=17> */
[----:B------:R-:W1:Y:S01]  /*8e90*/  MUFU.EX2 R75, R75 ;  /* 0x0000004b004b7308 */ /* 0x000e620000000800 */
[----:B------:R-:W-:-:S02]  /*8ea0*/  WARPGROUP.DEPBAR.LE gsb0, 0x0 ;  /* 0x00008000000079c5 */ /* 0x000fc40000010000 */
[----:B------:R-:W-:Y:S01]  /*8eb0*/  WARPGROUP.ARRIVE ;  /* 0x00000000000079c5 */ /* 0x000fe20000000000 */
[----:B------:R-:W-:Y:S01]  /*8ec0*/  FADD.FTZ R161, -R13, R6 ;  /* 0x000000060da17221 */ /* 0x000fe20000010100 */
[----:B------:R-:W-:-:S03]  /*8ed0*/  FFMA.FTZ R6, R51, R12, -R38 ;  /* 0x0000000c33067223 */ /* 0x000fc60000010826 */
[----:B------:R-:W-:Y:S01]  /*8ee0*/  MUFU.EX2 R16, R16 ;  /* 0x0000001000107308 */ /* 0x000fe20000000800 */
[----:B0-----:R-:W-:Y:S01]  /*8ef0*/  F2FP.F16.F32.PACK_AB R160, R73, R14 ;  /* 0x0000000e49a0723e */ /* 0x001fe200000000ff */
[----:B------:R-:W-:Y:S01]  /*8f00*/  FMUL.FTZ R161, R161, R12 ;  /* 0x0000000ca1a17220 */ /* 0x000fe20000410000 */
[----:B------:R-:W-:Y:S05]  /*8f10*/  HGMMA.64x128x16.F32 R88, R164, gdesc[UR8].tnspB, R88, gsb0 ;  /* 0x41e00008a4587df0 */ /* 0x000fea0008000858 */
[----:B------:R1:W0:Y:S08]  /*8f20*/  MUFU.EX2 R197, R161 ;  /* 0x000000a100c57308 */ /* 0x0002300000000800 */
[----:B------:R-:W-:Y:S01]  /*8f30*/  MUFU.EX2 R6, R6 ;  /* 0x0000000600067308 */ /* 0x000fe20000000800 */
[----:B-1----:R-:W-:-:S07]  /*8f40*/  F2FP.F16.F32.PACK_AB R161, R75, R50 ;  /* 0x000000324ba1723e */ /* 0x002fce00000000ff */
[----:B------:R-:W1:Y:S01]  /*8f50*/  MUFU.EX2 R195, R195 ;  /* 0x000000c300c37308 */ /* 0x000e620000000800 */
[----:B0-----:R-:W-:-:S04]  /*8f60*/  FFMA.FTZ R4, R197, R4, R26 ;  /* 0x00000004c5047223 */ /* 0x001fc8000001001a */
[C---:B------:R-:W-:Y:S01]  /*8f70*/  FADD.FTZ R4, R181.reuse, R4 ;  /* 0x00000004b5047221 */ /* 0x040fe20000010000 */
[----:B------:R-:W-:Y:S02]  /*8f80*/  F2FP.F16.F32.PACK_AB R181, R181, R26 ;  /* 0x0000001ab5b5723e */ /* 0x000fe400000000ff */
[----:B------:R-:W-:Y:S01]  /*8f90*/  MUFU.EX2 R79, R79 ;  /* 0x0000004f004f7308 */ /* 0x000fe20000000800 */
[----:B------:R-:W-:Y:S01]  /*8fa0*/  FADD.FTZ R5, R183, R4 ;  /* 0x00000004b7057221 */ /* 0x000fe20000010000 */
[----:B------:R-:W-:-:S03]  /*8fb0*/  F2FP.F16.F32.PACK_AB R183, R34, R183 ;  /* 0x000000b722b7723e */ /* 0x000fc600000000ff */
[----:B------:R-:W-:-:S03]  /*8fc0*/  FADD.FTZ R4, R34, R5 ;  /* 0x0000000522047221 */ /* 0x000fc60000010000 */
[----:B------:R-:W-:Y:S01]  /*8fd0*/  MUFU.EX2 R20, R20 ;  /* 0x0000001400147308 */ /* 0x000fe20000000800 */
[----:B------:R-:W-:Y:S01]  /*8fe0*/  FADD.FTZ R5, R177, R4 ;  /* 0x00000004b1057221 */ /* 0x000fe20000010000 */
[C---:B------:R-:W-:Y:S02]  /*8ff0*/  F2FP.F16.F32.PACK_AB R177, R32.reuse, R177 ;  /* 0x000000b120b1723e */ /* 0x040fe400000000ff */
[----:B-1----:R-:W-:Y:S01]  /*9000*/  F2FP.F16.F32.PACK_AB R162, R195, R16 ;  /* 0x00000010c3a2723e */ /* 0x002fe200000000ff */
[----:B------:R-:W-:-:S03]  /*9010*/  FADD.FTZ R4, R32, R5 ;  /* 0x0000000520047221 */ /* 0x000fc60000010000 */
[----:B------:R-:W-:Y:S01]  /*9020*/  MUFU.EX2 R81, R81 ;  /* 0x0000005100517308 */ /* 0x000fe20000000800 */
[----:B------:R-:W-:Y:S01]  /*9030*/  FADD.FTZ R5, R179, R4 ;  /* 0x00000004b3057221 */ /* 0x000fe20000010000 */
[----:B------:R-:W-:-:S03]  /*9040*/  F2FP.F16.F32.PACK_AB R179, R36, R179 ;  /* 0x000000b324b3723e */ /* 0x000fc600000000ff */
[----:B------:R-:W-:-:S03]  /*9050*/  FADD.FTZ R4, R36, R5 ;  /* 0x0000000524047221 */ /* 0x000fc60000010000 */
[----:B------:R-:W-:Y:S01]  /*9060*/  MUFU.EX2 R83, R83 ;  /* 0x0000005300537308 */ /* 0x000fe20000000800 */
[----:B------:R-:W-:Y:S01]  /*9070*/  FADD.FTZ R5, R173, R4 ;  /* 0x00000004ad057221 */ /* 0x000fe20000010000 */
[-CC-:B------:R-:W-:Y:S01]  /*9080*/  FFMA.FTZ R4, R171, R12.reuse, -R38.reuse ;  /* 0x0000000cab047223 */ /* 0x180fe20000010826 */
[----:B------:R-:W-:Y:S01]  /*9090*/  FFMA.FTZ R38, R87, R12, -R38 ;  /* 0x0000000c57267223 */ /* 0x000fe20000010826 */
[----:B------:R-:W-:Y:S02]  /*90a0*/  F2FP.F16.F32.PACK_AB R171, R15, R6 ;  /* 0x000000060fab723e */ /* 0x000fe400000000ff */
[----:B------:R-:W-:Y:S02]  /*90b0*/  F2FP.F16.F32.PACK_AB R173, R28, R173 ;  /* 0x000000ad1cad723e */ /* 0x000fe400000000ff */
[----:B------:R-:W-:Y:S08]  /*90c0*/  MUFU.EX2 R22, R221 ;  /* 0x000000dd00167308 */ /* 0x000ff00000000800 */
[----:B------:R-:W-:Y:S01]  /*90d0*/  MUFU.EX2 R85, R85 ;  /* 0x0000005500557308 */ /* 0x000fe20000000800 */
[----:B------:R-:W-:-:S02]  /*90e0*/  WARPGROUP.DEPBAR.LE gsb0, 0x0 ;  /* 0x00008000000079c5 */ /* 0x000fc40000010000 */
[----:B------:R0:W-:Y:S06]  /*90f0*/  BAR.ARV R19, 0x100 ;  /* 0x000400130000751d */ /* 0x0001ec0000002000 */
        /* <DEDUP_REMOVED lines=8> */
[----:B-1----:R-:W-:Y:S01]  /*9180*/  IMAD.U32 R27, RZ, RZ, UR5 ;  /* 0x00000005ff1b7e24 */ /* 0x002fe2000f8e00ff */
[----:B------:R-:W-:Y:S01]  /*9190*/  UMOV UR5, UR4 ;  /* 0x0000000400057c82 */ /* 0x000fe20008000000 */
[-C--:B------:R-:W-:Y:S01]  /*91a0*/  FMUL.FTZ R100, R100, R8.reuse ;  /* 0x0000000864647220 */ /* 0x080fe20000410000 */
[-C--:B------:R-:W-:Y:S01]  /*91b0*/  FMUL.FTZ R101, R101, R8.reuse ;  /* 0x0000000865657220 */ /* 0x080fe20000410000 */
[-C--:B------:R-:W-:Y:S01]  /*91c0*/  FMUL.FTZ R104, R104, R8.reuse ;  /* 0x0000000868687220 */ /* 0x080fe20000410000 */
[----:B------:R-:W-:Y:S01]  /*91d0*/  @!P1 LEA R27, R27, UR36, 0x3 ;  /* 0x000000241b1b9c11 */ /* 0x000fe2000f8e18ff */
[-C--:B------:R-:W-:Y:S01]  /*91e0*/  FMUL.FTZ R105, R105, R8.reuse ;  /* 0x0000000869697220 */ /* 0x080fe20000410000 */
[-C--:B------:R-:W-:Y:S01]  /*91f0*/  FMUL.FTZ R108, R108, R8.reuse ;  /* 0x000000086c6c7220 */ /* 0x080fe20000410000 */
[-C--:B------:R-:W-:Y:S01]  /*9200*/  FMUL.FTZ R109, R109, R8.reuse ;  /* 0x000000086d6d7220 */ /* 0x080fe20000410000 */
[----:B------:R-:W-:Y:S01]  /*9210*/  FMUL.FTZ R112, R112, R8 ;  /* 0x0000000870707220 */ /* 0x000fe20000410000 */
[----:B------:R-:W-:-:S02]  /*9220*/  @!P1 VIADD R27, R27, 0x28860 ;  /* 0x000288601b1b9836 */ /* 0x000fc40000000000 */
[-C--:B------:R-:W-:Y:S01]  /*9230*/  FMUL.FTZ R113, R113, R8.reuse ;  /* 0x0000000871717220 */ /* 0x080fe20000410000 */
[-C--:B------:R-:W-:Y:S01]  /*9240*/  FMUL.FTZ R116, R116, R8.reuse ;  /* 0x0000000874747220 */ /* 0x080fe20000410000 */
[-C--:B------:R-:W-:Y:S01]  /*9250*/  FMUL.FTZ R117, R117, R8.reuse ;  /* 0x0000000875757220 */ /* 0x080fe20000410000 */
[-C--:B------:R-:W-:Y:S01]  /*9260*/  FMUL.FTZ R120, R120, R8.reuse ;  /* 0x0000000878787220 */ /* 0x080fe20000410000 */
[----:B------:R-:W-:Y:S01]  /*9270*/  @!P1 PRMT R29, RZ, 0x654, R27 ;  /* 0x00000654ff1d9816 */ /* 0x000fe2000000001b */
[----:B------:R-:W-:Y:S01]  /*9280*/  FADD.FTZ R27, R153, R40 ;  /* 0x00000028991b7221 */ /* 0x000fe20000010000 */
[-C--:B------:R-:W-:Y:S01]  /*9290*/  FMUL.FTZ R121, R121, R8.reuse ;  /* 0x0000000879797220 */ /* 0x080fe20000410000 */
[----:B------:R-:W-:Y:S01]  /*92a0*/  FMUL.FTZ R124, R124, R8 ;  /* 0x000000087c7c7220 */ /* 0x000fe20000410000 */
[----:B------:R0:W-:Y:S01]  /*92b0*/  @!P1 SYNCS.ARRIVE.TRANS64.RED.A1T0 RZ, [R29+URZ], RZ ;  /* 0x000000ff1dff99a7 */ /* 0x0001e2000810043f */
[----:B------:R-:W-:Y:S01]  /*92c0*/  FADD.FTZ R40, R176, R27 ;  /* 0x0000001bb0287221 */ /* 0x000fe20000010000 */
[----:B------:R-:W-:Y:S01]  /*92d0*/  F2FP.F16.F32.PACK_AB R176, R155, R176 ;  /* 0x000000b09bb0723e */ /* 0x000fe200000000ff */
        /* <DEDUP_REMOVED lines=16> */
[----:B------:R-:W-:Y:S01]  /*93e0*/  FMUL.FTZ R149, R149, R8 ;  /* 0x0000000895957220 */ /* 0x000fe20000410000 */
[----:B------:R-:W-:Y:S01]  /*93f0*/  F2FP.F16.F32.PACK_AB R178, R185, R178 ;  /* 0x000000b2b9b2723e */ /* 0x000fe200000000ff */
[C---:B------:R-:W-:Y:S01]  /*9400*/  FADD.FTZ R27, R187.reuse, R40 ;  /* 0x00000028bb1b7221 */ /* 0x040fe20000010000 */
[----:B------:R-:W-:Y:S01]  /*9410*/  FADD.FTZ R40, R28, R5 ;  /* 0x000000051c287221 */ /* 0x000fe20000010000 */
[----:B------:R-:W-:Y:S01]  /*9420*/  F2FP.F16.F32.PACK_AB R172, R187, R172 ;  /* 0x000000acbbac723e */ /* 0x000fe200000000ff */
[----:B------:R-:W-:Y:S01]  /*9430*/  FMUL.FTZ R90, R90, R197 ;  /* 0x000000c55a5a7220 */ /* 0x000fe20000410000 */
[----:B------:R-:W-:Y:S01]  /*9440*/  FADD.FTZ R42, R174, R27 ;  /* 0x0000001bae2a7221 */ /* 0x000fe20000010000 */
[----:B------:R-:W-:Y:S01]  /*9450*/  FADD.FTZ R5, R175, R40 ;  /* 0x00000028af057221 */ /* 0x000fe20000010000 */
[C---:B------:R-:W-:Y:S01]  /*9460*/  F2FP.F16.F32.PACK_AB R175, R24.reuse, R175 ;  /* 0x000000af18af723e */ /* 0x040fe200000000ff */
[-C--:B------:R-:W-:Y:S01]  /*9470*/  FMUL.FTZ R91, R91, R197.reuse ;  /* 0x000000c55b5b7220 */ /* 0x080fe20000410000 */
[C---:B------:R-:W-:Y:S01]  /*9480*/  FADD.FTZ R27, R189.reuse, R42 ;  /* 0x0000002abd1b7221 */ /* 0x040fe20000010000 */
        /* <DEDUP_REMOVED lines=25> */
[----:B------:R1:W2:Y:S01]  /*9620*/  MUFU.EX2 R32, R169 ;  /* 0x000000a900207308 */ /* 0x0002a20000000800 */
[----:B------:R-:W-:Y:S01]  /*9630*/  F2FP.F16.F32.PACK_AB R157, R67, R46 ;  /* 0x0000002e439d723e */ /* 0x000fe200000000ff */
[----:B------:R-:W-:Y:S01]  /*9640*/  FADD.FTZ R26, R154, R9 ;  /* 0x000000099a1a7221 */ /* 0x000fe20000010000 */
[----:B------:R-:W-:Y:S01]  /*9650*/  FADD.FTZ R5, R44, R5 ;  /* 0x000000052c057221 */ /* 0x000fe20000010000 */
[C---:B------:R-:W-:Y:S01]  /*9660*/  F2FP.F16.F32.PACK_AB R154, R59.reuse, R154 ;  /* 0x0000009a3b9a723e */ /* 0x040fe200000000ff */
[-C--:B------:R-:W-:Y:S01]  /*9670*/  FMUL.FTZ R106, R106, R197.reuse ;  /* 0x000000c56a6a7220 */ /* 0x080fe20000410000 */
[----:B------:R-:W-:Y:S01]  /*9680*/  FADD.FTZ R9, R59, R26 ;  /* 0x0000001a3b097221 */ /* 0x000fe20000010000 */
[----:B------:R-:W-:Y:S01]  /*9690*/  FADD.FTZ R5, R63, R5 ;  /* 0x000000053f057221 */ /* 0x000fe20000010000 */
[----:B------:R-:W-:Y:S01]  /*96a0*/  F2FP.F16.F32.PACK_AB R159, R71, R48 ;  /* 0x00000030479f723e */ /* 0x000fe200000000ff */
[-C--:B------:R-:W-:Y:S01]  /*96b0*/  FMUL.FTZ R107, R107, R197.reuse ;  /* 0x000000c56b6b7220 */ /* 0x080fe20000410000 */
[----:B------:R-:W-:Y:S01]  /*96c0*/  FADD.FTZ R24, R156, R9 ;  /* 0x000000099c187221 */ /* 0x000fe20000010000 */
[----:B------:R-:W-:Y:S01]  /*96d0*/  FADD.FTZ R5, R46, R5 ;  /* 0x000000052e057221 */ /* 0x000fe20000010000 */
[----:B-1----:R-:W-:Y:S01]  /*96e0*/  F2FP.F16.F32.PACK_AB R169, R25, R10 ;  /* 0x0000000a19a9723e */ /* 0x002fe200000000ff */
[-C--:B------:R-:W-:Y:S01]  /*96f0*/  FMUL.FTZ R110, R110, R197.reuse ;  /* 0x000000c56e6e7220 */ /* 0x080fe20000410000 */
[----:B------:R-:W-:Y:S01]  /*9700*/  FADD.FTZ R9, R61, R24 ;  /* 0x000000183d097221 */ /* 0x000fe20000010000 */
[----:B------:R-:W-:Y:S01]  /*9710*/  FADD.FTZ R5, R67, R5 ;  /* 0x0000000543057221 */ /* 0x000fe20000010000 */
[----:B------:R1:W3:Y:S01]  /*9720*/  MUFU.EX2 R24, R4 ;  /* 0x0000000400187308 */ /* 0x0002e20000000800 */
[----:B------:R-:W-:Y:S01]  /*9730*/  F2FP.F16.F32.PACK_AB R156, R61, R156 ;  /* 0x0000009c3d9c723e */ /* 0x000fe200000000ff */
[----:B------:R-:W-:Y:S01]  /*9740*/  FADD.FTZ R10, R158, R9 ;  /* 0x000000099e0a7221 */ /* 0x000fe20000010000 */
[----:B------:R-:W-:Y:S01]  /*9750*/  FADD.FTZ R5, R48, R5 ;  /* 0x0000000530057221 */ /* 0x000fe20000010000 */
[----:B------:R-:W-:Y:S01]  /*9760*/  F2FP.F16.F32.PACK_AB R158, R193, R158 ;  /* 0x0000009ec19e723e */ /* 0x000fe200000000ff */
[-C--:B------:R-:W-:Y:S01]  /*9770*/  FMUL.FTZ R111, R111, R197.reuse ;  /* 0x000000c56f6f7220 */ /* 0x080fe20000410000 */
[----:B------:R-:W-:Y:S01]  /*9780*/  FADD.FTZ R9, R193, R10 ;  /* 0x0000000ac1097221 */ /* 0x000fe20000010000 */
[----:B------:R-:W-:Y:S01]  /*9790*/  FADD.FTZ R5, R71, R5 ;  /* 0x0000000547057221 */ /* 0x000fe20000010000 */
[----:B------:R-:W4:Y:S01]  /*97a0*/  MUFU.EX2 R10, R223 ;  /* 0x000000df000a7308 */ /* 0x000f220000000800 */
[----:B--2---:R-:W-:Y:S01]  /*97b0*/  F2FP.F16.F32.PACK_AB R163, R79, R32 ;  /* 0x000000204fa3723e */ /* 0x004fe200000000ff */
[----:B-1----:R-:W-:Y:S01]  /*97c0*/  FADD.FTZ R4, R14, R9 ;  /* 0x000000090e047221 */ /* 0x002fe20000010000 */
        /* <DEDUP_REMOVED lines=9> */
[----:B---3--:R-:W-:Y:S01]  /*9860*/  F2FP.F16.F32.PACK_AB R165, R83, R24 ;  /* 0x0000001853a5723e */ /* 0x008fe200000000ff */
        /* <DEDUP_REMOVED lines=14> */
[----:B----4-:R-:W-:Y:S01]  /*9950*/  FADD.FTZ R6, R10, R5 ;  /* 0x000000050a067221 */ /* 0x010fe20000010000 */
[-C--:B------:R-:W-:Y:S01]  /*9960*/  FMUL.FTZ R131, R131, R197.reuse ;  /* 0x000000c583837220 */ /* 0x080fe20000410000 */
[-C--:B------:R-:W-:Y:S01]  /*9970*/  FMUL.FTZ R134, R134, R197.reuse ;  /* 0x000000c586867220 */ /* 0x080fe20000410000 */
[----:B------:R-:W-:Y:S01]  /*9980*/  FADD.FTZ R5, R85, R4 ;  /* 0x0000000455057221 */ /* 0x000fe20000010000 */
[C---:B------:R-:W-:Y:S01]  /*9990*/  FADD.FTZ R4, R167.reuse, R6 ;  /* 0x00000006a7047221 */ /* 0x040fe20000010000 */
        /* <DEDUP_REMOVED lines=14> */
.L_x_2135:
[----:B------:R-:W-:Y:S06]  /*9a80*/  BAR.ARV 0x8, 0x180 ;  /* 0x0206000000007b1d */ /* 0x000fec0000002000 */
[----:B------:R-:W-:Y:S05]  /*9a90*/  @!P0 BRA `(.L_x_2145) ;  /* 0x0000000000048947 */ /* 0x000fea0003800000 */
[----:B------:R-:W-:Y:S01]  /*9aa0*/  BPT.TRAP 0x1 ;  /* 0x000000040000795c */ /* 0x000fe20000300000 */
.L_x_2145:
[----:B------:R-:W-:Y:S01]  /*9ab0*/  ULEA UR5, UR4, UR36, 0x3 ;  /* 0x0000002404057291 */ /* 0x000fe2000f8e183f */
[----:B------:R-:W-:-:S08]  /*9ac0*/  SHF.L.U32 R0, R0, 0x1f, RZ ;  /* 0x0000001f00007819 */ /* 0x000fd000000006ff */
[----:B------:R0:W1:Y:S01]  /*9ad0*/  SYNCS.PHASECHK.TRANS64.TRYWAIT P2, [UR5+0x28850], R0 ;  /* 0x02885000ff0075a7 */ /* 0x0000620008040145 */
[----:B------:R-:W-:Y:S05]  /*9ae0*/  @!P0 BRA `(.L_x_2146) ;  /* 0x0000000000048947 */ /* 0x000fea0003800000 */
[----:B------:R-:W-:Y:S01]  /*9af0*/  BPT.TRAP 0x1 ;  /* 0x000000040000795c */ /* 0x000fe20000300000 */
.L_x_2146:
[----:B-1----:R-:W-:Y:S05]  /*9b00*/  @P2 BRA `(.L_x_2147) ;  /* 0x0000000000082947 */ /* 0x002fea0003800000 */
[----:B------:R-:W1:Y:S02]  /*9b10*/  SYNCS.PHASECHK.TRANS64.TRYWAIT P0, [UR5+0x28850], R0 ;  /* 0x02885000ff0075a7 */ /* 0x000e640008000145 */
[----:B-1----:R-:W-:Y:S05]  /*9b20*/  @!P0 BRA `(.L_x_2148) ;  /* 0x0000005c00a88947 */ /* 0x002fea0003800000 */
.L_x_2147:
[----:B------:R-:W-:Y:S01]  /*9b30*/  UIADD3 UR36, UR36, 0x400, URZ ;  /* 0x0000040024247890 */ /* 0x000fe2000fffe03f */
[----:B------:R-:W-:Y:S01]  /*9b40*/  WARPGROUP.ARRIVE ;  /* 0x00000000000079c5 */ /* 0x000fe20000000000 */
[----:B------:R-:W-:Y:S01]  /*9b50*/  UMOV UR7, 0x40000040 ;  /* 0x4000004000077882 */ /* 0x000fe20000000000 */
[----:B01----:R-:W0:Y:S01]  /*9b60*/  SHFL.BFLY PT, R0, R5, 0x2, 0x1f ;  /* 0x0c401f0005007f89 */ /* 0x003e2200000e0000 */
[----:B------:R-:W-:Y:S01]  /*9b70*/  USHF.R.U32.HI UR36, URZ, 0x4, UR36 ;  /* 0x000000043f247899 */ /* 0x000fe20008011624 */
[----:B------:R-:W-:Y:S02]  /*9b80*/  IMAD.MOV.U32 R2, RZ, RZ, -0x800000 ;  /* 0xff800000ff027424 */ /* 0x000fe400078e00ff */
[----:B------:R-:W1:Y:S01]  /*9b90*/  SHFL.BFLY PT, R3, R4, 0x2, 0x1f ;  /* 0x0c401f0004037f89 */ /* 0x000e6200000e0000 */
[----:B------:R-:W-:-:S04]  /*9ba0*/  ULOP3.LUT UR36, UR36, 0x3fff, URZ, 0xc0, !UPT ;  /* 0x00003fff24247892 */ /* 0x000fc8000f8ec03f */
[----:B------:R-:W-:-:S04]  /*9bb0*/  ULOP3.LUT UR36, UR36, 0x4000000, URZ, 0xfc, !UPT ;  /* 0x0400000024247892 */ /* 0x000fc8000f8efc3f */
[----:B------:R-:W-:-:S07]  /*9bc0*/  ULEA UR4, UR4, UR36, 0xb ;  /* 0x0000002404047291 */ /* 0x000fce000f8e583f */
[----:B------:R-:W-:Y:S02]  /*9bd0*/  UMOV UR6, UR4 ;  /* 0x0000000400067c82 */ /* 0x000fe40008000000 */
[----:B------:R-:W-:Y:S01]  /*9be0*/  HGMMA.64x128x16.F32 R88, R180, gdesc[UR4].tnspB, R88, gsb0 ;  /* 0x41e00004b4587df0 */ /* 0x000fe20008000858 */
[----:B------:R-:W-:Y:S01]  /*9bf0*/  UIADD3 UR6, UR4, 0x80, URZ ;  /* 0x0000008004067890 */ /* 0x000fe2000fffe03f */
[----:B0-----:R-:W-:Y:S01]  /*9c00*/  FADD.FTZ R0, R0, R5 ;  /* 0x0000000500007221 */ /* 0x001fe20000010000 */
[----:B------:R-:W-:Y:S01]  /*9c10*/  UMOV UR7, 0x40000040 ;  /* 0x4000004000077882 */ /* 0x000fe20000000000 */
[----:B------:R-:W-:Y:S02]  /*9c20*/  IMAD.MOV.U32 R5, RZ, RZ, RZ ;  /* 0x000000ffff057224 */ /* 0x000fe400078e00ff */
[----:B-1----:R-:W-:Y:S01]  /*9c30*/  FADD.FTZ R6, R3, R4 ;  /* 0x0000000403067221 */ /* 0x002fe20000010000 */
[----:B------:R-:W-:Y:S01]  /*9c40*/  IMAD.U32 R4, RZ, RZ, UR5 ;  /* 0x00000005ff047e24 */ /* 0x000fe2000f8e00ff */
[----:B------:R-:W0:Y:S04]  /*9c50*/  SHFL.BFLY PT, R3, R0, 0x1, 0x1f ;  /* 0x0c201f0000037f89 */ /* 0x000e2800000e0000 */
[----:B------:R-:W1:Y:S01]  /*9c60*/  SHFL.BFLY PT, R7, R6, 0x1, 0x1f ;  /* 0x0c201f0006077f89 */ /* 0x000e6200000e0000 */
[----:B0-----:R-:W-:Y:S01]  /*9c70*/  FADD.FTZ R9, R0, R3 ;  /* 0x0000000300097221 */ /* 0x001fe20000010000 */
[----:B------:R-:W-:-:S02]  /*9c80*/  IMAD.MOV.U32 R3, RZ, RZ, RZ ;  /* 0x000000ffff037224 */ /* 0x000fc400078e00ff */
[----:B------:R-:W-:Y:S02]  /*9c90*/  IMAD.MOV.U32 R0, RZ, RZ, -0x800000 ;  /* 0xff800000ff007424 */ /* 0x000fe400078e00ff */
[----:B-1----:R-:W-:Y:S01]  /*9ca0*/  FADD.FTZ R10, R6, R7 ;  /* 0x00000007060a7221 */ /* 0x002fe20000010000 */
[----:B------:R-:W-:Y:S02]  /*9cb0*/  FSETP.NE.FTZ.AND P0, PT, R9, RZ, PT ;  /* 0x000000ff0900720b */ /* 0x000fe40003f15000 */
[----:B------:R-:W-:Y:S02]  /*9cc0*/  @!P1 IADD3 R6, R4, 0x28860, RZ ;  /* 0x0002886004069810 */ /* 0x000fe40007ffe0ff */
        /* <DEDUP_REMOVED lines=113> */
.L_x_2118:
[----:B------:R-:W-:Y:S05]  /*a3e0*/  @P0 BRA `(.L_x_2149) ;  /* 0x0000001400340947 */ /* 0x000fea0003800000 */
[----:B------:R-:W1:Y:S01]  /*a3f0*/  S2R R3, SR_TID.X ;  /* 0x0000000000037919 */ /* 0x000e620000002100 */
[----:B------:R-:W2:Y:S01]  /*a400*/  LDC R17, c[0x0][0xbe8] ;  /* 0x0002fa00ff117b82 */ /* 0x000ea20000000800 */
[----:B------:R-:W-:Y:S01]  /*a410*/  SHF.R.S32.HI R11, RZ, 0x1f, R18 ;  /* 0x0000001fff0b7819 */ /* 0x000fe20000011412 */
[----:B------:R-:W-:Y:S01]  /*a420*/  ULDC.64 UR4, c[0x0][0xbd0] ;  /* 0x0002f40000047ab9 */ /* 0x000fe20000000a00 */
[----:B------:R-:W3:Y:S01]  /*a430*/  S2R R16, SR_CTAID.X ;  /* 0x0000000000107919 */ /* 0x000ee20000002500 */
[----:B------:R-:W-:Y:S01]  /*a440*/  ULDC.64 UR6, c[0x0][0xb38] ;  /* 0x0002ce0000067ab9 */ /* 0x000fe20000000a00 */
[----:B------:R-:W-:Y:S03]  /*a450*/  BSSY B0, `(.L_x_2150) ;  /* 0x00000e2000007945 */ /* 0x000fe60003800000 */
[----:B------:R-:W4:Y:S08]  /*a460*/  S2UR UR9, SR_CTAID.Z ;  /* 0x00000000000979c3 */ /* 0x000f300000002700 */
[----:B------:R-:W5:Y:S08]  /*a470*/  LDC.64 R20, c[0x0][0xbd8] ;  /* 0x0002f600ff147b82 */ /* 0x000f700000000a00 */
[----:B------:R-:W-:Y:S01]  /*a480*/  BAR.SYNC.DEFER_BLOCKING 0x1, 0x100 ;  /* 0x0044000000007b1d */ /* 0x000fe20000010000 */
[----:B--2---:R-:W-:-:S07]  /*a490*/  ISETP.NE.AND P0, PT, R17, 0x1, PT ;  /* 0x000000011100780c */ /* 0x004fce0003f05270 */
[----:B------:R-:W2:Y:S01]  /*a4a0*/  S2UR UR8, SR_CTAID.Y ;  /* 0x00000000000879c3 */ /* 0x000ea20000002600 */
[----:B-1----:R-:W-:-:S07]  /*a4b0*/  VIADD R3, R3, 0xffffff80 ;  /* 0xffffff8003037836 */ /* 0x002fce0000000000 */
[----:B------:R-:W2:Y:S01]  /*a4c0*/  LDC R19, c[0x0][0xc50] ;  /* 0x00031400ff137b82 */ /* 0x000ea20000000800 */
[----:B0-----:R-:W-:-:S04]  /*a4d0*/  SHF.R.S32.HI R4, RZ, 0x1f, R3 ;  /* 0x0000001fff047819 */ /* 0x001fc80000011403 */
        /* <DEDUP_REMOVED lines=8> */
[----:B------:R-:W1:Y:S02]  /*a560*/  @P0 LDC R13, c[0x0][0xbec] ;  /* 0x0002fb00ff0d0b82 */ /* 0x000e640000000800 */
[----:B------:R-:W-:Y:S02]  /*a570*/  SHF.R.S32.HI R7, RZ, 0x1f, R24 ;  /* 0x0000001fff077819 */ /* 0x000fe40000011418 */
[----:B------:R-:W-:Y:S02]  /*a580*/  LEA.HI R3, R5, R6, RZ, 0x1 ;  /* 0x0000000605037211 */ /* 0x000fe400078f08ff */
[CC--:B------:R-:W-:Y:S02]  /*a590*/  LEA.HI R25, R7.reuse, R24.reuse, RZ, 0x2 ;  /* 0x0000001807197211 */ /* 0x0c0fe400078f10ff */
[----:B------:R-:W-:Y:S01]  /*a5a0*/  LEA.HI R7, R7, R24, RZ, 0x5 ;  /* 0x0000001807077211 */ /* 0x000fe200078f28ff */
[----:B------:R-:W1:Y:S01]  /*a5b0*/  @P0 LDC R27, c[0x0][0xbec] ;  /* 0x0002fb00ff1b0b82 */ /* 0x000e620000000800 */
[----:B------:R-:W-:-:S02]  /*a5c0*/  SHF.R.S32.HI R8, RZ, 0x2, R25 ;  /* 0x00000002ff087819 */ /* 0x000fc40000011419 */
[----:B------:R-:W-:Y:S02]  /*a5d0*/  SHF.R.S32.HI R9, RZ, 0x1f, R25 ;  /* 0x0000001fff097819 */ /* 0x000fe40000011419 */
[----:B------:R-:W-:Y:S02]  /*a5e0*/  LOP3.LUT R3, R3, 0x3fffffe, RZ, 0xc0, !PT ;  /* 0x03fffffe03037812 */ /* 0x000fe400078ec0ff */
[----:B------:R-:W-:Y:S01]  /*a5f0*/  LEA.HI R9, R9, R8, RZ, 0x3 ;  /* 0x0000000809097211 */ /* 0x000fe200078f18ff */
[----:B------:R-:W1:Y:S01]  /*a600*/  @P0 LDC R15, c[0x0][0xbf0] ;  /* 0x0002fc00ff0f0b82 */ /* 0x000e620000000800 */
[----:B------:R-:W-:Y:S01]  /*a610*/  LEA.HI R5, R10, R10, RZ, 0x1 ;  /* 0x0000000a0a057211 */ /* 0x000fe200078f08ff */
[----:B------:R-:W-:Y:S01]  /*a620*/  IMAD.IADD R3, R6, 0x1, -R3 ;  /* 0x0000000106037824 */ /* 0x000fe200078e0a03 */
[----:B------:R-:W-:Y:S02]  /*a630*/  LOP3.LUT R9, R9, 0xfffffff8, RZ, 0xc0, !PT ;  /* 0xfffffff809097812 */ /* 0x000fe400078ec0ff */
[----:B------:R-:W-:-:S02]  /*a640*/  SHF.R.S32.HI R7, RZ, 0x5, R7 ;  /* 0x00000005ff077819 */ /* 0x000fc40000011407 */
[----:B------:R-:W-:Y:S01]  /*a650*/  LOP3.LUT R5, R5, 0x1ffffffe, RZ, 0xc0, !PT ;  /* 0x1ffffffe05057812 */ /* 0x000fe200078ec0ff */
[----:B------:R-:W-:Y:S01]  /*a660*/  IMAD.IADD R4, R8, 0x1, -R9 ;  /* 0x0000000108047824 */ /* 0x000fe200078e0a09 */
[----:B------:R-:W1:Y:S01]  /*a670*/  @P0 LDC R14, c[0x0][0xbf0] ;  /* 0x0002fc00ff0e0b82 */ /* 0x000e620000000800 */
[----:B------:R-:W-:Y:S02]  /*a680*/  LOP3.LUT R25, R25, 0x7ffffffc, RZ, 0xc0, !PT ;  /* 0x7ffffffc19197812 */ /* 0x000fe400078ec0ff */
[----:B------:R-:W-:Y:S01]  /*a690*/  IMAD.IADD R8, R10, 0x1, -R5 ;  /* 0x000000010a087824 */ /* 0x000fe200078e0a05 */
[----:B------:R-:W-:Y:S01]  /*a6a0*/  LEA R4, R7, R4, 0x4 ;  /* 0x0000000407047211 */ /* 0x000fe200078e20ff */
[C---:B------:R-:W-:Y:S02]  /*a6b0*/  IMAD R7, R11.reuse, UR4, RZ ;  /* 0x000000040b077c24 */ /* 0x040fe4000f8e02ff */
[----:B------:R-:W-:Y:S02]  /*a6c0*/  IMAD R11, R11, UR6, RZ ;  /* 0x000000060b0b7c24 */ /* 0x000fe4000f8e02ff */
[----:B------:R-:W-:-:S02]  /*a6d0*/  IMAD R3, R3, 0x40, R4 ;  /* 0x0000004003037824 */ /* 0x000fc400078e0204 */
[----:B------:R-:W-:Y:S01]  /*a6e0*/  IMAD.WIDE.U32 R4, R18, UR4, RZ ;  /* 0x0000000412047c25 */ /* 0x000fe2000f8e00ff */
[----:B----4-:R-:W-:-:S03]  /*a6f0*/  USHF.R.S32.HI UR4, URZ, 0x1f, UR9 ;  /* 0x0000001f3f047899 */ /* 0x010fc60008011409 */
[C---:B------:R-:W-:Y:S02]  /*a700*/  IMAD R9, R18.reuse, UR5, R7 ;  /* 0x0000000512097c24 */ /* 0x040fe4000f8e0207 */
[----:B------:R-:W-:-:S04]  /*a710*/  IMAD.WIDE.U32 R6, R18, UR6, RZ ;  /* 0x0000000612067c25 */ /* 0x000fc8000f8e00ff */
[----:B------:R-:W-:Y:S02]  /*a720*/  IMAD.IADD R5, R5, 0x1, R9 ;  /* 0x0000000105057824 */ /* 0x000fe400078e0209 */
[----:B------:R-:W-:Y:S01]  /*a730*/  IMAD R9, R18, UR7, R11 ;  /* 0x0000000712097c24 */ /* 0x000fe2000f8e020b */
[----:B------:R-:W-:Y:S01]  /*a740*/  ULDC.64 UR6, c[0x0][0xb48] ;  /* 0x0002d20000067ab9 */ /* 0x000fe20000000a00 */
[----:B------:R-:W-:Y:S01]  /*a750*/  IMAD R8, R8, 0x8, R3 ;  /* 0x0000000808087824 */ /* 0x000fe200078e0203 */
[----:B---3--:R-:W-:Y:S01]  /*a760*/  LEA R3, R16, R3, 0x7 ;  /* 0x0000000310037211 */ /* 0x008fe200078e38ff */
[----:B------:R-:W-:Y:S01]  /*a770*/  IMAD.MOV R18, RZ, RZ, -R18 ;  /* 0x000000ffff127224 */ /* 0x000fe200078e0a12 */
[----:B------:R-:W-:Y:S01]  /*a780*/  IADD3 R7, R7, R9, RZ ;  /* 0x0000000907077210 */ /* 0x000fe20007ffe0ff */
[----:B-----5:R-:W-:Y:S02]  /*a790*/  IMAD R10, R20, UR4, RZ ;  /* 0x00000004140a7c24 */ /* 0x020fe4000f8e02ff */
[----:B------:R-:W-:-:S02]  /*a7a0*/  IMAD R8, R16, 0x80, R8 ;  /* 0x0000008010087824 */ /* 0x000fc400078e0208 */
[----:B0-----:R-:W-:Y:S01]  /*a7b0*/  IMAD R12, R22, UR4, RZ ;  /* 0x00000004160c7c24 */ /* 0x001fe2000f8e02ff */
[----:B------:R-:W-:Y:S01]  /*a7c0*/  ULDC.64 UR4, c[0x0][0xbe0] ;  /* 0x0002f80000047ab9 */ /* 0x000fe20000000a00 */
[----:B--2---:R-:W-:Y:S02]  /*a7d0*/  IMAD R19, R19, R18, UR8 ;  /* 0x0000000813137e24 */ /* 0x004fe4000f8e0212 */
[----:B------:R-:W-:Y:S02]  /*a7e0*/  IMAD R11, R21, UR9, R10 ;  /* 0x00000009150b7c24 */ /* 0x000fe4000f8e020a */
[----:B------:R-:W-:-:S04]  /*a7f0*/  IMAD.WIDE.U32 R4, R20, UR9, R4 ;  /* 0x0000000914047c25 */ /* 0x000fc8000f8e0004 */
[----:B-1----:R-:W-:-:S04]  /*a800*/  @P0 IMAD.HI.U32 R10, R8, R13, RZ ;  /* 0x0000000d080a0227 */ /* 0x002fc800078e00ff */
        /* <DEDUP_REMOVED lines=13> */
[----:B------:R-:W-:Y:S01]  /*a8e0*/  IMAD R15, R19, UR7, R13 ;  /* 0x00000007130f7c24 */ /* 0x000fe2000f8e020d */
[----:B------:R-:W-:Y:S01]  /*a8f0*/  SHF.R.S32.HI R13, RZ, 0x1f, R9 ;  /* 0x0000001fff0d7819 */ /* 0x000fe20000011409 */
[----:B------:R-:W-:Y:S01]  /*a900*/  IMAD R10, R12, UR4, RZ ;  /* 0x000000040c0a7c24 */ /* 0x000fe2000f8e02ff */
[C---:B------:R-:W-:Y:S01]  /*a910*/  IADD3 R4, P0, R9.reuse, R4, RZ ;  /* 0x0000000409047210 */ /* 0x040fe20007f1e0ff */
[--C-:B------:R-:W-:Y:S01]  /*a920*/  IMAD.MOV R14, RZ, RZ, -R11.reuse ;  /* 0x000000ffff0e7224 */ /* 0x100fe200078e0a0b */
[----:B------:R-:W-:Y:S01]  /*a930*/  IADD3 R9, -R9, RZ, RZ ;  /* 0x000000ff09097210 */ /* 0x000fe20007ffe1ff */
[C---:B------:R-:W-:Y:S01]  /*a940*/  IMAD R12, R19.reuse, UR5, R10 ;  /* 0x00000005130c7c24 */ /* 0x040fe2000f8e020a */
[----:B------:R-:W-:Y:S01]  /*a950*/  SHF.R.S32.HI R10, RZ, 0x1f, R11 ;  /* 0x0000001fff0a7819 */ /* 0x000fe2000001140b */
[----:B------:R-:W-:Y:S01]  /*a960*/  IMAD.WIDE.U32 R6, R19, UR6, R6 ;  /* 0x0000000613067c25 */ /* 0x000fe2000f8e0006 */
[----:B------:R-:W-:Y:S01]  /*a970*/  ULDC.64 UR4, c[0x0][0xb30] ;  /* 0x0002cc0000047ab9 */ /* 0x000fe20000000a00 */
[----:B------:R-:W-:Y:S01]  /*a980*/  ULDC.64 UR6, c[0x0][0xbc8] ;  /* 0x0002f20000067ab9 */ /* 0x000fe20000000a00 */
[----:B------:R-:W-:Y:S01]  /*a990*/  IADD3.X R5, R13, R5, R12, P0, !PT ;  /* 0x000000050d057210 */ /* 0x000fe200007fe40c */
[----:B------:R-:W-:-:S02]  /*a9a0*/  IMAD R9, R17, R9, R8 ;  /* 0x0000000911097224 */ /* 0x000fc400078e0208 */
        /* <DEDUP_REMOVED lines=24> */
[----:B------:R-:W-:Y:S01]  /*ab30*/  IMAD R16, R17, UR6, RZ ;  /* 0x0000000611107c24 */ /* 0x000fe2000f8e02ff */
[----:B------:R-:W-:Y:S01]  /*ab40*/  LEA.HI.X R9, R4, UR7, R9, 0x2, P0 ;  /* 0x0000000704097c11 */ /* 0x000fe200080f1409 */
[C---:B------:R-:W-:Y:S01]  /*ab50*/  VIADD R17, R3.reuse, 0x8 ;  /* 0x0000000803117836 */ /* 0x040fe20000000000 */
[----:B------:R-:W-:Y:S01]  /*ab60*/  LEA.HI.X R22, R6, UR9, R5, 0x2, P1 ;  /* 0x0000000906167c11 */ /* 0x000fe200088f1405 */
[----:B------:R-:W-:Y:S01]  /*ab70*/  SHFL.IDX PT, R4, R8, RZ, 0x1c1f ;  /* 0x001c1fff08047589 */ /* 0x000fe200000e0000 */
[C---:B------:R-:W-:Y:S01]  /*ab80*/  LOP3.LUT P0, RZ, R24.reuse, 0x3, RZ, 0xc0, !PT ;  /* 0x0000000318ff7812 */ /* 0x040fe2000780c0ff */
[----:B------:R-:W-:Y:S01]  /*ab90*/  UIADD3 UR4, UR4, 0x28820, URZ ;  /* 0x0002882004047890 */ /* 0x000fe2000fffe03f */
[CC--:B------:R-:W-:Y:S01]  /*aba0*/  ISETP.GE.AND P2, PT, R3.reuse, R16.reuse, PT ;  /* 0x000000100300720c */ /* 0x0c0fe20003f46270 */
[----:B------:R-:W0:Y:S01]  /*abb0*/  SHFL.IDX PT, R5, R9, RZ, 0x1c1f ;  /* 0x001c1fff09057589 */ /* 0x000e2200000e0000 */
[-C--:B------:R-:W-:Y:S01]  /*abc0*/  ISETP.GE.OR P1, PT, R3, R16.reuse, P0 ;  /* 0x000000100300720c */ /* 0x080fe20000726670 */
[----:B------:R-:W-:Y:S01]  /*abd0*/  UPRMT UR4, URZ, 0x654, UR4 ;  /* 0x000006543f047896 */ /* 0x000fe20008000004 */
[----:B------:R-:W-:Y:S01]  /*abe0*/  ISETP.GE.OR P0, PT, R17, R16, P0 ;  /* 0x000000101100720c */ /* 0x000fe20000706670 */
[----:B------:R-:W-:Y:S01]  /*abf0*/  SHFL.IDX PT, R6, R8, 0x1, 0x1c1f ;  /* 0x003c1f0008067f89 */ /* 0x000fe200000e0000 */
[----:B------:R-:W-:-:S03]  /*ac00*/  IMAD.IADD R19, R24, 0x1, -R25 ;  /* 0x0000000118137824 */ /* 0x000fc600078e0a19 */
[----:B------:R-:W1:Y:S01]  /*ac10*/  SHFL.IDX PT, R7, R9, 0x1, 0x1c1f ;  /* 0x003c1f0009077f89 */ /* 0x000e6200000e0000 */
[----:B------:R-:W-:Y:S02]  /*ac20*/  IMAD.SHL.U32 R19, R19, 0x2, RZ ;  /* 0x0000000213137824 */ /* 0x000fe400078e00ff */
        /* <DEDUP_REMOVED lines=13> */
[C---:B------:R-:W-:Y:S01]  /*ad00*/  IADD3 R7, R19.reuse, 0x18, RZ ;  /* 0x0000001813077810 */ /* 0x040fe20007ffe0ff */
[C---:B------:R-:W-:Y:S01]  /*ad10*/  VIADD R10, R19.reuse, 0x38 ;  /* 0x00000038130a7836 */ /* 0x040fe20000000000 */
[----:B------:R-:W-:Y:S01]  /*ad20*/  ISETP.GE.AND P0, PT, R6, UR4, PT ;  /* 0x0000000406007c0c */ /* 0x000fe2000bf06270 */
[----:B------:R-:W-:Y:S01]  /*ad30*/  VIADD R11, R19, 0x40 ;  /* 0x00000040130b7836 */ /* 0x000fe20000000000 */
[----:B------:R-:W-:Y:S01]  /*ad40*/  ISETP.GE.AND P1, PT, R7, UR4, PT ;  /* 0x0000000407007c0c */ /* 0x000fe2000bf26270 */
[----:B------:R-:W-:Y:S01]  /*ad50*/  VIADD R12, R19, 0x50 ;  /* 0x00000050130c7836 */ /* 0x000fe20000000000 */
[----:B------:R-:W-:Y:S01]  /*ad60*/  ISETP.GE.AND P4, PT, R9, UR4, PT ;  /* 0x0000000409007c0c */ /* 0x000fe2000bf86270 */
[C---:B------:R-:W-:Y:S01]  /*ad70*/  VIADD R18, R19.reuse, 0x60 ;  /* 0x0000006013127836 */ /* 0x040fe20000000000 */
[----:B------:R-:W-:Y:S01]  /*ad80*/  ISETP.GE.AND P5, PT, R10, UR4, PT ;  /* 0x000000040a007c0c */ /* 0x000fe2000bfa6270 */
[----:B---34-:R-:W-:Y:S01]  /*ad90*/  @!P2 IMAD.WIDE R2, R19, 0x4, R14 ;  /* 0x000000041302a825 */ /* 0x018fe200078e020e */
[----:B------:R-:W-:-:S02]  /*ada0*/  ISETP.GE.AND P6, PT, R11, UR4, PT ;  /* 0x000000040b007c0c */ /* 0x000fc4000bfc6270 */
[----:B------:R-:W-:Y:S02]  /*adb0*/  @!P3 LEA.HI R0, R0, R0, RZ, 0x1 ;  /* 0x000000000000b211 */ /* 0x000fe400078f08ff */
[----:B------:R0:W-:Y:S01]  /*adc0*/  @!P2 ST.E.64 desc[UR42][R2.64], R88 ;  /* 0x000000580200a985 */ /* 0x0001e2000c101b2a */
[----:B------:R-:W-:Y:S02]  /*add0*/  @!P0 LEA.HI R6, R6, R6, RZ, 0x1 ;  /* 0x0000000606068211 */ /* 0x000fe400078f08ff */
[----:B------:R-:W-:Y:S01]  /*ade0*/  @!P3 LOP3.LUT R5, R0, 0xfffffffe, RZ, 0xc0, !PT ;  /* 0xfffffffe0005b812 */ /* 0x000fe200078ec0ff */
[----:B------:R-:W-:Y:S01]  /*adf0*/  VIADD R0, R19, 0x20 ;  /* 0x0000002013007836 */ /* 0x000fe20000000000 */
[----:B------:R-:W-:Y:S02]  /*ae00*/  @!P1 LEA.HI R7, R7, R7, RZ, 0x1 ;  /* 0x0000000707079211 */ /* 0x000fe400078f08ff */
[----:B------:R-:W-:Y:S01]  /*ae10*/  @!P5 LEA.HI R10, R10, R10, RZ, 0x1 ;  /* 0x0000000a0a0ad211 */ /* 0x000fe200078f08ff */
[----:B------:R-:W-:Y:S01]  /*ae20*/  @!P3 IMAD.WIDE R4, R5, 0x4, R14 ;  /* 0x000000040504b825 */ /* 0x000fe200078e020e */
[----:B------:R-:W-:-:S02]  /*ae30*/  ISETP.GE.AND P2, PT, R0, UR4, PT ;  /* 0x0000000400007c0c */ /* 0x000fc4000bf46270 */
[----:B------:R-:W-:Y:S02]  /*ae40*/  @!P5 LOP3.LUT R13, R10, 0xfffffffe, RZ, 0xc0, !PT ;  /* 0xfffffffe0a0dd812 */ /* 0x000fe400078ec0ff */
[----:B------:R1:W-:Y:S01]  /*ae50*/  @!P3 ST.E.64 desc[UR42][R4.64], R92 ;  /* 0x0000005c0400b985 */ /* 0x0003e2000c101b2a */
[----:B------:R-:W-:Y:S02]  /*ae60*/  ISETP.GE.AND P3, PT, R8, UR4, PT ;  /* 0x0000000408007c0c */ /* 0x000fe4000bf66270 */
[----:B0-----:R-:W-:Y:S02]  /*ae70*/  @!P0 LOP3.LUT R3, R6, 0xfffffffe, RZ, 0xc0, !PT ;  /* 0xfffffffe06038812 */ /* 0x001fe400078ec0ff */
[----:B------:R-:W-:-:S03]  /*ae80*/  @!P4 LEA.HI R6, R9, R9, RZ, 0x1 ;  /* 0x000000090906c211 */ /* 0x000fc600078f08ff */
[----:B------:R-:W-:Y:S01]  /*ae90*/  @!P0 IMAD.WIDE R2, R3, 0x4, R14 ;  /* 0x0000000403028825 */ /* 0x000fe200078e020e */
[----:B------:R-:W-:-:S04]  /*aea0*/  @!P2 LEA.HI R0, R0, R0, RZ, 0x1 ;  /* 0x000000000000a211 */ /* 0x000fc800078f08ff */
[----:B------:R0:W-:Y:S01]  /*aeb0*/  @!P0 ST.E.64 desc[UR42][R2.64], R96 ;  /* 0x0000006002008985 */ /* 0x0001e2000c101b2a */
[----:B-1----:R-:W-:Y:S02]  /*aec0*/  @!P1 LOP3.LUT R5, R7, 0xfffffffe, RZ, 0xc0, !PT ;  /* 0xfffffffe07059812 */ /* 0x002fe400078ec0ff */
[----:B------:R-:W-:Y:S02]  /*aed0*/  @!P3 LEA.HI R8, R8, R8, RZ, 0x1 ;  /* 0x000000080808b211 */ /* 0x000fe400078f08ff */
[----:B------:R-:W-:Y:S01]  /*aee0*/  @!P2 LOP3.LUT R7, R0, 0xfffffffe, RZ, 0xc0, !PT ;  /* 0xfffffffe0007a812 */ /* 0x000fe200078ec0ff */
[--C-:B------:R-:W-:Y:S01]  /*aef0*/  @!P1 IMAD.WIDE R4, R5, 0x4, R14.reuse ;  /* 0x0000000405049825 */ /* 0x100fe200078e020e */
[----:B------:R-:W-:Y:S02]  /*af00*/  @!P3 LOP3.LUT R9, R8, 0xfffffffe, RZ, 0xc0, !PT ;  /* 0xfffffffe0809b812 */ /* 0x000fe400078ec0ff */
[----:B------:R-:W-:Y:S02]  /*af10*/  @!P6 LEA.HI R0, R11, R11, RZ, 0x1 ;  /* 0x0000000b0b00e211 */ /* 0x000fe400078f08ff */
[----:B------:R-:W-:Y:S01]  /*af20*/  @!P4 LOP3.LUT R11, R6, 0xfffffffe, RZ, 0xc0, !PT ;  /* 0xfffffffe060bc812 */ /* 0x000fe200078ec0ff */
[--C-:B------:R-:W-:Y:S01]  /*af30*/  @!P2 IMAD.WIDE R6, R7, 0x4, R14.reuse ;  /* 0x000000040706a825 */ /* 0x100fe200078e020e */
[----:B------:R-:W-:Y:S01]  /*af40*/  @!P6 LOP3.LUT R21, R0, 0xfffffffe, RZ, 0xc0, !PT ;  /* 0xfffffffe0015e812 */ /* 0x000fe200078ec0ff */
[----:B------:R1:W-:Y:S01]  /*af50*/  @!P1 ST.E.64 desc[UR42][R4.64], R100 ;  /* 0x0000006404009985 */ /* 0x0003e2000c101b2a */
[----:B------:R-:W-:Y:S01]  /*af60*/  IADD3 R0, R19, 0x48, RZ ;  /* 0x0000004813007810 */ /* 0x000fe20007ffe0ff */
[--C-:B0-----:R-:W-:Y:S01]  /*af70*/  @!P3 IMAD.WIDE R2, R9, 0x4, R14.reuse ;  /* 0x000000040902b825 */ /* 0x101fe200078e020e */
[----:B------:R-:W-:Y:S01]  /*af80*/  ISETP.GE.AND P1, PT, R12, UR4, PT ;  /* 0x000000040c007c0c */ /* 0x000fe2000bf26270 */
[----:B------:R0:W-:Y:S01]  /*af90*/  @!P2 ST.E.64 desc[UR42][R6.64], R104 ;  /* 0x000000680600a985 */ /* 0x0001e2000c101b2a */
[----:B------:R-:W-:Y:S01]  /*afa0*/  ISETP.GE.AND P0, PT, R0, UR4, PT ;  /* 0x0000000400007c0c */ /* 0x000fe2000bf06270 */
[----:B------:R-:W-:-:S02]  /*afb0*/  @!P5 IMAD.WIDE R8, R13, 0x4, R14 ;  /* 0x000000040d08d825 */ /* 0x000fc400078e020e */
[----:B------:R2:W-:Y:S01]  /*afc0*/  @!P3 ST.E.64 desc[UR42][R2.64], R108 ;  /* 0x0000006c0200b985 */ /* 0x0005e2000c101b2a */
[----:B------:R-:W-:Y:S01]  /*afd0*/  ISETP.GE.AND P3, PT, R18, UR4, PT ;  /* 0x0000000412007c0c */ /* 0x000fe2000bf66270 */
[----:B------:R-:W-:Y:S02]  /*afe0*/  VIADD R13, R19, 0x58 ;  /* 0x00000058130d7836 */ /* 0x000fe40000000000 */
[----:B-1----:R-:W-:-:S03]  /*aff0*/  @!P4 IMAD.WIDE R4, R11, 0x4, R14 ;  /* 0x000000040b04c825 */ /* 0x002fc600078e020e */
[----:B------:R-:W-:Y:S02]  /*b000*/  ISETP.GE.AND P2, PT, R13, UR4, PT ;  /* 0x000000040d007c0c */ /* 0x000fe4000bf46270 */
[----:B------:R-:W-:Y:S01]  /*b010*/  @!P1 LEA.HI R12, R12, R12, RZ, 0x1 ;  /* 0x0000000c0c0c9211 */ /* 0x000fe200078f08ff */
[----:B------:R-:W-:Y:S01]  /*b020*/  @!P6 IMAD.WIDE R10, R21, 0x4, R14 ;  /* 0x00000004150ae825 */ /* 0x000fe200078e020e */
[----:B------:R1:W-:Y:S01]  /*b030*/  @!P4 ST.E.64 desc[UR42][R4.64], R112 ;  /* 0x000000700400c985 */ /* 0x0003e2000c101b2a */
[----:B------:R-:W-:Y:S02]  /*b040*/  @!P0 LEA.HI R0, R0, R0, RZ, 0x1 ;  /* 0x0000000000008211 */ /* 0x000fe400078f08ff */
[C---:B0-----:R-:W-:Y:S01]  /*b050*/  VIADD R6, R19.reuse, 0x68 ;  /* 0x0000006813067836 */ /* 0x041fe20000000000 */
[C---:B--2---:R-:W-:Y:S01]  /*b060*/  IADD3 R3, R19.reuse, 0x78, RZ ;  /* 0x0000007813037810 */ /* 0x044fe20007ffe0ff */
[----:B------:R-:W-:Y:S01]  /*b070*/  VIADD R7, R19, 0x70 ;  /* 0x0000007013077836 */ /* 0x000fe20000000000 */
[----:B------:R0:W-:Y:S01]  /*b080*/  @!P5 ST.E.64 desc[UR42][R8.64], R116 ;  /* 0x000000740800d985 */ /* 0x0001e2000c101b2a */
[----:B------:R-:W-:-:S02]  /*b090*/  @!P3 LEA.HI R18, R18, R18, RZ, 0x1 ;  /* 0x000000121212b211 */ /* 0x000fc400078f08ff */
[----:B------:R-:W-:Y:S01]  /*b0a0*/  ISETP.GE.AND P4, PT, R6, UR4, PT ;  /* 0x0000000406007c0c */ /* 0x000fe2000bf86270 */
[----:B------:R2:W-:Y:S01]  /*b0b0*/  @!P6 ST.E.64 desc[UR42][R10.64], R120 ;  /* 0x000000780a00e985 */ /* 0x0005e2000c101b2a */
[----:B------:R-:W-:Y:S02]  /*b0c0*/  ISETP.GE.AND P6, PT, R3, UR4, PT ;  /* 0x0000000403007c0c */ /* 0x000fe4000bfc6270 */
[----:B------:R-:W-:Y:S02]  /*b0d0*/  ISETP.GE.AND P5, PT, R7, UR4, PT ;  /* 0x0000000407007c0c */ /* 0x000fe4000bfa6270 */
[----:B------:R-:W-:Y:S02]  /*b0e0*/  @!P2 LEA.HI R13, R13, R13, RZ, 0x1 ;  /* 0x0000000d0d0da211 */ /* 0x000fe400078f08ff */
[----:B-1----:R-:W-:Y:S02]  /*b0f0*/  @!P1 LOP3.LUT R5, R12, 0xfffffffe, RZ, 0xc0, !PT ;  /* 0xfffffffe0c059812 */ /* 0x002fe400078ec0ff */
[----:B0-----:R-:W-:-:S03]  /*b100*/  @!P3 LOP3.LUT R9, R18, 0xfffffffe, RZ, 0xc0, !PT ;  /* 0xfffffffe1209b812 */ /* 0x001fc600078ec0ff */
[----:B------:R-:W-:Y:S02]  /*b110*/  @!P4 LEA.HI R6, R6, R6, RZ, 0x1 ;  /* 0x000000060606c211 */ /* 0x000fe400078f08ff */
[----:B------:R-:W-:Y:S01]  /*b120*/  @!P6 LEA.HI R4, R3, R3, RZ, 0x1 ;  /* 0x000000030304e211 */ /* 0x000fe200078f08ff */
[----:B------:R-:W-:Y:S01]  /*b130*/  @!P3 IMAD.WIDE R8, R9, 0x4, R14 ;  /* 0x000000040908b825 */ /* 0x000fe200078e020e */
[----:B------:R-:W-:Y:S02]  /*b140*/  @!P5 LEA.HI R2, R7, R7, RZ, 0x1 ;  /* 0x000000070702d211 */ /* 0x000fe400078f08ff */
[----:B------:R-:W-:Y:S02]  /*b150*/  @!P0 LOP3.LUT R3, R0, 0xfffffffe, RZ, 0xc0, !PT ;  /* 0xfffffffe00038812 */ /* 0x000fe400078ec0ff */
[----:B------:R-:W-:Y:S02]  /*b160*/  @!P2 LOP3.LUT R7, R13, 0xfffffffe, RZ, 0xc0, !PT ;  /* 0xfffffffe0d07a812 */ /* 0x000fe400078ec0ff */
[----:B--2---:R-:W-:-:S02]  /*b170*/  @!P4 LOP3.LUT R11, R6, 0xfffffffe, RZ, 0xc0, !PT ;  /* 0xfffffffe060bc812 */ /* 0x004fc400078ec0ff */
        /* <DEDUP_REMOVED lines=15> */
.L_x_2151:
[----:B------:R-:W-:Y:S05]  /*b270*/  BSYNC B0 ;  /* 0x0000000000007941 */ /* 0x000fea0003800000 */
.L_x_2150:
[----:B------:R-:W-:Y:S01]  /*b280*/  ISETP.GE.AND P0, PT, R17, R16, PT ;  /* 0x000000101100720c */ /* 0x000fe20003f06270 */
[----:B0-----:R0:W1:Y:S04]  /*b290*/  SHFL.IDX PT, R13, R22, 0x1, 0x1c1f ;  /* 0x003c1f00160d7f89 */ /* 0x00106800000e0000 */
[----:B------:R0:W0:Y:S08]  /*b2a0*/  SHFL.IDX PT, R12, R20, 0x1, 0x1c1f ;  /* 0x003c1f00140c7f89 */ /* 0x00003000000e0000 */
[----:B------:R-:W-:Y:S05]  /*b2b0*/  @P0 BRA `(.L_x_2116) ;  /* 0x00000044002c0947 */ /* 0x000fea0003800000 */
[----:B------:R-:W-:Y:S01]  /*b2c0*/  ULDC UR4, c[0x0][0xac8] ;  /* 0x0002b20000047ab9 */ /* 0x000fe20000000800 */
[C---:B--2---:R-:W-:Y:S01]  /*b2d0*/  VIADD R0, R19.reuse, 0x8 ;  /* 0x0000000813007836 */ /* 0x044fe20000000000 */
[C---:B------:R-:W-:Y:S01]  /*b2e0*/  ISETP.GE.AND P0, PT, R19.reuse, UR4, PT ;  /* 0x0000000413007c0c */ /* 0x040fe2000bf06270 */
[C---:B------:R-:W-:Y:S01]  /*b2f0*/  VIADD R4, R19.reuse, 0x10 ;  /* 0x0000001013047836 */ /* 0x040fe20000000000 */
[C---:B------:R-:W-:Y:S01]  /*b300*/  IADD3 R9, R19.reuse, 0x28, RZ ;  /* 0x0000002813097810 */ /* 0x040fe20007ffe0ff */
[C---:B------:R-:W-:Y:S01]  /*b310*/  VIADD R6, R19.reuse, 0x18 ;  /* 0x0000001813067836 */ /* 0x040fe20000000000 */
[----:B------:R-:W-:Y:S01]  /*b320*/  ISETP.GE.AND P5, PT, R0, UR4, PT ;  /* 0x0000000400007c0c */ /* 0x000fe2000bfa6270 */
[C---:B------:R-:W-:Y:S01]  /*b330*/  VIADD R8, R19.reuse, 0x20 ;  /* 0x0000002013087836 */ /* 0x040fe20000000000 */
[----:B------:R-:W-:Y:S01]  /*b340*/  ISETP.GE.AND P6, PT, R4, UR4, PT ;  /* 0x0000000404007c0c */ /* 0x000fe2000bfc6270 */
[----:B------:R-:W-:Y:S01]  /*b350*/  VIADD R10, R19, 0x30 ;  /* 0x00000030130a7836 */ /* 0x000fe20000000000 */
[----:B------:R-:W-:Y:S01]  /*b360*/  ISETP.GE.AND P3, PT, R9, UR4, PT ;  /* 0x0000000409007c0c */ /* 0x000fe2000bf66270 */
[C---:B------:R-:W-:Y:S01]  /*b370*/  VIADD R11, R19.reuse, 0x38 ;  /* 0x00000038130b7836 */ /* 0x040fe20000000000 */
[----:B------:R-:W-:Y:S01]  /*b380*/  ISETP.GE.AND P4, PT, R8, UR4, PT ;  /* 0x0000000408007c0c */ /* 0x000fe2000bf86270 */
[C---:B------:R-:W-:Y:S01]  /*b390*/  VIADD R16, R19.reuse, 0x40 ;  /* 0x0000004013107836 */ /* 0x040fe20000000000 */
[----:B------:R-:W-:Y:S01]  /*b3a0*/  ISETP.GE.AND P2, PT, R10, UR4, PT ;  /* 0x000000040a007c0c */ /* 0x000fe2000bf46270 */
[----:B01----:R-:W-:Y:S01]  /*b3b0*/  @!P0 IMAD.WIDE R2, R19, 0x4, R12 ;  /* 0x0000000413028825 */ /* 0x003fe200078e020c */
[----:B------:R-:W-:-:S03]  /*b3c0*/  ISETP.GE.AND P1, PT, R11, UR4, PT ;  /* 0x000000040b007c0c */ /* 0x000fc6000bf26270 */
[----:B------:R-:W-:Y:S01]  /*b3d0*/  @!P5 LEA.HI R0, R0, R0, RZ, 0x1 ;  /* 0x000000000000d211 */ /* 0x000fe200078f08ff */
[----:B------:R0:W-:Y:S01]  /*b3e0*/  @!P0 ST.E.64 desc[UR42][R2.64], R90 ;  /* 0x0000005a02008985 */ /* 0x0001e2000c101b2a */
[----:B------:R-:W-:Y:S01]  /*b3f0*/  ISETP.GE.AND P0, PT, R6, UR4, PT ;  /* 0x0000000406007c0c */ /* 0x000fe2000bf06270 */
[C---:B------:R-:W-:Y:S01]  /*b400*/  VIADD R18, R19.reuse, 0x48 ;  /* 0x0000004813127836 */ /* 0x040fe20000000000 */
[----:B------:R-:W-:Y:S01]  /*b410*/  @!P6 LEA.HI R4, R4, R4, RZ, 0x1 ;  /* 0x000000040404e211 */ /* 0x000fe200078f08ff */
[----:B------:R-:W-:Y:S01]  /*b420*/  VIADD R20, R19, 0x70 ;  /* 0x0000007013147836 */ /* 0x000fe20000000000 */
[----:B------:R-:W-:Y:S02]  /*b430*/  @!P5 LOP3.LUT R5, R0, 0xfffffffe, RZ, 0xc0, !PT ;  /* 0xfffffffe0005d812 */ /* 0x000fe400078ec0ff */
[----:B------:R-:W-:Y:S02]  /*b440*/  @!P6 LOP3.LUT R7, R4, 0xfffffffe, RZ, 0xc0, !PT ;  /* 0xfffffffe0407e812 */ /* 0x000fe400078ec0ff */
[----:B------:R-:W-:-:S02]  /*b450*/  @!P4 LEA.HI R8, R8, R8, RZ, 0x1 ;  /* 0x000000080808c211 */ /* 0x000fc400078f08ff */
[----:B------:R-:W-:Y:S02]  /*b460*/  @!P3 LEA.HI R0, R9, R9, RZ, 0x1 ;  /* 0x000000090900b211 */ /* 0x000fe400078f08ff */
[----:B------:R-:W-:Y:S01]  /*b470*/  @!P2 LEA.HI R10, R10, R10, RZ, 0x1 ;  /* 0x0000000a0a0aa211 */ /* 0x000fe200078f08ff */
[--C-:B0-----:R-:W-:Y:S01]  /*b480*/  @!P5 IMAD.WIDE R2, R5, 0x4, R12.reuse ;  /* 0x000000040502d825 */ /* 0x101fe200078e020c */
[----:B------:R-:W-:Y:S02]  /*b490*/  @!P0 LEA.HI R6, R6, R6, RZ, 0x1 ;  /* 0x0000000606068211 */ /* 0x000fe400078f08ff */
[----:B---3--:R-:W-:Y:S01]  /*b4a0*/  @!P1 LEA.HI R14, R11, R11, RZ, 0x1 ;  /* 0x0000000b0b0e9211 */ /* 0x008fe200078f08ff */
[----:B------:R-:W-:Y:S01]  /*b4b0*/  @!P6 IMAD.WIDE R4, R7, 0x4, R12 ;  /* 0x000000040704e825 */ /* 0x000fe200078e020c */
[----:B------:R-:W-:Y:S01]  /*b4c0*/  @!P0 LOP3.LUT R7, R6, 0xfffffffe, RZ, 0xc0, !PT ;  /* 0xfffffffe06078812 */ /* 0x000fe200078ec0ff */
[----:B------:R0:W-:Y:S01]  /*b4d0*/  @!P5 ST.E.64 desc[UR42][R2.64], R94 ;  /* 0x0000005e0200d985 */ /* 0x0001e2000c101b2a */
[----:B------:R-:W-:-:S02]  /*b4e0*/  @!P4 LOP3.LUT R9, R8, 0xfffffffe, RZ, 0xc0, !PT ;  /* 0xfffffffe0809c812 */ /* 0x000fc400078ec0ff */
[----:B------:R-:W-:Y:S01]  /*b4f0*/  @!P3 LOP3.LUT R11, R0, 0xfffffffe, RZ, 0xc0, !PT ;  /* 0xfffffffe000bb812 */ /* 0x000fe200078ec0ff */
[----:B------:R1:W-:Y:S01]  /*b500*/  @!P6 ST.E.64 desc[UR42][R4.64], R98 ;  /* 0x000000620400e985 */ /* 0x0003e2000c101b2a */
[----:B----4-:R-:W-:Y:S02]  /*b510*/  @!P2 LOP3.LUT R15, R10, 0xfffffffe, RZ, 0xc0, !PT ;  /* 0xfffffffe0a0fa812 */ /* 0x010fe400078ec0ff */
[----:B------:R-:W-:Y:S01]  /*b520*/  @!P1 LOP3.LUT R17, R14, 0xfffffffe, RZ, 0xc0, !PT ;  /* 0xfffffffe0e119812 */ /* 0x000fe200078ec0ff */
[C---:B------:R-:W-:Y:S01]  /*b530*/  VIADD R14, R19.reuse, 0x58 ;  /* 0x00000058130e7836 */ /* 0x040fe20000000000 */
[----:B------:R-:W-:Y:S02]  /*b540*/  ISETP.GE.AND P5, PT, R16, UR4, PT ;  /* 0x0000000410007c0c */ /* 0x000fe4000bfa6270 */
[----:B------:R-:W-:Y:S02]  /*b550*/  ISETP.GE.AND P6, PT, R18, UR4, PT ;  /* 0x0000000412007c0c */ /* 0x000fe4000bfc6270 */
[----:B------:R-:W-:Y:S01]  /*b560*/  IADD3 R0, R19, 0x50, RZ ;  /* 0x0000005013007810 */ /* 0x000fe20007ffe0ff */
        /* <DEDUP_REMOVED lines=15> */
[----:B------:R-:W-:Y:S01]  /*b660*/  VIADD R17, R19, 0x68 ;  /* 0x0000006813117836 */ /* 0x000fe20000000000 */
[----:B------:R-:W-:Y:S02]  /*b670*/  ISETP.GE.AND P1, PT, R14, UR4, PT ;  /* 0x000000040e007c0c */ /* 0x000fe4000bf26270 */
        /* <DEDUP_REMOVED lines=17> */
[----:B----4-:R-:W-:Y:S02]  /*b790*/  @!P4 LOP3.LUT R11, R20, 0xfffffffe, RZ, 0xc0, !PT ;  /* 0xfffffffe140bc812 */ /* 0x010fe400078ec0ff */
[----:B------:R-:W-:Y:S01]  /*b7a0*/  IADD3 R19, R19, 0x78, RZ ;  /* 0x0000007813137810 */ /* 0x000fe20007ffe0ff */
        /* <DEDUP_REMOVED lines=17> */
.L_x_2149:
[----:B------:R-:W1:Y:S02]  /*b8c0*/  S2R R0, SR_TID.X ;  /* 0x0000000000007919 */ /* 0x000e640000002100 */
[----:B-1----:R-:W-:-:S05]  /*b8d0*/  VIADD R2, R0, 0xffffff80 ;  /* 0xffffff8000027836 */ /* 0x002fca0000000000 */
[----:B------:R-:W-:-:S13]  /*b8e0*/  ISETP.GT.AND P0, PT, R2, 0x7f, PT ;  /* 0x0000007f0200780c */ /* 0x000fda0003f04270 */
[----:B------:R-:W-:Y:S05]  /*b8f0*/  @P0 BRA `(.L_x_2116) ;  /* 0x0000003c009c0947 */ /* 0x000fea0003800000 */
[----:B------:R-:W1:Y:S01]  /*b900*/  S2R R3, SR_CTAID.X ;  /* 0x0000000000037919 */ /* 0x000e620000002500 */
[----:B------:R-:W2:Y:S01]  /*b910*/  LDC R6, c[0x0][0xbe8] ;  /* 0x0002fa00ff067b82 */ /* 0x000ea20000000800 */
[----:B------:R-:W-:Y:S01]  /*b920*/  ULDC UR4, c[0x0][0xa88] ;  /* 0x0002a20000047ab9 */ /* 0x000fe20000000800 */
[----:B-1----:R-:W-:Y:S02]  /*b930*/  IMAD R0, R3, 0x80, R0 ;  /* 0x0000008003007824 */ /* 0x002fe400078e0200 */
[----:B--2---:R-:W-:Y:S02]  /*b940*/  IMAD R3, R6, UR4, RZ ;  /* 0x0000000406037c24 */ /* 0x004fe4000f8e02ff */
[----:B------:R-:W-:-:S05]  /*b950*/  VIADD R0, R0, 0xffffff80 ;  /* 0xffffff8000007836 */ /* 0x000fca0000000000 */
[----:B------:R-:W-:-:S13]  /*b960*/  ISETP.GE.AND P0, PT, R0, R3, PT ;  /* 0x000000030000720c */ /* 0x000fda0003f06270 */
[----:B------:R-:W-:Y:S05]  /*b970*/  @P0 BRA `(.L_x_2116) ;  /* 0x0000003c007c0947 */ /* 0x000fea0003800000 */
[----:B------:R-:W-:Y:S01]  /*b980*/  ISETP.NE.AND P0, PT, R6, 0x1, PT ;  /* 0x000000010600780c */ /* 0x000fe20003f05270 */
[----:B------:R-:W1:Y:S01]  /*b990*/  S2UR UR4, SR_CTAID.Z ;  /* 0x00000000000479c3 */ /* 0x000e620000002700 */
[----:B------:R-:W-:Y:S01]  /*b9a0*/  SHF.R.S32.HI R5, RZ, 0x1f, R18 ;  /* 0x0000001fff057819 */ /* 0x000fe20000011412 */
[----:B------:R-:W-:Y:S02]  /*b9b0*/  ULDC.64 UR6, c[0x0][0xbd0] ;  /* 0x0002f40000067ab9 */ /* 0x000fe40000000a00 */
[----:B------:R-:W-:-:S04]  /*b9c0*/  IMAD.WIDE.U32 R2, R18, UR6, RZ ;  /* 0x0000000612027c25 */ /* 0x000fc8000f8e00ff */
[----:B------:R-:W2:Y:S01]  /*b9d0*/  LDC.64 R12, c[0x0][0xbd8] ;  /* 0x0002f600ff0c7b82 */ /* 0x000ea20000000a00 */
[----:B------:R-:W-:-:S04]  /*b9e0*/  IMAD R5, R5, UR6, RZ ;  /* 0x0000000605057c24 */ /* 0x000fc8000f8e02ff */
[----:B------:R-:W-:Y:S02]  /*b9f0*/  IMAD R5, R18, UR7, R5 ;  /* 0x0000000712057c24 */ /* 0x000fe4000f8e0205 */
[----:B------:R-:W-:Y:S01]  /*ba00*/  IMAD.MOV R18, RZ, RZ, -R18 ;  /* 0x000000ffff127224 */ /* 0x000fe200078e0a12 */
[----:B------:R-:W0:Y:S02]  /*ba10*/  @P0 LDC R9, c[0x0][0xbec] ;  /* 0x0002fb00ff090b82 */ /* 0x000e240000000800 */
[----:B------:R-:W-:Y:S01]  /*ba20*/  IADD3 R3, R3, R5, RZ ;  /* 0x0000000503037210 */ /* 0x000fe20007ffe0ff */
[----:B------:R-:W-:-:S05]  /*ba30*/  IMAD.MOV.U32 R5, RZ, RZ, R0 ;  /* 0x000000ffff057224 */ /* 0x000fca00078e0000 */
[----:B------:R-:W3:Y:S01]  /*ba40*/  S2UR UR8, SR_CTAID.Y ;  /* 0x00000000000879c3 */ /* 0x000ee20000002600 */
[----:B-1----:R-:W-:-:S07]  /*ba50*/  USHF.R.S32.HI UR5, URZ, 0x1f, UR4 ;  /* 0x0000001f3f057899 */ /* 0x002fce0008011404 */
[----:B------:R-:W3:Y:S01]  /*ba60*/  LDC R7, c[0x0][0xc50] ;  /* 0x00031400ff077b82 */ /* 0x000ee20000000800 */
[C---:B--2---:R-:W-:Y:S02]  /*ba70*/  IMAD R8, R12.reuse, UR5, RZ ;  /* 0x000000050c087c24 */ /* 0x044fe4000f8e02ff */
[----:B------:R-:W-:-:S04]  /*ba80*/  IMAD.WIDE.U32 R2, R12, UR4, R2 ;  /* 0x000000040c027c25 */ /* 0x000fc8000f8e0002 */
[----:B------:R-:W-:Y:S01]  /*ba90*/  IMAD R13, R13, UR4, R8 ;  /* 0x000000040d0d7c24 */ /* 0x000fe2000f8e0208 */
[----:B------:R-:W1:Y:S01]  /*baa0*/  @P0 LDC R11, c[0x0][0xbf0] ;  /* 0x0002fc00ff0b0b82 */ /* 0x000e620000000800 */
[----:B0-----:R-:W-:Y:S01]  /*bab0*/  @P0 IMAD.HI.U32 R4, R0, R9, RZ ;  /* 0x0000000900040227 */ /* 0x001fe200078e00ff */
[----:B------:R-:W-:-:S03]  /*bac0*/  ULDC.64 UR4, c[0x0][0xbe0] ;  /* 0x0002f80000047ab9 */ /* 0x000fc60000000a00 */
[----:B------:R-:W-:Y:S02]  /*bad0*/  IMAD.IADD R3, R13, 0x1, R3 ;  /* 0x000000010d037824 */ /* 0x000fe400078e0203 */
[----:B---3--:R-:W-:-:S04]  /*bae0*/  IMAD R9, R7, R18, UR8 ;  /* 0x0000000807097e24 */ /* 0x008fc8000f8e0212 */
[----:B------:R-:W-:Y:S01]  /*baf0*/  IMAD.WIDE.U32 R2, R9, UR4, R2 ;  /* 0x0000000409027c25 */ /* 0x000fe2000f8e0002 */
[----:B-1----:R-:W-:Y:S02]  /*bb00*/  @P0 SHF.R.U32.HI R5, RZ, R11, R4 ;  /* 0x0000000bff050219 */ /* 0x002fe40000011604 */
        /* <DEDUP_REMOVED lines=16> */
[----:B------:R-:W-:Y:S02]  /*bc10*/  LEA.HI.X R5, R2, UR5, R3, 0x2, P0 ;  /* 0x0000000502057c11 */ /* 0x000fe400080f1403 */
[----:B------:R-:W-:-:S05]  /*bc20*/  MOV R3, 0xff800000 ;  /* 0xff80000000037802 */ /* 0x000fca0000000f00 */
[----:B------:R0:W-:Y:S01]  /*bc30*/  STG.E desc[UR42][R4.64], R3 ;  /* 0x0000000304007986 */ /* 0x0001e2000c10192a */
[----:B------:R-:W-:Y:S05]  /*bc40*/  BRA `(.L_x_2116) ;  /* 0x0000003800c87947 */ /* 0x000fea0003800000 */
.L_x_2114:
        /* <DEDUP_REMOVED lines=18> */
.L_x_2152:
[----:B------:R-:W-:Y:S01]  /*bd70*/  ULDC UR39, c[0x0][0xc50] ;  /* 0x0003140000277ab9 */ /* 0x000fe20000000800 */
[----:B------:R-:W-:Y:S01]  /*bd80*/  UMOV UR36, UR6 ;  /* 0x0000000600247c82 */ /* 0x000fe20008000000 */
[----:B------:R-:W-:-:S11]  /*bd90*/  UISETP.NE.AND UP0, UPT, UR39, 0x1, UPT ;  /* 0x000000012700788c */ /* 0x000fd6000bf05270 */
[----:B------:R-:W-:Y:S01]  /*bda0*/  @UP0 ULDC UR4, c[0x0][0xc54] ;  /* 0x0003150000040ab9 */ /* 0x000fe20000000800 */
[----:B------:R-:W-:Y:S01]  /*bdb0*/  @UP0 ULDC UR7, c[0x0][0xc58] ;  /* 0x0003160000070ab9 */ /* 0x000fe20000000800 */
[----:B------:R-:W-:-:S04]  /*bdc0*/  UIMAD.WIDE.U32 UR4, UR6, UR4, URZ ;  /* 0x00000004060472a5 */ /* 0x000fc8000f8e003f */
[----:B------:R-:W-:-:S12]  /*bdd0*/  @UP0 USHF.R.U32.HI UR36, URZ, UR7, UR5 ;  /* 0x000000073f240299 */ /* 0x000fd80008011605 */
.L_x_2153:
        /* <DEDUP_REMOVED lines=8> */
[----:B------:R-:W-:Y:S01]  /*be60*/  ULDC UR5, c[0x0][0x448] ;  /* 0x0001120000057ab9 */ /* 0x000fe20000000800 */
[----:B------:R-:W-:Y:S01]  /*be70*/  ULDC.64 UR6, c[0x0][0x418] ;  /* 0x0001060000067ab9 */ /* 0x000fe20000000a00 */
[----:B------:R-:W-:Y:S01]  /*be80*/  UISETP.NE.AND UP1, UPT, UR5, 0x1, UPT ;  /* 0x000000010500788c */ /* 0x000fe2000bf25270 */
[----:B------:R1:W-:Y:S01]  /*be90*/  STL [R1+0xc], RZ ;  /* 0x00000cff01007387 */ /* 0x0003e20000100800 */
[----:B------:R-:W-:Y:S01]  /*bea0*/  UISETP.NE.U32.AND UP0, UPT, UR6, URZ, UPT ;  /* 0x0000003f0600728c */ /* 0x000fe2000bf05070 */
[----:B------:R-:W-:Y:S02]  /*beb0*/  ULDC UR5, c[0x0][0x288] ;  /* 0x0000a20000057ab9 */ /* 0x000fe40000000800 */
[----:B------:R-:W-:Y:S01]  /*bec0*/  ULDC UR6, c[0x0][0x424] ;  /* 0x0001090000067ab9 */ /* 0x000fe20000000800 */
[----:B------:R-:W-:Y:S02]  /*bed0*/  UISETP.NE.AND.EX UP0, UPT, UR7, URZ, UPT, UP0 ;  /* 0x0000003f0700728c */ /* 0x000fe4000bf05300 */
[----:B------:R-:W-:-:S02]  /*bee0*/  UIADD3 UR10, -UR5, 0x80, URZ ;  /* 0x00000080050a7890 */ /* 0x000fc4000fffe13f */
[----:B------:R-:W-:Y:S01]  /*bef0*/  USEL UR7, UR6, 0x1, UP0 ;  /* 0x0000000106077887 */ /* 0x000fe20008000000 */
[----:B------:R-:W-:-:S03]  /*bf00*/  ULDC UR9, c[0x0][0x2f0] ;  /* 0x0000bc0000097ab9 */ /* 0x000fc60000000800 */
[----:B------:R-:W-:Y:S02]  /*bf10*/  UIMAD UR10, UR7, UR9, UR10 ;  /* 0x00000009070a72a4 */ /* 0x000fe4000f8e020a */
[----:B------:R-:W-:Y:S02]  /*bf20*/  UIMAD UR7, UR7, UR9, 0x7f ;  /* 0x0000007f070774a4 */ /* 0x000fe4000f8e0209 */
[----:B0-----:R-:W-:-:S03]  /*bf30*/  ULEA UR8, UR4, 0x7f, 0x7 ;  /* 0x0000007f04087891 */ /* 0x001fc6000f8e383f */
[----:B------:R-:W-:Y:S02]  /*bf40*/  @UP1 ULDC UR4, c[0x0][0x44c] ;  /* 0x0001130000041ab9 */ /* 0x000fe40000000800 */
[----:B------:R-:W-:Y:S02]  /*bf50*/  UIMAD.WIDE.U32 UR4, UR8, UR4, URZ ;  /* 0x00000004080472a5 */ /* 0x000fe4000f8e003f */
[----:B------:R-:W-:Y:S01]  /*bf60*/  UMOV UR6, UR8 ;  /* 0x0000000800067c82 */ /* 0x000fe20008000000 */
[----:B------:R-:W-:Y:S02]  /*bf70*/  @UP1 ULDC UR8, c[0x0][0x450] ;  /* 0x0001140000081ab9 */ /* 0x000fe40000000800 */
[----:B------:R-:W-:Y:S02]  /*bf80*/  @UP1 USHF.R.U32.HI UR6, URZ, UR8, UR5 ;  /* 0x000000083f061299 */ /* 0x000fe40008011605 */
[----:B------:R-:W-:Y:S02]  /*bf90*/  USHF.R.S32.HI UR5, URZ, 0x1f, UR7 ;  /* 0x0000001f3f057899 */ /* 0x000fe40008011407 */
[----:B------:R-:W-:-:S02]  /*bfa0*/  UIADD3 UR6, UR10, UR6, URZ ;  /* 0x000000060a067290 */ /* 0x000fc4000fffe03f */
[----:B------:R-:W-:Y:S02]  /*bfb0*/  ULEA.HI UR5, UR5, UR7, URZ, 0x7 ;  /* 0x0000000705057291 */ /* 0x000fe4000f8f383f */
[----:B------:R-:W-:Y:S02]  /*bfc0*/  USHF.R.S32.HI UR4, URZ, 0x1f, UR6 ;  /* 0x0000001f3f047899 */ /* 0x000fe40008011406 */
[----:B------:R-:W-:Y:S02]  /*bfd0*/  USHF.R.S32.HI UR5, URZ, 0x7, UR5 ;  /* 0x000000073f057899 */ /* 0x000fe40008011405 */
[----:B------:R-:W-:-:S04]  /*bfe0*/  ULEA.HI UR4, UR4, UR6, URZ, 0x7 ;  /* 0x0000000604047291 */ /* 0x000fc8000f8f383f */
[----:B------:R-:W-:-:S04]  /*bff0*/  USHF.R.S32.HI UR4, URZ, 0x7, UR4 ;  /* 0x000000073f047899 */ /* 0x000fc80008011404 */
[----:B------:R-:W-:-:S04]  /*c000*/  UISETP.LT.AND UP0, UPT, UR5, UR4, UPT ;  /* 0x000000040500728c */ /* 0x000fc8000bf01270 */
[----:B------:R-:W-:Y:S02]  /*c010*/  USEL UR40, UR5, UR4, UP0 ;  /* 0x0000000405287287 */ /* 0x000fe40008000000 */
[----:B------:R-:W-:Y:S02]  /*c020*/  USHF.R.U32.HI UR5, URZ, 0x10, UR39 ;  /* 0x000000103f057899 */ /* 0x000fe40008011627 */
[----:B------:R-:W-:Y:S02]  /*c030*/  UISETP.GE.AND UP1, UPT, UR40, 0x1, UPT ;  /* 0x000000012800788c */ /* 0x000fe4000bf26270 */
[----:B------:R-:W-:Y:S02]  /*c040*/  UISETP.NE.AND UP0, UPT, UR5, URZ, UPT ;  /* 0x0000003f0500728c */ /* 0x000fe4000bf05270 */
[----:B------:R-:W-:Y:S02]  /*c050*/  ULOP3.LUT UR39, UR39, 0xffff, URZ, 0xc0, !UPT ;  /* 0x0000ffff27277892 */ /* 0x000fe4000f8ec03f */
[----:B------:R-:W-:-:S07]  /*c060*/  PLOP3.LUT P0, PT, PT, PT, UP1, 0x80, 0x0 ;  /* 0x000000000000781c */ /* 0x000fce0003f0f018 */
[----:B------:R-:W-:-:S06]  /*c070*/  @!UP0 ULDC UR5, c[0x0][0x9f0] ;  /* 0x00027c0000058ab9 */ /* 0x000fcc0000000800 */
[----:B-1----:R-:W-:Y:S05]  /*c080*/  @!P0 BRA `(.L_x_2155) ;  /* 0x0000000000708947 */ /* 0x002fea0003800000 */
[----:B------:R-:W-:Y:S01]  /*c090*/  IMAD.U32 R6, RZ, RZ, UR5 ;  /* 0x00000005ff067e24 */ /* 0x000fe2000f8e00ff */
[----:B------:R-:W-:-:S04]  /*c0a0*/  UIADD3 UR4, UR5, -0x1, UR40 ;  /* 0xffffffff05047890 */ /* 0x000fc8000fffe028 */
[-C--:B------:R-:W-:Y:S02]  /*c0b0*/  IABS R0, R6.reuse ;  /* 0x0000000600007213 */ /* 0x080fe40000000000 */
[----:B------:R-:W-:Y:S02]  /*c0c0*/  IABS R6, R6 ;  /* 0x0000000600067213 */ /* 0x000fe40000000000 */
[----:B------:R-:W0:Y:S08]  /*c0d0*/  I2F.RP R4, R0 ;  /* 0x0000000000047306 */ /* 0x000e300000209400 */
[----:B0-----:R-:W0:Y:S02]  /*c0e0*/  MUFU.RCP R4, R4 ;  /* 0x0000000400047308 */ /* 0x001e240000001000 */
[----:B0-----:R-:W-:-:S06]  /*c0f0*/  IADD3 R2, R4, 0xffffffe, RZ ;  /* 0x0ffffffe04027810 */ /* 0x001fcc0007ffe0ff */
[----:B------:R0:W1:Y:S02]  /*c100*/  F2I.FTZ.U32.TRUNC.NTZ R3, R2 ;  /* 0x0000000200037305 */ /* 0x000064000021f000 */
[----:B0-----:R-:W-:Y:S02]  /*c110*/  IMAD.MOV.U32 R2, RZ, RZ, RZ ;  /* 0x000000ffff027224 */ /* 0x001fe400078e00ff */
[----:B-1----:R-:W-:-:S04]  /*c120*/  IMAD.MOV R5, RZ, RZ, -R3 ;  /* 0x000000ffff057224 */ /* 0x002fc800078e0a03 */
[----:B------:R-:W-:-:S04]  /*c130*/  IMAD R5, R5, R0, RZ ;  /* 0x0000000005057224 */ /* 0x000fc800078e02ff */
[----:B------:R-:W-:-:S04]  /*c140*/  IMAD.HI.U32 R3, R3, R5, R2 ;  /* 0x0000000503037227 */ /* 0x000fc800078e0002 */
[----:B------:R-:W-:Y:S01]  /*c150*/  IMAD.U32 R5, RZ, RZ, UR4 ;  /* 0x00000004ff057e24 */ /* 0x000fe2000f8e00ff */
[----:B------:R-:W-:-:S04]  /*c160*/  ULOP3.LUT UR4, UR4, UR5, URZ, 0x3c, !UPT ;  /* 0x0000000504047292 */ /* 0x000fc8000f8e3c3f */
[----:B------:R-:W-:Y:S01]  /*c170*/  IABS R2, R5 ;  /* 0x0000000500027213 */ /* 0x000fe20000000000 */
[----:B------:R-:W-:Y:S01]  /*c180*/  IMAD.MOV R5, RZ, RZ, -R6 ;  /* 0x000000ffff057224 */ /* 0x000fe200078e0a06 */
[----:B------:R-:W-:-:S03]  /*c190*/  ISETP.LE.AND P2, PT, RZ, UR4, PT ;  /* 0x00000004ff007c0c */ /* 0x000fc6000bf43270 */
[----:B------:R-:W-:-:S04]  /*c1a0*/  IMAD.HI.U32 R3, R3, R2, RZ ;  /* 0x0000000203037227 */ /* 0x000fc800078e00ff */
[----:B------:R-:W-:-:S05]  /*c1b0*/  IMAD R5, R3, R5, R2 ;  /* 0x0000000503057224 */ /* 0x000fca00078e0202 */
[----:B------:R-:W-:-:S13]  /*c1c0*/  ISETP.GT.U32.AND P1, PT, R0, R5, PT ;  /* 0x000000050000720c */ /* 0x000fda0003f24070 */
[-C--:B------:R-:W-:Y:S01]  /*c1d0*/  @!P1 IADD3 R5, R5, -R0.reuse, RZ ;  /* 0x8000000005059210 */ /* 0x080fe20007ffe0ff */
[----:B------:R-:W-:Y:S01]  /*c1e0*/  @!P1 VIADD R3, R3, 0x1 ;  /* 0x0000000103039836 */ /* 0x000fe20000000000 */
[----:B------:R-:W-:Y:S02]  /*c1f0*/  ISETP.NE.AND P1, PT, RZ, UR5, PT ;  /* 0x00000005ff007c0c */ /* 0x000fe4000bf25270 */
[----:B------:R-:W-:-:S13]  /*c200*/  ISETP.GE.U32.AND P0, PT, R5, R0, PT ;  /* 0x000000000500720c */ /* 0x000fda0003f06070 */
[----:B------:R-:W-:-:S04]  /*c210*/  @P0 VIADD R3, R3, 0x1 ;  /* 0x0000000103030836 */ /* 0x000fc80000000000 */
[----:B------:R-:W-:Y:S01]  /*c220*/  @!P2 IMAD.MOV R3, RZ, RZ, -R3 ;  /* 0x000000ffff03a224 */ /* 0x000fe200078e0a03 */
[----:B------:R-:W-:-:S05]  /*c230*/  @!P1 LOP3.LUT R3, RZ, UR5, RZ, 0x33, !PT ;  /* 0x00000005ff039c12 */ /* 0x000fca000f8e33ff */
[----:B------:R0:W-:Y:S02]  /*c240*/  STL [R1+0xc], R3 ;  /* 0x00000c0301007387 */ /* 0x0001e40000100800 */
.L_x_2155:
[----:B------:R-:W2:Y:S01]  /*c250*/  LDL R2, [R1+0xc] ;  /* 0x00000c0001027983 */ /* 0x000ea20000100800 */
[----:B0-----:R-:W-:Y:S01]  /*c260*/  MOV R3, 0x1 ;  /* 0x0000000100037802 */ /* 0x001fe20000000f00 */
[----:B--2---:R-:W-:-:S05]  /*c270*/  IMAD R0, R2, UR39, RZ ;  /* 0x0000002702007c24 */ /* 0x004fca000f8e02ff */
[----:B------:R-:W-:Y:S01]  /*c280*/  VIADDMNMX R17, R0, R2, UR40, PT ;  /* 0x0000002800117e46 */ /* 0x000fe2000b800102 */
[----:B------:R0:W-:Y:S03]  /*c290*/  STL [R1+0x8], R0 ;  /* 0x0000080001007387 */ /* 0x0001e60000100800 */
[----:B------:R-:W-:Y:S01]  /*c2a0*/  ISETP.GT.AND P0, PT, R17, R0, PT ;  /* 0x000000001100720c */ /* 0x000fe20003f04270 */
[----:B------:R1:W-:Y:S01]  /*c2b0*/  STL [R1+0x10], R17 ;  /* 0x0000101101007387 */ /* 0x0003e20000100800 */
[----:B0-----:R-:W-:-:S11]  /*c2c0*/  IMAD.MOV.U32 R0, RZ, RZ, RZ ;  /* 0x000000ffff007224 */ /* 0x001fd600078e00ff */
[----:B-1----:R-:W-:Y:S05]  /*c2d0*/  @!P0 BRA `(.L_x_2154) ;  /* 0x0000003000648947 */ /* 0x002fea0003800000 */
        /* <DEDUP_REMOVED lines=22> */
[----:B0-----:R-:W-:Y:S05]  /*c440*/  CALL.ABS.NOINC R2 ;  /* 0x0000000002007343 */ /* 0x001fea0003c00000 */
.L_x_2156:
        /* <DEDUP_REMOVED lines=9> */
[----:B------:R-:W-:Y:S01]  /*c4e0*/  MOV R4, UR6 ;  /* 0x0000000600047c02 */ /* 0x000fe20008000f00 */
[----:B------:R-:W-:Y:S01]  /*c4f0*/  IMAD.U32 R5, RZ, RZ, UR7 ;  /* 0x00000007ff057e24 */ /* 0x000fe2000f8e00ff */
[----:B------:R-:W-:Y:S01]  /*c500*/  MOV R11, UR5 ;  /* 0x00000005000b7c02 */ /* 0x000fe20008000f00 */
        /* <DEDUP_REMOVED lines=8> */
.L_x_2158:
[----:B------:R0:W1:Y:S01]  /*c590*/  LDC.64 R2, c[0x4][R16] ;  /* 0x0100000010027b82 */ /* 0x0000620000000a00 */
[----:B------:R-:W-:Y:S01]  /*c5a0*/  ULDC.64 UR6, c[0x4][0xa0] ;  /* 0x0100280000067ab9 */ /* 0x000fe20000000a00 */
[----:B------:R-:W-:Y:S01]  /*c5b0*/  ULDC.64 UR8, c[0x4][0xa8] ;  /* 0x01002a0000087ab9 */ /* 0x000fe20000000a00 */
[----:B------:R-:W-:Y:S01]  /*c5c0*/  ULDC.64 UR4, c[0x4][0x18] ;  /* 0x0100060000047ab9 */ /* 0x000fe20000000a00 */
[----:B------:R-:W-:Y:S01]  /*c5d0*/  IMAD.U32 R4, RZ, RZ, UR6 ;  /* 0x00000006ff047e24 */ /* 0x000fe2000f8e00ff */
[----:B------:R-:W-:Y:S01]  /*c5e0*/  MOV R5, UR7 ;  /* 0x0000000700057c02 */ /* 0x000fe20008000f00 */
        /* <DEDUP_REMOVED lines=9> */
.L_x_2157:
[----:B------:R-:W0:Y:S02]  /*c680*/  LDC.64 R2, c[0x0][0x9f8] ;  /* 0x00027e00ff027b82 */ /* 0x000e240000000a00 */
        /* <DEDUP_REMOVED lines=19> */
.L_x_2236:
        /* <DEDUP_REMOVED lines=8> */
.L_x_2239:
[----:B------:R-:W-:Y:S05]  /*c840*/  @!P6 BRA `(.L_x_2160) ;  /* 0x0000000000e4e947 */ /* 0x000fea0003800000 */
[----:B------:R-:W-:Y:S01]  /*c850*/  IMAD.MOV.U32 R16, RZ, RZ, R18 ;  /* 0x000000ffff107224 */ /* 0x000fe200078e0012 */
[----:B------:R-:W-:Y:S06]  /*c860*/  @!P1 BRA `(.L_x_2162) ;  /* 0x0000000000489947 */ /* 0x000fec0003800000 */
[----:B------:R-:W1:Y:S01]  /*c870*/  LDC R6, c[0x0][0x43c] ;  /* 0x00010f00ff067b82 */ /* 0x000e620000000800 */
[----:B0-----:R-:W-:Y:S01]  /*c880*/  MOV R0, R17 ;  /* 0x0000001100007202 */ /* 0x001fe20000000f00 */
[----:B------:R-:W-:Y:S02]  /*c890*/  ULDC.64 UR4, c[0x0][0x428] ;  /* 0x00010a0000047ab9 */ /* 0x000fe40000000a00 */
        /* <DEDUP_REMOVED lines=15> */
.L_x_2162:
[----:B0-----:R-:W-:Y:S01]  /*c990*/  IMAD.MOV.U32 R0, RZ, RZ, 0x1 ;  /* 0x00000001ff007424 */ /* 0x001fe200078e00ff */
[----:B------:R-:W1:Y:S04]  /*c9a0*/  S2R R8, SR_TID.X ;  /* 0x0000000000087919 */ /* 0x000e680000002100 */
[----:B------:R-:W-:-:S04]  /*c9b0*/  SHF.L.U32 R0, R0, 0x1f, RZ ;  /* 0x0000001f00007819 */ /* 0x000fc800000006ff */
[----:B------:R-:W0:Y:S01]  /*c9c0*/  SYNCS.PHASECHK.TRANS64.TRYWAIT P0, [UR38+0x28840], R0 ;  /* 0x02884000ff0075a7 */ /* 0x000e220008000166 */
[----:B-1----:R-:W-:-:S04]  /*c9d0*/  LOP3.LUT R2, R8, 0x7f, RZ, 0xc0, !PT ;  /* 0x0000007f08027812 */ /* 0x002fc800078ec0ff */
[----:B------:R-:W-:Y:S01]  /*c9e0*/  ISETP.NE.AND P1, PT, R2, RZ, PT ;  /* 0x000000ff0200720c */ /* 0x000fe20003f25270 */
[----:B0-----:R-:W-:-:S12]  /*c9f0*/  @!P0 BRA `(.L_x_2163) ;  /* 0x00000030004c8947 */ /* 0x001fd80003800000 */
.L_x_2240:
[----:B------:R-:W-:Y:S05]  /*ca00*/  @P1 BRA `(.L_x_2164) ;  /* 0x0000000000181947 */ /* 0x000fea0003800000 */
[----:B------:R-:W1:Y:S01]  /*ca10*/  S2R R2, SR_TID.X ;  /* 0x0000000000027919 */ /* 0x000e620000002100 */
[----:B0-----:R-:W-:-:S04]  /*ca20*/  MOV R0, 0x8000 ;  /* 0x0000800000007802 */ /* 0x001fc80000000f00 */
[----:B------:R2:W-:Y:S01]  /*ca30*/  SYNCS.ARRIVE.TRANS64 RZ, [UR38+0x28830], R0 ;  /* 0x02883000ffff79a7 */ /* 0x0005e20008000026 */
[----:B-1----:R-:W-:-:S13]  /*ca40*/  LOP3.LUT P0, RZ, R2, 0x1f, RZ, 0xc0, !PT ;  /* 0x0000001f02ff7812 */ /* 0x002fda000780c0ff */
[----:B--2---:R-:W-:Y:S05]  /*ca50*/  @!P0 BRA `(.L_x_2164) ;  /* 0x0000000000048947 */ /* 0x004fea0003800000 */
[----:B------:R-:W-:Y:S01]  /*ca60*/  BPT.TRAP 0x1 ;  /* 0x000000040000795c */ /* 0x000fe20000300000 */
.L_x_2164:
        /* <DEDUP_REMOVED lines=10> */
[----:B------:R-:W-:Y:S01]  /*cb10*/  USHF.L.U32 UR11, UR11, 0x7, URZ ;  /* 0x000000070b0b7899 */ /* 0x000fe2000800063f */
        /* <DEDUP_REMOVED lines=10> */
[----:B------:R1:W-:Y:S02]  /*cbc0*/  UTMALDG.4D [UR32], [UR4], desc[UR6] ;  /* 0x00000620040075b4 */ /* 0x0003e40008019000 */
[----:B-1----:R-:W-:Y:S01]  /*cbd0*/  NOP ;  /* 0x0000000000007918 */ /* 0x002fe20000000000 */
.L_x_2160:
        /* <DEDUP_REMOVED lines=22> */
.L_x_2165:
[----:B------:R-:W1:Y:S01]  /*cd40*/  S2R R4, SR_CTAID.Z ;  /* 0x0000000000047919 */ /* 0x000e620000002700 */
[----:B------:R-:W2:Y:S01]  /*cd50*/  LDC R8, c[0x0][0x448] ;  /* 0x00011200ff087b82 */ /* 0x000ea20000000800 */
[----:B------:R-:W-:Y:S01]  /*cd60*/  USHF.R.S32.HI UR4, URZ, 0x1f, UR36 ;  /* 0x0000001f3f047899 */ /* 0x000fe20008011424 */
[----:B------:R-:W3:Y:S01]  /*cd70*/  S2R R12, SR_TID.X ;  /* 0x00000000000c7919 */ /* 0x000ee20000002100 */
[----:B------:R-:W-:Y:S02]  /*cd80*/  ULDC.64 UR8, c[0x0][0x2d8] ;  /* 0x0000b60000087ab9 */ /* 0x000fe40000000a00 */
[----:B------:R-:W-:Y:S01]  /*cd90*/  UIMAD UR6, UR4, UR8, URZ ;  /* 0x00000008040672a4 */ /* 0x000fe2000f8e023f */
[----:B------:R-:W4:Y:S02]  /*cda0*/  S2R R9, SR_CTAID.X ;  /* 0x0000000000097919 */ /* 0x000f240000002500 */
[----:B------:R-:W0:Y:S01]  /*cdb0*/  LDC.64 R2, c[0x0][0x2e0] ;  /* 0x0000b800ff027b82 */ /* 0x000e220000000a00 */
[----:B------:R-:W-:-:S02]  /*cdc0*/  UIMAD.WIDE.U32 UR4, UR36, UR8, URZ ;  /* 0x00000008240472a5 */ /* 0x000fc4000f8e003f */
[----:B------:R-:W-:-:S04]  /*cdd0*/  UIMAD UR6, UR36, UR9, UR6 ;  /* 0x00000009240672a4 */ /* 0x000fc8000f8e0206 */
[----:B------:R-:W-:Y:S01]  /*cde0*/  UIADD3 UR5, UR5, UR6, URZ ;  /* 0x0000000605057290 */ /* 0x000fe2000fffe03f */
[----:B--2---:R-:W-:Y:S02]  /*cdf0*/  ISETP.NE.AND P0, PT, R8, 0x1, PT ;  /* 0x000000010800780c */ /* 0x004fe40003f05270 */
[----:B-1----:R-:W-:Y:S02]  /*ce00*/  SHF.R.S32.HI R5, RZ, 0x1f, R4 ;  /* 0x0000001fff057819 */ /* 0x002fe40000011404 */
[----:B---3--:R-:W-:-:S03]  /*ce10*/  LOP3.LUT R11, R12, 0x7f, RZ, 0xc0, !PT ;  /* 0x0000007f0c0b7812 */ /* 0x008fc600078ec0ff */
[----:B0-----:R-:W-:Y:S01]  /*ce20*/  IMAD R0, R5, R2, RZ ;  /* 0x0000000205007224 */ /* 0x001fe200078e02ff */
[----:B------:R-:W-:-:S03]  /*ce30*/  SHF.R.U32.HI R6, RZ, 0x3, R11 ;  /* 0x00000003ff067819 */ /* 0x000fc6000001160b */
[C---:B------:R-:W-:Y:S02]  /*ce40*/  IMAD R5, R4.reuse, R3, R0 ;  /* 0x0000000304057224 */ /* 0x040fe400078e0200 */
[----:B------:R-:W-:Y:S01]  /*ce50*/  IMAD.WIDE.U32 R2, R4, R2, UR4 ;  /* 0x0000000404027e25 */ /* 0x000fe2000f8e0002 */
[----:B------:R-:W0:Y:S01]  /*ce60*/  @P0 LDC R0, c[0x0][0x450] ;  /* 0x00011400ff000b82 */ /* 0x000e220000000800 */
[----:B------:R-:W-:-:S03]  /*ce70*/  ULDC.64 UR4, c[0x0][0x2d0] ;  /* 0x0000b40000047ab9 */ /* 0x000fc60000000a00 */
[----:B------:R-:W-:Y:S01]  /*ce80*/  IADD3 R3, R3, R5, RZ ;  /* 0x0000000503037210 */ /* 0x000fe20007ffe0ff */
[----:B------:R-:W-:-:S03]  /*ce90*/  IMAD.SHL.U32 R5, R12, 0x10, RZ ;  /* 0x000000100c057824 */ /* 0x000fc600078e00ff */
[----:B------:R-:W1:Y:S02]  /*cea0*/  @P0 LDC R4, c[0x0][0x44c] ;  /* 0x00011300ff040b82 */ /* 0x000e640000000800 */
[----:B------:R-:W-:-:S05]  /*ceb0*/  LOP3.LUT R10, R6, 0x70, R5, 0xf8, !PT ;  /* 0x00000070060a7812 */ /* 0x000fca00078ef805 */
[----:B----4-:R-:W-:-:S04]  /*cec0*/  IMAD R5, R9, 0x80, R10 ;  /* 0x0000008009057824 */ /* 0x010fc800078e020a */
        /* <DEDUP_REMOVED lines=9> */
[----:B------:R-:W-:Y:S01]  /*cf60*/  SHF.R.S32.HI R4, RZ, 0x1f, R0 ;  /* 0x0000001fff047819 */ /* 0x000fe20000011400 */
[----:B------:R-:W-:-:S03]  /*cf70*/  ULDC.64 UR4, c[0x0][0x2c8] ;  /* 0x0000b20000047ab9 */ /* 0x000fc60000000a00 */
[----:B------:R-:W-:Y:S01]  /*cf80*/  IADD3 R3, R3, R5, RZ ;  /* 0x0000000503037210 */ /* 0x000fe20007ffe0ff */
[----:B------:R-:W-:-:S04]  /*cf90*/  IMAD R5, R4, UR4, RZ ;  /* 0x0000000404057c24 */ /* 0x000fc8000f8e02ff */
[C---:B------:R-:W-:Y:S02]  /*cfa0*/  IMAD R4, R0.reuse, UR5, R5 ;  /* 0x0000000500047c24 */ /* 0x040fe4000f8e0205 */
[----:B------:R-:W-:Y:S01]  /*cfb0*/  IMAD.WIDE.U32 R2, R0, UR4, R2 ;  /* 0x0000000400027c25 */ /* 0x000fe2000f8e0002 */
[----:B------:R-:W-:-:S03]  /*cfc0*/  ULDC.64 UR4, c[0x0][0x280] ;  /* 0x0000a00000047ab9 */ /* 0x000fc60000000a00 */
[----:B------:R-:W-:Y:S01]  /*cfd0*/  IMAD.IADD R5, R3, 0x1, R4 ;  /* 0x0000000103057824 */ /* 0x000fe200078e0204 */
[----:B------:R-:W-:Y:S01]  /*cfe0*/  LEA R0, P0, R2, UR4, 0x1 ;  /* 0x0000000402007c11 */ /* 0x000fe2000f8008ff */
[----:B------:R-:W-:-:S03]  /*cff0*/  ULDC UR4, c[0x0][0x2b8] ;  /* 0x0000ae0000047ab9 */ /* 0x000fc60000000800 */
        /* <DEDUP_REMOVED lines=15> */
[----:B------:R-:W-:Y:S02]  /*d0f0*/  IMAD R6, R9, 0x80, R6 ;  /* 0x0000008009067824 */ /* 0x000fe400078e0206 */
[----:B------:R-:W0:Y:S01]  /*d100*/  SHFL.IDX PT, R3, R0, RZ, 0x181f ;  /* 0x00181fff00037589 */ /* 0x000e2200000e0000 */
[----:B------:R-:W-:Y:S02]  /*d110*/  IMAD R4, R8, UR4, RZ ;  /* 0x0000000408047c24 */ /* 0x000fe4000f8e02ff */
[C---:B------:R-:W-:Y:S01]  /*d120*/  IADD3 R9, R6.reuse, 0x10, RZ ;  /* 0x0000001006097810 */ /* 0x040fe20007ffe0ff */
[----:B------:R-:W-:Y:S01]  /*d130*/  SHFL.IDX PT, R14, R0, 0x1, 0x181f ;  /* 0x00381f00000e7f89 */ /* 0x000fe200000e0000 */
[C---:B------:R-:W-:Y:S01]  /*d140*/  VIADD R11, R6.reuse, 0x20 ;  /* 0x00000020060b7836 */ /* 0x040fe20000000000 */
        /* <DEDUP_REMOVED lines=8> */
[----:B------:R-:W-:-:S03]  /*d1d0*/  ISETP.GE.AND P2, PT, R9, R4, PT ;  /* 0x000000040900720c */ /* 0x000fc60003f46270 */
        /* <DEDUP_REMOVED lines=10> */
[----:B------:R-:W-:Y:S01]  /*d280*/  ISETP.GE.AND P2, PT, R11, R4, PT ;  /* 0x000000040b00720c */ /* 0x000fe20003f46270 */
[----:B------:R-:W-:Y:S01]  /*d290*/  VIADD R11, R6, 0x30 ;  /* 0x00000030060b7836 */ /* 0x000fe20000000000 */
[----:B0-----:R-:W-:Y:S01]  /*d2a0*/  MOV R2, R14 ;  /* 0x0000000e00027202 */ /* 0x001fe20000000f00 */
[----:B-1----:R-:W0:Y:S10]  /*d2b0*/  SHFL.IDX PT, R8, R5, 0x3, 0x181f ;  /* 0x00781f0005087f89 */ /* 0x002e3400000e0000 */
        /* <DEDUP_REMOVED lines=16> */
[----:B------:R-:W-:Y:S01]  /*d3c0*/  VIADD R11, R6, 0x50 ;  /* 0x00000050060b7836 */ /* 0x000fe20000000000 */
[----:B0-----:R-:W-:Y:S01]  /*d3d0*/  MOV R3, R2 ;  /* 0x0000000200037202 */ /* 0x001fe20000000f00 */
[----:B--2---:R-:W0:Y:S01]  /*d3e0*/  SHFL.IDX PT, R8, R5, 0x5, 0x181f ;  /* 0x00b81f0005087f89 */ /* 0x004e2200000e0000 */
[----:B-1----:R-:W-:-:S09]  /*d3f0*/  IMAD.MOV.U32 R2, RZ, RZ, R14 ;  /* 0x000000ffff027224 */ /* 0x002fd200078e000e */
[----:B------:R-:W-:Y:S01]  /*d400*/  @!P2 LEA R20, R7, UR38, 0x1 ;  /* 0x000000260714ac11 */ /* 0x000fe2000f8e08ff */
[----:B------:R-:W1:Y:S01]  /*d410*/  SHFL.IDX PT, R14, R0, 0x5, 0x181f ;  /* 0x00b81f00000e7f89 */ /* 0x000e6200000e0000 */
[----:B------:R-:W-:-:S05]  /*d420*/  @!P2 IMAD.WIDE.U32 R2, R10, 0x2, R2 ;  /* 0x000000020a02a825 */ /* 0x000fca00078e0002 */
[----:B------:R-:W-:Y:S04]  /*d430*/  @!P2 LDGSTS.E.BYPASS.LTC128B.128 [R20+0x12400], desc[UR42][R2.64], !P1 ;  /* 0x124000000214afae */ /* 0x000fe8000c901d6a */
[----:B------:R2:W-:Y:S01]  /*d440*/  @!P2 LDGSTS.E.BYPASS.LTC128B.128 [R20+0x16400], desc[UR42][R2.64+0x80], !P0 ;  /* 0x164000800214afae */ /* 0x0005e2000c101d6a */
[----:B------:R-:W-:Y:S02]  /*d450*/  ISETP.GE.AND P2, PT, R11, R4, PT ;  /* 0x000000040b00720c */ /* 0x000fe40003f46270 */
[----:B------:R-:W-:Y:S01]  /*d460*/  IADD3 R11, R6, 0x60, RZ ;  /* 0x00000060060b7810 */ /* 0x000fe20007ffe0ff */
        /* <DEDUP_REMOVED lines=17> */
.L_x_2257:
[----:B------:R-:W-:Y:S01]  /*d580*/  VIADD R3, R6, 0x70 ;  /* 0x0000007006037836 */ /* 0x000fe20000000000 */
[----:B------:R-:W-:Y:S04]  /*d590*/  BSSY B0, `(.L_x_2167) ;  /* 0x000000c000007945 */ /* 0x000fe80003800000 */
[----:B------:R-:W-:Y:S01]  /*d5a0*/  ISETP.GE.AND P2, PT, R3, R4, PT ;  /* 0x000000040300720c */ /* 0x000fe20003f46270 */
[----:B--2---:R-:W-:Y:S01]  /*d5b0*/  IMAD.MOV.U32 R3, RZ, RZ, R2 ;  /* 0x000000ffff037224 */ /* 0x004fe200078e0002 */
[----:B-1----:R-:W-:-:S11]  /*d5c0*/  MOV R2, R14 ;  /* 0x0000000e00027202 */ /* 0x002fd60000000f00 */
        /* <DEDUP_REMOVED lines=8> */
.L_x_2168:
[----:B------:R-:W-:Y:S05]  /*d650*/  BSYNC B0 ;  /* 0x0000000000007941 */ /* 0x000fea0003800000 */
.L_x_2167:
[----:B------:R-:W-:Y:S01]  /*d660*/  NOP ;  /* 0x0000000000007918 */ /* 0x000fe20000000000 */
[----:B------:R-:W-:Y:S01]  /*d670*/  SYNCS.ARRIVE.TRANS64.RED.A0T1 RZ, [UR38+0x28800], RZ ;  /* 0x028800ffffff79a7 */ /* 0x000fe20008200426 */
[----:B-1----:R-:W-:Y:S01]  /*d680*/  IMAD.MOV.U32 R2, RZ, RZ, 0x1 ;  /* 0x00000001ff027424 */ /* 0x002fe200078e00ff */
[----:B------:R-:W-:Y:S04]  /*d690*/  ARRIVES.LDGSTSBAR.64.TRANSCNT [UR38+0x28800] ;  /* 0x02880000ff0079b0 */ /* 0x000fe80008000aa6 */
[----:B------:R-:W-:Y:S01]  /*d6a0*/  SHF.L.U32 R2, R2, 0x1f, RZ ;  /* 0x0000001f02027819 */ /* 0x000fe200000006ff */
[----:B------:R-:W-:Y:S01]  /*d6b0*/  NOP ;  /* 0x0000000000007918 */ /* 0x000fe20000000000 */
[----:B------:R-:W0:Y:S01]  /*d6c0*/  LDL.LU R4, [R1+0x10] ;  /* 0x0000100001047983 */ /* 0x000e220000300800 */
[----:B------:R-:W-:Y:S03]  /*d6d0*/  SYNCS.ARRIVE.TRANS64.A1T0 RZ, [UR38+0x28800], RZ ;  /* 0x028800ffffff79a7 */ /* 0x000fe60008100026 */
[----:B------:R-:W2:Y:S01]  /*d6e0*/  LDL R3, [R1+0x8] ;  /* 0x0000080001037983 */ /* 0x000ea20000100800 */
[----:B------:R-:W1:Y:S01]  /*d6f0*/  SYNCS.PHASECHK.TRANS64.TRYWAIT P0, [UR38+0x28820], R2 ;  /* 0x02882002ff0075a7 */ /* 0x000e620008000166 */
[----:B0-----:R-:W-:-:S05]  /*d700*/  VIADD R0, R4, 0xfffffffe ;  /* 0xfffffffe04007836 */ /* 0x001fca0000000000 */
[----:B--2---:R-:W-:Y:S01]  /*d710*/  ISETP.GE.AND P1, PT, R0, R3, PT ;  /* 0x000000030000720c */ /* 0x004fe20003f26270 */
[----:B-1----:R-:W-:-:S12]  /*d720*/  @!P0 BRA `(.L_x_2169) ;  /* 0x0000002c00a88947 */ /* 0x002fd80003800000 */
.L_x_2258:
[----:B------:R-:W-:Y:S02]  /*d730*/  IMAD.MOV.U32 R9, RZ, RZ, 0x1 ;  /* 0x00000001ff097424 */ /* 0x000fe400078e00ff */
[----:B------:R-:W-:Y:S01]  /*d740*/  IMAD.MOV.U32 R8, RZ, RZ, RZ ;  /* 0x000000ffff087224 */ /* 0x000fe200078e00ff */
[----:B------:R-:W-:Y:S06]  /*d750*/  @!P1 BRA `(.L_x_2170) ;  /* 0x0000001800489947 */ /* 0x000fec0003800000 */
[----:B------:R-:W2:Y:S04]  /*d760*/  LDL.LU R4, [R1+0xc] ;  /* 0x00000c0001047983 */ /* 0x000ea80000300800 */
[----:B0-----:R-:W3:Y:S01]  /*d770*/  LDL.LU R3, [R1+0x8] ;  /* 0x0000080001037983 */ /* 0x001ee20000300800 */
[----:B------:R-:W-:Y:S01]  /*d780*/  UIADD3 UR4, UR39, 0x1, URZ ;  /* 0x0000000127047890 */ /* 0x000fe2000fffe03f */
[----:B------:R-:W-:Y:S01]  /*d790*/  IMAD.MOV.U32 R9, RZ, RZ, 0x1 ;  /* 0x00000001ff097424 */ /* 0x000fe200078e00ff */
[----:B------:R-:W0:Y:S02]  /*d7a0*/  S2R R6, SR_TID.X ;  /* 0x0000000000067919 */ /* 0x000e240000002100 */
[----:B0-----:R-:W-:Y:S02]  /*d7b0*/  LOP3.LUT R10, R6, 0x1f, RZ, 0xc0, !PT ;  /* 0x0000001f060a7812 */ /* 0x001fe400078ec0ff */
[----:B--2---:R-:W-:Y:S01]  /*d7c0*/  IMAD R2, R4, UR4, RZ ;  /* 0x0000000404027c24 */ /* 0x004fe2000f8e02ff */
[----:B---3--:R-:W-:-:S04]  /*d7d0*/  LOP3.LUT R3, RZ, R3, RZ, 0x33, !PT ;  /* 0x00000003ff037212 */ /* 0x008fc800078e33ff */
[----:B------:R-:W-:-:S04]  /*d7e0*/  VIMNMX R2, R2, UR40, PT ;  /* 0x0000002802027c48 */ /* 0x000fc8000bfe0100 */
[----:B------:R-:W-:-:S04]  /*d7f0*/  IADD3 R4, -R2, RZ, RZ ;  /* 0x000000ff02047210 */ /* 0x000fc80007ffe1ff */
[----:B------:R-:W-:Y:S02]  /*d800*/  VIADDMNMX R5, R4, 0x1, R3, !PT ;  /* 0x0000000104057846 */ /* 0x000fe40007800103 */
[----:B------:R-:W-:-:S03]  /*d810*/  LOP3.LUT R3, RZ, R2, RZ, 0x33, !PT ;  /* 0x00000002ff037212 */ /* 0x000fc600078e33ff */
[----:B------:R-:W-:Y:S02]  /*d820*/  VIADD R4, R5, 0xfffffffe ;  /* 0xfffffffe05047836 */ /* 0x000fe40000000000 */
[----:B------:R-:W-:-:S03]  /*d830*/  IMAD.IADD R5, R2, 0x1, R5 ;  /* 0x0000000102057824 */ /* 0x000fc600078e0205 */
[----:B------:R-:W-:Y:S01]  /*d840*/  ISETP.NE.AND P0, PT, R4, R3, PT ;  /* 0x000000030400720c */ /* 0x000fe20003f05270 */
[----:B------:R-:W-:Y:S01]  /*d850*/  IMAD.MOV.U32 R4, RZ, RZ, R16 ;  /* 0x000000ffff047224 */ /* 0x000fe200078e0010 */
[----:B------:R-:W-:-:S11]  /*d860*/  LOP3.LUT R12, R5, 0x1, RZ, 0xc0, !PT ;  /* 0x00000001050c7812 */ /* 0x000fd600078ec0ff */
[----:B------:R-:W-:Y:S05]  /*d870*/  @!P0 BRA `(.L_x_2171) ;  /* 0x0000001000088947 */ /* 0x000fea0003800000 */
[----:B------:R-:W-:Y:S01]  /*d880*/  BSSY B0, `(.L_x_2171) ;  /* 0x0000101000007945 */ /* 0x000fe20003800000 */
[----:B------:R-:W-:Y:S01]  /*d890*/  IADD3 R6, R5, -R12, RZ ;  /* 0x8000000c05067210 */ /* 0x000fe20007ffe0ff */
[----:B------:R-:W-:Y:S02]  /*d8a0*/  IMAD.MOV.U32 R7, RZ, RZ, 0x1 ;  /* 0x00000001ff077424 */ /* 0x000fe400078e00ff */
[----:B------:R-:W-:-:S07]  /*d8b0*/  IMAD.MOV.U32 R4, RZ, RZ, R16 ;  /* 0x000000ffff047224 */ /* 0x000fce00078e0010 */
.L_x_2202:
[----:B------:R-:W2:Y:S01]  /*d8c0*/  LDL R2, [R1] ;  /* 0x0000000001027983 */ /* 0x000ea20000100800 */
[----:B------:R-:W-:Y:S01]  /*d8d0*/  VIADD R6, R6, 0xfffffffe ;  /* 0xfffffffe06067836 */ /* 0x000fe20000000000 */
[----:B------:R-:W-:Y:S04]  /*d8e0*/  BSSY B1, `(.L_x_2172) ;  /* 0x000007a000017945 */ /* 0x000fe80003800000 */
        /* <DEDUP_REMOVED lines=8> */
[----:B------:R-:W-:Y:S02]  /*d970*/  ULDC.64 UR4, c[0x0][0x428] ;  /* 0x00010a0000047ab9 */ /* 0x000fe40000000a00 */
[----:B------:R-:W-:Y:S01]  /*d980*/  IMAD R5, R19, UR4, RZ ;  /* 0x0000000413057c24 */ /* 0x000fe2000f8e02ff */
[----:B0-----:R-:W-:-:S13]  /*d990*/  ISETP.NE.AND P0, PT, R9, 0x1, PT ;  /* 0x000000010900780c */ /* 0x001fda0003f05270 */
[----:B------:R-:W0:Y:S02]  /*d9a0*/  @P0 LDC.64 R2, c[0x0][0x440] ;  /* 0x00011000ff020b82 */ /* 0x000e240000000a00 */
[----:B0-----:R-:W-:Y:S01]  /*d9b0*/  @P0 IMAD.HI.U32 R4, R0, R2, RZ ;  /* 0x0000000200040227 */ /* 0x001fe200078e00ff */
[----:B------:R-:W-:-:S04]  /*d9c0*/  MOV R2, R0 ;  /* 0x0000000000027202 */ /* 0x000fc80000000f00 */
[----:B------:R-:W-:Y:S01]  /*d9d0*/  @P0 SHF.R.U32.HI R2, RZ, R3, R4 ;  /* 0x00000003ff020219 */ /* 0x000fe20000011604 */
[----:B------:R-:W-:-:S04]  /*d9e0*/  IMAD R4, R18, UR5, R5 ;  /* 0x0000000512047c24 */ /* 0x000fc8000f8e0205 */
[----:B------:R-:W-:-:S04]  /*d9f0*/  IMAD.MOV R3, RZ, RZ, -R2 ;  /* 0x000000ffff037224 */ /* 0x000fc800078e0a02 */
[----:B------:R-:W-:Y:S01]  /*da00*/  IMAD R9, R9, R3, R0 ;  /* 0x0000000309097224 */ /* 0x000fe200078e0200 */
[----:B------:R-:W-:-:S03]  /*da10*/  SHF.R.S32.HI R3, RZ, 0x1f, R2 ;  /* 0x0000001fff037819 */ /* 0x000fc60000011402 */
[----:B------:R-:W-:Y:S01]  /*da20*/  IMAD.WIDE.U32 R2, R18, UR4, R2 ;  /* 0x0000000412027c25 */ /* 0x000fe2000f8e0002 */
[----:B------:R-:W-:-:S03]  /*da30*/  ULDC.64 UR4, c[0x0][0x418] ;  /* 0x0001060000047ab9 */ /* 0x000fc60000000a00 */
[----:B------:R-:W-:Y:S01]  /*da40*/  IMAD.IADD R3, R4, 0x1, R3 ;  /* 0x0000000104037824 */ /* 0x000fe200078e0203 */
[----:B------:R-:W-:-:S04]  /*da50*/  LEA R4, P0, R2, UR4, 0x2 ;  /* 0x0000000402047c11 */ /* 0x000fc8000f8010ff */
[----:B------:R-:W-:-:S05]  /*da60*/  LEA.HI.X R5, R2, UR5, R3, 0x2, P0 ;  /* 0x0000000502057c11 */ /* 0x000fca00080f1403 */
[----:B------:R0:W5:Y:S04]  /*da70*/  LDG.E R4, desc[UR42][R4.64] ;  /* 0x0000002a04047981 */ /* 0x000168000c1e1900 */
.L_x_2174:
[----:B------:R-:W1:Y:S01]  /*da80*/  S2R R2, SR_TID.X ;  /* 0x0000000000027919 */ /* 0x000e620000002100 */
[----:B------:R-:W-:Y:S01]  /*da90*/  BSSY B2, `(.L_x_2175) ;  /* 0x0000006000027945 */ /* 0x000fe20003800000 */
[----:B-1----:R-:W-:Y:S02]  /*daa0*/  LOP3.LUT R3, R2, 0x7f, RZ, 0xc0, !PT ;  /* 0x0000007f02037812 */ /* 0x002fe400078ec0ff */
[----:B------:R-:W-:Y:S02]  /*dab0*/  SHF.L.U32 R2, R7, 0x1f, RZ ;  /* 0x0000001f07027819 */ /* 0x000fe400000006ff */
[----:B------:R-:W-:Y:S02]  /*dac0*/  ISETP.NE.AND P2, PT, R3, RZ, PT ;  /* 0x000000ff0300720c */ /* 0x000fe40003f45270 */
[----:B------:R-:W1:Y:S02]  /*dad0*/  SYNCS.PHASECHK.TRANS64.TRYWAIT P0, [UR38+0x28848], R2 ;  /* 0x02884802ff0075a7 */ /* 0x000e640008000166 */
[----:B-1----:R-:W-:Y:S09]  /*dae0*/  @!P0 BRA `(.L_x_2176) ;  /* 0x0000002800d08947 */ /* 0x002ff20003800000 */
.L_x_2259:
[----:B------:R-:W-:Y:S05]  /*daf0*/  BSYNC B2 ;  /* 0x0000000000027941 */ /* 0x000fea0003800000 */
.L_x_2175:
[----:B------:R-:W-:Y:S04]  /*db00*/  BSSY B2, `(.L_x_2177) ;  /* 0x0000007000027945 */ /* 0x000fe80003800000 */
[----:B------:R-:W-:Y:S05]  /*db10*/  @P2 BRA `(.L_x_2178) ;  /* 0x0000000000142947 */ /* 0x000fea0003800000 */
[----:B------:R-:W-:Y:S01]  /*db20*/  ISETP.NE.AND P0, PT, R10, RZ, PT ;  /* 0x000000ff0a00720c */ /* 0x000fe20003f05270 */
[----:B-1----:R-:W-:-:S04]  /*db30*/  IMAD.MOV.U32 R3, RZ, RZ, 0x8000 ;  /* 0x00008000ff037424 */ /* 0x002fc800078e00ff */
[----:B------:R2:W-:Y:S08]  /*db40*/  SYNCS.ARRIVE.TRANS64 RZ, [UR38+0x28838], R3 ;  /* 0x02883803ffff79a7 */ /* 0x0005f00008000026 */
[----:B--2---:R-:W-:Y:S05]  /*db50*/  @!P0 BRA `(.L_x_2178) ;  /* 0x0000000000048947 */ /* 0x004fea0003800000 */
[----:B------:R-:W-:Y:S01]  /*db60*/  BPT.TRAP 0x1 ;  /* 0x000000040000795c */ /* 0x000fe20000300000 */
.L_x_2178:
[----:B------:R-:W-:Y:S05]  /*db70*/  BSYNC B2 ;  /* 0x0000000000027941 */ /* 0x000fea0003800000 */
.L_x_2177:
[----:B0-----:R-:W-:Y:S01]  /*db80*/  IMAD.MOV.U32 R5, RZ, RZ, RZ ;  /* 0x000000ffff057224 */ /* 0x001fe200078e00ff */
[----:B------:R-:W-:Y:S01]  /*db90*/  ULDC.64 UR4, c[0x0][0x198] ;  /* 0x0000660000047ab9 */ /* 0x000fe20000000a00 */
[----:B------:R-:W-:Y:S01]  /*dba0*/  PLOP3.LUT P0, PT, PT, PT, PT, 0x80, 0x0 ;  /* 0x000000000000781c */ /* 0x000fe20003f0f070 */
[----:B------:R-:W-:Y:S01]  /*dbb0*/  UIADD3 UR4, UP0, UR4, 0x370, URZ ;  /* 0x0000037004047890 */ /* 0x000fe2000ff1e03f */
[----:B-1----:R-:W-:Y:S01]  /*dbc0*/  SHF.L.U32 R3, R9, 0x7, RZ ;  /* 0x0000000709037819 */ /* 0x002fe200000006ff */
[----:B------:R-:W-:Y:S01]  /*dbd0*/  UIADD3 UR32, UR38, 0x20400, URZ ;  /* 0x0002040026207890 */ /* 0x000fe2000fffe03f */
[----:B------:R-:W-:Y:S01]  /*dbe0*/  R2UR UR34, R5 ;  /* 0x00000000052272ca */ /* 0x000fe200000e0000 */
[----:B------:R-:W-:Y:S02]  /*dbf0*/  UIADD3 UR33, UR38, 0x28838, URZ ;  /* 0x0002883826217890 */ /* 0x000fe4000fffe03f */
[----:B------:R-:W-:Y:S01]  /*dc00*/  UIADD3.X UR5, URZ, UR5, URZ, UP0, !UPT ;  /* 0x000000053f057290 */ /* 0x000fe200087fe43f */
[----:B------:R-:W-:Y:S01]  /*dc10*/  UMOV UR6, 0x0 ;  /* 0x0000000000067882 */ /* 0x000fe20000000000 */
[----:B------:R-:W-:-:S10]  /*dc20*/  UMOV UR7, 0x14f00000 ;  /* 0x14f0000000077882 */ /* 0x000fd40000000000 */
.L_x_2179:
        /* <DEDUP_REMOVED lines=13> */
.L_x_2180:
        /* <DEDUP_REMOVED lines=12> */
.L_x_2260:
[----:B------:R-:W-:Y:S05]  /*ddc0*/  BSYNC B2 ;  /* 0x0000000000027941 */ /* 0x000fea0003800000 */
.L_x_2181:
        /* <DEDUP_REMOVED lines=9> */
.L_x_2184:
[----:B------:R-:W-:Y:S05]  /*de60*/  BSYNC B2 ;  /* 0x0000000000027941 */ /* 0x000fea0003800000 */
.L_x_2183:
[----:B------:R-:W-:Y:S01]  /*de70*/  R2UR UR6, R2 ;  /* 0x00000000020672ca */ /* 0x000fe200000e0000 */
[----:B------:R-:W-:Y:S01]  /*de80*/  ULDC.64 UR4, c[0x0][0x198] ;  /* 0x0000660000047ab9 */ /* 0x000fe20000000a00 */
[----:B------:R-:W-:Y:S01]  /*de90*/  R2UR UR7, R3 ;  /* 0x00000000030772ca */ /* 0x000fe200000e0000 */
[----:B------:R-:W-:Y:S01]  /*dea0*/  UIADD3 UR4, UP0, UR4, 0x470, URZ ;  /* 0x0000047004047890 */ /* 0x000fe2000ff1e03f */
[----:B------:R-:W-:Y:S01]  /*deb0*/  R2UR UR10, R5 ;  /* 0x00000000050a72ca */ /* 0x000fe200000e0000 */
[----:B------:R-:W-:Y:S01]  /*dec0*/  UIADD3 UR8, UR38, 0x400, URZ ;  /* 0x0000040026087890 */ /* 0x000fe2000fffe03f */
[----:B------:R-:W-:Y:S01]  /*ded0*/  PLOP3.LUT P0, PT, PT, PT, PT, 0x80, 0x0 ;  /* 0x000000000000781c */ /* 0x000fe20003f0f070 */
[----:B------:R-:W-:Y:S01]  /*dee0*/  UIADD3 UR9, UR38, 0x28850, URZ ;  /* 0x0002885026097890 */ /* 0x000fe2000fffe03f */
[----:B------:R-:W-:Y:S01]  /*def0*/  SHF.L.U32 R5, R17, 0x7, RZ ;  /* 0x0000000711057819 */ /* 0x000fe200000006ff */
[----:B------:R-:W-:-:S12]  /*df00*/  UIADD3.X UR5, URZ, UR5, URZ, UP0, !UPT ;  /* 0x000000053f057290 */ /* 0x000fd800087fe43f */
.L_x_2185:
        /* <DEDUP_REMOVED lines=13> */
.L_x_2186:
        /* <DEDUP_REMOVED lines=10> */
.L_x_2173:
[----:B------:R-:W-:Y:S05]  /*e080*/  BSYNC B1 ;  /* 0x0000000000017941 */ /* 0x000fea0003800000 */
.L_x_2172:
        /* <DEDUP_REMOVED lines=11> */
[----:B0-----:R-:W-:-:S13]  /*e140*/  ISETP.NE.AND P0, PT, R4, 0x1, PT ;  /* 0x000000010400780c */ /* 0x001fda0003f05270 */
[----:B------:R-:W0:Y:S02]  /*e150*/  @P0 LDC.64 R2, c[0x0][0x440] ;  /* 0x00011000ff020b82 */ /* 0x000e240000000a00 */
[----:B0-----:R-:W-:-:S04]  /*e160*/  @P0 IMAD.HI.U32 R5, R11, R2, RZ ;  /* 0x000000020b050227 */ /* 0x001fc800078e00ff */
[----:B------:R-:W-:Y:S01]  /*e170*/  IMAD.MOV.U32 R2, RZ, RZ, R11 ;  /* 0x000000ffff027224 */ /* 0x000fe200078e000b */
[----:B------:R-:W-:-:S04]  /*e180*/  @P0 SHF.R.U32.HI R2, RZ, R3, R5 ;  /* 0x00000003ff020219 */ /* 0x000fc80000011605 */
[----:B------:R-:W-:-:S05]  /*e190*/  IADD3 R3, -R2, RZ, RZ ;  /* 0x000000ff02037210 */ /* 0x000fca0007ffe1ff */
[----:B------:R-:W-:Y:S01]  /*e1a0*/  IMAD R11, R4, R3, R11 ;  /* 0x00000003040b7224 */ /* 0x000fe200078e020b */
[----:B------:R-:W-:Y:S01]  /*e1b0*/  SHF.R.S32.HI R3, RZ, 0x1f, R2 ;  /* 0x0000001fff037819 */ /* 0x000fe20000011402 */
[----:B------:R-:W-:-:S04]  /*e1c0*/  IMAD R4, R19, UR4, RZ ;  /* 0x0000000413047c24 */ /* 0x000fc8000f8e02ff */
[C---:B------:R-:W-:Y:S02]  /*e1d0*/  IMAD R4, R18.reuse, UR5, R4 ;  /* 0x0000000512047c24 */ /* 0x040fe4000f8e0204 */
[----:B------:R-:W-:Y:S01]  /*e1e0*/  IMAD.WIDE.U32 R2, R18, UR4, R2 ;  /* 0x0000000412027c25 */ /* 0x000fe2000f8e0002 */
[----:B------:R-:W-:-:S03]  /*e1f0*/  ULDC.64 UR4, c[0x0][0x418] ;  /* 0x0001060000047ab9 */ /* 0x000fc60000000a00 */
[----:B------:R-:W-:Y:S01]  /*e200*/  IMAD.IADD R3, R4, 0x1, R3 ;  /* 0x0000000104037824 */ /* 0x000fe200078e0203 */
[----:B------:R-:W-:-:S04]  /*e210*/  LEA R4, P0, R2, UR4, 0x2 ;  /* 0x0000000402047c11 */ /* 0x000fc8000f8010ff */
[----:B------:R-:W-:-:S05]  /*e220*/  LEA.HI.X R5, R2, UR5, R3, 0x2, P0 ;  /* 0x0000000502057c11 */ /* 0x000fca00080f1403 */
[----:B------:R0:W5:Y:S04]  /*e230*/  LDG.E R4, desc[UR42][R4.64] ;  /* 0x0000002a04047981 */ /* 0x000168000c1e1900 */
.L_x_2189:
[----:B------:R-:W1:Y:S01]  /*e240*/  S2R R2, SR_TID.X ;  /* 0x0000000000027919 */ /* 0x000e620000002100 */
[----:B------:R-:W-:Y:S01]  /*e250*/  BSSY B2, `(.L_x_2190) ;  /* 0x0000006000027945 */ /* 0x000fe20003800000 */
[----:B-1----:R-:W-:Y:S02]  /*e260*/  LOP3.LUT R3, R2, 0x7f, RZ, 0xc0, !PT ;  /* 0x0000007f02037812 */ /* 0x002fe400078ec0ff */
[----:B------:R-:W-:Y:S02]  /*e270*/  SHF.L.U32 R2, R9, 0x1f, RZ ;  /* 0x0000001f09027819 */ /* 0x000fe400000006ff */
[----:B------:R-:W-:Y:S02]  /*e280*/  ISETP.NE.AND P2, PT, R3, RZ, PT ;  /* 0x000000ff0300720c */ /* 0x000fe40003f45270 */
[----:B------:R-:W1:Y:S02]  /*e290*/  SYNCS.PHASECHK.TRANS64.TRYWAIT P0, [UR38+0x28840], R2 ;  /* 0x02884002ff0075a7 */ /* 0x000e640008000166 */
[----:B-1----:R-:W-:Y:S09]  /*e2a0*/  @!P0 BRA `(.L_x_2191) ;  /* 0x0000002400108947 */ /* 0x002ff20003800000 */
.L_x_2261:
[----:B------:R-:W-:Y:S05]  /*e2b0*/  BSYNC B2 ;  /* 0x0000000000027941 */ /* 0x000fea0003800000 */
.L_x_2190:
[----:B------:R-:W-:Y:S04]  /*e2c0*/  BSSY B2, `(.L_x_2192) ;  /* 0x0000007000027945 */ /* 0x000fe80003800000 */
[----:B------:R-:W-:Y:S05]  /*e2d0*/  @P2 BRA `(.L_x_2193) ;  /* 0x0000000000142947 */ /* 0x000fea0003800000 */
[----:B------:R-:W-:Y:S01]  /*e2e0*/  ISETP.NE.AND P0, PT, R10, RZ, PT ;  /* 0x000000ff0a00720c */ /* 0x000fe20003f05270 */
[----:B-1----:R-:W-:-:S04]  /*e2f0*/  IMAD.MOV.U32 R2, RZ, RZ, 0x8000 ;  /* 0x00008000ff027424 */ /* 0x002fc800078e00ff */
[----:B------:R2:W-:Y:S08]  /*e300*/  SYNCS.ARRIVE.TRANS64 RZ, [UR38+0x28830], R2 ;  /* 0x02883002ffff79a7 */ /* 0x0005f00008000026 */
[----:B--2---:R-:W-:Y:S05]  /*e310*/  @!P0 BRA `(.L_x_2193) ;  /* 0x0000000000048947 */ /* 0x004fea0003800000 */
[----:B------:R-:W-:Y:S01]  /*e320*/  BPT.TRAP 0x1 ;  /* 0x000000040000795c */ /* 0x000fe20000300000 */
.L_x_2193:
[----:B------:R-:W-:Y:S05]  /*e330*/  BSYNC B2 ;  /* 0x0000000000027941 */ /* 0x000fea0003800000 */
.L_x_2192:
        /* <DEDUP_REMOVED lines=11> */
.L_x_2194:
        /* <DEDUP_REMOVED lines=8> */
[----:B------:R-:W-:Y:S01]  /*e470*/  MOV R13, 0x40 ;  /* 0x00000040000d7802 */ /* 0x000fe20000000f00 */
[----:B------:R-:W-:Y:S01]  /*e480*/  UIADD3 UR8, UR38, 0x1c400, URZ ;  /* 0x0001c40026087890 */ /* 0x000fe2000fffe03f */
[----:B------:R-:W-:Y:S01]  /*e490*/  PLOP3.LUT P0, PT, PT, PT, PT, 0x80, 0x0 ;  /* 0x000000000000781c */ /* 0x000fe20003f0f070 */
[----:B------:R-:W-:Y:S01]  /*e4a0*/  UMOV UR6, 0x0 ;  /* 0x0000000000067882 */ /* 0x000fe20000000000 */
[----:B------:R-:W-:Y:S01]  /*e4b0*/  R2UR UR10, R13 ;  /* 0x000000000d0a72ca */ /* 0x000fe200000e0000 */
[----:B------:R-:W-:-:S14]  /*e4c0*/  UMOV UR7, 0x14f00000 ;  /* 0x14f0000000077882 */ /* 0x000fdc0000000000 */
.L_x_2195:
        /* <DEDUP_REMOVED lines=12> */
.L_x_2262:
[----:B------:R-:W-:Y:S05]  /*e590*/  BSYNC B2 ;  /* 0x0000000000027941 */ /* 0x000fea0003800000 */
.L_x_2196:
        /* <DEDUP_REMOVED lines=9> */
.L_x_2199:
[----:B------:R-:W-:Y:S05]  /*e630*/  BSYNC B2 ;  /* 0x0000000000027941 */ /* 0x000fea0003800000 */
.L_x_2198:
        /* <DEDUP_REMOVED lines=10> */
.L_x_2200:
        /* <DEDUP_REMOVED lines=13> */
.L_x_2201:
        /* <DEDUP_REMOVED lines=8> */
[----:B------:R-:W-:Y:S01]  /*e830*/  MOV R17, R11 ;  /* 0x0000000b00117202 */ /* 0x000fe20000000f00 */
[----:B------:R-:W-:-:S07]  /*e840*/  IMAD.MOV.U32 R16, RZ, RZ, R4 ;  /* 0x000000ffff107224 */ /* 0x000fce00078e0004 */
.L_x_2188:
[----:B------:R-:W-:Y:S05]  /*e850*/  BSYNC B1 ;  /* 0x0000000000017941 */ /* 0x000fea0003800000 */
.L_x_2187:
[----:B------:R-:W-:Y:S02]  /*e860*/  VIADD R0, R0, 0xfffffffe ;  /* 0xfffffffe00007836 */ /* 0x000fe40000000000 */
[----:B------:R-:W-:Y:S01]  /*e870*/  IMAD.MOV.U32 R7, RZ, RZ, R9 ;  /* 0x000000ffff077224 */ /* 0x000fe200078e0009 */
[----:B------:R-:W-:Y:S06]  /*e880*/  @P1 BRA `(.L_x_2202) ;  /* 0xfffffff0000c1947 */ /* 0x000fec000383ffff */
[----:B------:R-:W-:Y:S05]  /*e890*/  BSYNC B0 ;  /* 0x0000000000007941 */ /* 0x000fea0003800000 */
.L_x_2171:
        /* <DEDUP_REMOVED lines=12> */
[----:B------:R-:W-:Y:S02]  /*e960*/  ULDC.64 UR4, c[0x0][0x428] ;  /* 0x00010a0000047ab9 */ /* 0x000fe40000000a00 */
        /* <DEDUP_REMOVED lines=16> */
.L_x_2204:
[----:B------:R-:W1:Y:S01]  /*ea70*/  S2R R2, SR_TID.X ;  /* 0x0000000000027919 */ /* 0x000e620000002100 */
[----:B------:R-:W-:Y:S01]  /*ea80*/  BSSY B1, `(.L_x_2205) ;  /* 0x0000006000017945 */ /* 0x000fe20003800000 */
[----:B-1----:R-:W-:Y:S02]  /*ea90*/  LOP3.LUT R3, R2, 0x7f, RZ, 0xc0, !PT ;  /* 0x0000007f02037812 */ /* 0x002fe400078ec0ff */
[----:B------:R-:W-:Y:S02]  /*eaa0*/  SHF.L.U32 R2, R9, 0x1f, RZ ;  /* 0x0000001f09027819 */ /* 0x000fe400000006ff */
[----:B------:R-:W-:Y:S02]  /*eab0*/  ISETP.NE.AND P1, PT, R3, RZ, PT ;  /* 0x000000ff0300720c */ /* 0x000fe40003f25270 */
[----:B------:R-:W1:Y:S02]  /*eac0*/  SYNCS.PHASECHK.TRANS64.TRYWAIT P0, [UR38+0x28848], R2 ;  /* 0x02884802ff0075a7 */ /* 0x000e640008000166 */
[----:B-1----:R-:W-:Y:S09]  /*ead0*/  @!P0 BRA `(.L_x_2206) ;  /* 0x0000001c00348947 */ /* 0x002ff20003800000 */
.L_x_2263:
[----:B------:R-:W-:Y:S05]  /*eae0*/  BSYNC B1 ;  /* 0x0000000000017941 */ /* 0x000fea0003800000 */
.L_x_2205:
[----:B------:R-:W-:Y:S04]  /*eaf0*/  BSSY B1, `(.L_x_2207) ;  /* 0x0000007000017945 */ /* 0x000fe80003800000 */
[----:B------:R-:W-:Y:S05]  /*eb00*/  @P1 BRA `(.L_x_2208) ;  /* 0x0000000000141947 */ /* 0x000fea0003800000 */
[----:B------:R-:W-:Y:S01]  /*eb10*/  ISETP.NE.AND P0, PT, R10, RZ, PT ;  /* 0x000000ff0a00720c */ /* 0x000fe20003f05270 */
[----:B-1----:R-:W-:-:S04]  /*eb20*/  IMAD.MOV.U32 R3, RZ, RZ, 0x8000 ;  /* 0x00008000ff037424 */ /* 0x002fc800078e00ff */
[----:B------:R2:W-:Y:S08]  /*eb30*/  SYNCS.ARRIVE.TRANS64 RZ, [UR38+0x28838], R3 ;  /* 0x02883803ffff79a7 */ /* 0x0005f00008000026 */
[----:B--2---:R-:W-:Y:S05]  /*eb40*/  @!P0 BRA `(.L_x_2208) ;  /* 0x0000000000048947 */ /* 0x004fea0003800000 */
[----:B------:R-:W-:Y:S01]  /*eb50*/  BPT.TRAP 0x1 ;  /* 0x000000040000795c */ /* 0x000fe20000300000 */
.L_x_2208:
[----:B------:R-:W-:Y:S05]  /*eb60*/  BSYNC B1 ;  /* 0x0000000000017941 */ /* 0x000fea0003800000 */
.L_x_2207:
[----:B0-----:R-:W-:Y:S01]  /*eb70*/  MOV R5, RZ ;  /* 0x000000ff00057202 */ /* 0x001fe20000000f00 */
[----:B------:R-:W-:Y:S01]  /*eb80*/  ULDC.64 UR4, c[0x0][0x198] ;  /* 0x0000660000047ab9 */ /* 0x000fe20000000a00 */
[----:B------:R-:W-:Y:S01]  /*eb90*/  PLOP3.LUT P0, PT, PT, PT, PT, 0x80, 0x0 ;  /* 0x000000000000781c */ /* 0x000fe20003f0f070 */
[----:B------:R-:W-:Y:S01]  /*eba0*/  UIADD3 UR4, UP0, UR4, 0x370, URZ ;  /* 0x0000037004047890 */ /* 0x000fe2000ff1e03f */
[----:B------:R-:W-:Y:S01]  /*ebb0*/  R2UR UR10, R5 ;  /* 0x00000000050a72ca */ /* 0x000fe200000e0000 */
[----:B-1----:R-:W-:Y:S01]  /*ebc0*/  IMAD.SHL.U32 R3, R0, 0x80, RZ ;  /* 0x0000008000037824 */ /* 0x002fe200078e00ff */
[----:B------:R-:W-:Y:S02]  /*ebd0*/  UIADD3 UR8, UR38, 0x20400, URZ ;  /* 0x0002040026087890 */ /* 0x000fe4000fffe03f */
[----:B------:R-:W-:Y:S02]  /*ebe0*/  UIADD3 UR9, UR38, 0x28838, URZ ;  /* 0x0002883826097890 */ /* 0x000fe4000fffe03f */
[----:B------:R-:W-:Y:S01]  /*ebf0*/  UIADD3.X UR5, URZ, UR5, URZ, UP0, !UPT ;  /* 0x000000053f057290 */ /* 0x000fe200087fe43f */
[----:B------:R-:W-:Y:S01]  /*ec00*/  UMOV UR6, 0x0 ;  /* 0x0000000000067882 */ /* 0x000fe20000000000 */
[----:B------:R-:W-:-:S10]  /*ec10*/  UMOV UR7, 0x14f00000 ;  /* 0x14f0000000077882 */ /* 0x000fd40000000000 */
.L_x_2209:
        /* <DEDUP_REMOVED lines=14> */
.L_x_2210:
        /* <DEDUP_REMOVED lines=11> */
.L_x_2264:
[----:B------:R-:W-:Y:S05]  /*edb0*/  BSYNC B1 ;  /* 0x0000000000017941 */ /* 0x000fea0003800000 */
.L_x_2211:
[----:B------:R-:W-:Y:S01]  /*edc0*/  BSSY B1, `(.L_x_2213) ;  /* 0x0000009000017945 */ /* 0x000fe20003800000 */
[----:B0-----:R-:W-:Y:S02]  /*edd0*/  IMAD.MOV.U32 R2, RZ, RZ, 0x0 ;  /* 0x00000000ff027424 */ /* 0x001fe400078e00ff */
[----:B------:R-:W-:Y:S01]  /*ede0*/  IMAD.MOV.U32 R3, RZ, RZ, 0x14f00000 ;  /* 0x14f00000ff037424 */ /* 0x000fe200078e00ff */
[----:B------:R-:W-:Y:S06]  /*edf0*/  @P1 BRA `(.L_x_2214) ;  /* 0x0000000000141947 */ /* 0x000fec0003800000 */
[----:B------:R-:W-:Y:S02]  /*ee00*/  ISETP.NE.AND P0, PT, R10, RZ, PT ;  /* 0x000000ff0a00720c */ /* 0x000fe40003f05270 */
[----:B------:R-:W-:-:S04]  /*ee10*/  MOV R7, 0x8000 ;  /* 0x0000800000077802 */ /* 0x000fc80000000f00 */
[----:B------:R0:W-:Y:S07]  /*ee20*/  SYNCS.ARRIVE.TRANS64 RZ, [UR38+0x28850], R7 ;  /* 0x02885007ffff79a7 */ /* 0x0001ee0008000026 */
[----:B------:R-:W-:Y:S05]  /*ee30*/  @!P0 BRA `(.L_x_2214) ;  /* 0x0000000000048947 */ /* 0x000fea0003800000 */
[----:B------:R-:W-:Y:S01]  /*ee40*/  BPT.TRAP 0x1 ;  /* 0x000000040000795c */ /* 0x000fe20000300000 */
.L_x_2214:
[----:B------:R-:W-:Y:S05]  /*ee50*/  BSYNC B1 ;  /* 0x0000000000017941 */ /* 0x000fea0003800000 */
.L_x_2213:
        /* <DEDUP_REMOVED lines=10> */
.L_x_2215:
        /* <DEDUP_REMOVED lines=8> */
[----:B------:R-:W-:Y:S01]  /*ef80*/  R2UR UR6, R2 ;  /* 0x00000000020672ca */ /* 0x000fe200000e0000 */
[----:B------:R-:W-:Y:S01]  /*ef90*/  UIADD3 UR8, UR38, 0x4400, URZ ;  /* 0x0000440026087890 */ /* 0x000fe2000fffe03f */
[----:B------:R-:W-:Y:S02]  /*efa0*/  R2UR UR7, R3 ;  /* 0x00000000030772ca */ /* 0x000fe400000e0000 */
[----:B------:R-:W-:Y:S02]  /*efb0*/  R2UR UR10, R6 ;  /* 0x00000000060a72ca */ /* 0x000fe400000e0000 */
[----:B------:R-:W-:-:S13]  /*efc0*/  PLOP3.LUT P0, PT, PT, PT, PT, 0x80, 0x0 ;  /* 0x000000000000781c */ /* 0x000fda0003f0f070 */
.L_x_2216:
        /* <DEDUP_REMOVED lines=8> */
[----:B------:R-:W-:Y:S02]  /*f050*/  IMAD.MOV.U32 R17, RZ, RZ, R0 ;  /* 0x000000ffff117224 */ /* 0x000fe400078e0000 */
[----:B------:R-:W-:-:S07]  /*f060*/  IMAD.MOV.U32 R16, RZ, RZ, R4 ;  /* 0x000000ffff107224 */ /* 0x000fce00078e0004 */
.L_x_2203:
[----:B------:R-:W-:Y:S05]  /*f070*/  BSYNC B0 ;  /* 0x0000000000007941 */ /* 0x000fea0003800000 */
.L_x_2170:
        /* <DEDUP_REMOVED lines=12> */
.L_x_2265:
[----:B------:R-:W-:Y:S05]  /*f140*/  BSYNC B1 ;  /* 0x0000000000017941 */ /* 0x000fea0003800000 */
.L_x_2219:
        /* <DEDUP_REMOVED lines=8> */
.L_x_2222:
[----:B------:R-:W-:Y:S05]  /*f1d0*/  BSYNC B1 ;  /* 0x0000000000017941 */ /* 0x000fea0003800000 */
.L_x_2221:
[----:B------:R-:W-:Y:S01]  /*f1e0*/  R2UR UR4, R8 ;  /* 0x00000000080472ca */ /* 0x000fe200000e0000 */
[----:B------:R-:W-:Y:S01]  /*f1f0*/  ULDC.64 UR6, c[0x0][0x198] ;  /* 0x0000660000067ab9 */ /* 0x000fe20000000a00 */
[----:B------:R-:W-:Y:S01]  /*f200*/  R2UR UR9, R3 ;  /* 0x00000000030972ca */ /* 0x000fe200000e0000 */
[----:B------:R-:W-:Y:S01]  /*f210*/  UIADD3 UR6, UP0, UR6, 0x470, URZ ;  /* 0x0000047006067890 */ /* 0x000fe2000ff1e03f */
[----:B------:R-:W-:Y:S01]  /*f220*/  PLOP3.LUT P0, PT, PT, PT, PT, 0x80, 0x0 ;  /* 0x000000000000781c */ /* 0x000fe20003f0f070 */
[----:B------:R-:W-:Y:S01]  /*f230*/  UMOV UR14, 0x0 ;  /* 0x00000000000e7882 */ /* 0x000fe20000000000 */
[----:B------:R-:W-:Y:S01]  /*f240*/  SHF.L.U32 R17, R17, 0x7, RZ ;  /* 0x0000000711117819 */ /* 0x000fe200000006ff */
[----:B------:R-:W-:Y:S01]  /*f250*/  UIADD3.X UR7, URZ, UR7, URZ, UP0, !UPT ;  /* 0x000000073f077290 */ /* 0x000fe200087fe43f */
[----:B------:R-:W-:Y:S01]  /*f260*/  UMOV UR15, 0x14f00000 ;  /* 0x14f00000000f7882 */ /* 0x000fe20000000000 */
[----:B------:R-:W-:-:S04]  /*f270*/  UMOV UR10, URZ ;  /* 0x0000003f000a7c82 */ /* 0x000fc80008000000 */
[----:B------:R-:W-:Y:S02]  /*f280*/  ULEA UR4, UR4, UR38, 0xf ;  /* 0x0000002604047291 */ /* 0x000fe4000f8e783f */
[----:B------:R-:W-:Y:S02]  /*f290*/  UIADD3 UR9, UR9, 0x28850, URZ ;  /* 0x0002885009097890 */ /* 0x000fe4000fffe03f */
[----:B------:R-:W-:-:S12]  /*f2a0*/  UIADD3 UR8, UR4, 0x400, URZ ;  /* 0x0000040004087890 */ /* 0x000fd8000fffe03f */
.L_x_2223:
        /* <DEDUP_REMOVED lines=13> */
.L_x_2224:
        /* <DEDUP_REMOVED lines=8> */
.L_x_2218:
[----:B------:R-:W-:Y:S05]  /*f400*/  BSYNC B0 ;  /* 0x0000000000007941 */ /* 0x000fea0003800000 */
.L_x_2217:
[----:B0-----:R-:W-:Y:S02]  /*f410*/  VIADD R0, R8, 0x1 ;  /* 0x0000000108007836 */ /* 0x001fe40000000000 */
[----:B------:R-:W-:-:S03]  /*f420*/  IMAD.MOV.U32 R3, RZ, RZ, RZ ;  /* 0x000000ffff037224 */ /* 0x000fc600078e00ff */
[----:B------:R-:W-:-:S04]  /*f430*/  ISETP.NE.AND P0, PT, R0, 0x2, PT ;  /* 0x000000020000780c */ /* 0x000fc80003f05270 */
[----:B------:R-:W-:Y:S02]  /*f440*/  SEL R2, RZ, 0x1, P0 ;  /* 0x00000001ff027807 */ /* 0x000fe40000000000 */
[----:B------:R-:W-:Y:S02]  /*f450*/  SEL R0, R0, RZ, P0 ;  /* 0x000000ff00007207 */ /* 0x000fe40000000000 */
[----:B------:R-:W-:-:S07]  /*f460*/  LOP3.LUT R9, R9, R2, RZ, 0x3c, !PT ;  /* 0x0000000209097212 */ /* 0x000fce00078e3cff */
.L_x_2154:
[----:B------:R-:W0:Y:S01]  /*f470*/  S2R R5, SR_CgaCtaId ;  /* 0x0000000000057919 */ /* 0x000e220000008800 */
[----:B------:R-:W-:Y:S02]  /*f480*/  MOV R2, 0x400 ;  /* 0x0000040000027802 */ /* 0x000fe40000000f00 */
[----:B------:R-:W-:Y:S02]  /*f490*/  SHF.L.U32 R3, R3, 0x1f, RZ ;  /* 0x0000001f03037819 */ /* 0x000fe400000006ff */
[----:B0-----:R-:W-:-:S04]  /*f4a0*/  LEA R2, R5, R2, 0x18 ;  /* 0x0000000205027211 */ /* 0x001fc800078ec0ff */
[----:B------:R-:W0:Y:S02]  /*f4b0*/  SYNCS.PHASECHK.TRANS64.TRYWAIT P0, [R2+URZ+0x28820], R3 ;  /* 0x02882003020075a7 */ /* 0x000e24000800017f */
[----:B0-----:R-:W-:Y:S05]  /*f4c0*/  @!P0 BRA `(.L_x_2225) ;  /* 0x0000001000fc8947 */ /* 0x001fea0003800000 */
.L_x_2266:
[----:B------:R-:W-:-:S03]  /*f4d0*/  UMOV UR4, 0xffffffff ;  /* 0xffffffff00047882 */ /* 0x000fc60000000000 */
[----:B------:R-:W-:Y:S05]  /*f4e0*/  BRA.DIV UR4, `(.L_x_2226) ;  /* 0x0000001604087947 */ /* 0x000fea000b800000 */
[----:B0-----:R-:W0:Y:S02]  /*f4f0*/  S2R R3, SR_TID.X ;  /* 0x0000000000037919 */ /* 0x001e240000002100 */
[----:B0-----:R-:W-:-:S04]  /*f500*/  SHF.R.U32.HI R3, RZ, 0x5, R3 ;  /* 0x00000005ff037819 */ /* 0x001fc80000011603 */
[----:B------:R-:W-:-:S05]  /*f510*/  LOP3.LUT R3, R3, 0x3, RZ, 0xc0, !PT ;  /* 0x0000000303037812 */ /* 0x000fca00078ec0ff */
[----:B------:R0:W1:Y:S02]  /*f520*/  SHFL.IDX PT, R14, R3, RZ, 0x1f ;  /* 0x00001fff030e7589 */ /* 0x00006400000e0000 */
.L_x_2269:
[----:B-1----:R-:W-:-:S13]  /*f530*/  ISETP.NE.AND P0, PT, R14, RZ, PT ;  /* 0x000000ff0e00720c */ /* 0x002fda0003f05270 */
[----:B------:R-:W-:Y:S05]  /*f540*/  @P0 BRA `(.L_x_2116) ;  /* 0x0000000000880947 */ /* 0x000fea0003800000 */
[----:B------:R-:W-:-:S03]  /*f550*/  UMOV UR4, 0xffffffff ;  /* 0xffffffff00047882 */ /* 0x000fc60000000000 */
[----:B------:R-:W-:Y:S05]  /*f560*/  BRA.DIV UR4, `(.L_x_2227) ;  /* 0x00000016041c7947 */ /* 0x000fea000b800000 */
[----:B------:R-:W-:-:S13]  /*f570*/  ELECT P6, URZ, PT ;  /* 0x00000000003f782f */ /* 0x000fda00038c0000 */
.L_x_2272:
[----:B------:R-:W-:Y:S05]  /*f580*/  @!P6 BRA `(.L_x_2116) ;  /* 0x000000000078e947 */ /* 0x000fea0003800000 */
[----:B0-----:R-:W2:Y:S02]  /*f590*/  LDL.LU R3, [R1+0x14] ;  /* 0x0000140001037983 */ /* 0x001ea40000300800 */
[----:B--2---:R-:W-:-:S04]  /*f5a0*/  LOP3.LUT R3, R3, 0x2, RZ, 0xfc, !PT ;  /* 0x0000000203037812 */ /* 0x004fc800078efcff */
[----:B------:R-:W-:-:S13]  /*f5b0*/  ISETP.NE.AND P2, PT, R3, 0x3, PT ;  /* 0x000000030300780c */ /* 0x000fda0003f45270 */
[----:B------:R-:W-:Y:S05]  /*f5c0*/  @!P2 BRA `(.L_x_2228) ;  /* 0x000000000004a947 */ /* 0x000fea0003800000 */
[----:B------:R-:W-:Y:S01]  /*f5d0*/  BPT.TRAP 0x1 ;  /* 0x000000040000795c */ /* 0x000fe20000300000 */
.L_x_2228:
[----:B------:R-:W-:Y:S01]  /*f5e0*/  VIADD R7, R2, 0x28840 ;  /* 0x0002884002077836 */ /* 0x000fe20000000000 */
[----:B------:R-:W-:Y:S02]  /*f5f0*/  SHF.L.U32 R5, R9, 0x1f, RZ ;  /* 0x0000001f09057819 */ /* 0x000fe400000006ff */
[C---:B------:R-:W-:Y:S01]  /*f600*/  IADD3 R3, R0.reuse, 0x1, RZ ;  /* 0x0000000100037810 */ /* 0x040fe20007ffe0ff */
        /* <DEDUP_REMOVED lines=9> */
.L_x_2273:
[----:B------:R-:W1:Y:S02]  /*f6a0*/  SYNCS.PHASECHK.TRANS64.TRYWAIT P0, [R3+URZ], R4 ;  /* 0x00000004030075a7 */ /* 0x000e64000800017f */
[----:B-1----:R-:W-:Y:S05]  /*f6b0*/  @!P0 BRA `(.L_x_2230) ;  /* 0x0000001000fc8947 */ /* 0x002fea0003800000 */
.L_x_2274:
[----:B------:R-:W-:Y:S05]  /*f6c0*/  @!P2 BRA `(.L_x_2231) ;  /* 0x000000000004a947 */ /* 0x000fea0003800000 */
[----:B------:R-:W-:Y:S01]  /*f6d0*/  BPT.TRAP 0x1 ;  /* 0x000000040000795c */ /* 0x000fe20000300000 */
.L_x_2231:
[----:B-1----:R-:W-:-:S04]  /*f6e0*/  VIADD R3, R2, 0x28860 ;  /* 0x0002886002037836 */ /* 0x002fc80000000000 */
[----:B------:R-:W-:-:S04]  /*f6f0*/  IMAD R0, R0, 0x8, R3 ;  /* 0x0000000800007824 */ /* 0x000fc800078e0203 */
[----:B------:R-:W1:Y:S02]  /*f700*/  SYNCS.PHASECHK.TRANS64.TRYWAIT P0, [R0+URZ], R5 ;  /* 0x00000005000075a7 */ /* 0x000e64000800017f */
[----:B-1----:R-:W-:Y:S05]  /*f710*/  @!P0 BRA `(.L_x_2232) ;  /* 0x0000001000f88947 */ /* 0x002fea0003800000 */
.L_x_2275:
[----:B------:R-:W-:-:S07]  /*f720*/  IMAD R3, R8, 0x8, R3 ;  /* 0x0000000808037824 */ /* 0x000fce00078e0203 */
.L_x_2233:
[----:B--2---:R2:W3:Y:S02]  /*f730*/  SYNCS.PHASECHK.TRANS64.TRYWAIT P0, [R3+URZ], R4 ;  /* 0x00000004030075a7 */ /* 0x0044e4000800017f */
[----:B---3--:R-:W-:Y:S05]  /*f740*/  @!P0 NANOSLEEP.SYNCS 0x989680 ;  /* 0x009896800000895d */ /* 0x008fea0003900000 */
[----:B------:R-:W3:Y:S02]  /*f750*/  @!P0 SYNCS.PHASECHK.TRANS64 P0, [R3+URZ], R4 ;  /* 0x00000004030085a7 */ /* 0x000ee4000800007f */
[----:B---3--:R-:W-:Y:S05]  /*f760*/  @!P0 BRA `(.L_x_2233) ;  /* 0xfffffffc00f08947 */ /* 0x008fea000383ffff */
.L_x_2116:
[----:B------:R-:W-:Y:S05]  /*f770*/  BSYNC B6 ;  /* 0x0000000000067941 */ /* 0x000fea0003800000 */
.L_x_2113:
[----:B------:R-:W-:Y:S05]  /*f780*/  EXIT ;  /* 0x000000000000794d */ /* 0x000fea0003800000 */
.L_x_2120:
[----:B-1----:R-:W-:-:S04]  /*f790*/  MOV R0, UR36 ;  /* 0x0000002400007c02 */ /* 0x002fc80008000f00 */
[----:B------:R1:W2:Y:S03]  /*f7a0*/  SYNCS.PHASECHK.TRANS64.TRYWAIT P1, [R0+URZ+0x28800], R3 ;  /* 0x02880003000075a7 */ /* 0x0002a6000802017f */
[----:B--2---:R-:W-:Y:S05]  /*f7b0*/  @!P1 NANOSLEEP.SYNCS 0x989680 ;  /* 0x009896800000995d */ /* 0x004fea0003900000 */
[----:B------:R-:W2:Y:S02]  /*f7c0*/  @!P1 SYNCS.PHASECHK.TRANS64 P1, [R0+URZ+0x28800], R3 ;  /* 0x02880003000095a7 */ /* 0x000ea4000802007f */
[----:B--2---:R-:W-:Y:S05]  /*f7d0*/  @!P1 BRA `(.L_x_2120) ;  /* 0xfffffffc00ec9947 */ /* 0x004fea000383ffff */
[----:B------:R-:W-:Y:S05]  /*f7e0*/  BRA `(.L_x_2234) ;  /* 0xffffff1800f07947 */ /* 0x000fea000383ffff */
.L_x_2124:
[----:B-1----:R-:W-:-:S04]  /*f7f0*/  IMAD.U32 R0, RZ, RZ, UR36 ;  /* 0x00000024ff007e24 */ /* 0x002fc8000f8e00ff */
[----:B------:R1:W3:Y:S03]  /*f800*/  SYNCS.PHASECHK.TRANS64.TRYWAIT P2, [R0+URZ+0x28830], R3 ;  /* 0x02883003000075a7 */ /* 0x0002e6000804017f */
[----:B---3--:R-:W-:Y:S05]  /*f810*/  @!P2 NANOSLEEP.SYNCS 0x989680 ;  /* 0x009896800000a95d */ /* 0x008fea0003900000 */
[----:B------:R-:W3:Y:S02]  /*f820*/  @!P2 SYNCS.PHASECHK.TRANS64 P2, [R0+URZ+0x28830], R3 ;  /* 0x028830030000a5a7 */ /* 0x000ee4000804007f */
[----:B---3--:R-:W-:Y:S05]  /*f830*/  @!P2 BRA `(.L_x_2124) ;  /* 0xfffffffc00eca947 */ /* 0x008fea000383ffff */
[----:B------:R-:W-:Y:S05]  /*f840*/  BRA `(.L_x_2123) ;  /* 0xffffff1c000c7947 */ /* 0x000fea000383ffff */
.L_x_2129:
[----:B-1----:R-:W-:-:S04]  /*f850*/  IMAD.U32 R13, RZ, RZ, UR7 ;  /* 0x00000007ff0d7e24 */ /* 0x002fc8000f8e00ff */
[----:B------:R1:W2:Y:S03]  /*f860*/  SYNCS.PHASECHK.TRANS64.TRYWAIT P3, [R13+URZ+0x28830], R12 ;  /* 0x0288300c0d0075a7 */ /* 0x0002a6000806017f */
[----:B--2---:R-:W-:Y:S05]  /*f870*/  @!P3 NANOSLEEP.SYNCS 0x989680 ;  /* 0x009896800000b95d */ /* 0x004fea0003900000 */
[----:B------:R-:W2:Y:S02]  /*f880*/  @!P3 SYNCS.PHASECHK.TRANS64 P3, [R13+URZ+0x28830], R12 ;  /* 0x0288300c0d00b5a7 */ /* 0x000ea4000806007f */
[----:B--2---:R-:W-:Y:S05]  /*f890*/  @!P3 BRA `(.L_x_2129) ;  /* 0xfffffffc00ecb947 */ /* 0x004fea000383ffff */
[----:B------:R-:W-:Y:S05]  /*f8a0*/  BRA `(.L_x_2126) ;  /* 0xffffff4800907947 */ /* 0x000fea000383ffff */
.L_x_2133:
[----:B-1----:R-:W-:-:S04]  /*f8b0*/  IMAD.U32 R13, RZ, RZ, UR7 ;  /* 0x00000007ff0d7e24 */ /* 0x002fc8000f8e00ff */
[----:B------:R1:W2:Y:S03]  /*f8c0*/  SYNCS.PHASECHK.TRANS64.TRYWAIT P3, [R13+URZ+0x28850], R12 ;  /* 0x0288500c0d0075a7 */ /* 0x0002a6000806017f */
[----:B--2---:R-:W-:Y:S05]  /*f8d0*/  @!P3 NANOSLEEP.SYNCS 0x989680 ;  /* 0x009896800000b95d */ /* 0x004fea0003900000 */
[----:B------:R-:W2:Y:S02]  /*f8e0*/  @!P3 SYNCS.PHASECHK.TRANS64 P3, [R13+URZ+0x28850], R12 ;  /* 0x0288500c0d00b5a7 */ /* 0x000ea4000806007f */
[----:B--2---:R-:W-:Y:S05]  /*f8f0*/  @!P3 BRA `(.L_x_2133) ;  /* 0xfffffffc00ecb947 */ /* 0x004fea000383ffff */
[----:B------:R-:W-:Y:S05]  /*f900*/  BRA `(.L_x_2130) ;  /* 0xffffff4c00547947 */ /* 0x000fea000383ffff */
.L_x_2139:
[----:B-1----:R-:W-:-:S04]  /*f910*/  IMAD.U32 R13, RZ, RZ, UR10 ;  /* 0x0000000aff0d7e24 */ /* 0x002fc8000f8e00ff */
[----:B------:R1:W2:Y:S03]  /*f920*/  SYNCS.PHASECHK.TRANS64.TRYWAIT P2, [R13+URZ+0x28830], R10 ;  /* 0x0288300a0d0075a7 */ /* 0x0002a6000804017f */
[----:B--2---:R-:W-:Y:S05]  /*f930*/  @!P2 NANOSLEEP.SYNCS 0x989680 ;  /* 0x009896800000a95d */ /* 0x004fea0003900000 */
[----:B------:R-:W2:Y:S02]  /*f940*/  @!P2 SYNCS.PHASECHK.TRANS64 P2, [R13+URZ+0x28830], R10 ;  /* 0x0288300a0d00a5a7 */ /* 0x000ea4000804007f */
[----:B--2---:R-:W-:Y:S05]  /*f950*/  @!P2 BRA `(.L_x_2139) ;  /* 0xfffffffc00eca947 */ /* 0x004fea000383ffff */
[----:B------:R-:W-:Y:S05]  /*f960*/  BRA `(.L_x_2136) ;  /* 0xffffff7800b07947 */ /* 0x000fea000383ffff */
.L_x_2143:
[----:B01----:R-:W-:-:S04]  /*f970*/  MOV R10, UR10 ;  /* 0x0000000a000a7c02 */ /* 0x003fc80008000f00 */
[----:B------:R0:W1:Y:S03]  /*f980*/  SYNCS.PHASECHK.TRANS64.TRYWAIT P2, [R10+URZ+0x28850], R9 ;  /* 0x028850090a0075a7 */ /* 0x000066000804017f */
[----:B-1----:R-:W-:Y:S05]  /*f990*/  @!P2 NANOSLEEP.SYNCS 0x989680 ;  /* 0x009896800000a95d */ /* 0x002fea0003900000 */
[----:B------:R-:W1:Y:S02]  /*f9a0*/  @!P2 SYNCS.PHASECHK.TRANS64 P2, [R10+URZ+0x28850], R9 ;  /* 0x028850090a00a5a7 */ /* 0x000e64000804007f */
[----:B-1----:R-:W-:Y:S05]  /*f9b0*/  @!P2 BRA `(.L_x_2143) ;  /* 0xfffffffc00eca947 */ /* 0x002fea000383ffff */
[----:B------:R-:W-:Y:S05]  /*f9c0*/  BRA `(.L_x_2140) ;  /* 0xffffff7c00707947 */ /* 0x000fea000383ffff */
.L_x_2148:
[----:B-1----:R-:W-:-:S04]  /*f9d0*/  IMAD.U32 R3, RZ, RZ, UR5 ;  /* 0x00000005ff037e24 */ /* 0x002fc8000f8e00ff */
[----:B------:R1:W2:Y:S03]  /*f9e0*/  SYNCS.PHASECHK.TRANS64.TRYWAIT P0, [R3+URZ+0x28850], R0 ;  /* 0x02885000030075a7 */ /* 0x0002a6000800017f */
[----:B--2---:R-:W-:Y:S05]  /*f9f0*/  @!P0 NANOSLEEP.SYNCS 0x989680 ;  /* 0x009896800000895d */ /* 0x004fea0003900000 */
[----:B------:R-:W2:Y:S02]  /*fa00*/  @!P0 SYNCS.PHASECHK.TRANS64 P0, [R3+URZ+0x28850], R0 ;  /* 0x02885000030085a7 */ /* 0x000ea4000800007f */
[----:B--2---:R-:W-:Y:S05]  /*fa10*/  @!P0 BRA `(.L_x_2148) ;  /* 0xfffffffc00ec8947 */ /* 0x004fea000383ffff */
[----:B------:R-:W-:Y:S05]  /*fa20*/  BRA `(.L_x_2147) ;  /* 0xffffffa000407947 */ /* 0x000fea000383ffff */
.L_x_2159:
[----:B------:R-:W-:Y:S01]  /*fa30*/  IMAD.MOV.U32 R13, RZ, RZ, R0 ;  /* 0x000000ffff0d7224 */ /* 0x000fe200078e0000 */
[----:B------:R-:W-:Y:S01]  /*fa40*/  MOV R15, 0xffffffff ;  /* 0xffffffff000f7802 */ /* 0x000fe20000000f00 */
[----:B------:R-:W-:Y:S02]  /*fa50*/  IMAD.MOV.U32 R12, RZ, RZ, RZ ;  /* 0x000000ffff0c7224 */ /* 0x000fe400078e00ff */
[----:B------:R-:W-:-:S07]  /*fa60*/  IMAD.MOV.U32 R11, RZ, RZ, 0x1f ;  /* 0x0000001fff0b7424 */ /* 0x000fce00078e00ff */
[----:B------:R-:W-:Y:S05]  /*fa70*/  WARPSYNC.COLLECTIVE R15, `(.L_x_2235) ;  /* 0x000000000f087348 */ /* 0x000fea0003c00000 */
[----:B------:R0:W1:Y:S02]  /*fa80*/  SHFL.IDX P6, R14, R13, R12, R11 ;  /* 0x0000000c0d0e7389 */ /* 0x00006400000c000b */
[----:B01----:R-:W-:Y:S01]  /*fa90*/  ENDCOLLECTIVE ;  /* 0x000000000000791b */ /* 0x003fe20003800000 */
.L_x_2235:
[----:B------:R-:W-:Y:S05]  /*faa0*/  BRA `(.L_x_2236) ;  /* 0xffffffcc00447947 */ /* 0x000fea000383ffff */
.L_x_2161:
[----:B------:R-:W-:Y:S01]  /*fab0*/  BSSY B0, `(.L_x_2237) ;  /* 0x0000006000007945 */ /* 0x000fe20003800000 */
[----:B------:R-:W-:-:S07]  /*fac0*/  IMAD.MOV.U32 R15, RZ, RZ, -0x1 ;  /* 0xffffffffff0f7424 */ /* 0x000fce00078e00ff */
[----:B0-----:R-:W-:Y:S05]  /*fad0*/  WARPSYNC.COLLECTIVE R15, `(.L_x_2238) ;  /* 0x000000000f0c7348 */ /* 0x001fea0003c00000 */
[----:B------:R-:W-:Y:S02]  /*fae0*/  ELECT P6, UR62, PT ;  /* 0x00000000003e782f */ /* 0x000fe400038c0000 */
[----:B------:R-:W-:Y:S01]  /*faf0*/  MOV R14, UR62 ;  /* 0x0000003e000e7c02 */ /* 0x000fe20008000f00 */
[----:B0-----:R-:W-:Y:S10]  /*fb00*/  ENDCOLLECTIVE ;  /* 0x000000000000791b */ /* 0x001ff40003800000 */
.L_x_2238:
[----:B------:R-:W-:Y:S05]  /*fb10*/  BSYNC B0 ;  /* 0x0000000000007941 */ /* 0x000fea0003800000 */
.L_x_2237:
[----:B------:R-:W-:Y:S05]  /*fb20*/  BRA `(.L_x_2239) ;  /* 0xffffffcc00447947 */ /* 0x000fea000383ffff */
.L_x_2163:
[----:B0-----:R-:W-:-:S04]  /*fb30*/  IMAD.U32 R3, RZ, RZ, UR38 ;  /* 0x00000026ff037e24 */ /* 0x001fc8000f8e00ff */
[----:B------:R0:W1:Y:S03]  /*fb40*/  SYNCS.PHASECHK.TRANS64.TRYWAIT P0, [R3+URZ+0x28840], R0 ;  /* 0x02884000030075a7 */ /* 0x000066000800017f */
[----:B-1----:R-:W-:Y:S05]  /*fb50*/  @!P0 NANOSLEEP.SYNCS 0x989680 ;  /* 0x009896800000895d */ /* 0x002fea0003900000 */
[----:B------:R-:W1:Y:S02]  /*fb60*/  @!P0 SYNCS.PHASECHK.TRANS64 P0, [R3+URZ+0x28840], R0 ;  /* 0x02884000030085a7 */ /* 0x000e64000800007f */
[----:B-1----:R-:W-:Y:S05]  /*fb70*/  @!P0 BRA `(.L_x_2163) ;  /* 0xfffffffc00ec8947 */ /* 0x002fea000383ffff */
[----:B------:R-:W-:Y:S05]  /*fb80*/  BRA `(.L_x_2240) ;  /* 0xffffffcc009c7947 */ /* 0x000fea000383ffff */
.L_x_2166:
[----:B------:R-:W-:Y:S01]  /*fb90*/  IMAD.MOV.U32 R13, RZ, RZ, R5 ;  /* 0x000000ffff0d7224 */ /* 0x000fe200078e0005 */
[----:B------:R-:W-:Y:S01]  /*fba0*/  MOV R12, RZ ;  /* 0x000000ff000c7202 */ /* 0x000fe20000000f00 */
[----:B------:R-:W-:Y:S02]  /*fbb0*/  IMAD.MOV.U32 R11, RZ, RZ, 0x181f ;  /* 0x0000181fff0b7424 */ /* 0x000fe400078e00ff */
[----:B------:R-:W-:Y:S02]  /*fbc0*/  IMAD.MOV.U32 R15, RZ, RZ, -0x1 ;  /* 0xffffffffff0f7424 */ /* 0x000fe400078e00ff */
[----:B------:R-:W-:-:S07]  /*fbd0*/  IMAD R6, R9, 0x80, R6 ;  /* 0x0000008009067824 */ /* 0x000fce00078e0206 */
[----:B------:R-:W-:Y:S05]  /*fbe0*/  WARPSYNC.COLLECTIVE R15, `(.L_x_2241) ;  /* 0x000000000f087348 */ /* 0x000fea0003c00000 */
[----:B------:R0:W1:Y:S02]  /*fbf0*/  SHFL.IDX P6, R14, R13, R12, R11 ;  /* 0x0000000c0d0e7389 */ /* 0x00006400000c000b */
[----:B01----:R-:W-:Y:S01]  /*fc00*/  ENDCOLLECTIVE ;  /* 0x000000000000791b */ /* 0x003fe20003800000 */
.L_x_2241:
[----:B------:R-:W-:Y:S02]  /*fc10*/  VIADD R9, R6, 0x10 ;  /* 0x0000001006097836 */ /* 0x000fe40000000000 */
[----:B------:R-:W-:Y:S02]  /*fc20*/  IMAD.MOV.U32 R13, RZ, RZ, R0 ;  /* 0x000000ffff0d7224 */ /* 0x000fe400078e0000 */
[----:B------:R-:W-:-:S07]  /*fc30*/  IMAD.MOV.U32 R2, RZ, RZ, R14 ;  /* 0x000000ffff027224 */ /* 0x000fce00078e000e */
[----:B------:R-:W-:Y:S05]  /*fc40*/  WARPSYNC.COLLECTIVE R15, `(.L_x_2242) ;  /* 0x000000000f087348 */ /* 0x000fea0003c00000 */
[----:B------:R0:W1:Y:S02]  /*fc50*/  SHFL.IDX P6, R14, R13, R12, R11 ;  /* 0x0000000c0d0e7389 */ /* 0x00006400000c000b */
[----:B01----:R-:W-:Y:S01]  /*fc60*/  ENDCOLLECTIVE ;  /* 0x000000000000791b */ /* 0x003fe20003800000 */
.L_x_2242:
[----:B------:R-:W-:Y:S02]  /*fc70*/  ULDC UR4, c[0x0][0x288] ;  /* 0x0000a20000047ab9 */ /* 0x000fe40000000800 */
[----:B------:R-:W-:-:S05]  /*fc80*/  IMAD R4, R8, UR4, RZ ;  /* 0x0000000408047c24 */ /* 0x000fca000f8e02ff */
[----:B------:R-:W-:Y:S01]  /*fc90*/  ISETP.GE.AND P2, PT, R6, R4, PT ;  /* 0x000000040600720c */ /* 0x000fe20003f46270 */
[----:B------:R-:W-:Y:S02]  /*fca0*/  IMAD.MOV.U32 R13, RZ, RZ, R5 ;  /* 0x000000ffff0d7224 */ /* 0x000fe400078e0005 */
[----:B------:R-:W-:-:S10]  /*fcb0*/  IMAD.MOV.U32 R12, RZ, RZ, 0x1 ;  /* 0x00000001ff0c7424 */ /* 0x000fd400078e00ff */
[----:B------:R-:W-:Y:S02]  /*fcc0*/  @!P2 LEA R8, R7, UR38, 0x1 ;  /* 0x000000260708ac11 */ /* 0x000fe4000f8e08ff */
[----:B------:R-:W-:-:S07]  /*fcd0*/  MOV R3, R14 ;  /* 0x0000000e00037202 */ /* 0x000fce0000000f00 */
[----:B------:R-:W-:Y:S05]  /*fce0*/  WARPSYNC.COLLECTIVE R15, `(.L_x_2243) ;  /* 0x000000000f087348 */ /* 0x000fea0003c00000 */
[----:B------:R0:W1:Y:S02]  /*fcf0*/  SHFL.IDX P6, R14, R13, R12, R11 ;  /* 0x0000000c0d0e7389 */ /* 0x00006400000c000b */
[----:B01----:R-:W-:Y:S01]  /*fd00*/  ENDCOLLECTIVE ;  /* 0x000000000000791b */ /* 0x003fe20003800000 */
.L_x_2243:
[----:B------:R-:W-:-:S04]  /*fd10*/  LOP3.LUT R3, R3, R2, RZ, 0x3c, !PT ;  /* 0x0000000203037212 */ /* 0x000fc800078e3cff */
[----:B------:R-:W-:-:S04]  /*fd20*/  LOP3.LUT R2, R3, R2, RZ, 0x3c, !PT ;  /* 0x0000000203027212 */ /* 0x000fc800078e3cff */
[----:B------:R-:W-:Y:S02]  /*fd30*/  LOP3.LUT R3, R3, R2, RZ, 0x3c, !PT ;  /* 0x0000000203037212 */ /* 0x000fe400078e3cff */
[----:B------:R-:W-:Y:S01]  /*fd40*/  MOV R13, R0 ;  /* 0x00000000000d7202 */ /* 0x000fe20000000f00 */
[----:B------:R-:W-:-:S05]  /*fd50*/  @!P2 IMAD.WIDE.U32 R2, R10, 0x2, R2 ;  /* 0x000000020a02a825 */ /* 0x000fca00078e0002 */
        /* <DEDUP_REMOVED lines=10> */
.L_x_2244:
[----:B------:R-:W-:Y:S01]  /*fe00*/  @!P2 LEA R21, R7, UR38, 0x1 ;  /* 0x000000260715ac11 */ /* 0x000fe2000f8e08ff */
[----:B------:R-:W-:Y:S02]  /*fe10*/  IMAD.MOV.U32 R9, RZ, RZ, R8 ;  /* 0x000000ffff097224 */ /* 0x000fe400078e0008 */
[----:B------:R-:W-:Y:S02]  /*fe20*/  VIADD R3, R6, 0x20 ;  /* 0x0000002006037836 */ /* 0x000fe40000000000 */
[----:B------:R-:W-:Y:S01]  /*fe30*/  IMAD.MOV.U32 R13, RZ, RZ, R5 ;  /* 0x000000ffff0d7224 */ /* 0x000fe200078e0005 */
[----:B------:R-:W-:Y:S01]  /*fe40*/  MOV R12, 0x2 ;  /* 0x00000002000c7802 */ /* 0x000fe20000000f00 */
[----:B------:R-:W-:-:S07]  /*fe50*/  IMAD.MOV.U32 R8, RZ, RZ, R14 ;  /* 0x000000ffff087224 */ /* 0x000fce00078e000e */
[----:B------:R-:W-:Y:S05]  /*fe60*/  WARPSYNC.COLLECTIVE R15, `(.L_x_2245) ;  /* 0x000000000f087348 */ /* 0x000fea0003c00000 */
[----:B------:R0:W1:Y:S02]  /*fe70*/  SHFL.IDX P6, R14, R13, R12, R11 ;  /* 0x0000000c0d0e7389 */ /* 0x00006400000c000b */
[----:B01----:R-:W-:Y:S01]  /*fe80*/  ENDCOLLECTIVE ;  /* 0x000000000000791b */ /* 0x003fe20003800000 */
.L_x_2245:
[----:B------:R-:W-:-:S05]  /*fe90*/  @!P2 IMAD.WIDE.U32 R8, R10, 0x2, R8 ;  /* 0x000000020a08a825 */ /* 0x000fca00078e0008 */
[----:B------:R-:W-:Y:S01]  /*fea0*/  @!PT LDS RZ, [RZ] ;  /* 0x00000000fffff984 */ /* 0x000fe20000000800 */
[----:B------:R-:W-:Y:S01]  /*feb0*/  @!PT LDS RZ, [RZ] ;  /* 0x00000000fffff984 */ /* 0x000fe20000000800 */
[----:B------:R-:W-:Y:S01]  /*fec0*/  @!PT LDS RZ, [RZ] ;  /* 0x00000000fffff984 */ /* 0x000fe20000000800 */
[----:B------:R-:W-:Y:S04]  /*fed0*/  @!P2 LDGSTS.E.BYPASS.LTC128B.128 [R21+0x10c00], desc[UR42][R8.64], !P1 ;  /* 0x10c000000815afae */ /* 0x000fe8000c901d6a */
[----:B------:R0:W-:Y:S01]  /*fee0*/  @!P2 LDGSTS.E.BYPASS.LTC128B.128 [R21+0x14c00], desc[UR42][R8.64+0x80], !P0 ;  /* 0x14c000800815afae */ /* 0x0001e2000c101d6a */
[----:B------:R-:W-:Y:S01]  /*fef0*/  ISETP.GE.AND P2, PT, R3, R4, PT ;  /* 0x000000040300720c */ /* 0x000fe20003f46270 */
[----:B------:R-:W-:Y:S01]  /*ff00*/  IMAD.MOV.U32 R13, RZ, RZ, R0 ;  /* 0x000000ffff0d7224 */ /* 0x000fe200078e0000 */
[----:B0-----:R-:W-:Y:S01]  /*ff10*/  IADD3 R9, R6, 0x30, RZ ;  /* 0x0000003006097810 */ /* 0x001fe20007ffe0ff */
[----:B------:R-:W-:-:S10]  /*ff20*/  IMAD.MOV.U32 R2, RZ, RZ, R14 ;  /* 0x000000ffff027224 */ /* 0x000fd400078e000e */
[----:B------:R-:W-:-:S07]  /*ff30*/  @!P2 LEA R20, R7, UR38, 0x1 ;  /* 0x000000260714ac11 */ /* 0x000fce000f8e08ff */
[----:B------:R-:W-:Y:S05]  /*ff40*/  WARPSYNC.COLLECTIVE R15, `(.L_x_2246) ;  /* 0x000000000f087348 */ /* 0x000fea0003c00000 */
[----:B------:R0:W1:Y:S02]  /*ff50*/  SHFL.IDX P6, R14, R13, R12, R11 ;  /* 0x0000000c0d0e7389 */ /* 0x00006400000c000b */
[----:B01----:R-:W-:Y:S01]  /*ff60*/  ENDCOLLECTIVE ;  /* 0x000000000000791b */ /* 0x003fe20003800000 */
.L_x_2246:
[----:B------:R-:W-:Y:S02]  /*ff70*/  IMAD.MOV.U32 R3, RZ, RZ, R2 ;  /* 0x000000ffff037224 */ /* 0x000fe400078e0002 */
[----:B------:R-:W-:Y:S02]  /*ff80*/  IMAD.MOV.U32 R13, RZ, RZ, R5 ;  /* 0x000000ffff0d7224 */ /* 0x000fe400078e0005 */
[----:B------:R-:W-:Y:S02]  /*ff90*/  IMAD.MOV.U32 R12, RZ, RZ, 0x3 ;  /* 0x00000003ff0c7424 */ /* 0x000fe400078e00ff */
[----:B------:R-:W-:-:S07]  /*ffa0*/  IMAD.MOV.U32 R2, RZ, RZ, R14 ;  /* 0x000000ffff027224 */ /* 0x000fce00078e000e */
[----:B------:R-:W-:Y:S05]  /*ffb0*/  WARPSYNC.COLLECTIVE R15, `(.L_x_2247) ;  /* 0x000000000f087348 */ /* 0x000fea0003c00000 */
[----:B------:R0:W1:Y:S02]  /*ffc0*/  SHFL.IDX P6, R14, R13, R12, R11 ;  /* 0x0000000c0d0e7389 */ /* 0x00006400000c000b */
[----:B01----:R-:W-:Y:S01]  /*ffd0*/  ENDCOLLECTIVE ;  /* 0x000000000000791b */ /* 0x003fe20003800000 */
.L_x_2247:
        /* <DEDUP_REMOVED lines=14> */
.L_x_2248:
[----:B------:R-:W-:Y:S01]  /*100c0*/  MOV R9, R8 ;  /* 0x0000000800097202 */ /* 0x000fe20000000f00 */
[----:B------:R-:W-:Y:S02]  /*100d0*/  IMAD.MOV.U32 R13, RZ, RZ, R5 ;  /* 0x000000ffff0d7224 */ /* 0x000fe400078e0005 */
[----:B------:R-:W-:Y:S02]  /*100e0*/  IMAD.MOV.U32 R12, RZ, RZ, 0x4 ;  /* 0x00000004ff0c7424 */ /* 0x000fe400078e00ff */
[----:B------:R-:W-:-:S07]  /*100f0*/  IMAD.MOV.U32 R8, RZ, RZ, R14 ;  /* 0x000000ffff087224 */ /* 0x000fce00078e000e */
[----:B------:R-:W-:Y:S05]  /*10100*/  WARPSYNC.COLLECTIVE R15, `(.L_x_2249) ;  /* 0x000000000f087348 */ /* 0x000fea0003c00000 */
[----:B------:R0:W1:Y:S02]  /*10110*/  SHFL.IDX P6, R14, R13, R12, R11 ;  /* 0x0000000c0d0e7389 */ /* 0x00006400000c000b */
[----:B01----:R-:W-:Y:S01]  /*10120*/  ENDCOLLECTIVE ;  /* 0x000000000000791b */ /* 0x003fe20003800000 */
.L_x_2249:
        /* <DEDUP_REMOVED lines=8> */
[----:B0-----:R-:W-:Y:S01]  /*101b0*/  VIADD R9, R6, 0x50 ;  /* 0x0000005006097836 */ /* 0x001fe20000000000 */
[----:B------:R-:W-:-:S09]  /*101c0*/  MOV R2, R14 ;  /* 0x0000000e00027202 */ /* 0x000fd20000000f00 */
[----:B------:R-:W-:Y:S05]  /*101d0*/  WARPSYNC.COLLECTIVE R15, `(.L_x_2250) ;  /* 0x000000000f087348 */ /* 0x000fea0003c00000 */
[----:B------:R0:W1:Y:S02]  /*101e0*/  SHFL.IDX P6, R14, R13, R12, R11 ;  /* 0x0000000c0d0e7389 */ /* 0x00006400000c000b */
[----:B01----:R-:W-:Y:S01]  /*101f0*/  ENDCOLLECTIVE ;  /* 0x000000000000791b */ /* 0x003fe20003800000 */
.L_x_2250:
[----:B------:R-:W-:Y:S01]  /*10200*/  @!P2 LEA R20, R7, UR38, 0x1 ;  /* 0x000000260714ac11 */ /* 0x000fe2000f8e08ff */
[----:B------:R-:W-:Y:S01]  /*10210*/  IMAD.MOV.U32 R3, RZ, RZ, R2 ;  /* 0x000000ffff037224 */ /* 0x000fe200078e0002 */
[----:B------:R-:W-:Y:S01]  /*10220*/  MOV R13, R5 ;  /* 0x00000005000d7202 */ /* 0x000fe20000000f00 */
[----:B------:R-:W-:Y:S02]  /*10230*/  IMAD.MOV.U32 R12, RZ, RZ, 0x5 ;  /* 0x00000005ff0c7424 */ /* 0x000fe400078e00ff */
[----:B------:R-:W-:-:S07]  /*10240*/  IMAD.MOV.U32 R2, RZ, RZ, R14 ;  /* 0x000000ffff027224 */ /* 0x000fce00078e000e */
[----:B------:R-:W-:Y:S05]  /*10250*/  WARPSYNC.COLLECTIVE R15, `(.L_x_2251) ;  /* 0x000000000f087348 */ /* 0x000fea0003c00000 */
[----:B------:R0:W1:Y:S02]  /*10260*/  SHFL.IDX P6, R14, R13, R12, R11 ;  /* 0x0000000c0d0e7389 */ /* 0x00006400000c000b */
[----:B01----:R-:W-:Y:S01]  /*10270*/  ENDCOLLECTIVE ;  /* 0x000000000000791b */ /* 0x003fe20003800000 */
.L_x_2251:
        /* <DEDUP_REMOVED lines=14> */
.L_x_2252:
[----:B------:R-:W-:Y:S02]  /*10360*/  IMAD.MOV.U32 R9, RZ, RZ, R8 ;  /* 0x000000ffff097224 */ /* 0x000fe400078e0008 */
[----:B------:R-:W-:Y:S02]  /*10370*/  IMAD.MOV.U32 R13, RZ, RZ, R5 ;  /* 0x000000ffff0d7224 */ /* 0x000fe400078e0005 */
[----:B------:R-:W-:Y:S01]  /*10380*/  IMAD.MOV.U32 R12, RZ, RZ, 0x6 ;  /* 0x00000006ff0c7424 */ /* 0x000fe200078e00ff */
[----:B------:R-:W-:-:S07]  /*10390*/  MOV R8, R14 ;  /* 0x0000000e00087202 */ /* 0x000fce0000000f00 */
[----:B------:R-:W-:Y:S05]  /*103a0*/  WARPSYNC.COLLECTIVE R15, `(.L_x_2253) ;  /* 0x000000000f087348 */ /* 0x000fea0003c00000 */
[----:B------:R0:W1:Y:S02]  /*103b0*/  SHFL.IDX P6, R14, R13, R12, R11 ;  /* 0x0000000c0d0e7389 */ /* 0x00006400000c000b */
[----:B01----:R-:W-:Y:S01]  /*103c0*/  ENDCOLLECTIVE ;  /* 0x000000000000791b */ /* 0x003fe20003800000 */
.L_x_2253:
[----:B------:R-:W-:-:S05]  /*103d0*/  @!P2 IMAD.WIDE.U32 R8, R10, 0x2, R8 ;  /* 0x000000020a08a825 */ /* 0x000fca00078e0008 */
[----:B------:R-:W-:Y:S01]  /*103e0*/  @!PT LDS RZ, [RZ] ;  /* 0x00000000fffff984 */ /* 0x000fe20000000800 */
[----:B------:R-:W-:Y:S01]  /*103f0*/  @!PT LDS RZ, [RZ] ;  /* 0x00000000fffff984 */ /* 0x000fe20000000800 */
[----:B------:R-:W-:Y:S01]  /*10400*/  @!PT LDS RZ, [RZ] ;  /* 0x00000000fffff984 */ /* 0x000fe20000000800 */
[----:B------:R0:W-:Y:S04]  /*10410*/  @!P2 LDGSTS.E.BYPASS.LTC128B.128 [R21+0x12c00], desc[UR42][R8.64], !P1 ;  /* 0x12c000000815afae */ /* 0x0001e8000c901d6a */
[----:B------:R0:W-:Y:S01]  /*10420*/  @!P2 LDGSTS.E.BYPASS.LTC128B.128 [R21+0x16c00], desc[UR42][R8.64+0x80], !P0 ;  /* 0x16c000800815afae */ /* 0x0001e2000c101d6a */
[----:B------:R-:W-:Y:S02]  /*10430*/  ISETP.GE.AND P2, PT, R3, R4, PT ;  /* 0x000000040300720c */ /* 0x000fe40003f46270 */
[----:B------:R-:W-:Y:S01]  /*10440*/  MOV R13, R0 ;  /* 0x00000000000d7202 */ /* 0x000fe20000000f00 */
[----:B------:R-:W-:-:S10]  /*10450*/  IMAD.MOV.U32 R2, RZ, RZ, R14 ;  /* 0x000000ffff027224 */ /* 0x000fd400078e000e */
[----:B0-----:R-:W-:Y:S05]  /*10460*/  WARPSYNC.COLLECTIVE R15, `(.L_x_2254) ;  /* 0x000000000f087348 */ /* 0x001fea0003c00000 */
[----:B------:R1:W2:Y:S02]  /*10470*/  SHFL.IDX P6, R14, R13, R12, R11 ;  /* 0x0000000c0d0e7389 */ /* 0x0002a400000c000b */
[----:B012---:R-:W-:Y:S01]  /*10480*/  ENDCOLLECTIVE ;  /* 0x000000000000791b */ /* 0x007fe20003800000 */
.L_x_2254:
[----:B------:R-:W-:Y:S01]  /*10490*/  @!P2 LEA R8, R7, UR38, 0x1 ;  /* 0x000000260708ac11 */ /* 0x000fe2000f8e08ff */
[----:B------:R-:W-:Y:S02]  /*104a0*/  IMAD.MOV.U32 R3, RZ, RZ, R2 ;  /* 0x000000ffff037224 */ /* 0x000fe400078e0002 */
[----:B------:R-:W-:Y:S02]  /*104b0*/  IMAD.MOV.U32 R13, RZ, RZ, R5 ;  /* 0x000000ffff0d7224 */ /* 0x000fe400078e0005 */
[----:B------:R-:W-:Y:S02]  /*104c0*/  IMAD.MOV.U32 R12, RZ, RZ, 0x7 ;  /* 0x00000007ff0c7424 */ /* 0x000fe400078e00ff */
[----:B------:R-:W-:-:S07]  /*104d0*/  IMAD.MOV.U32 R2, RZ, RZ, R14 ;  /* 0x000000ffff027224 */ /* 0x000fce00078e000e */
[----:B------:R-:W-:Y:S05]  /*104e0*/  WARPSYNC.COLLECTIVE R15, `(.L_x_2255) ;  /* 0x000000000f087348 */ /* 0x000fea0003c00000 */
[----:B------:R0:W1:Y:S02]  /*104f0*/  SHFL.IDX P6, R14, R13, R12, R11 ;  /* 0x0000000c0d0e7389 */ /* 0x00006400000c000b */
[----:B01----:R-:W-:Y:S01]  /*10500*/  ENDCOLLECTIVE ;  /* 0x000000000000791b */ /* 0x003fe20003800000 */
.L_x_2255:
[----:B------:R-:W-:-:S05]  /*10510*/  @!P2 IMAD.WIDE.U32 R2, R10, 0x2, R2 ;  /* 0x000000020a02a825 */ /* 0x000fca00078e0002 */
[----:B------:R-:W-:Y:S01]  /*10520*/  @!PT LDS RZ, [RZ] ;  /* 0x00000000fffff984 */ /* 0x000fe20000000800 */
[----:B------:R-:W-:Y:S01]  /*10530*/  @!PT LDS RZ, [RZ] ;  /* 0x00000000fffff984 */ /* 0x000fe20000000800 */
[----:B------:R-:W-:Y:S01]  /*10540*/  @!PT LDS RZ, [RZ] ;  /* 0x00000000fffff984 */ /* 0x000fe20000000800 */
[----:B------:R-:W-:Y:S04]  /*10550*/  @!P2 LDGSTS.E.BYPASS.LTC128B.128 [R8+0x13400], desc[UR42][R2.64], !P1 ;  /* 0x134000000208afae */ /* 0x000fe8000c901d6a */
[----:B------:R0:W-:Y:S01]  /*10560*/  @!P2 LDGSTS.E.BYPASS.LTC128B.128 [R8+0x17400], desc[UR42][R2.64+0x80], !P0 ;  /* 0x174000800208afae */ /* 0x0001e2000c101d6a */
[----:B------:R-:W-:Y:S01]  /*10570*/  IMAD.MOV.U32 R13, RZ, RZ, R0 ;  /* 0x000000ffff0d7224 */ /* 0x000fe200078e0000 */
[----:B0-----:R-:W-:-:S07]  /*10580*/  MOV R2, R14 ;  /* 0x0000000e00027202 */ /* 0x001fce0000000f00 */
[----:B------:R-:W-:Y:S05]  /*10590*/  WARPSYNC.COLLECTIVE R15, `(.L_x_2256) ;  /* 0x000000000f087348 */ /* 0x000fea0003c00000 */
[----:B------:R0:W1:Y:S02]  /*105a0*/  SHFL.IDX P6, R14, R13, R12, R11 ;  /* 0x0000000c0d0e7389 */ /* 0x00006400000c000b */
[----:B01----:R-:W-:Y:S01]  /*105b0*/  ENDCOLLECTIVE ;  /* 0x000000000000791b */ /* 0x003fe20003800000 */
.L_x_2256:
[----:B------:R-:W-:Y:S05]  /*105c0*/  BRA `(.L_x_2257) ;  /* 0xffffffcc00ec7947 */ /* 0x000fea000383ffff */
.L_x_2169:
[----:B0-----:R-:W-:-:S04]  /*105d0*/  IMAD.U32 R3, RZ, RZ, UR38 ;  /* 0x00000026ff037e24 */ /* 0x001fc8000f8e00ff */
[----:B------:R0:W1:Y:S03]  /*105e0*/  SYNCS.PHASECHK.TRANS64.TRYWAIT P0, [R3+URZ+0x28820], R2 ;  /* 0x02882002030075a7 */ /* 0x000066000800017f */
[----:B-1----:R-:W-:Y:S05]  /*105f0*/  @!P0 NANOSLEEP.SYNCS 0x989680 ;  /* 0x009896800000895d */ /* 0x002fea0003900000 */
[----:B------:R-:W1:Y:S02]  /*10600*/  @!P0 SYNCS.PHASECHK.TRANS64 P0, [R3+URZ+0x28820], R2 ;  /* 0x02882002030085a7 */ /* 0x000e64000800007f */
[----:B-1----:R-:W-:Y:S05]  /*10610*/  @!P0 BRA `(.L_x_2169) ;  /* 0xfffffffc00ec8947 */ /* 0x002fea000383ffff */
[----:B------:R-:W-:Y:S05]  /*10620*/  BRA `(.L_x_2258) ;  /* 0xffffffd000407947 */ /* 0x000fea000383ffff */
.L_x_2176:
[----:B-1----:R-:W-:-:S04]  /*10630*/  IMAD.U32 R3, RZ, RZ, UR38 ;  /* 0x00000026ff037e24 */ /* 0x002fc8000f8e00ff */
[----:B------:R1:W2:Y:S03]  /*10640*/  SYNCS.PHASECHK.TRANS64.TRYWAIT P0, [R3+URZ+0x28848], R2 ;  /* 0x02884802030075a7 */ /* 0x0002a6000800017f */
[----:B--2---:R-:W-:Y:S05]  /*10650*/  @!P0 NANOSLEEP.SYNCS 0x989680 ;  /* 0x009896800000895d */ /* 0x004fea0003900000 */
[----:B------:R-:W2:Y:S02]  /*10660*/  @!P0 SYNCS.PHASECHK.TRANS64 P0, [R3+URZ+0x28848], R2 ;  /* 0x02884802030085a7 */ /* 0x000ea4000800007f */
[----:B--2---:R-:W-:Y:S05]  /*10670*/  @!P0 BRA `(.L_x_2176) ;  /* 0xfffffffc00ec8947 */ /* 0x004fea000383ffff */
[----:B------:R-:W-:Y:S05]  /*10680*/  BRA `(.L_x_2259) ;  /* 0xffffffd400187947 */ /* 0x000fea000383ffff */
.L_x_2182:
[----:B0-----:R-:W-:-:S04]  /*10690*/  IMAD.U32 R3, RZ, RZ, UR38 ;  /* 0x00000026ff037e24 */ /* 0x001fc8000f8e00ff */
[----:B------:R0:W1:Y:S03]  /*106a0*/  SYNCS.PHASECHK.TRANS64.TRYWAIT P0, [R3+URZ+0x28860], R2 ;  /* 0x02886002030075a7 */ /* 0x000066000800017f */
[----:B-1----:R-:W-:Y:S05]  /*106b0*/  @!P0 NANOSLEEP.SYNCS 0x989680 ;  /* 0x009896800000895d */ /* 0x002fea0003900000 */
[----:B------:R-:W1:Y:S02]  /*106c0*/  @!P0 SYNCS.PHASECHK.TRANS64 P0, [R3+URZ+0x28860], R2 ;  /* 0x02886002030085a7 */ /* 0x000e64000800007f */
[----:B-1----:R-:W-:Y:S05]  /*106d0*/  @!P0 BRA `(.L_x_2182) ;  /* 0xfffffffc00ec8947 */ /* 0x002fea000383ffff */
[----:B------:R-:W-:Y:S05]  /*106e0*/  BRA `(.L_x_2260) ;  /* 0xffffffd400b47947 */ /* 0x000fea000383ffff */
.L_x_2191:
[----:B-1----:R-:W-:-:S04]  /*106f0*/  MOV R3, UR38 ;  /* 0x0000002600037c02 */ /* 0x002fc80008000f00 */
[----:B------:R1:W2:Y:S03]  /*10700*/  SYNCS.PHASECHK.TRANS64.TRYWAIT P0, [R3+URZ+0x28840], R2 ;  /* 0x02884002030075a7 */ /* 0x0002a6000800017f */
[----:B--2---:R-:W-:Y:S05]  /*10710*/  @!P0 NANOSLEEP.SYNCS 0x989680 ;  /* 0x009896800000895d */ /* 0x004fea0003900000 */
[----:B------:R-:W2:Y:S02]  /*10720*/  @!P0 SYNCS.PHASECHK.TRANS64 P0, [R3+URZ+0x28840], R2 ;  /* 0x02884002030085a7 */ /* 0x000ea4000800007f */
[----:B--2---:R-:W-:Y:S05]  /*10730*/  @!P0 BRA `(.L_x_2191) ;  /* 0xfffffffc00ec8947 */ /* 0x004fea000383ffff */
[----:B------:R-:W-:Y:S05]  /*10740*/  BRA `(.L_x_2261) ;  /* 0xffffffd800d87947 */ /* 0x000fea000383ffff */
.L_x_2197:
[----:B0-----:R-:W-:-:S04]  /*10750*/  IMAD.U32 R3, RZ, RZ, UR38 ;  /* 0x00000026ff037e24 */ /* 0x001fc8000f8e00ff */
[----:B------:R0:W1:Y:S03]  /*10760*/  SYNCS.PHASECHK.TRANS64.TRYWAIT P0, [R3+URZ+0x28868], R2 ;  /* 0x02886802030075a7 */ /* 0x000066000800017f */
[----:B-1----:R-:W-:Y:S05]  /*10770*/  @!P0 NANOSLEEP.SYNCS 0x989680 ;  /* 0x009896800000895d */ /* 0x002fea0003900000 */
[----:B------:R-:W1:Y:S02]  /*10780*/  @!P0 SYNCS.PHASECHK.TRANS64 P0, [R3+URZ+0x28868], R2 ;  /* 0x02886802030085a7 */ /* 0x000e64000800007f */
[----:B-1----:R-:W-:Y:S05]  /*10790*/  @!P0 BRA `(.L_x_2197) ;  /* 0xfffffffc00ec8947 */ /* 0x002fea000383ffff */
[----:B------:R-:W-:Y:S05]  /*107a0*/  BRA `(.L_x_2262) ;  /* 0xffffffdc00787947 */ /* 0x000fea000383ffff */
.L_x_2206:
[----:B-1----:R-:W-:-:S04]  /*107b0*/  IMAD.U32 R3, RZ, RZ, UR38 ;  /* 0x00000026ff037e24 */ /* 0x002fc8000f8e00ff */
[----:B------:R1:W2:Y:S03]  /*107c0*/  SYNCS.PHASECHK.TRANS64.TRYWAIT P0, [R3+URZ+0x28848], R2 ;  /* 0x02884802030075a7 */ /* 0x0002a6000800017f */
[----:B--2---:R-:W-:Y:S05]  /*107d0*/  @!P0 NANOSLEEP.SYNCS 0x989680 ;  /* 0x009896800000895d */ /* 0x004fea0003900000 */
[----:B------:R-:W2:Y:S02]  /*107e0*/  @!P0 SYNCS.PHASECHK.TRANS64 P0, [R3+URZ+0x28848], R2 ;  /* 0x02884802030085a7 */ /* 0x000ea4000800007f */
[----:B--2---:R-:W-:Y:S05]  /*107f0*/  @!P0 BRA `(.L_x_2206) ;  /* 0xfffffffc00ec8947 */ /* 0x004fea000383ffff */
[----:B------:R-:W-:Y:S05]  /*10800*/  BRA `(.L_x_2263) ;  /* 0xffffffe000b47947 */ /* 0x000fea000383ffff */
.L_x_2212:
[----:B0-----:R-:W-:-:S04]  /*10810*/  IMAD.U32 R3, RZ, RZ, UR38 ;  /* 0x00000026ff037e24 */ /* 0x001fc8000f8e00ff */
[----:B------:R0:W1:Y:S03]  /*10820*/  SYNCS.PHASECHK.TRANS64.TRYWAIT P0, [R3+URZ+0x28860], R2 ;  /* 0x02886002030075a7 */ /* 0x000066000800017f */
[----:B-1----:R-:W-:Y:S05]  /*10830*/  @!P0 NANOSLEEP.SYNCS 0x989680 ;  /* 0x009896800000895d */ /* 0x002fea0003900000 */
[----:B------:R-:W1:Y:S02]  /*10840*/  @!P0 SYNCS.PHASECHK.TRANS64 P0, [R3+URZ+0x28860], R2 ;  /* 0x02886002030085a7 */ /* 0x000e64000800007f */
[----:B-1----:R-:W-:Y:S05]  /*10850*/  @!P0 BRA `(.L_x_2212) ;  /* 0xfffffffc00ec8947 */ /* 0x002fea000383ffff */
[----:B------:R-:W-:Y:S05]  /*10860*/  BRA `(.L_x_2264) ;  /* 0xffffffe400507947 */ /* 0x000fea000383ffff */
.L_x_2220:
[----:B0-----:R0:W1:Y:S02]  /*10870*/  SYNCS.PHASECHK.TRANS64.TRYWAIT P0, [R3+URZ+0x28860], R0 ;  /* 0x02886000030075a7 */ /* 0x001064000800017f */
[----:B-1----:R-:W-:Y:S05]  /*10880*/  @!P0 NANOSLEEP.SYNCS 0x989680 ;  /* 0x009896800000895d */ /* 0x002fea0003900000 */
[----:B------:R-:W1:Y:S02]  /*10890*/  @!P0 SYNCS.PHASECHK.TRANS64 P0, [R3+URZ+0x28860], R0 ;  /* 0x02886000030085a7 */ /* 0x000e64000800007f */
[----:B-1----:R-:W-:Y:S05]  /*108a0*/  @!P0 BRA `(.L_x_2220) ;  /* 0xfffffffc00f08947 */ /* 0x002fea000383ffff */
[----:B------:R-:W-:Y:S05]  /*108b0*/  BRA `(.L_x_2265) ;  /* 0xffffffe800207947 */ /* 0x000fea000383ffff */
.L_x_2225:
[----:B0-----:R0:W1:Y:S02]  /*108c0*/  SYNCS.PHASECHK.TRANS64.TRYWAIT P0, [R2+URZ+0x28820], R3 ;  /* 0x02882003020075a7 */ /* 0x001064000800017f */
[----:B-1----:R-:W-:Y:S05]  /*108d0*/  @!P0 NANOSLEEP.SYNCS 0x989680 ;  /* 0x009896800000895d */ /* 0x002fea0003900000 */
[----:B------:R-:W1:Y:S02]  /*108e0*/  @!P0 SYNCS.PHASECHK.TRANS64 P0, [R2+URZ+0x28820], R3 ;  /* 0x02882003020085a7 */ /* 0x000e64000800007f */
[----:B-1----:R-:W-:Y:S05]  /*108f0*/  @!P0 BRA `(.L_x_2225) ;  /* 0xfffffffc00f08947 */ /* 0x002fea000383ffff */
[----:B------:R-:W-:Y:S05]  /*10900*/  BRA `(.L_x_2266) ;  /* 0xffffffe800f07947 */ /* 0x000fea000383ffff */
.L_x_2226:
[----:B------:R-:W1:Y:S01]  /*10910*/  S2R R4, SR_TID.X ;  /* 0x0000000000047919 */ /* 0x000e620000002100 */
[----:B------:R-:W-:Y:S01]  /*10920*/  BSSY B0, `(.L_x_2267) ;  /* 0x000000a000007945 */ /* 0x000fe20003800000 */
[----:B------:R-:W-:Y:S01]  /*10930*/  MOV R12, RZ ;  /* 0x000000ff000c7202 */ /* 0x000fe20000000f00 */
        /* <DEDUP_REMOVED lines=8> */
.L_x_2268:
[----:B------:R-:W-:Y:S05]  /*109c0*/  BSYNC B0 ;  /* 0x0000000000007941 */ /* 0x000fea0003800000 */
.L_x_2267:
[----:B------:R-:W-:Y:S05]  /*109d0*/  BRA `(.L_x_2269) ;  /* 0xffffffe800d47947 */ /* 0x000fea000383ffff */
.L_x_2227:
[----:B------:R-:W-:Y:S01]  /*109e0*/  BSSY B0, `(.L_x_2270) ;  /* 0x0000006000007945 */ /* 0x000fe20003800000 */
[----:B------:R-:W-:-:S07]  /*109f0*/  IMAD.MOV.U32 R15, RZ, RZ, -0x1 ;  /* 0xffffffffff0f7424 */ /* 0x000fce00078e00ff */
[----:B0-----:R-:W-:Y:S05]  /*10a00*/  WARPSYNC.COLLECTIVE R15, `(.L_x_2271) ;  /* 0x000000000f0c7348 */ /* 0x001fea0003c00000 */
[----:B------:R-:W-:Y:S02]  /*10a10*/  ELECT P6, UR62, PT ;  /* 0x00000000003e782f */ /* 0x000fe400038c0000 */
[----:B------:R-:W-:Y:S01]  /*10a20*/  MOV R14, UR62 ;  /* 0x0000003e000e7c02 */ /* 0x000fe20008000f00 */
[----:B0-----:R-:W-:Y:S10]  /*10a30*/  ENDCOLLECTIVE ;  /* 0x000000000000791b */ /* 0x001ff40003800000 */
.L_x_2271:
[----:B------:R-:W-:Y:S05]  /*10a40*/  BSYNC B0 ;  /* 0x0000000000007941 */ /* 0x000fea0003800000 */
.L_x_2270:
[----:B------:R-:W-:Y:S05]  /*10a50*/  BRA `(.L_x_2272) ;  /* 0xffffffe800c87947 */ /* 0x000fea000383ffff */
.L_x_2229:
[----:B0-----:R0:W1:Y:S02]  /*10a60*/  SYNCS.PHASECHK.TRANS64.TRYWAIT P0, [R6+URZ], R5 ;  /* 0x00000005060075a7 */ /* 0x001064000800017f */
[----:B-1----:R-:W-:Y:S05]  /*10a70*/  @!P0 NANOSLEEP.SYNCS 0x989680 ;  /* 0x009896800000895d */ /* 0x002fea0003900000 */
[----:B------:R-:W1:Y:S02]  /*10a80*/  @!P0 SYNCS.PHASECHK.TRANS64 P0, [R6+URZ], R5 ;  /* 0x00000005060085a7 */ /* 0x000e64000800007f */
[----:B-1----:R-:W-:Y:S05]  /*10a90*/  @!P0 BRA `(.L_x_2229) ;  /* 0xfffffffc00f08947 */ /* 0x002fea000383ffff */
[----:B------:R-:W-:Y:S05]  /*10aa0*/  BRA `(.L_x_2273) ;  /* 0xffffffe800fc7947 */ /* 0x000fea000383ffff */
.L_x_2230:
[----:B-1----:R1:W2:Y:S02]  /*10ab0*/  SYNCS.PHASECHK.TRANS64.TRYWAIT P0, [R3+URZ], R4 ;  /* 0x00000004030075a7 */ /* 0x0022a4000800017f */
[----:B--2---:R-:W-:Y:S05]  /*10ac0*/  @!P0 NANOSLEEP.SYNCS 0x989680 ;  /* 0x009896800000895d */ /* 0x004fea0003900000 */
[----:B------:R-:W2:Y:S02]  /*10ad0*/  @!P0 SYNCS.PHASECHK.TRANS64 P0, [R3+URZ], R4 ;  /* 0x00000004030085a7 */ /* 0x000ea4000800007f */
[----:B--2---:R-:W-:Y:S05]  /*10ae0*/  @!P0 BRA `(.L_x_2230) ;  /* 0xfffffffc00f08947 */ /* 0x004fea000383ffff */
[----:B------:R-:W-:Y:S05]  /*10af0*/  BRA `(.L_x_2274) ;  /* 0xffffffe800f07947 */ /* 0x000fea000383ffff */
.L_x_2232:
[----:B-1----:R1:W2:Y:S02]  /*10b00*/  SYNCS.PHASECHK.TRANS64.TRYWAIT P0, [R0+URZ], R5 ;  /* 0x00000005000075a7 */ /* 0x0022a4000800017f */
[----:B--2---:R-:W-:Y:S05]  /*10b10*/  @!P0 NANOSLEEP.SYNCS 0x989680 ;  /* 0x009896800000895d */ /* 0x004fea0003900000 */
[----:B------:R-:W2:Y:S02]  /*10b20*/  @!P0 SYNCS.PHASECHK.TRANS64 P0, [R0+URZ], R5 ;  /* 0x00000005000085a7 */ /* 0x000ea4000800007f */
[----:B--2---:R-:W-:Y:S05]  /*10b30*/  @!P0 BRA `(.L_x_2232) ;  /* 0xfffffffc00f08947 */ /* 0x004fea000383ffff */
[----:B------:R-:W-:Y:S05]  /*10b40*/  BRA `(.L_x_2275) ;  /* 0xffffffe800f47947 */ /* 0x000fea000383ffff */
.L_x_2276:
        /* <DEDUP_REMOVED lines=11> */
.L_x_3097:


//--------------------- .text._ZN7cutlass13device_kernelIN5flash11enable_sm90INS1_16FlashAttnFwdSm90INS1_25CollectiveMainloopFwdSm90ILi2EN4cute5tupleIJNS5_1CILi1EEES8_S8_EEENS6_IJNS7_ILi128EEESA_SA_EEELi128ENS_6half_tEfNS_4arch4Sm90ELb1ELb0ELb1ELb1ELb0ELb0ELb0ELb1ELb1ELb1ELb1ELb0EEENS1_21CollectiveEpilogueFwdISB_S9_SC_SE_Li256ELb1ELb1ELb1ELb0EEENS1_36VarlenDynamicPersistentTileSchedulerILi128ELi128ELi256ELi128ELb1ELb1ELb1ELb1ELb1ELb1EEEEEEEEEvNT_6ParamsE --------------------------
	.section	.text._ZN7cutlass13device_kernelIN5flash11enable_sm90INS1_16FlashAttnFwdSm90INS1_25CollectiveMainloopFwdSm90ILi2EN4cute5tupleIJNS5_1CILi1EEES8_S8_EEENS6_IJNS7_ILi128EEESA_SA_EEELi128ENS_6half_tEfNS_4arch4Sm90ELb1ELb0ELb1ELb1ELb0ELb0ELb0ELb1ELb1ELb1ELb1ELb0EEENS1_21CollectiveEpilogueFwdISB_S9_SC_SE_Li256ELb1ELb1ELb1ELb0EEENS1_36VarlenDynamicPersistentTileSchedulerILi128ELi128ELi256ELi128ELb1ELb1ELb1ELb1ELb1ELb1EEEEEEEEEvNT_6ParamsE,"ax",@progbits
	.align	128
.text._ZN7cutlass13device_kernelIN5flash11enable_sm90INS1_16FlashAttnFwdSm90INS1_25CollectiveMainloopFwdSm90ILi2EN4cute5tupleIJNS5_1CILi1EEES8_S8_EEENS6_IJNS7_ILi128EEESA_SA_EEELi128ENS_6half_tEfNS_4arch4Sm90ELb1ELb0ELb1ELb1ELb0ELb0ELb0ELb1ELb1ELb1ELb1ELb0EEENS1_21CollectiveEpilogueFwdISB_S9_SC_SE_Li256ELb1ELb1ELb1ELb0EEENS1_36VarlenDynamicPersistentTileSchedulerILi128ELi128ELi256ELi128ELb1ELb1ELb1ELb1ELb1ELb1EEEEEEEEEvNT_6ParamsE:
        .type           _ZN7cutlass13device_kernelIN5flash11enable_sm90INS1_16FlashAttnFwdSm90INS1_25CollectiveMainloopFwdSm90ILi2EN4cute5tupleIJNS5_1CILi1EEES8_S8_EEENS6_IJNS7_ILi128EEESA_SA_EEELi128ENS_6half_tEfNS_4arch4Sm90ELb1ELb0ELb1ELb1ELb0ELb0ELb0ELb1ELb1ELb1ELb1ELb0EEENS1_21CollectiveEpilogueFwdISB_S9_SC_SE_Li256ELb1ELb1ELb1ELb0EEENS1_36VarlenDynamicPersistentTileSchedulerILi128ELi128ELi256ELi128ELb1ELb1ELb1ELb1ELb1ELb1EEEEEEEEEvNT_6ParamsE,@function
        .size           _ZN7cutlass13device_kernelIN5flash11enable_sm90INS1_16FlashAttnFwdSm90INS1_25CollectiveMainloopFwdSm90ILi2EN4cute5tupleIJNS5_1CILi1EEES8_S8_EEENS6_IJNS7_ILi128EEESA_SA_EEELi128ENS_6half_tEfNS_4arch4Sm90ELb1ELb0ELb1ELb1ELb0ELb0ELb0ELb1ELb1ELb1ELb1ELb0EEENS1_21CollectiveEpilogueFwdISB_S9_SC_SE_Li256ELb1ELb1ELb1ELb0EEENS1_36VarlenDynamicPersistentTileSchedulerILi128ELi128ELi256ELi128ELb1ELb1ELb1ELb1ELb1ELb1EEEEEEEEEvNT_6ParamsE,(.L_x_3098 - _ZN7cutlass13device_kernelIN5flash11enable_sm90INS1_16FlashAttnFwdSm90INS1_25CollectiveMainloopFwdSm90ILi2EN4cute5tupleIJNS5_1CILi1EEES8_S8_EEENS6_IJNS7_ILi128EEESA_SA_EEELi128ENS_6half_tEfNS_4arch4Sm90ELb1ELb0ELb1ELb1ELb0ELb0ELb0ELb1ELb1ELb1ELb1ELb0EEENS1_21CollectiveEpilogueFwdISB_S9_SC_SE_Li256ELb1ELb1ELb1ELb0EEENS1_36VarlenDynamicPersistentTileSchedulerILi128ELi128ELi256ELi128ELb1ELb1ELb1ELb1ELb1ELb1EEEEEEEEEvNT_6ParamsE)
        .other          _ZN7cutlass13device_kernelIN5flash11enable_sm90INS1_16FlashAttnFwdSm90INS1_25CollectiveMainloopFwdSm90ILi2EN4cute5tupleIJNS5_1CILi1EEES8_S8_EEENS6_IJNS7_ILi128EEESA_SA_EEELi128ENS_6half_tEfNS_4arch4Sm90ELb1ELb0ELb1ELb1ELb0ELb0ELb0ELb1ELb1ELb1ELb1ELb0EEENS1_21CollectiveEpilogueFwdISB_S9_SC_SE_Li256ELb1ELb1ELb1ELb0EEENS1_36VarlenDynamicPersistentTileSchedulerILi128ELi128ELi256ELi128ELb1ELb1ELb1ELb1ELb1ELb1EEEEEEEEEvNT_6ParamsE,@"STO_CUDA_ENTRY STV_DEFAULT"
_ZN7cutlass13device_kernelIN5flash11enable_sm90INS1_16FlashAttnFwdSm90INS1_25CollectiveMainloopFwdSm90ILi2EN4cute5tupleIJNS5_1CILi1EEES8_S8_EEENS6_IJNS7_ILi128EEESA_SA_EEELi128ENS_6half_tEfNS_4arch4Sm90ELb1ELb0ELb1ELb1ELb0ELb0ELb0ELb1ELb1ELb1ELb1ELb0EEENS1_21CollectiveEpilogueFwdISB_S9_SC_SE_Li256ELb1ELb1ELb1ELb0EEENS1_36VarlenDynamicPersistentTileSchedulerILi128ELi128ELi256ELi128ELb1ELb1ELb1ELb1ELb1ELb1EEEEEEEEEvNT_6ParamsE:
        /* <DEDUP_REMOVED lines=18> */
.L_x_2278:
[----:B------:R-:W-:Y:S05]  /*0120*/  BSYNC B0 ;  /* 0x0000000000007941 */ /* 0x000fea0003800000 */
.L_x_2277:
        /* <DEDUP_REMOVED lines=41> */
.L_x_2279:
        /* <DEDUP_REMOVED lines=22> */
.L_x_2280:
        /* <DEDUP_REMOVED lines=18> */
.L_x_2281:
        /* <DEDUP_REMOVED lines=22> */
.L_x_2282:
        /* <DEDUP_REMOVED lines=22> */
.L_x_2283:
[----:B------:R-:W-:Y:S01]  /*0900*/  PLOP3.LUT P0, PT, PT, PT, UP0, 0x80, 0x0 ;  /* 0x000000000000781c */ /* 0x000fe20003f0f008 */
[----:B------:R-:W-:Y:S01]  /*0910*/  UMOV UR36, 0x1 ;  /* 0x0000000100247882 */ /* 0x000fe20000000000 */
[----:B------:R-:W-:Y:S01]  /*0920*/  NOP ;  /* 0x0000000000007918 */ /* 0x000fe20000000000 */
[----:B------:R-:W-:Y:S01]  /*0930*/  USEL UR36, UR36, 0x2, !UP0 ;  /* 0x0000000224247887 */ /* 0x000fe2000c000000 */
[----:B------:R-:W-:Y:S01]  /*0940*/  ULDC.64 UR50, c[0x0][0x208] ;  /* 0x0000820000327ab9 */ /* 0x000fe20000000a00 */
[----:B012-4-:R-:W-:Y:S08]  /*0950*/  BAR.SYNC.DEFER_BLOCKING 0x0 ;  /* 0x0000000000007b1d */ /* 0x017ff00000010000 */
[----:B------:R-:W-:Y:S05]  /*0960*/  @!P0 BRA `(.L_x_2284) ;  /* 0x000000d000b48947 */ /* 0x000fea0003800000 */
.L_x_2285:
[----:B------:R-:W-:-:S08]  /*0970*/  NOP ;  /* 0x0000000000007918 */ /* 0x000fd00000000000 */
[----:B------:R-:W0:Y:S02]  /*0980*/  USETMAXREG.TRY_ALLOC.CTAPOOL UP0, 0xf0 ;  /* 0x000000f0000079c8 */ /* 0x000e240008000600 */
[----:B0-----:R-:W-:-:S13]  /*0990*/  PLOP3.LUT P0, PT, PT, PT, UP0, 0x80, 0x0 ;  /* 0x000000000000781c */ /* 0x001fda0003f0f008 */
[----:B------:R-:W-:Y:S05]  /*09a0*/  @!P0 BRA `(.L_x_2285) ;  /* 0xfffffffc00f08947 */ /* 0x000fea000383ffff */
[----:B------:R-:W0:Y:S01]  /*09b0*/  S2R R2, SR_TID.X ;  /* 0x0000000000027919 */ /* 0x000e220000002100 */
        /* <DEDUP_REMOVED lines=20> */
[----:B------:R-:W-:Y:S02]  /*0b00*/  UMOV UR46, URZ ;  /* 0x0000003f002e7c82 */ /* 0x000fe40008000000 */
[CC--:B------:R-:W-:Y:S02]  /*0b10*/  LEA.HI R4, R0.reuse, R219.reuse, RZ, 0x5 ;  /* 0x000000db00047211 */ /* 0x0c0fe400078f28ff */
[----:B------:R-:W-:-:S02]  /*0b20*/  LEA.HI R2, R0, R219, RZ, 0x4 ;  /* 0x000000db00027211 */ /* 0x000fc400078f20ff */
[----:B------:R-:W-:Y:S01]  /*0b30*/  LEA.HI R3, R0, R219, RZ, 0x7 ;  /* 0x000000db00037211 */ /* 0x000fe200078f38ff */
[----:B------:R-:W-:Y:S01]  /*0b40*/  IMAD.SHL.U32 R6, R4, 0x20, RZ ;  /* 0x0000002004067824 */ /* 0x000fe200078e00ff */
[----:B------:R-:W-:Y:S02]  /*0b50*/  LOP3.LUT R4, R2, 0x3fffff0, RZ, 0xc0, !PT ;  /* 0x03fffff002047812 */ /* 0x000fe400078ec0ff */
[----:B------:R-:W-:Y:S02]  /*0b60*/  SHF.R.S32.HI R5, RZ, 0x4, R2 ;  /* 0x00000004ff057819 */ /* 0x000fe40000011402 */
[----:B------:R-:W-:Y:S01]  /*0b70*/  LOP3.LUT R7, R6, 0xfffffc00, RZ, 0xc0, !PT ;  /* 0xfffffc0006077812 */ /* 0x000fe200078ec0ff */
[----:B------:R-:W-:Y:S01]  /*0b80*/  IMAD.IADD R4, R219, 0x1, -R4 ;  /* 0x00000001db047824 */ /* 0x000fe200078e0a04 */
[----:B------:R-:W-:Y:S02]  /*0b90*/  LOP3.LUT R198, R3, 0xffffff80, RZ, 0xc0, !PT ;  /* 0xffffff8003c67812 */ /* 0x000fe400078ec0ff */
[----:B------:R-:W-:Y:S01]  /*0ba0*/  LEA.HI R2, R2, R5, RZ, 0x1 ;  /* 0x0000000502027211 */ /* 0x000fe200078f08ff */
[----:B------:R-:W-:Y:S01]  /*0bb0*/  IMAD R7, R4, 0x40, R7 ;  /* 0x0000004004077824 */ /* 0x000fe200078e0207 */
[----:B------:R-:W-:Y:S01]  /*0bc0*/  LEA.HI R4, R0, R219, RZ, 0x2 ;  /* 0x000000db00047211 */ /* 0x000fe200078f10ff */
[----:B------:R-:W-:Y:S01]  /*0bd0*/  IMAD.IADD R198, R219, 0x1, -R198 ;  /* 0x00000001dbc67824 */ /* 0x000fe200078e0ac6 */
[----:B------:R-:W-:-:S02]  /*0be0*/  LOP3.LUT R2, R2, 0x1ffffffe, RZ, 0xc0, !PT ;  /* 0x1ffffffe02027812 */ /* 0x000fc400078ec0ff */
[----:B------:R-:W-:Y:S02]  /*0bf0*/  LOP3.LUT R4, R4, 0xfffffffc, RZ, 0xc0, !PT ;  /* 0xfffffffc04047812 */ /* 0x000fe400078ec0ff */
[----:B------:R-:W-:Y:S01]  /*0c00*/  SHF.R.S32.HI R9, RZ, 0x1f, R198 ;  /* 0x0000001fff097819 */ /* 0x000fe200000114c6 */
[----:B------:R-:W-:Y:S01]  /*0c10*/  IMAD.IADD R2, R5, 0x1, -R2 ;  /* 0x0000000105027824 */ /* 0x000fe200078e0a02 */
[----:B------:R-:W-:Y:S01]  /*0c20*/  LEA.HI R0, R0, R219, RZ, 0x3 ;  /* 0x000000db00007211 */ /* 0x000fe200078f18ff */
[----:B------:R-:W-:Y:S01]  /*0c30*/  IMAD.IADD R4, R219, 0x1, -R4 ;  /* 0x00000001db047824 */ /* 0x000fe200078e0a04 */
[----:B------:R-:W-:Y:S01]  /*0c40*/  LEA.HI R8, R9, R198, RZ, 0x2 ;  /* 0x000000c609087211 */ /* 0x000fe200078f10ff */
[----:B------:R-:W-:Y:S01]  /*0c50*/  IMAD R216, R2, 0x8, R7 ;  /* 0x0000000802d87824 */ /* 0x000fe200078e0207 */
[----:B------:R-:W-:Y:S02]  /*0c60*/  SHF.R.S32.HI R214, RZ, 0x7, R3 ;  /* 0x00000007ffd67819 */ /* 0x000fe40000011403 */
[----:B------:R-:W-:-:S02]  /*0c70*/  LEA.HI R2, R4, R4, RZ, 0x1 ;  /* 0x0000000404027211 */ /* 0x000fc400078f08ff */
[--C-:B------:R-:W-:Y:S02]  /*0c80*/  SHF.R.S32.HI R6, RZ, 0x2, R8.reuse ;  /* 0x00000002ff067819 */ /* 0x100fe40000011408 */
[----:B------:R-:W-:Y:S02]  /*0c90*/  SHF.R.S32.HI R11, RZ, 0x1f, R8 ;  /* 0x0000001fff0b7819 */ /* 0x000fe40000011408 */
[----:B------:R-:W-:Y:S02]  /*0ca0*/  LOP3.LUT R5, R2, 0x1ffffffe, RZ, 0xc0, !PT ;  /* 0x1ffffffe02057812 */ /* 0x000fe400078ec0ff */
[----:B------:R-:W-:Y:S02]  /*0cb0*/  LEA.HI R11, R11, R6, RZ, 0x3 ;  /* 0x000000060b0b7211 */ /* 0x000fe400078f18ff */
[----:B------:R-:W-:Y:S01]  /*0cc0*/  LOP3.LUT R2, R0, 0xfffffff8, RZ, 0xc0, !PT ;  /* 0xfffffff800027812 */ /* 0x000fe200078ec0ff */
[----:B------:R-:W-:Y:S01]  /*0cd0*/  IMAD.IADD R4, R4, 0x1, -R5 ;  /* 0x0000000104047824 */ /* 0x000fe200078e0a05 */
[----:B------:R-:W-:-:S02]  /*0ce0*/  LOP3.LUT R5, R8, 0x7ffffffc, RZ, 0xc0, !PT ;  /* 0x7ffffffc08057812 */ /* 0x000fc400078ec0ff */
        /* <DEDUP_REMOVED lines=13> */
[----:B------:R-:W-:-:S02]  /*0dc0*/  IMAD.IADD R3, R214, 0x1, -R3 ;  /* 0x00000001d6037824 */ /* 0x000fc400078e0a03 */
[----:B------:R-:W-:Y:S02]  /*0dd0*/  VIADD R18, R2, 0x40 ;  /* 0x0000004002127836 */ /* 0x000fe40000000000 */
        /* <DEDUP_REMOVED lines=33> */
.L_x_2343:
[----:B012-4-:R-:W0:Y:S01]  /*0ff0*/  LDC.64 R4, c[0x0][0xc88] ;  /* 0x00032200ff047b82 */ /* 0x017e220000000a00 */
[----:B------:R-:W-:Y:S01]  /*1000*/  ULDC.64 UR8, c[0x0][0xa28] ;  /* 0x00028a0000087ab9 */ /* 0x000fe20000000a00 */
[----:B------:R-:W-:Y:S01]  /*1010*/  ULDC.64 UR10, c[0x0][0xa18] ;  /* 0x00028600000a7ab9 */ /* 0x000fe20000000a00 */
[----:B------:R-:W-:Y:S01]  /*1020*/  ULOP3.LUT UR4, UR6, 0xff000000, URZ, 0xc0, !UPT ;  /* 0xff00000006047892 */ /* 0x000fe2000f8ec03f */
[----:B------:R-:W-:Y:S01]  /*1030*/  ULDC UR7, c[0x0][0x424] ;  /* 0x0001090000077ab9 */ /* 0x000fe20000000800 */
        /* <DEDUP_REMOVED lines=10> */
[----:B------:R-:W-:-:S04]  /*10e0*/  @UP0 ULEA UR8, UP2, UR42, UR8, 0x2 ;  /* 0x000000082a080291 */ /* 0x000fc8000f84103f */
[----:B------:R-:W-:Y:S02]  /*10f0*/  @UP0 ULEA.HI.X UR9, UR42, UR9, UR37, 0x2, UP2 ;  /* 0x000000092a090291 */ /* 0x000fe400090f1425 */
[----:B------:R-:W-:Y:S01]  /*1100*/  @UP1 ULEA UR10, UP0, UR42, UR10, 0x2 ;  /* 0x0000000a2a0a1291 */ /* 0x000fe2000f80103f */
[----:B------:R-:W-:-:S03]  /*1110*/  IMAD.U32 R4, RZ, RZ, UR8 ;  /* 0x00000008ff047e24 */ /* 0x000fc6000f8e00ff */
[----:B------:R-:W-:Y:S01]  /*1120*/  @UP1 ULEA.HI.X UR11, UR42, UR11, UR37, 0x2, UP0 ;  /* 0x0000000b2a0b1291 */ /* 0x000fe200080f1425 */
[----:B------:R-:W-:Y:S01]  /*1130*/  IMAD.U32 R5, RZ, RZ, UR9 ;  /* 0x00000009ff057e24 */ /* 0x000fe2000f8e00ff */
[----:B------:R-:W-:Y:S01]  /*1140*/  ULDC.64 UR8, c[0x0][0x418] ;  /* 0x0001060000087ab9 */ /* 0x000fe20000000a00 */
[----:B------:R-:W-:-:S03]  /*1150*/  IMAD.U32 R6, RZ, RZ, UR10 ;  /* 0x0000000aff067e24 */ /* 0x000fc6000f8e00ff */
[----:B---3--:R-:W-:Y:S01]  /*1160*/  IMAD.U32 R7, RZ, RZ, UR11 ;  /* 0x0000000bff077e24 */ /* 0x008fe2000f8e00ff */
[----:B------:R-:W2:Y:S01]  /*1170*/  @P0 LDG.E R4, desc[UR50][R4.64] ;  /* 0x0000003204040981 */ /* 0x000ea2000c1e1900 */
[----:B------:R-:W-:Y:S01]  /*1180*/  UISETP.NE.U32.AND UP0, UPT, UR8, URZ, UPT ;  /* 0x0000003f0800728c */ /* 0x000fe2000bf05070 */
[----:B------:R-:W-:Y:S02]  /*1190*/  ULDC.64 UR10, c[0x0][0xa20] ;  /* 0x00028800000a7ab9 */ /* 0x000fe40000000a00 */
[----:B------:R-:W3:Y:S01]  /*11a0*/  @P2 LDG.E R6, desc[UR50][R6.64] ;  /* 0x0000003206062981 */ /* 0x000ee2000c1e1900 */
[----:B------:R-:W-:Y:S01]  /*11b0*/  UISETP.NE.AND.EX UP0, UPT, UR9, URZ, UPT, UP0 ;  /* 0x0000003f0900728c */ /* 0x000fe2000bf05300 */
[----:B------:R-:W-:Y:S01]  /*11c0*/  ISETP.NE.U32.AND P1, PT, RZ, UR10, PT ;  /* 0x0000000aff007c0c */ /* 0x000fe2000bf25070 */
[----:B------:R-:W-:Y:S02]  /*11d0*/  ULOP3.LUT UR45, UR6, 0xff0000, URZ, 0xc0, !UPT ;  /* 0x00ff0000062d7892 */ /* 0x000fe4000f8ec03f */
[----:B------:R-:W-:Y:S01]  /*11e0*/  USHF.R.U32.HI UR4, URZ, 0x8, UR4 ;  /* 0x000000083f047899 */ /* 0x000fe20008011604 */
[----:B------:R-:W-:Y:S01]  /*11f0*/  ISETP.NE.AND.EX P1, PT, RZ, UR11, PT, P1 ;  /* 0x0000000bff007c0c */ /* 0x000fe2000bf25310 */
        /* <DEDUP_REMOVED lines=9> */
[----:B-----5:R-:W-:-:S14]  /*1290*/  @P2 BRA `(.L_x_2286) ;  /* 0x0000000000342947 */ /* 0x020fdc0003800000 */
        /* <DEDUP_REMOVED lines=13> */
.L_x_2286:
[----:B------:R-:W-:Y:S05]  /*1370*/  @!P1 BRA `(.L_x_2287) ;  /* 0x00000000001c9947 */ /* 0x000fea0003800000 */
[----:B------:R-:W-:-:S04]  /*1380*/  ULEA UR4, UP0, UR42, UR10, 0x2 ;  /* 0x0000000a2a047291 */ /* 0x000fc8000f80103f */
[----:B------:R-:W-:Y:S02]  /*1390*/  ULEA.HI.X UR6, UR42, UR11, UR37, 0x2, UP0 ;  /* 0x0000000b2a067291 */ /* 0x000fe400080f1425 */
[----:B------:R-:W-:-:S04]  /*13a0*/  IMAD.U32 R4, RZ, RZ, UR4 ;  /* 0x00000004ff047e24 */ /* 0x000fc8000f8e00ff */
[----:B------:R-:W-:-:S05]  /*13b0*/  IMAD.U32 R5, RZ, RZ, UR6 ;  /* 0x00000006ff057e24 */ /* 0x000fca000f8e00ff */
[----:B------:R-:W2:Y:S02]  /*13c0*/  LDG.E R4, desc[UR50][R4.64] ;  /* 0x0000003204047981 */ /* 0x000ea4000c1e1900 */
[----:B--2---:R-:W-:Y:S01]  /*13d0*/  R2UR UR4, R4 ;  /* 0x00000000040472ca */ /* 0x004fe200000e0000 */
[----:B------:R-:W-:-:S14]  /*13e0*/  BRA `(.L_x_2288) ;  /* 0x0000000000347947 */ /* 0x000fdc0003800000 */
.L_x_2287:
        /* <DEDUP_REMOVED lines=13> */
.L_x_2288:
[----:B------:R-:W-:Y:S01]  /*14c0*/  ULDC UR6, c[0x0][0x448] ;  /* 0x0001120000067ab9 */ /* 0x000fe20000000800 */
[----:B------:R-:W-:Y:S02]  /*14d0*/  USHF.L.U32 UR38, UR5, 0x7, URZ ;  /* 0x0000000705267899 */ /* 0x000fe4000800063f */
[----:B------:R-:W-:Y:S02]  /*14e0*/  UISETP.NE.AND UP0, UPT, UR6, 0x1, UPT ;  /* 0x000000010600788c */ /* 0x000fe4000bf05270 */
[----:B------:R-:W-:Y:S02]  /*14f0*/  UIADD3 UR6, UR38, 0x7f, URZ ;  /* 0x0000007f26067890 */ /* 0x000fe4000fffe03f */
[----:B------:R-:W-:Y:S02]  /*1500*/  UIADD3 UR53, -UR53, UR4, URZ ;  /* 0x0000000435357290 */ /* 0x000fe4000fffe13f */
[----:B------:R-:W-:Y:S02]  /*1510*/  ULOP3.LUT UR39, UR45, 0xff, URZ, 0xc0, !UPT ;  /* 0x000000ff2d277892 */ /* 0x000fe4000f8ec03f */
[----:B------:R-:W-:-:S02]  /*1520*/  UIADD3 UR7, UR53, 0x80, -UR54 ;  /* 0x0000008035077890 */ /* 0x000fc4000fffe836 */
[----:B------:R-:W-:Y:S01]  /*1530*/  USHF.R.U32.HI UR45, URZ, 0x10, UR45 ;  /* 0x000000103f2d7899 */ /* 0x000fe2000801162d */
[----:B------:R-:W-:Y:S01]  /*1540*/  @UP0 ULDC UR4, c[0x0][0x44c] ;  /* 0x0001130000040ab9 */ /* 0x000fe20000000800 */
[----:B------:R-:W-:Y:S01]  /*1550*/  @UP0 ULDC UR8, c[0x0][0x450] ;  /* 0x0001140000080ab9 */ /* 0x000fe20000000800 */
[----:B------:R-:W-:Y:S02]  /*1560*/  UIMAD.WIDE.U32 UR4, UR6, UR4, URZ ;  /* 0x00000004060472a5 */ /* 0x000fe4000f8e003f */
[----:B------:R-:W-:Y:S02]  /*1570*/  UIADD3 UR4, UR53, 0x7f, URZ ;  /* 0x0000007f35047890 */ /* 0x000fe4000fffe03f */
[----:B------:R-:W-:Y:S02]  /*1580*/  @UP0 USHF.R.U32.HI UR6, URZ, UR8, UR5 ;  /* 0x000000083f060299 */ /* 0x000fe40008011605 */
[----:B------:R-:W-:Y:S02]  /*1590*/  USHF.R.S32.HI UR5, URZ, 0x1f, UR4 ;  /* 0x0000001f3f057899 */ /* 0x000fe40008011404 */
[----:B------:R-:W-:-:S02]  /*15a0*/  UIADD3 UR6, UR7, UR6, URZ ;  /* 0x0000000607067290 */ /* 0x000fc4000fffe03f */
[----:B------:R-:W-:Y:S02]  /*15b0*/  ULEA.HI UR5, UR5, UR4, URZ, 0x7 ;  /* 0x0000000405057291 */ /* 0x000fe4000f8f383f */
[----:B------:R-:W-:Y:S02]  /*15c0*/  USHF.R.S32.HI UR7, URZ, 0x1f, UR6 ;  /* 0x0000001f3f077899 */ /* 0x000fe40008011406 */
[----:B------:R-:W-:Y:S02]  /*15d0*/  USHF.R.S32.HI UR5, URZ, 0x7, UR5 ;  /* 0x000000073f057899 */ /* 0x000fe40008011405 */
[----:B------:R-:W-:Y:S01]  /*15e0*/  ULEA.HI UR7, UR7, UR6, URZ, 0x7 ;  /* 0x0000000607077291 */ /* 0x000fe2000f8f383f */
[----:B------:R-:W-:-:S03]  /*15f0*/  UMOV UR4, URZ ;  /* 0x0000003f00047c82 */ /* 0x000fc60008000000 */
[----:B------:R-:W-:-:S04]  /*1600*/  USHF.R.S32.HI UR7, URZ, 0x7, UR7 ;  /* 0x000000073f077899 */ /* 0x000fc80008011407 */
[----:B------:R-:W-:-:S04]  /*1610*/  UISETP.LT.AND UP0, UPT, UR5, UR7, UPT ;  /* 0x000000070500728c */ /* 0x000fc8000bf01270 */
[----:B------:R-:W-:-:S04]  /*1620*/  USEL UR9, UR5, UR7, UP0 ;  /* 0x0000000705097287 */ /* 0x000fc80008000000 */
[----:B------:R-:W-:-:S06]  /*1630*/  UISETP.GE.AND UP0, UPT, UR9, 0x1, UPT ;  /* 0x000000010900788c */ /* 0x000fcc000bf06270 */
[----:B------:R-:W-:-:S13]  /*1640*/  PLOP3.LUT P0, PT, PT, PT, UP0, 0x80, 0x0 ;  /* 0x000000000000781c */ /* 0x000fda0003f0f008 */
[----:B------:R-:W-:Y:S05]  /*1650*/  @!P0 BRA `(.L_x_2289) ;  /* 0x0000000000908947 */ /* 0x000fea0003800000 */
[----:B------:R-:W-:Y:S01]  /*1660*/  UISETP.NE.AND UP0, UPT, UR45, URZ, UPT ;  /* 0x0000003f2d00728c */ /* 0x000fe2000bf05270 */
[----:B------:R-:W-:-:S03]  /*1670*/  ULDC UR4, c[0x0][0x9f0] ;  /* 0x00027c0000047ab9 */ /* 0x000fc60000000800 */
        /* <DEDUP_REMOVED lines=34> */
.L_x_2289:
[----:B------:R-:W-:Y:S01]  /*18a0*/  UIMAD UR40, UR39, UR4, URZ ;  /* 0x00000004272872a4 */ /* 0x000fe2000f8e023f */
[----:B------:R-:W-:Y:S01]  /*18b0*/  IMAD.U32 R0, RZ, RZ, UR9 ;  /* 0x00000009ff007e24 */ /* 0x000fe2000f8e00ff */
[----:B------:R-:W-:Y:S01]  /*18c0*/  PLOP3.LUT P0, PT, PT, PT, PT, 0x80, 0x0 ;  /* 0x000000000000781c */ /* 0x000fe20003f0f070 */
[----:B------:R-:W-:Y:S01]  /*18d0*/  IMAD.U32 R3, RZ, RZ, UR4 ;  /* 0x00000004ff037e24 */ /* 0x000fe2000f8e00ff */
[----:B------:R-:W-:Y:S02]  /*18e0*/  CS2R R150, SRZ ;  /* 0x0000000000967805 */ /* 0x000fe4000001ff00 */
[----:B------:R-:W-:Y:S02]  /*18f0*/  CS2R R148, SRZ ;  /* 0x0000000000947805 */ /* 0x000fe4000001ff00 */
[----:B------:R-:W-:Y:S02]  /*1900*/  CS2R R146, SRZ ;  /* 0x0000000000927805 */ /* 0x000fe4000001ff00 */
[----:B------:R-:W-:-:S02]  /*1910*/  CS2R R144, SRZ ;  /* 0x0000000000907805 */ /* 0x000fc4000001ff00 */
[----:B------:R-:W-:Y:S01]  /*1920*/  VIADDMNMX R3, R3, UR40, R0, PT ;  /* 0x0000002803037c46 */ /* 0x000fe2000b800100 */
[----:B------:R-:W-:Y:S01]  /*1930*/  IMAD.MOV.U32 R0, RZ, RZ, RZ ;  /* 0x000000ffff007224 */ /* 0x000fe200078e00ff */
[----:B------:R-:W-:Y:S02]  /*1940*/  CS2R R142, SRZ ;  /* 0x00000000008e7805 */ /* 0x000fe4000001ff00 */
[----:B------:R-:W-:Y:S02]  /*1950*/  CS2R R140, SRZ ;  /* 0x00000000008c7805 */ /* 0x000fe4000001ff00 */
[----:B------:R-:W-:Y:S01]  /*1960*/  R2UR UR59, R3 ;  /* 0x00000000033b72ca */ /* 0x000fe200000e0000 */
[----:B------:R-:W-:Y:S01]  /*1970*/  IMAD.MOV.U32 R3, RZ, RZ, RZ ;  /* 0x000000ffff037224 */ /* 0x000fe200078e00ff */
        /* <DEDUP_REMOVED lines=11> */
[----:B------:R-:W-:Y:S01]  /*1a30*/  UISETP.GT.AND UP0, UPT, UR59, UR40, UPT ;  /* 0x000000283b00728c */ /* 0x000fe2000bf04270 */
[----:B------:R-:W-:Y:S02]  /*1a40*/  CS2R R116, SRZ ;  /* 0x0000000000747805 */ /* 0x000fe4000001ff00 */
[----:B------:R-:W-:Y:S02]  /*1a50*/  CS2R R114, SRZ ;  /* 0x0000000000727805 */ /* 0x000fe4000001ff00 */
[----:B------:R-:W-:-:S02]  /*1a60*/  CS2R R112, SRZ ;  /* 0x0000000000707805 */ /* 0x000fc4000001ff00 */
[----:B------:R-:W-:Y:S02]  /*1a70*/  CS2R R110, SRZ ;  /* 0x00000000006e7805 */ /* 0x000fe4000001ff00 */
[----:B------:R-:W-:Y:S02]  /*1a80*/  CS2R R108, SRZ ;  /* 0x00000000006c7805 */ /* 0x000fe4000001ff00 */
[----:B------:R-:W-:Y:S02]  /*1a90*/  PLOP3.LUT P1, PT, PT, PT, UP0, 0x80, 0x0 ;  /* 0x000000000000781c */ /* 0x000fe40003f2f008 */
        /* <DEDUP_REMOVED lines=42> */
.L_x_2291:
        /* <DEDUP_REMOVED lines=9> */
.L_x_2467:
[----:B------:R-:W-:Y:S05]  /*1dd0*/  @!P0 BRA `(.L_x_2293) ;  /* 0x0000000000048947 */ /* 0x000fea0003800000 */
[----:B------:R-:W-:Y:S01]  /*1de0*/  BPT.TRAP 0x1 ;  /* 0x000000040000795c */ /* 0x000fe20000300000 */
.L_x_2293:
[----:B0-----:R-:W-:Y:S02]  /*1df0*/  IMAD.U32 R0, RZ, RZ, UR46 ;  /* 0x0000002eff007e24 */ /* 0x001fe4000f8e00ff */
[----:B------:R-:W-:-:S03]  /*1e00*/  IMAD.U32 R3, RZ, RZ, UR47 ;  /* 0x0000002fff037e24 */ /* 0x000fc6000f8e00ff */
[----:B------:R-:W-:Y:S02]  /*1e10*/  LEA R0, R0, UR41, 0x3 ;  /* 0x0000002900007c11 */ /* 0x000fe4000f8e18ff */
[----:B------:R-:W-:-:S04]  /*1e20*/  SHF.L.U32 R3, R3, 0x1f, RZ ;  /* 0x0000001f03037819 */ /* 0x000fc800000006ff */
[----:B------:R0:W1:Y:S01]  /*1e30*/  SYNCS.PHASECHK.TRANS64.TRYWAIT P2, [R0+URZ+0x28830], R3 ;  /* 0x02883003000075a7 */ /* 0x000062000804017f */
[----:B------:R-:W-:Y:S05]  /*1e40*/  @!P0 BRA `(.L_x_2294) ;  /* 0x0000000000048947 */ /* 0x000fea0003800000 */
[----:B------:R-:W-:Y:S01]  /*1e50*/  BPT.TRAP 0x1 ;  /* 0x000000040000795c */ /* 0x000fe20000300000 */
.L_x_2294:
[----:B------:R-:W2:Y:S02]  /*1e60*/  S2R R4, SR_TID.X ;  /* 0x0000000000047919 */ /* 0x000ea40000002100 */
[----:B--2---:R-:W-:Y:S01]  /*1e70*/  LOP3.LUT P1, RZ, R4, 0x7f, RZ, 0xc0, !PT ;  /* 0x0000007f04ff7812 */ /* 0x004fe2000782c0ff */
[----:B-1----:R-:W-:-:S12]  /*1e80*/  @P2 BRA `(.L_x_2295) ;  /* 0x0000000000082947 */ /* 0x002fd80003800000 */
[----:B------:R-:W1:Y:S02]  /*1e90*/  SYNCS.PHASECHK.TRANS64.TRYWAIT P2, [R0+URZ+0x28830], R3 ;  /* 0x02883003000075a7 */ /* 0x000e64000804017f */
[----:B-1----:R-:W-:Y:S05]  /*1ea0*/  @!P2 BRA `(.L_x_2296) ;  /* 0x0000012800c0a947 */ /* 0x002fea0003800000 */
.L_x_2295:
[----:B------:R-:W-:Y:S05]  /*1eb0*/  WARPSYNC.ALL ;  /* 0x0000000000007948 */ /* 0x000fea0003800000 */
[----:B------:R-:W-:Y:S01]  /*1ec0*/  UIADD3 UR4, UR41, 0x18400, URZ ;  /* 0x0001840029047890 */ /* 0x000fe2000fffe03f */
[----:B------:R-:W-:Y:S01]  /*1ed0*/  WARPGROUP.ARRIVE ;  /* 0x00000000000079c5 */ /* 0x000fe20000000000 */
[----:B------:R-:W-:Y:S01]  /*1ee0*/  ULOP3.LUT UR32, UR55, 0x10000, URZ, 0xfc, !UPT ;  /* 0x0001000037207892 */ /* 0x000fe2000f8efc3f */
[----:B01----:R-:W-:Y:S01]  /*1ef0*/  @!P1 VIADD R0, R0, 0x28840 ;  /* 0x0002884000009836 */ /* 0x003fe20000000000 */
[----:B------:R-:W-:Y:S01]  /*1f00*/  USHF.R.U32.HI UR4, URZ, 0x4, UR4 ;  /* 0x000000043f047899 */ /* 0x000fe20008011604 */
[----:B------:R-:W-:Y:S01]  /*1f10*/  CS2R R150, SRZ ;  /* 0x0000000000967805 */ /* 0x000fe2000001ff00 */
[----:B------:R-:W-:Y:S01]  /*1f20*/  UMOV UR33, 0x40000040 ;  /* 0x4000004000217882 */ /* 0x000fe20000000000 */
[----:B------:R-:W-:Y:S01]  /*1f30*/  UMOV UR35, 0x40000040 ;  /* 0x4000004000237882 */ /* 0x000fe20000000000 */
[----:B------:R-:W-:Y:S01]  /*1f40*/  ULOP3.LUT UR4, UR4, 0x3fff, URZ, 0xc0, !UPT ;  /* 0x00003fff04047892 */ /* 0x000fe2000f8ec03f */
[----:B------:R-:W-:Y:S01]  /*1f50*/  @!P1 PRMT R0, RZ, 0x654, R0 ;  /* 0x00000654ff009816 */ /* 0x000fe20000000000 */
[----:B------:R-:W-:Y:S01]  /*1f60*/  UMOV UR5, 0x40000040 ;  /* 0x4000004000057882 */ /* 0x000fe20000000000 */
[----:B------:R-:W-:Y:S01]  /*1f70*/  UMOV UR7, 0x40000040 ;  /* 0x4000004000077882 */ /* 0x000fe20000000000 */
[----:B------:R-:W-:Y:S01]  /*1f80*/  ULOP3.LUT UR52, UR4, 0x10000, URZ, 0xfc, !UPT ;  /* 0x0001000004347892 */ /* 0x000fe2000f8efc3f */
[----:B------:R-:W-:Y:S01]  /*1f90*/  CS2R R148, SRZ ;  /* 0x0000000000947805 */ /* 0x000fe2000001ff00 */
[----:B------:R-:W-:Y:S01]  /*1fa0*/  UIADD3 UR4, UR32, 0x2, URZ ;  /* 0x0000000220047890 */ /* 0x000fe2000fffe03f */
[----:B------:R-:W-:Y:S01]  /*1fb0*/  CS2R R146, SRZ ;  /* 0x0000000000927805 */ /* 0x000fe2000001ff00 */
[----:B------:R-:W-:Y:S01]  /*1fc0*/  ULEA UR34, UR46, UR52, 0xb ;  /* 0x000000342e227291 */ /* 0x000fe2000f8e583f */
[----:B------:R-:W-:Y:S01]  /*1fd0*/  CS2R R144, SRZ ;  /* 0x0000000000907805 */ /* 0x000fe2000001ff00 */
[----:B------:R-:W-:Y:S01]  /*1fe0*/  UIADD3 UR8, UR32, 0x4, URZ ;  /* 0x0000000420087890 */ /* 0x000fe2000fffe03f */
[----:B------:R-:W-:Y:S01]  /*1ff0*/  CS2R R142, SRZ ;  /* 0x00000000008e7805 */ /* 0x000fe2000001ff00 */
[----:B------:R-:W-:Y:S01]  /*2000*/  UIADD3 UR6, UR34, 0x2, URZ ;  /* 0x0000000222067890 */ /* 0x000fe2000fffe03f */
[----:B------:R-:W-:Y:S01]  /*2010*/  CS2R R140, SRZ ;  /* 0x00000000008c7805 */ /* 0x000fe2000001ff00 */
[----:B------:R-:W-:Y:S01]  /*2020*/  UIADD3 UR10, UR34, 0x4, URZ ;  /* 0x00000004220a7890 */ /* 0x000fe2000fffe03f */
[----:B------:R-:W-:Y:S01]  /*2030*/  CS2R R138, SRZ ;  /* 0x00000000008a7805 */ /* 0x000fe2000001ff00 */
[----:B------:R-:W-:Y:S01]  /*2040*/  UMOV UR9, 0x40000040 ;  /* 0x4000004000097882 */ /* 0x000fe20000000000 */
[----:B------:R-:W-:Y:S01]  /*2050*/  HGMMA.64x128x16.F32 R24, gdesc[UR32], RZ, !UPT, gsb0 ;  /* 0x01e00000201879f0 */ /* 0x000fe2000c0008ff */
[----:B------:R-:W-:Y:S01]  /*2060*/  UMOV UR11, 0x40000040 ;  /* 0x40000040000b7882 */ /* 0x000fe20000000000 */
[----:B------:R-:W-:Y:S01]  /*2070*/  UIADD3 UR12, UR32, 0x6, URZ ;  /* 0x00000006200c7890 */ /* 0x000fe2000fffe03f */
[----:B------:R-:W-:Y:S01]  /*2080*/  CS2R R136, SRZ ;  /* 0x0000000000887805 */ /* 0x000fe2000001ff00 */
[----:B------:R-:W-:Y:S01]  /*2090*/  UIADD3 UR14, UR34, 0x6, URZ ;  /* 0x00000006220e7890 */ /* 0x000fe2000fffe03f */
[----:B------:R-:W-:Y:S01]  /*20a0*/  CS2R R134, SRZ ;  /* 0x0000000000867805 */ /* 0x000fe2000001ff00 */
[----:B------:R-:W-:Y:S01]  /*20b0*/  UMOV UR13, 0x40000040 ;  /* 0x40000040000d7882 */ /* 0x000fe20000000000 */
        /* <DEDUP_REMOVED lines=36> */
[----:B------:R-:W-:Y:S02]  /*2300*/  WARPGROUP.DEPBAR.LE gsb0, 0x0 ;  /* 0x00008000000079c5 */ /* 0x000fe40000010000 */
[----:B------:R-:W-:-:S06]  /*2310*/  WARPGROUP.ARRIVE ;  /* 0x00000000000079c5 */ /* 0x000fcc0000000000 */
[----:B------:R-:W-:Y:S01]  /*2320*/  HGMMA.64x128x16.F32 R24, gdesc[UR4], R24, gsb0 ;  /* 0x01e00000041879f0 */ /* 0x000fe20008000818 */
[----:B------:R-:W-:Y:S01]  /*2330*/  ULDC UR6, c[0x0][0x448] ;  /* 0x0001120000067ab9 */ /* 0x000fe20000000800 */
[----:B------:R-:W-:Y:S01]  /*2340*/  ULDC UR7, c[0x0][0x9d8] ;  /* 0x0002760000077ab9 */ /* 0x000fe20000000800 */
[----:B------:R-:W-:-:S06]  /*2350*/  UISETP.NE.AND UP0, UPT, UR6, 0x1, UPT ;  /* 0x000000010600788c */ /* 0x000fcc000bf05270 */
[----:B------:R-:W-:-:S05]  /*2360*/  PLOP3.LUT P2, PT, PT, PT, UP0, 0x80, 0x0 ;  /* 0x000000000000781c */ /* 0x000fca0003f4f008 */
[----:B------:R-:W-:Y:S01]  /*2370*/  @UP0 ULDC UR6, c[0x0][0x44c] ;  /* 0x0001130000060ab9 */ /* 0x000fe20000000800 */
[----:B------:R-:W-:Y:S02]  /*2380*/  WARPGROUP.DEPBAR.LE gsb0, 0x0 ;  /* 0x00008000000079c5 */ /* 0x000fe40000010000 */
[----:B------:R-:W-:-:S06]  /*2390*/  WARPGROUP.ARRIVE ;  /* 0x00000000000079c5 */ /* 0x000fcc0000000000 */
[----:B------:R-:W-:Y:S01]  /*23a0*/  HGMMA.64x128x16.F32 R24, gdesc[UR8], R24, gsb0 ;  /* 0x01e00000081879f0 */ /* 0x000fe20008000818 */
[----:B------:R-:W-:Y:S01]  /*23b0*/  ULDC UR10, c[0x0][0x988] ;  /* 0x00026200000a7ab9 */ /* 0x000fe20000000800 */
[----:B------:R-:W-:Y:S01]  /*23c0*/  UMOV UR11, UR38 ;  /* 0x00000026000b7c82 */ /* 0x000fe20008000000 */
[----:B------:R-:W-:Y:S02]  /*23d0*/  WARPGROUP.DEPBAR.LE gsb0, 0x0 ;  /* 0x00008000000079c5 */ /* 0x000fe40000010000 */
[----:B------:R-:W-:-:S07]  /*23e0*/  WARPGROUP.ARRIVE ;  /* 0x00000000000079c5 */ /* 0x000fce0000000000 */
[----:B------:R-:W-:Y:S01]  /*23f0*/  HGMMA.64x128x16.F32 R24, gdesc[UR12], R24, gsb0 ;  /* 0x01e000000c1879f0 */ /* 0x000fe20008000818 */
[----:B------:R-:W-:Y:S02]  /*2400*/  @UP0 ULDC UR14, c[0x0][0x450] ;  /* 0x00011400000e0ab9 */ /* 0x000fe40000000800 */
        /* <DEDUP_REMOVED lines=16> */
[----:B------:R-:W-:Y:S02]  /*2510*/  VIADD R56, R17, UR38 ;  /* 0x0000002611387c36 */ /* 0x000fe40008000000 */
[----:B------:R-:W-:Y:S01]  /*2520*/  FMUL.FTZ R27, R27, UR7 ;  /* 0x000000071b1b7c20 */ /* 0x000fe20008410000 */
[----:B------:R-:W-:Y:S01]  /*2530*/  FMUL.FTZ R7, R33, UR7 ;  /* 0x0000000721077c20 */ /* 0x000fe20008410000 */
[----:B------:R0:W1:Y:S01]  /*2540*/  MUFU.TANH R95, R26 ;  /* 0x0000001a005f7308 */ /* 0x0000620000002400 */
[----:B------:R-:W-:Y:S01]  /*2550*/  FMUL.FTZ R34, R34, UR7 ;  /* 0x0000000722227c20 */ /* 0x000fe20008410000 */
[----:B------:R-:W-:Y:S01]  /*2560*/  FMUL.FTZ R8, R29, UR7 ;  /* 0x000000071d087c20 */ /* 0x000fe20008410000 */
[----:B------:R-:W-:Y:S01]  /*2570*/  FMUL.FTZ R9, R37, UR7 ;  /* 0x0000000725097c20 */ /* 0x000fe20008410000 */
[----:B------:R-:W-:Y:S01]  /*2580*/  FMUL.FTZ R30, R30, UR7 ;  /* 0x000000071e1e7c20 */ /* 0x000fe20008410000 */
[----:B------:R-:W-:-:S02]  /*2590*/  IMAD.U32 R37, RZ, RZ, UR54 ;  /* 0x00000036ff257e24 */ /* 0x000fc4000f8e00ff */
[----:B------:R-:W-:Y:S01]  /*25a0*/  FMUL.FTZ R31, R31, UR7 ;  /* 0x000000071f1f7c20 */ /* 0x000fe20008410000 */
[----:B------:R-:W-:Y:S01]  /*25b0*/  FMUL.FTZ R35, R35, UR7 ;  /* 0x0000000723237c20 */ /* 0x000fe20008410000 */
[----:B------:R2:W3:Y:S01]  /*25c0*/  MUFU.TANH R93, R27 ;  /* 0x0000001b005d7308 */ /* 0x0004e20000002400 */
[----:B0-----:R-:W-:Y:S01]  /*25d0*/  @P2 IMAD.HI.U32 R26, R56, UR6, RZ ;  /* 0x00000006381a2c27 */ /* 0x001fe2000f8e00ff */
[----:B------:R-:W-:-:S03]  /*25e0*/  @UP0 ULDC UR6, c[0x0][0x450] ;  /* 0x0001140000060ab9 */ /* 0x000fc60000000800 */
[----:B------:R-:W-:Y:S01]  /*25f0*/  FMUL.FTZ R38, R38, UR7 ;  /* 0x0000000726267c20 */ /* 0x000fe20008410000 */
[----:B------:R-:W-:Y:S01]  /*2600*/  FMUL.FTZ R39, R39, UR7 ;  /* 0x0000000727277c20 */ /* 0x000fe20008410000 */
[----:B------:R-:W-:Y:S01]  /*2610*/  FMUL.FTZ R42, R42, UR7 ;  /* 0x000000072a2a7c20 */ /* 0x000fe20008410000 */
[----:B------:R-:W-:Y:S01]  /*2620*/  @P2 SHF.R.U32.HI R56, RZ, UR6, R26 ;  /* 0x00000006ff382c19 */ /* 0x000fe2000801161a */
[----:B------:R-:W-:Y:S01]  /*2630*/  UMOV UR6, 0xffffff80 ;  /* 0xffffff8000067882 */ /* 0x000fe20000000000 */
[----:B------:R0:W-:Y:S01]  /*2640*/  MUFU.TANH R29, R34 ;  /* 0x00000022001d7308 */ /* 0x0001e20000002400 */
[----:B------:R-:W-:Y:S01]  /*2650*/  UIMAD UR6, UR59, UR6, 0x80 ;  /* 0x000000803b0674a4 */ /* 0x000fe2000f8e0206 */
[----:B------:R-:W-:Y:S01]  /*2660*/  FMUL.FTZ R26, R59, UR7 ;  /* 0x000000073b1a7c20 */ /* 0x000fe20008410000 */
[----:B--2---:R-:W2:Y:S01]  /*2670*/  SHFL.IDX PT, R27, R56, 0x1, 0x1c1f ;  /* 0x003c1f00381b7f89 */ /* 0x004ea200000e0000 */
[----:B------:R-:W-:Y:S01]  /*2680*/  FMUL.FTZ R43, R43, UR7 ;  /* 0x000000072b2b7c20 */ /* 0x000fe20008410000 */
[----:B------:R-:W-:Y:S01]  /*2690*/  FMUL.FTZ R46, R46, UR7 ;  /* 0x000000072e2e7c20 */ /* 0x000fe20008410000 */
[----:B------:R-:W-:Y:S01]  /*26a0*/  FMUL.FTZ R11, R28, UR7 ;  /* 0x000000071c0b7c20 */ /* 0x000fe20008410000 */
[----:B------:R-:W-:Y:S01]  /*26b0*/  IMAD.U32 R33, RZ, RZ, UR6 ;  /* 0x00000006ff217e24 */ /* 0x000fe2000f8e00ff */
[----:B------:R2:W4:Y:S01]  /*26c0*/  MUFU.TANH R91, R30 ;  /* 0x0000001e005b7308 */ /* 0x0005220000002400 */
[----:B------:R-:W-:Y:S01]  /*26d0*/  FMUL.FTZ R28, R57, UR7 ;  /* 0x00000007391c7c20 */ /* 0x000fe20008410000 */
[----:B------:R-:W-:Y:S01]  /*26e0*/  FMUL.FTZ R55, R55, UR7 ;  /* 0x0000000737377c20 */ /* 0x000fe20008410000 */
[----:B------:R-:W-:Y:S01]  /*26f0*/  FMUL.FTZ R47, R47, UR7 ;  /* 0x000000072f2f7c20 */ /* 0x000fe20008410000 */
[C-C-:B0-----:R-:W-:Y:S01]  /*2700*/  IADD3 R34, -R16.reuse, 0x1, R33.reuse ;  /* 0x0000000110227810 */ /* 0x141fe20007ffe121 */
[----:B------:R-:W-:Y:S01]  /*2710*/  FMUL.FTZ R14, R45, UR7 ;  /* 0x000000072d0e7c20 */ /* 0x000fe20008410000 */
[----:B------:R-:W-:Y:S01]  /*2720*/  IADD3 R59, -R16, UR53, R33 ;  /* 0x00000035103b7c10 */ /* 0x000fe2000fffe121 */
[----:B------:R-:W-:Y:S01]  /*2730*/  FMUL.FTZ R3, R24, UR7 ;  /* 0x0000000718037c20 */ /* 0x000fe20008410000 */
[----:B------:R-:W-:Y:S01]  /*2740*/  IADD3 R34, -R37, UR53, R34 ;  /* 0x0000003525227c10 */ /* 0x000fe2000fffe122 */
        /* <DEDUP_REMOVED lines=10> */
[----:B--2---:R-:W-:Y:S01]  /*27f0*/  VIADDMNMX R30, R27, R34, R59, PT ;  /* 0x000000221b1e7246 */ /* 0x004fe2000380013b */
[----:B------:R-:W-:Y:S01]  /*2800*/  FMUL.FTZ R27, R63, UR7 ;  /* 0x000000073f1b7c20 */ /* 0x000fe20008410000 */
[----:B------:R-:W-:Y:S01]  /*2810*/  FMUL.FTZ R58, R58, UR7 ;  /* 0x000000073a3a7c20 */ /* 0x000fe20008410000 */
[----:B------:R-:W-:Y:S01]  /*2820*/  FMUL.FTZ R21, R49, UR7 ;  /* 0x0000000731157c20 */ /* 0x000fe20008410000 */
[----:B------:R-:W-:Y:S01]  /*2830*/  ISETP.GT.AND P3, PT, R30, RZ, PT ;  /* 0x000000ff1e00720c */ /* 0x000fe20003f64270 */
[----:B------:R-:W-:Y:S01]  /*2840*/  FMUL.FTZ R62, R62, UR7 ;  /* 0x000000073e3e7c20 */ /* 0x000fe20008410000 */
[C---:B------:R-:W-:Y:S01]  /*2850*/  ISETP.GT.AND P4, PT, R30.reuse, 0x1, PT ;  /* 0x000000011e00780c */ /* 0x040fe20003f84270 */
[----:B------:R-:W-:Y:S01]  /*2860*/  MUFU.TANH R38, R38 ;  /* 0x0000002600267308 */ /* 0x000fe20000002400 */
[----:B------:R-:W-:Y:S01]  /*2870*/  ISETP.GT.AND P5, PT, R30, 0x8, PT ;  /* 0x000000081e00780c */ /* 0x000fe20003fa4270 */
[----:B------:R-:W-:Y:S01]  /*2880*/  FMUL.FTZ R66, R66, UR7 ;  /* 0x0000000742427c20 */ /* 0x000fe20008410000 */
[----:B-1----:R-:W-:Y:S01]  /*2890*/  FSEL R95, R95, -INF , P3 ;  /* 0xff8000005f5f7808 */ /* 0x002fe20001800000 */
[----:B------:R-:W-:Y:S01]  /*28a0*/  FMUL.FTZ R67, R67, UR7 ;  /* 0x0000000743437c20 */ /* 0x000fe20008410000 */
[----:B---3--:R-:W-:Y:S01]  /*28b0*/  FSEL R93, R93, -INF , P4 ;  /* 0xff8000005d5d7808 */ /* 0x008fe20002000000 */
[----:B------:R-:W-:Y:S01]  /*28c0*/  FMUL.FTZ R70, R70, UR7 ;  /* 0x0000000746467c20 */ /* 0x000fe20008410000 */
[C---:B------:R-:W-:Y:S01]  /*28d0*/  ISETP.GT.AND P3, PT, R30.reuse, 0x9, PT ;  /* 0x000000091e00780c */ /* 0x040fe20003f64270 */
[----:B------:R1:W-:Y:S01]  /*28e0*/  MUFU.TANH R33, R26 ;  /* 0x0000001a00217308 */ /* 0x0003e20000002400 */
[----:B----4-:R-:W-:Y:S01]  /*28f0*/  FSEL R91, R91, -INF , P5 ;  /* 0xff8000005b5b7808 */ /* 0x010fe20002800000 */
[----:B------:R-:W-:Y:S01]  /*2900*/  FMUL.FTZ R71, R71, UR7 ;  /* 0x0000000747477c20 */ /* 0x000fe20008410000 */
[----:B------:R-:W-:Y:S01]  /*2910*/  ISETP.GT.AND P4, PT, R30, 0x10, PT ;  /* 0x000000101e00780c */ /* 0x000fe20003f84270 */
[----:B------:R-:W-:Y:S01]  /*2920*/  FMUL.FTZ R74, R74, UR7 ;  /* 0x000000074a4a7c20 */ /* 0x000fe20008410000 */
[----:B0-----:R-:W-:Y:S01]  /*2930*/  FSEL R89, R31, -INF , P3 ;  /* 0xff8000001f597808 */ /* 0x001fe20001800000 */
[----:B------:R-:W-:Y:S01]  /*2940*/  FMUL.FTZ R75, R75, UR7 ;  /* 0x000000074b4b7c20 */ /* 0x000fe20008410000 */
[----:B------:R-:W-:Y:S01]  /*2950*/  ISETP.GT.AND P3, PT, R30, 0x11, PT ;  /* 0x000000111e00780c */ /* 0x000fe20003f64270 */
[----:B------:R-:W0:Y:S01]  /*2960*/  MUFU.TANH R39, R39 ;  /* 0x0000002700277308 */ /* 0x000e220000002400 */
[----:B-1----:R-:W-:Y:S01]  /*2970*/  FMNMX.FTZ R26, R95, R93, !PT ;  /* 0x0000005d5f1a7209 */ /* 0x002fe20007810000 */
[----:B------:R-:W-:Y:S01]  /*2980*/  FMUL.FTZ R78, R78, UR7 ;  /* 0x000000074e4e7c20 */ /* 0x000fe20008410000 */
[----:B------:R-:W-:Y:S01]  /*2990*/  FSEL R63, R29, -INF , P4 ;  /* 0xff8000001d3f7808 */ /* 0x000fe20002000000 */
[----:B------:R-:W-:Y:S01]  /*29a0*/  FMUL.FTZ R79, R79, UR7 ;  /* 0x000000074f4f7c20 */ /* 0x000fe20008410000 */
[----:B------:R-:W-:Y:S01]  /*29b0*/  FMNMX.FTZ R26, R91, R26, !PT ;  /* 0x0000001a5b1a7209 */ /* 0x000fe20007810000 */
[----:B------:R-:W-:Y:S01]  /*29c0*/  FMUL.FTZ R82, R82, UR7 ;  /* 0x0000000752527c20 */ /* 0x000fe20008410000 */
[----:B------:R-:W-:Y:S01]  /*29d0*/  ISETP.GT.AND P4, PT, R30, 0x18, PT ;  /* 0x000000181e00780c */ /* 0x000fe20003f84270 */
[----:B------:R-:W1:Y:S01]  /*29e0*/  MUFU.TANH R42, R42 ;  /* 0x0000002a002a7308 */ /* 0x000e620000002400 */
[----:B------:R-:W-:Y:S01]  /*29f0*/  FMNMX.FTZ R26, R89, R26, !PT ;  /* 0x0000001a591a7209 */ /* 0x000fe20007810000 */
[----:B------:R-:W-:Y:S01]  /*2a00*/  FMUL.FTZ R13, R41, UR7 ;  /* 0x00000007290d7c20 */ /* 0x000fe20008410000 */
[----:B-----5:R-:W-:Y:S01]  /*2a10*/  FSEL R57, R35, -INF , P3 ;  /* 0xff80000023397808 */ /* 0x020fe20001800000 */
[----:B------:R-:W-:Y:S01]  /*2a20*/  FMUL.FTZ R83, R83, UR7 ;  /* 0x0000000753537c20 */ /* 0x000fe20008410000 */
[----:B------:R-:W-:Y:S01]  /*2a30*/  FMNMX.FTZ R26, R63, R26, !PT ;  /* 0x0000001a3f1a7209 */ /* 0x000fe20007810000 */
[----:B------:R-:W-:Y:S01]  /*2a40*/  FMUL.FTZ R86, R86, UR7 ;  /* 0x0000000756567c20 */ /* 0x000fe20008410000 */
[----:B------:R-:W-:Y:S01]  /*2a50*/  ISETP.GT.AND P3, PT, R30, 0x19, PT ;  /* 0x000000191e00780c */ /* 0x000fe20003f64270 */
[----:B------:R-:W-:Y:S01]  /*2a60*/  MUFU.TANH R43, R43 ;  /* 0x0000002b002b7308 */ /* 0x000fe20000002400 */
[----:B------:R-:W-:Y:S01]  /*2a70*/  FMNMX.FTZ R26, R57, R26, !PT ;  /* 0x0000001a391a7209 */ /* 0x000fe20007810000 */
[----:B------:R-:W-:Y:S01]  /*2a80*/  FMUL.FTZ R10, R40, UR7 ;  /* 0x00000007280a7c20 */ /* 0x000fe20008410000 */
[----:B0-----:R-:W-:Y:S01]  /*2a90*/  FSEL R53, R39, -INF , P3 ;  /* 0xff80000027357808 */ /* 0x001fe20001800000 */
[----:B------:R-:W-:Y:S01]  /*2aa0*/  FMUL.FTZ R87, R87, UR7 ;  /* 0x0000000757577c20 */ /* 0x000fe20008410000 */
[----:B------:R-:W-:Y:S01]  /*2ab0*/  ISETP.GT.AND P3, PT, R30, 0x21, PT ;  /* 0x000000211e00780c */ /* 0x000fe20003f64270 */
[----:B------:R-:W-:Y:S01]  /*2ac0*/  FMUL.FTZ R12, R44, UR7 ;  /* 0x000000072c0c7c20 */ /* 0x000fe20008410000 */
[----:B------:R-:W0:Y:S01]  /*2ad0*/  SHFL.IDX PT, R56, R56, RZ, 0x1c1f ;  /* 0x001c1fff38387589 */ /* 0x000e2200000e0000 */
        /* <DEDUP_REMOVED lines=17> */
[----:B---3--:R-:W-:Y:S01]  /*2bf0*/  FSEL R55, R38, -INF , P4 ;  /* 0xff80000026377808 */ /* 0x008fe20002000000 */
[----:B------:R3:W-:Y:S01]  /*2c00*/  @!P1 SYNCS.ARRIVE.TRANS64.RED.A1T0 RZ, [R0+URZ], RZ ;  /* 0x000000ff00ff99a7 */ /* 0x0007e2000810043f */
[----:B------:R-:W-:Y:S01]  /*2c10*/  ISETP.GT.AND P4, PT, R30, 0x20, PT ;  /* 0x000000201e00780c */ /* 0x000fe20003f84270 */
[----:B------:R-:W-:Y:S01]  /*2c20*/  @UP0 ULDC UR6, c[0x0][0x44c] ;  /* 0x0001130000060ab9 */ /* 0x000fe20000000800 */
[----:B------:R-:W-:Y:S01]  /*2c30*/  FMNMX.FTZ R26, R55, R26, !PT ;  /* 0x0000001a371a7209 */ /* 0x000fe20007810000 */
[----:B------:R-:W-:Y:S01]  /*2c40*/  UIMAD.WIDE.U32 UR6, UR38, UR6, URZ ;  /* 0x00000006260672a5 */ /* 0x000fe2000f8e003f */
[----:B-1----:R-:W-:Y:S01]  /*2c50*/  FSEL R52, R42, -INF , P4 ;  /* 0xff8000002a347808 */ /* 0x002fe20002000000 */
[----:B------:R2:W1:Y:S01]  /*2c60*/  MUFU.TANH R48, R50 ;  /* 0x0000003200307308 */ /* 0x0004620000002400 */
[----:B------:R-:W-:Y:S01]  /*2c70*/  ISETP.GT.AND P4, PT, R30, 0x28, PT ;  /* 0x000000281e00780c */ /* 0x000fe20003f84270 */
[----:B------:R-:W-:-:S02]  /*2c80*/  @UP0 USHF.R.U32.HI UR11, URZ, UR14, UR7 ;  /* 0x0000000e3f0b0299 */ /* 0x000fc40008011607 */
[----:B------:R-:W-:Y:S02]  /*2c90*/  UIADD3 UR59, UR59, -0x2, URZ ;  /* 0xfffffffe3b3b7890 */ /* 0x000fe4000fffe03f */
[----:B------:R-:W-:Y:S02]  /*2ca0*/  UIADD3 UR6, UR11, UR53, -UR54 ;  /* 0x000000350b067290 */ /* 0x000fe4000fffe836 */
[----:B------:R4:W-:Y:S01]  /*2cb0*/  MUFU.TANH R36, R27 ;  /* 0x0000001b00247308 */ /* 0x0009e20000002400 */
[----:B--2---:R-:W-:Y:S01]  /*2cc0*/  FSEL R50, R46, -INF , P4 ;  /* 0xff8000002e327808 */ /* 0x004fe20002000000 */
[----:B------:R-:W-:Y:S01]  /*2cd0*/  USHF.R.S32.HI UR7, URZ, 0x1f, UR6 ;  /* 0x0000001f3f077899 */ /* 0x000fe20008011406 */
[----:B------:R-:W-:-:S03]  /*2ce0*/  ISETP.GT.AND P4, PT, R30, 0x30, PT ;  /* 0x000000301e00780c */ /* 0x000fc60003f84270 */
[----:B------:R-:W-:Y:S02]  /*2cf0*/  ULEA.HI UR7, UR7, UR6, URZ, 0x7 ;  /* 0x0000000607077291 */ /* 0x000fe4000f8f383f */
[----:B------:R2:W5:Y:S01]  /*2d00*/  MUFU.TANH R32, R51 ;  /* 0x0000003300207308 */ /* 0x0005620000002400 */
[----:B----4-:R-:W-:Y:S01]  /*2d10*/  FMNMX.FTZ R27, R53, R26, !PT ;  /* 0x0000001a351b7209 */ /* 0x010fe20007810000 */
[----:B------:R-:W-:Y:S01]  /*2d20*/  USHF.R.S32.HI UR7, URZ, 0x7, UR7 ;  /* 0x000000073f077899 */ /* 0x000fe20008011407 */
[----:B-1----:R-:W-:Y:S02]  /*2d30*/  FSEL R48, R48, -INF , P4 ;  /* 0xff80000030307808 */ /* 0x002fe40002000000 */
[----:B------:R-:W-:Y:S01]  /*2d40*/  FMNMX.FTZ R26, R52, R27, !PT ;  /* 0x0000001b341a7209 */ /* 0x000fe20007810000 */
[----:B------:R-:W-:Y:S01]  /*2d50*/  UISETP.LT.AND UP1, UPT, UR40, UR7, UPT ;  /* 0x000000072800728c */ /* 0x000fe2000bf21270 */
[C---:B------:R-:W-:Y:S01]  /*2d60*/  ISETP.GT.AND P4, PT, R30.reuse, 0x38, PT ;  /* 0x000000381e00780c */ /* 0x040fe20003f84270 */
[----:B------:R-:W1:Y:S01]  /*2d70*/  MUFU.TANH R54, R54 ;  /* 0x0000003600367308 */ /* 0x000e620000002400 */
[----:B--2---:R-:W-:Y:S01]  /*2d80*/  FSEL R51, R43, -INF , P3 ;  /* 0xff8000002b337808 */ /* 0x004fe20001800000 */
[----:B------:R-:W-:Y:S01]  /*2d90*/  USEL UR57, UR40, UR7, !UP1 ;  /* 0x0000000728397287 */ /* 0x000fe2000c800000 */
[----:B------:R-:W-:-:S02]  /*2da0*/  ISETP.GT.AND P3, PT, R30, 0x29, PT ;  /* 0x000000291e00780c */ /* 0x000fc40003f64270 */
[----:B------:R-:W-:Y:S01]  /*2db0*/  FMNMX.FTZ R27, R51, R26, !PT ;  /* 0x0000001a331b7209 */ /* 0x000fe20007810000 */
[----:B------:R-:W-:Y:S01]  /*2dc0*/  UISETP.GE.AND UP1, UPT, UR59, UR57, UPT ;  /* 0x000000393b00728c */ /* 0x000fe2000bf26270 */
[----:B------:R-:W-:Y:S01]  /*2dd0*/  FSEL R49, R47, -INF , P3 ;  /* 0xff8000002f317808 */ /* 0x000fe20001800000 */
[----:B------:R-:W2:Y:S01]  /*2de0*/  MUFU.TANH R58, R58 ;  /* 0x0000003a003a7308 */ /* 0x000ea20000002400 */
[----:B------:R-:W-:Y:S02]  /*2df0*/  FMNMX.FTZ R26, R50, R27, !PT ;  /* 0x0000001b321a7209 */ /* 0x000fe40007810000 */
[----:B------:R-:W-:Y:S02]  /*2e00*/  ISETP.GT.AND P3, PT, R30, 0x31, PT ;  /* 0x000000311e00780c */ /* 0x000fe40003f64270 */
[----:B------:R-:W-:Y:S02]  /*2e10*/  FMNMX.FTZ R27, R49, R26, !PT ;  /* 0x0000001a311b7209 */ /* 0x000fe40007810000 */
[----:B-----5:R-:W-:Y:S01]  /*2e20*/  FSEL R47, R32, -INF , P3 ;  /* 0xff800000202f7808 */ /* 0x020fe20001800000 */
[----:B------:R-:W4:Y:S01]  /*2e30*/  MUFU.TANH R62, R62 ;  /* 0x0000003e003e7308 */ /* 0x000f220000002400 */
[----:B------:R-:W-:-:S02]  /*2e40*/  FMNMX.FTZ R26, R48, R27, !PT ;  /* 0x0000001b301a7209 */ /* 0x000fc40007810000 */
[----:B------:R-:W-:Y:S02]  /*2e50*/  ISETP.GT.AND P3, PT, R30, 0x39, PT ;  /* 0x000000391e00780c */ /* 0x000fe40003f64270 */
[----:B-1----:R-:W-:Y:S02]  /*2e60*/  FSEL R46, R54, -INF , P4 ;  /* 0xff800000362e7808 */ /* 0x002fe40002000000 */
[----:B------:R-:W-:Y:S01]  /*2e70*/  FMNMX.FTZ R27, R47, R26, !PT ;  /* 0x0000001a2f1b7209 */ /* 0x000fe20007810000 */
[----:B------:R-:W1:Y:S01]  /*2e80*/  MUFU.TANH R66, R66 ;  /* 0x0000004200427308 */ /* 0x000e620000002400 */
[----:B------:R-:W-:Y:S02]  /*2e90*/  ISETP.GT.AND P4, PT, R30, 0x40, PT ;  /* 0x000000401e00780c */ /* 0x000fe40003f84270 */
[----:B------:R-:W-:Y:S02]  /*2ea0*/  FSEL R45, R45, -INF , P3 ;  /* 0xff8000002d2d7808 */ /* 0x000fe40001800000 */
[----:B------:R-:W-:-:S02]  /*2eb0*/  FMNMX.FTZ R26, R46, R27, !PT ;  /* 0x0000001b2e1a7209 */ /* 0x000fc40007810000 */
[----:B------:R-:W-:Y:S01]  /*2ec0*/  ISETP.GT.AND P3, PT, R30, 0x41, PT ;  /* 0x000000411e00780c */ /* 0x000fe20003f64270 */
[----:B------:R-:W5:Y:S01]  /*2ed0*/  MUFU.TANH R31, R67 ;  /* 0x00000043001f7308 */ /* 0x000f620000002400 */
[----:B--2---:R-:W-:Y:S02]  /*2ee0*/  FSEL R39, R58, -INF , P4 ;  /* 0xff8000003a277808 */ /* 0x004fe40002000000 */
[----:B------:R-:W-:Y:S02]  /*2ef0*/  FMNMX.FTZ R26, R45, R26, !PT ;  /* 0x0000001a2d1a7209 */ /* 0x000fe40007810000 */
[----:B------:R-:W-:Y:S02]  /*2f00*/  ISETP.GT.AND P4, PT, R30, 0x48, PT ;  /* 0x000000481e00780c */ /* 0x000fe40003f84270 */
[----:B------:R-:W-:Y:S01]  /*2f10*/  FSEL R33, R33, -INF , P3 ;  /* 0xff80000021217808 */ /* 0x000fe20001800000 */
[----:B------:R-:W2:Y:S01]  /*2f20*/  MUFU.TANH R70, R70 ;  /* 0x0000004600467308 */ /* 0x000ea20000002400 */
[----:B------:R-:W-:-:S02]  /*2f30*/  FMNMX.FTZ R32, R39, R26, !PT ;  /* 0x0000001a27207209 */ /* 0x000fc40007810000 */
[----:B------:R-:W-:Y:S02]  /*2f40*/  ISETP.GT.AND P3, PT, R30, 0x49, PT ;  /* 0x000000491e00780c */ /* 0x000fe40003f64270 */
[----:B----4-:R-:W-:Y:S02]  /*2f50*/  FSEL R26, R62, -INF , P4 ;  /* 0xff8000003e1a7808 */ /* 0x010fe40002000000 */
[----:B------:R-:W-:Y:S01]  /*2f60*/  FMNMX.FTZ R27, R33, R32, !PT ;  /* 0x00000020211b7209 */ /* 0x000fe20007810000 */
[----:B------:R-:W4:Y:S01]  /*2f70*/  MUFU.TANH R37, R71 ;  /* 0x0000004700257308 */ /* 0x000f220000002400 */
[----:B------:R-:W-:Y:S02]  /*2f80*/  ISETP.GT.AND P4, PT, R30, 0x50, PT ;  /* 0x000000501e00780c */ /* 0x000fe40003f84270 */
[----:B------:R-:W-:Y:S02]  /*2f90*/  FSEL R29, R36, -INF , P3 ;  /* 0xff800000241d7808 */ /* 0x000fe40001800000 */
[----:B------:R-:W-:-:S02]  /*2fa0*/  FMNMX.FTZ R32, R26, R27, !PT ;  /* 0x0000001b1a207209 */ /* 0x000fc40007810000 */
[----:B------:R-:W-:Y:S01]  /*2fb0*/  ISETP.GT.AND P3, PT, R30, 0x51, PT ;  /* 0x000000511e00780c */ /* 0x000fe20003f64270 */
[----:B------:R-:W0:Y:S01]  /*2fc0*/  MUFU.TANH R74, R74 ;  /* 0x0000004a004a7308 */ /* 0x000e220000002400 */
[----:B-1----:R-:W-:Y:S02]  /*2fd0*/  FSEL R27, R66, -INF , P4 ;  /* 0xff800000421b7808 */ /* 0x002fe40002000000 */
[----:B------:R-:W-:Y:S02]  /*2fe0*/  FMNMX.FTZ R32, R29, R32, !PT ;  /* 0x000000201d207209 */ /* 0x000fe40007810000 */
[----:B------:R-:W-:Y:S02]  /*2ff0*/  ISETP.GT.AND P4, PT, R30, 0x58, PT ;  /* 0x000000581e00780c */ /* 0x000fe40003f84270 */
[----:B-----5:R-:W-:Y:S01]  /*3000*/  FSEL R31, R31, -INF , P3 ;  /* 0xff8000001f1f7808 */ /* 0x020fe20001800000 */
[----:B------:R-:W1:Y:S01]  /*3010*/  MUFU.TANH R75, R75 ;  /* 0x0000004b004b7308 */ /* 0x000e620000002400 */
[----:B------:R-:W-:-:S02]  /*3020*/  FMNMX.FTZ R36, R27, R32, !PT ;  /* 0x000000201b247209 */ /* 0x000fc40007810000 */
[----:B------:R-:W-:Y:S02]  /*3030*/  ISETP.GT.AND P3, PT, R30, 0x59, PT ;  /* 0x000000591e00780c */ /* 0x000fe40003f64270 */
[----:B--2---:R-:W-:Y:S02]  /*3040*/  FSEL R32, R70, -INF , P4 ;  /* 0xff80000046207808 */ /* 0x004fe40002000000 */
[----:B------:R-:W-:Y:S01]  /*3050*/  FMNMX.FTZ R35, R31, R36, !PT ;  /* 0x000000241f237209 */ /* 0x000fe20007810000 */
[----:B------:R-:W2:Y:S01]  /*3060*/  MUFU.TANH R78, R78 ;  /* 0x0000004e004e7308 */ /* 0x000ea20000002400 */
[----:B------:R-:W-:Y:S02]  /*3070*/  ISETP.GT.AND P4, PT, R30, 0x60, PT ;  /* 0x000000601e00780c */ /* 0x000fe40003f84270 */
[----:B----4-:R-:W-:Y:S02]  /*3080*/  FSEL R37, R37, -INF , P3 ;  /* 0xff80000025257808 */ /* 0x010fe40001800000 */
[----:B------:R-:W-:-:S02]  /*3090*/  FMNMX.FTZ R38, R32, R35, !PT ;  /* 0x0000002320267209 */ /* 0x000fc40007810000 */
[----:B------:R-:W-:Y:S01]  /*30a0*/  ISETP.GT.AND P3, PT, R30, 0x61, PT ;  /* 0x000000611e00780c */ /* 0x000fe20003f64270 */
[----:B------:R-:W4:Y:S01]  /*30b0*/  MUFU.TANH R79, R79 ;  /* 0x0000004f004f7308 */ /* 0x000f220000002400 */
[----:B0-----:R-:W-:Y:S02]  /*30c0*/  FSEL R36, R74, -INF , P4 ;  /* 0xff8000004a247808 */ /* 0x001fe40002000000 */
[----:B------:R-:W-:Y:S02]  /*30d0*/  FMNMX.FTZ R41, R37, R38, !PT ;  /* 0x0000002625297209 */ /* 0x000fe40007810000 */
[----:B------:R-:W-:Y:S02]  /*30e0*/  ISETP.GT.AND P4, PT, R30, 0x68, PT ;  /* 0x000000681e00780c */ /* 0x000fe40003f84270 */
[----:B-1----:R-:W-:Y:S01]  /*30f0*/  FSEL R35, R75, -INF , P3 ;  /* 0xff8000004b237808 */ /* 0x002fe20001800000 */
[----:B------:R-:W0:Y:S01]  /*3100*/  MUFU.TANH R82, R82 ;  /* 0x0000005200527308 */ /* 0x000e220000002400 */
[----:B------:R-:W-:-:S02]  /*3110*/  FMNMX.FTZ R40, R36, R41, !PT ;  /* 0x0000002924287209 */ /* 0x000fc40007810000 */
[----:B------:R-:W-:Y:S02]  /*3120*/  ISETP.GT.AND P3, PT, R30, 0x69, PT ;  /* 0x000000691e00780c */ /* 0x000fe40003f64270 */
[----:B--2---:R-:W-:Y:S02]  /*3130*/  FSEL R38, R78, -INF , P4 ;  /* 0xff8000004e267808 */ /* 0x004fe40002000000 */
[----:B------:R-:W-:Y:S01]  /*3140*/  FMNMX.FTZ R41, R35, R40, !PT ;  /* 0x0000002823297209 */ /* 0x000fe20007810000 */
[----:B------:R-:W1:Y:S01]  /*3150*/  MUFU.TANH R42, R83 ;  /* 0x00000053002a7308 */ /* 0x000e620000002400 */
[----:B------:R-:W-:Y:S02]  /*3160*/  ISETP.GT.AND P4, PT, R30, 0x70, PT ;  /* 0x000000701e00780c */ /* 0x000fe40003f84270 */
[----:B----4-:R-:W-:Y:S02]  /*3170*/  FSEL R40, R79, -INF , P3 ;  /* 0xff8000004f287808 */ /* 0x010fe40001800000 */
[----:B------:R-:W-:-:S02]  /*3180*/  FMNMX.FTZ R43, R38, R41, !PT ;  /* 0x00000029262b7209 */ /* 0x000fc40007810000 */
[----:B------:R-:W-:Y:S01]  /*3190*/  ISETP.GT.AND P3, PT, R30, 0x71, PT ;  /* 0x000000711e00780c */ /* 0x000fe20003f64270 */
[----:B------:R-:W2:Y:S01]  /*31a0*/  MUFU.TANH R86, R86 ;  /* 0x0000005600567308 */ /* 0x000ea20000002400 */
[----:B0-----:R-:W-:Y:S02]  /*31b0*/  FSEL R41, R82, -INF , P4 ;  /* 0xff80000052297808 */ /* 0x001fe40002000000 */
[----:B------:R-:W-:Y:S02]  /*31c0*/  FMNMX.FTZ R44, R40, R43, !PT ;  /* 0x0000002b282c7209 */ /* 0x000fe40007810000 */
[----:B------:R-:W-:Y:S02]  /*31d0*/  ISETP.GT.AND P4, PT, R30, 0x78, PT ;  /* 0x000000781e00780c */ /* 0x000fe40003f84270 */
[----:B------:R-:W-:Y:S01]  /*31e0*/  FMNMX.FTZ R43, R41, R44, !PT ;  /* 0x0000002c292b7209 */ /* 0x000fe20007810000 */
[----:B------:R-:W0:Y:S01]  /*31f0*/  MUFU.TANH R87, R87 ;  /* 0x0000005700577308 */ /* 0x000e220000002400 */
[----:B-1----:R-:W-:-:S02]  /*3200*/  FSEL R42, R42, -INF , P3 ;  /* 0xff8000002a2a7808 */ /* 0x002fc40001800000 */
[----:B------:R-:W-:Y:S02]  /*3210*/  ISETP.GT.AND P3, PT, R30, 0x79, PT ;  /* 0x000000791e00780c */ /* 0x000fe40003f64270 */
[----:B------:R-:W-:-:S03]  /*3220*/  FMNMX.FTZ R67, R42, R43, !PT ;  /* 0x0000002b2a437209 */ /* 0x000fc60007810000 */
[----:B------:R-:W-:Y:S01]  /*3230*/  MUFU.TANH R3, R3 ;  /* 0x0000000300037308 */ /* 0x000fe20000002400 */
[----:B--2---:R-:W-:-:S04]  /*3240*/  FSEL R44, R86, -INF , P4 ;  /* 0xff800000562c7808 */ /* 0x004fc80002000000 */
[----:B------:R-:W-:-:S03]  /*3250*/  FMNMX.FTZ R30, R44, R67, !PT ;  /* 0x000000432c1e7209 */ /* 0x000fc60007810000 */
[----:B------:R-:W-:Y:S01]  /*3260*/  MUFU.TANH R5, R5 ;  /* 0x0000000500057308 */ /* 0x000fe20000002400 */
[----:B0-----:R-:W-:-:S04]  /*3270*/  FSEL R43, R87, -INF , P3 ;  /* 0xff800000572b7808 */ /* 0x001fc80001800000 */
[----:B------:R-:W-:-:S03]  /*3280*/  FMNMX.FTZ R30, R43, R30, !PT ;  /* 0x0000001e2b1e7209 */ /* 0x000fc60007810000 */
[----:B------:R-:W0:Y:S02]  /*3290*/  MUFU.TANH R11, R11 ;  /* 0x0000000b000b7308 */ /* 0x000e240000002400 */
[----:B------:R-:W1:Y:S06]  /*32a0*/  SHFL.BFLY PT, R67, R30, 0x2, 0x1f ;  /* 0x0c401f001e437f89 */ /* 0x000e6c00000e0000 */
[----:B------:R-:W2:Y:S08]  /*32b0*/  MUFU.TANH R8, R8 ;  /* 0x0000000800087308 */ /* 0x000eb00000002400 */
[----:B------:R4:W-:Y:S08]  /*32c0*/  MUFU.TANH R74, R64 ;  /* 0x00000040004a7308 */ /* 0x0009f00000002400 */
[----:B------:R-:W5:Y:S01]  /*32d0*/  MUFU.TANH R4, R4 ;  /* 0x0000000400047308 */ /* 0x000f620000002400 */
[----:B----4-:R-:W-:-:S02]  /*32e0*/  VIADDMNMX R64, R56, R34, R59, PT ;  /* 0x0000002238407246 */ /* 0x010fc4000380013b */
[----:B-1----:R-:W-:Y:S02]  /*32f0*/  FMNMX.FTZ R67, R30, R67, !PT ;  /* 0x000000431e437209 */ /* 0x002fe40007810000 */
[C---:B------:R-:W-:Y:S02]  /*3300*/  ISETP.GT.AND P4, PT, R64.reuse, 0x1, PT ;  /* 0x000000014000780c */ /* 0x040fe40003f84270 */
[----:B------:R-:W-:Y:S01]  /*3310*/  ISETP.GT.AND P5, PT, R64, 0x8, PT ;  /* 0x000000084000780c */ /* 0x000fe20003fa4270 */
[----:B------:R-:W1:Y:S01]  /*3320*/  SHFL.BFLY PT, R30, R67, 0x1, 0x1f ;  /* 0x0c201f00431e7f89 */ /* 0x000e6200000e0000 */
[----:B------:R-:W4:Y:S02]  /*3330*/  MUFU.TANH R7, R7 ;  /* 0x0000000700077308 */ /* 0x000f240000002400 */
[----:B0-----:R-:W-:-:S06]  /*3340*/  FSEL R56, R11, -INF , P5 ;  /* 0xff8000000b387808 */ /* 0x001fcc0002800000 */
[----:B------:R0:W-:Y:S08]  /*3350*/  MUFU.TANH R70, R60 ;  /* 0x0000003c00467308 */ /* 0x0001f00000002400 */
[----:B------:R-:W3:Y:S01]  /*3360*/  MUFU.TANH R6, R6 ;  /* 0x0000000600067308 */ /* 0x000ee20000002400 */
[----:B0-----:R-:W-:Y:S02]  /*3370*/  FSEL R60, R5, -INF , P4 ;  /* 0xff800000053c7808 */ /* 0x001fe40002000000 */
[----:B------:R-:W-:-:S02]  /*3380*/  ISETP.GT.AND P4, PT, R64, 0x10, PT ;  /* 0x000000104000780c */ /* 0x000fc40003f84270 */
[----:B-1----:R-:W-:-:S03]  /*3390*/  FMNMX.FTZ R30, R67, R30, !PT ;  /* 0x0000001e431e7209 */ /* 0x002fc60007810000 */
[----:B------:R-:W0:Y:S01]  /*33a0*/  MUFU.TANH R9, R9 ;  /* 0x0000000900097308 */ /* 0x000e220000002400 */
[C---:B------:R-:W-:Y:S01]  /*33b0*/  FSETP.NEU.FTZ.AND P3, PT, R30.reuse, -INF , PT ;  /* 0xff8000001e00780b */ /* 0x040fe20003f7d000 */
[----:B------:R-:W-:-:S06]  /*33c0*/  FMUL.FTZ R54, R30, UR10 ;  /* 0x0000000a1e367c20 */ /* 0x000fcc0008410000 */
[----:B------:R5:W-:Y:S01]  /*33d0*/  MUFU.TANH R71, R61 ;  /* 0x0000003d00477308 */ /* 0x000be20000002400 */
[----:B------:R-:W-:Y:S02]  /*33e0*/  FSEL R54, R54, RZ, P3 ;  /* 0x000000ff36367208 */ /* 0x000fe40001800000 */
[----:B------:R-:W-:-:S03]  /*33f0*/  ISETP.GT.AND P3, PT, R64, RZ, PT ;  /* 0x000000ff4000720c */ /* 0x000fc60003f64270 */
[--C-:B------:R-:W-:Y:S01]  /*3400*/  FFMA.FTZ R177, R63, UR10, -R54.reuse ;  /* 0x0000000a3fb17c23 */ /* 0x100fe20008010836 */
[----:B------:R-:W-:Y:S01]  /*3410*/  FSEL R59, R3, -INF , P3 ;  /* 0xff800000033b7808 */ /* 0x000fe20001800000 */
[----:B------:R-:W-:Y:S01]  /*3420*/  MUFU.TANH R10, R10 ;  /* 0x0000000a000a7308 */ /* 0x000fe20000002400 */
[----:B------:R-:W-:Y:S01]  /*3430*/  ISETP.GT.AND P3, PT, R64, 0x9, PT ;  /* 0x000000094000780c */ /* 0x000fe20003f64270 */
[--C-:B------:R-:W-:Y:S01]  /*3440*/  FFMA.FTZ R179, R55, UR10, -R54.reuse ;  /* 0x0000000a37b37c23 */ /* 0x100fe20008010836 */
[----:B------:R-:W-:Y:S01]  /*3450*/  FMNMX.FTZ R3, R59, R60, !PT ;  /* 0x0000003c3b037209 */ /* 0x000fe20007810000 */
[--C-:B------:R-:W-:Y:S01]  /*3460*/  FFMA.FTZ R5, R53, UR10, -R54.reuse ;  /* 0x0000000a35057c23 */ /* 0x100fe20008010836 */
[----:B--2---:R-:W-:Y:S01]  /*3470*/  FSEL R58, R8, -INF , P3 ;  /* 0xff800000083a7808 */ /* 0x004fe20001800000 */
[--C-:B------:R-:W-:Y:S01]  /*3480*/  FFMA.FTZ R173, R52, UR10, -R54.reuse ;  /* 0x0000000a34ad7c23 */ /* 0x100fe20008010836 */
[----:B------:R-:W-:Y:S01]  /*3490*/  FMNMX.FTZ R3, R56, R3, !PT ;  /* 0x0000000338037209 */ /* 0x000fe20007810000 */
[----:B------:R-:W1:Y:S01]  /*34a0*/  MUFU.TANH R13, R13 ;  /* 0x0000000d000d7308 */ /* 0x000e620000002400 */
[----:B-----5:R-:W-:Y:S01]  /*34b0*/  FSEL R61, R4, -INF , P4 ;  /* 0xff800000043d7808 */ /* 0x020fe20002000000 */
[--C-:B------:R-:W-:Y:S01]  /*34c0*/  FFMA.FTZ R175, R50, UR10, -R54.reuse ;  /* 0x0000000a32af7c23 */ /* 0x100fe20008010836 */
[----:B------:R-:W-:Y:S01]  /*34d0*/  ISETP.GT.AND P3, PT, R64, 0x11, PT ;  /* 0x000000114000780c */ /* 0x000fe20003f64270 */
[--C-:B------:R-:W-:Y:S01]  /*34e0*/  FFMA.FTZ R169, R48, UR10, -R54.reuse ;  /* 0x0000000a30a97c23 */ /* 0x100fe20008010836 */
[----:B------:R-:W-:Y:S01]  /*34f0*/  FMNMX.FTZ R4, R58, R3, !PT ;  /* 0x000000033a047209 */ /* 0x000fe20007810000 */
[--C-:B------:R-:W-:Y:S01]  /*3500*/  FFMA.FTZ R153, R39, UR10, -R54.reuse ;  /* 0x0000000a27997c23 */ /* 0x100fe20008010836 */
[----:B------:R-:W-:Y:S01]  /*3510*/  ISETP.GT.AND P4, PT, R64, 0x18, PT ;  /* 0x000000184000780c */ /* 0x000fe20003f84270 */
[----:B------:R-:W-:Y:S01]  /*3520*/  MUFU.TANH R12, R12 ;  /* 0x0000000c000c7308 */ /* 0x000fe20000002400 */
[----:B----4-:R-:W-:Y:S01]  /*3530*/  FSEL R62, R7, -INF , P3 ;  /* 0xff800000073e7808 */ /* 0x010fe20001800000 */
[--C-:B------:R-:W-:Y:S01]  /*3540*/  FFMA.FTZ R39, R33, UR10, -R54.reuse ;  /* 0x0000000a21277c23 */ /* 0x100fe20008010836 */
[----:B------:R-:W-:Y:S01]  /*3550*/  FMNMX.FTZ R3, R61, R4, !PT ;  /* 0x000000043d037209 */ /* 0x000fe20007810000 */
[--C-:B------:R-:W-:Y:S01]  /*3560*/  FFMA.FTZ R4, R57, UR10, -R54.reuse ;  /* 0x0000000a39047c23 */ /* 0x100fe20008010836 */
[----:B---3--:R-:W-:Y:S01]  /*3570*/  FSEL R63, R6, -INF , P4 ;  /* 0xff800000063f7808 */ /* 0x008fe20002000000 */
[--C-:B------:R-:W-:Y:S01]  /*3580*/  FFMA.FTZ R171, R46, UR10, -R54.reuse ;  /* 0x0000000a2eab7c23 */ /* 0x100fe20008010836 */
[----:B------:R-:W-:Y:S01]  /*3590*/  ISETP.GT.AND P3, PT, R64, 0x19, PT ;  /* 0x000000194000780c */ /* 0x000fe20003f64270 */
[----:B------:R-:W2:Y:S01]  /*35a0*/  MUFU.TANH R14, R14 ;  /* 0x0000000e000e7308 */ /* 0x000ea20000002400 */
[----:B------:R-:W-:Y:S01]  /*35b0*/  FMNMX.FTZ R6, R62, R3, !PT ;  /* 0x000000033e067209 */ /* 0x000fe20007810000 */
[--C-:B------:R-:W-:Y:S01]  /*35c0*/  FFMA.FTZ R181, R95, UR10, -R54.reuse ;  /* 0x0000000a5fb57c23 */ /* 0x100fe20008010836 */
[C---:B------:R-:W-:Y:S01]  /*35d0*/  ISETP.GT.AND P4, PT, R64.reuse, 0x20, PT ;  /* 0x000000204000780c */ /* 0x040fe20003f84270 */
[--C-:B------:R-:W-:Y:S01]  /*35e0*/  FFMA.FTZ R93, R93, UR10, -R54.reuse ;  /* 0x0000000a5d5d7c23 */ /* 0x100fe20008010836 */
[----:B0-----:R-:W-:Y:S01]  /*35f0*/  FSEL R57, R9, -INF , P3 ;  /* 0xff80000009397808 */ /* 0x001fe20001800000 */
[--C-:B------:R-:W-:Y:S01]  /*3600*/  FFMA.FTZ R183, R91, UR10, -R54.reuse ;  /* 0x0000000a5bb77c23 */ /* 0x100fe20008010836 */
[----:B------:R-:W-:Y:S01]  /*3610*/  FMNMX.FTZ R6, R63, R6, !PT ;  /* 0x000000063f067209 */ /* 0x000fe20007810000 */
[----:B------:R-:W0:Y:S01]  /*3620*/  MUFU.TANH R15, R15 ;  /* 0x0000000f000f7308 */ /* 0x000e220000002400 */
[----:B------:R-:W-:Y:S01]  /*3630*/  ISETP.GT.AND P3, PT, R64, 0x21, PT ;  /* 0x000000214000780c */ /* 0x000fe20003f64270 */
[--C-:B------:R-:W-:Y:S01]  /*3640*/  FFMA.FTZ R89, R89, UR10, -R54.reuse ;  /* 0x0000000a59597c23 */ /* 0x100fe20008010836 */
[----:B------:R-:W-:Y:S01]  /*3650*/  FMNMX.FTZ R6, R57, R6, !PT ;  /* 0x0000000639067209 */ /* 0x000fe20007810000 */
[--C-:B------:R-:W-:Y:S01]  /*3660*/  FFMA.FTZ R157, R27, UR10, -R54.reuse ;  /* 0x0000000a1b9d7c23 */ /* 0x100fe20008010836 */
[----:B-1----:R-:W-:Y:S01]  /*3670*/  FSEL R55, R13, -INF , P3 ;  /* 0xff8000000d377808 */ /* 0x002fe20001800000 */
[--C-:B------:R-:W-:Y:S01]  /*3680*/  FFMA.FTZ R167, R44, UR10, -R54.reuse ;  /* 0x0000000a2ca77c23 */ /* 0x100fe20008010836 */
[----:B------:R-:W-:Y:S01]  /*3690*/  ISETP.GT.AND P3, PT, R64, 0x29, PT ;  /* 0x000000294000780c */ /* 0x000fe20003f64270 */
[----:B------:R1:W-:Y:S01]  /*36a0*/  MUFU.TANH R75, R65 ;  /* 0x00000041004b7308 */ /* 0x0003e20000002400 */
[--C-:B------:R-:W-:Y:S01]  /*36b0*/  FFMA.FTZ R159, R32, UR10, -R54.reuse ;  /* 0x0000000a209f7c23 */ /* 0x100fe20008010836 */
[--C-:B------:R-:W-:Y:S01]  /*36c0*/  FFMA.FTZ R32, R37, UR10, -R54.reuse ;  /* 0x0000000a25207c23 */ /* 0x100fe20008010836 */
[----:B--2---:R-:W-:Y:S01]  /*36d0*/  FSEL R53, R14, -INF , P3 ;  /* 0xff8000000e357808 */ /* 0x004fe20001800000 */
[--C-:B------:R-:W-:Y:S01]  /*36e0*/  FFMA.FTZ R155, R26, UR10, -R54.reuse ;  /* 0x0000000a1a9b7c23 */ /* 0x100fe20008010836 */
[----:B------:R-:W-:Y:S01]  /*36f0*/  ISETP.GT.AND P3, PT, R64, 0x31, PT ;  /* 0x000000314000780c */ /* 0x000fe20003f64270 */
[--C-:B------:R-:W-:Y:S01]  /*3700*/  FFMA.FTZ R26, R29, UR10, -R54.reuse ;  /* 0x0000000a1d1a7c23 */ /* 0x100fe20008010836 */
[--C-:B------:R-:W-:Y:S01]  /*3710*/  FFMA.FTZ R161, R36, UR10, -R54.reuse ;  /* 0x0000000a24a17c23 */ /* 0x100fe20008010836 */
[----:B------:R-:W2:Y:S01]  /*3720*/  MUFU.TANH R21, R21 ;  /* 0x0000001500157308 */ /* 0x000ea20000002400 */
[----:B-1----:R-:W-:Y:S01]  /*3730*/  FSEL R65, R10, -INF , P4 ;  /* 0xff8000000a417808 */ /* 0x002fe20002000000 */
[--C-:B------:R-:W-:Y:S01]  /*3740*/  FFMA.FTZ R163, R38, UR10, -R54.reuse ;  /* 0x0000000a26a37c23 */ /* 0x100fe20008010836 */
[----:B------:R-:W-:Y:S01]  /*3750*/  ISETP.GT.AND P4, PT, R64, 0x28, PT ;  /* 0x000000284000780c */ /* 0x000fe20003f84270 */
[--C-:B------:R-:W-:Y:S01]  /*3760*/  FFMA.FTZ R36, R35, UR10, -R54.reuse ;  /* 0x0000000a23247c23 */ /* 0x100fe20008010836 */
[----:B------:R-:W-:Y:S01]  /*3770*/  FMNMX.FTZ R6, R65, R6, !PT ;  /* 0x0000000641067209 */ /* 0x000fe20007810000 */
[--C-:B------:R-:W-:Y:S01]  /*3780*/  FFMA.FTZ R38, R40, UR10, -R54.reuse ;  /* 0x0000000a28267c23 */ /* 0x100fe20008010836 */
[----:B------:R-:W-:Y:S01]  /*3790*/  FSEL R66, R12, -INF , P4 ;  /* 0xff8000000c427808 */ /* 0x000fe20002000000 */
[----:B------:R-:W-:Y:S01]  /*37a0*/  MUFU.TANH R20, R20 ;  /* 0x0000001400147308 */ /* 0x000fe20000002400 */
[----:B------:R-:W-:Y:S01]  /*37b0*/  FMNMX.FTZ R3, R55, R6, !PT ;  /* 0x0000000637037209 */ /* 0x000fe20007810000 */
[--C-:B------:R-:W-:Y:S01]  /*37c0*/  FFMA.FTZ R40, R42, UR10, -R54.reuse ;  /* 0x0000000a2a287c23 */ /* 0x100fe20008010836 */
[----:B------:R-:W-:Y:S01]  /*37d0*/  ISETP.GT.AND P4, PT, R64, 0x30, PT ;  /* 0x000000304000780c */ /* 0x000fe20003f84270 */
[--C-:B------:R-:W-:Y:S01]  /*37e0*/  FFMA.FTZ R47, R47, UR10, -R54.reuse ;  /* 0x0000000a2f2f7c23 */ /* 0x100fe20008010836 */
[----:B------:R-:W-:Y:S01]  /*37f0*/  FMNMX.FTZ R10, R66, R3, !PT ;  /* 0x00000003420a7209 */ /* 0x000fe20007810000 */
[--C-:B------:R-:W-:Y:S01]  /*3800*/  FFMA.FTZ R45, R45, UR10, -R54.reuse ;  /* 0x0000000a2d2d7c23 */ /* 0x100fe20008010836 */
[----:B0-----:R-:W-:Y:S01]  /*3810*/  FSEL R67, R15, -INF , P4 ;  /* 0xff8000000f437808 */ /* 0x001fe20002000000 */
[----:B------:R-:W0:Y:S01]  /*3820*/  MUFU.TANH R24, R24 ;  /* 0x0000001800187308 */ /* 0x000e220000002400 */
[----:B------:R-:W-:Y:S01]  /*3830*/  FMNMX.FTZ R10, R53, R10, !PT ;  /* 0x0000000a350a7209 */ /* 0x000fe20007810000 */
[--C-:B------:R-:W-:Y:S01]  /*3840*/  FFMA.FTZ R165, R41, UR10, -R54.reuse ;  /* 0x0000000a29a57c23 */ /* 0x100fe20008010836 */
[----:B------:R-:W-:Y:S01]  /*3850*/  ISETP.GT.AND P4, PT, R64, 0x38, PT ;  /* 0x000000384000780c */ /* 0x000fe20003f84270 */
[----:B------:R-:W-:Y:S01]  /*3860*/  FFMA.FTZ R42, R43, UR10, -R54 ;  /* 0x0000000a2b2a7c23 */ /* 0x000fe20008010836 */
[----:B--2---:R-:W-:-:S02]  /*3870*/  FSEL R52, R21, -INF , P3 ;  /* 0xff80000015347808 */ /* 0x004fc40001800000 */
[----:B------:R-:W-:Y:S02]  /*3880*/  CS2R R94, SRZ ;  /* 0x00000000005e7805 */ /* 0x000fe4000001ff00 */
[----:B------:R-:W-:Y:S01]  /*3890*/  FMNMX.FTZ R3, R67, R10, !PT ;  /* 0x0000000a43037209 */ /* 0x000fe20007810000 */
[----:B------:R-:W-:Y:S01]  /*38a0*/  MUFU.TANH R25, R25 ;  /* 0x0000001900197308 */ /* 0x000fe20000002400 */
[----:B------:R-:W-:Y:S01]  /*38b0*/  ISETP.GT.AND P3, PT, R64, 0x39, PT ;  /* 0x000000394000780c */ /* 0x000fe20003f64270 */
[----:B------:R-:W-:Y:S01]  /*38c0*/  FFMA.FTZ R10, R51, UR10, -R54 ;  /* 0x0000000a330a7c23 */ /* 0x000fe20008010836 */
[----:B------:R-:W-:Y:S02]  /*38d0*/  FMNMX.FTZ R3, R52, R3, !PT ;  /* 0x0000000334037209 */ /* 0x000fe40007810000 */
[----:B------:R-:W-:-:S03]  /*38e0*/  CS2R R90, SRZ ;  /* 0x00000000005a7805 */ /* 0x000fc6000001ff00 */
[----:B------:R-:W1:Y:S01]  /*38f0*/  MUFU.TANH R28, R28 ;  /* 0x0000001c001c7308 */ /* 0x000e620000002400 */
[----:B0-----:R-:W-:Y:S02]  /*3900*/  FSEL R51, R24, -INF , P3 ;  /* 0xff80000018337808 */ /* 0x001fe40001800000 */
[----:B------:R-:W-:-:S05]  /*3910*/  ISETP.GT.AND P3, PT, R64, 0x41, PT ;  /* 0x000000414000780c */ /* 0x000fca0003f64270 */
[----:B------:R0:W2:Y:S08]  /*3920*/  MUFU.TANH R78, R68 ;  /* 0x00000044004e7308 */ /* 0x0000b00000002400 */
[----:B------:R3:W4:Y:S01]  /*3930*/  MUFU.TANH R79, R69 ;  /* 0x00000045004f7308 */ /* 0x0007220000002400 */
[----:B0-----:R-:W-:Y:S02]  /*3940*/  FSEL R68, R20, -INF , P4 ;  /* 0xff80000014447808 */ /* 0x001fe40002000000 */
[----:B------:R-:W-:-:S02]  /*3950*/  ISETP.GT.AND P4, PT, R64, 0x40, PT ;  /* 0x000000404000780c */ /* 0x000fc40003f84270 */
[----:B------:R-:W-:Y:S02]  /*3960*/  FMNMX.FTZ R12, R68, R3, !PT ;  /* 0x00000003440c7209 */ /* 0x000fe40007810000 */
[----:B-1----:R-:W-:Y:S01]  /*3970*/  FSEL R50, R28, -INF , P3 ;  /* 0xff8000001c327808 */ /* 0x002fe20001800000 */
[----:B------:R0:W1:Y:S01]  /*3980*/  MUFU.TANH R82, R72 ;  /* 0x0000004800527308 */ /* 0x0000620000002400 */
[----:B---3--:R-:W-:Y:S02]  /*3990*/  FSEL R69, R25, -INF , P4 ;  /* 0xff80000019457808 */ /* 0x008fe40002000000 */
[----:B------:R-:W-:Y:S02]  /*39a0*/  FMNMX.FTZ R12, R51, R12, !PT ;  /* 0x0000000c330c7209 */ /* 0x000fe40007810000 */
[C---:B------:R-:W-:Y:S02]  /*39b0*/  ISETP.GT.AND P4, PT, R64.reuse, 0x48, PT ;  /* 0x000000484000780c */ /* 0x040fe40003f84270 */
[----:B------:R-:W-:Y:S01]  /*39c0*/  FMNMX.FTZ R3, R69, R12, !PT ;  /* 0x0000000c45037209 */ /* 0x000fe20007810000 */
[----:B------:R-:W3:Y:S01]  /*39d0*/  MUFU.TANH R73, R73 ;  /* 0x0000004900497308 */ /* 0x000ee20000002400 */
[----:B------:R-:W-:Y:S01]  /*39e0*/  ISETP.GT.AND P3, PT, R64, 0x49, PT ;  /* 0x000000494000780c */ /* 0x000fe20003f64270 */
[----:B------:R-:W-:Y:S01]  /*39f0*/  FFMA.FTZ R12, R49, UR10, -R54 ;  /* 0x0000000a310c7c23 */ /* 0x000fe20008010836 */
[----:B------:R-:W-:-:S02]  /*3a00*/  FSEL R70, R70, -INF , P4 ;  /* 0xff80000046467808 */ /* 0x000fc40002000000 */
[----:B------:R-:W-:Y:S02]  /*3a10*/  FMNMX.FTZ R3, R50, R3, !PT ;  /* 0x0000000332037209 */ /* 0x000fe40007810000 */
[----:B------:R-:W-:Y:S01]  /*3a20*/  ISETP.GT.AND P4, PT, R64, 0x50, PT ;  /* 0x000000504000780c */ /* 0x000fe20003f84270 */
[----:B------:R-:W5:Y:S01]  /*3a30*/  MUFU.TANH R76, R76 ;  /* 0x0000004c004c7308 */ /* 0x000f620000002400 */
[----:B------:R-:W-:Y:S02]  /*3a40*/  FSEL R71, R71, -INF , P3 ;  /* 0xff80000047477808 */ /* 0x000fe40001800000 */
[----:B------:R-:W-:Y:S02]  /*3a50*/  FMNMX.FTZ R14, R70, R3, !PT ;  /* 0x00000003460e7209 */ /* 0x000fe40007810000 */
[----:B------:R-:W-:Y:S02]  /*3a60*/  ISETP.GT.AND P3, PT, R64, 0x51, PT ;  /* 0x000000514000780c */ /* 0x000fe40003f64270 */
[----:B0-----:R-:W-:Y:S01]  /*3a70*/  FSEL R72, R74, -INF , P4 ;  /* 0xff8000004a487808 */ /* 0x001fe20002000000 */
[----:B------:R0:W-:Y:S01]  /*3a80*/  MUFU.EX2 R6, R5 ;  /* 0x0000000500067308 */ /* 0x0001e20000000800 */
[----:B------:R-:W-:-:S02]  /*3a90*/  FMNMX.FTZ R3, R71, R14, !PT ;  /* 0x0000000e47037209 */ /* 0x000fc40007810000 */
[----:B------:R-:W-:Y:S02]  /*3aa0*/  ISETP.GT.AND P4, PT, R64, 0x58, PT ;  /* 0x000000584000780c */ /* 0x000fe40003f84270 */
[----:B------:R-:W-:Y:S02]  /*3ab0*/  FSEL R49, R75, -INF , P3 ;  /* 0xff8000004b317808 */ /* 0x000fe40001800000 */
[----:B------:R-:W-:Y:S01]  /*3ac0*/  FMNMX.FTZ R14, R72, R3, !PT ;  /* 0x00000003480e7209 */ /* 0x000fe20007810000 */
[----:B------:R-:W5:Y:S01]  /*3ad0*/  MUFU.TANH R77, R77 ;  /* 0x0000004d004d7308 */ /* 0x000f620000002400 */
[----:B------:R-:W-:Y:S02]  /*3ae0*/  ISETP.GT.AND P3, PT, R64, 0x59, PT ;  /* 0x000000594000780c */ /* 0x000fe40003f64270 */
[----:B--2---:R-:W-:Y:S02]  /*3af0*/  FSEL R48, R78, -INF , P4 ;  /* 0xff8000004e307808 */ /* 0x004fe40002000000 */
[----:B0-----:R-:W-:-:S02]  /*3b00*/  FMNMX.FTZ R5, R49, R14, !PT ;  /* 0x0000000e31057209 */ /* 0x001fc40007810000 */
[----:B------:R-:W-:Y:S01]  /*3b10*/  ISETP.GT.AND P4, PT, R64, 0x60, PT ;  /* 0x000000604000780c */ /* 0x000fe20003f84270 */
[----:B------:R-:W0:Y:S01]  /*3b20*/  MUFU.TANH R80, R80 ;  /* 0x0000005000507308 */ /* 0x000e220000002400 */
[----:B----4-:R-:W-:Y:S02]  /*3b30*/  FSEL R3, R79, -INF , P3 ;  /* 0xff8000004f037808 */ /* 0x010fe40001800000 */
[----:B------:R-:W-:Y:S02]  /*3b40*/  FMNMX.FTZ R20, R48, R5, !PT ;  /* 0x0000000530147209 */ /* 0x000fe40007810000 */
[----:B------:R-:W-:Y:S02]  /*3b50*/  ISETP.GT.AND P3, PT, R64, 0x61, PT ;  /* 0x000000614000780c */ /* 0x000fe40003f64270 */
[----:B-1----:R-:W-:Y:S01]  /*3b60*/  FSEL R15, R82, -INF , P4 ;  /* 0xff800000520f7808 */ /* 0x002fe20002000000 */
[----:B------:R-:W1:Y:S01]  /*3b70*/  MUFU.TANH R81, R81 ;  /* 0x0000005100517308 */ /* 0x000e620000002400 */
[----:B------:R-:W-:-:S02]  /*3b80*/  FMNMX.FTZ R20, R3, R20, !PT ;  /* 0x0000001403147209 */ /* 0x000fc40007810000 */
[C---:B------:R-:W-:Y:S02]  /*3b90*/  ISETP.GT.AND P4, PT, R64.reuse, 0x68, PT ;  /* 0x000000684000780c */ /* 0x040fe40003f84270 */
[----:B---3--:R-:W-:Y:S02]  /*3ba0*/  FSEL R11, R73, -INF , P3 ;  /* 0xff800000490b7808 */ /* 0x008fe40001800000 */
[----:B------:R-:W-:Y:S01]  /*3bb0*/  FMNMX.FTZ R20, R15, R20, !PT ;  /* 0x000000140f147209 */ /* 0x000fe20007810000 */
[----:B------:R-:W2:Y:S01]  /*3bc0*/  MUFU.TANH R84, R84 ;  /* 0x0000005400547308 */ /* 0x000ea20000002400 */
[----:B------:R-:W-:Y:S02]  /*3bd0*/  ISETP.GT.AND P3, PT, R64, 0x69, PT ;  /* 0x000000694000780c */ /* 0x000fe40003f64270 */
[----:B-----5:R-:W-:Y:S02]  /*3be0*/  FSEL R7, R76, -INF , P4 ;  /* 0xff8000004c077808 */ /* 0x020fe40002000000 */
[----:B------:R-:W-:-:S02]  /*3bf0*/  FMNMX.FTZ R24, R11, R20, !PT ;  /* 0x000000140b187209 */ /* 0x000fc40007810000 */
[C---:B------:R-:W-:Y:S01]  /*3c00*/  ISETP.GT.AND P4, PT, R64.reuse, 0x70, PT ;  /* 0x000000704000780c */ /* 0x040fe20003f84270 */
[----:B------:R-:W3:Y:S01]  /*3c10*/  MUFU.TANH R85, R85 ;  /* 0x0000005500557308 */ /* 0x000ee20000002400 */
[----:B------:R-:W-:Y:S02]  /*3c20*/  FSEL R9, R77, -INF , P3 ;  /* 0xff8000004d097808 */ /* 0x000fe40001800000 */
[----:B------:R-:W-:Y:S02]  /*3c30*/  FMNMX.FTZ R24, R7, R24, !PT ;  /* 0x0000001807187209 */ /* 0x000fe40007810000 */
[----:B------:R-:W-:Y:S02]  /*3c40*/  ISETP.GT.AND P3, PT, R64, 0x71, PT ;  /* 0x000000714000780c */ /* 0x000fe40003f64270 */
[----:B0-----:R-:W-:Y:S01]  /*3c50*/  FSEL R13, R80, -INF , P4 ;  /* 0xff800000500d7808 */ /* 0x001fe20002000000 */
[----:B------:R-:W-:Y:S01]  /*3c60*/  MUFU.EX2 R181, R181 ;  /* 0x000000b500b57308 */ /* 0x000fe20000000800 */
[----:B------:R-:W-:-:S02]  /*3c70*/  FMNMX.FTZ R24, R9, R24, !PT ;  /* 0x0000001809187209 */ /* 0x000fc40007810000 */
[C---:B------:R-:W-:Y:S02]  /*3c80*/  ISETP.GT.AND P4, PT, R64.reuse, 0x78, PT ;  /* 0x000000784000780c */ /* 0x040fe40003f84270 */
[----:B-1----:R-:W-:Y:S02]  /*3c90*/  FSEL R5, R81, -INF , P3 ;  /* 0xff80000051057808 */ /* 0x002fe40001800000 */
[----:B------:R-:W-:Y:S01]  /*3ca0*/  FMNMX.FTZ R24, R13, R24, !PT ;  /* 0x000000180d187209 */ /* 0x000fe20007810000 */
[----:B------:R0:W1:Y:S01]  /*3cb0*/  MUFU.EX2 R34, R93 ;  /* 0x0000005d00227308 */ /* 0x0000620000000800 */
[----:B------:R-:W-:Y:S02]  /*3cc0*/  ISETP.GT.AND P3, PT, R64, 0x79, PT ;  /* 0x000000794000780c */ /* 0x000fe40003f64270 */
[----:B--2---:R-:W-:Y:S02]  /*3cd0*/  FSEL R21, R84, -INF , P4 ;  /* 0xff80000054157808 */ /* 0x004fe40002000000 */
[----:B------:R-:W-:-:S02]  /*3ce0*/  FMNMX.FTZ R28, R5, R24, !PT ;  /* 0x00000018051c7209 */ /* 0x000fc40007810000 */
[----:B---3--:R-:W-:Y:S01]  /*3cf0*/  FSEL R25, R85, -INF , P3 ;  /* 0xff80000055197808 */ /* 0x008fe20001800000 */
[----:B------:R-:W2:Y:S01]  /*3d00*/  MUFU.EX2 R183, R183 ;  /* 0x000000b700b77308 */ /* 0x000ea20000000800 */
[----:B------:R-:W-:Y:S02]  /*3d10*/  FMNMX.FTZ R28, R21, R28, !PT ;  /* 0x0000001c151c7209 */ /* 0x000fe40007810000 */
[----:B0-----:R-:W-:Y:S02]  /*3d20*/  CS2R R92, SRZ ;  /* 0x00000000005c7805 */ /* 0x001fe4000001ff00 */
[----:B------:R-:W-:Y:S01]  /*3d30*/  FMNMX.FTZ R33, R25, R28, !PT ;  /* 0x0000001c19217209 */ /* 0x000fe20007810000 */
[----:B------:R-:W-:Y:S02]  /*3d40*/  FFMA.FTZ R28, R31, UR10, -R54 ;  /* 0x0000000a1f1c7c23 */ /* 0x000fe40008010836 */
[----:B------:R0:W3:Y:S02]  /*3d50*/  MUFU.EX2 R8, R89 ;  /* 0x0000005900087308 */ /* 0x0000e40000000800 */
[----:B------:R-:W4:Y:S06]  /*3d60*/  SHFL.BFLY PT, R46, R33, 0x2, 0x1f ;  /* 0x0c401f00212e7f89 */ /* 0x000f2c00000e0000 */
[----:B------:R-:W5:Y:S01]  /*3d70*/  MUFU.EX2 R177, R177 ;  /* 0x000000b100b17308 */ /* 0x000f620000000800 */
[----:B0-----:R-:W-:-:S07]  /*3d80*/  CS2R R88, SRZ ;  /* 0x0000000000587805 */ /* 0x001fce000001ff00 */
[----:B------:R-:W0:Y:S08]  /*3d90*/  MUFU.EX2 R4, R4 ;  /* 0x0000000400047308 */ /* 0x000e300000000800 */
[----:B------:R-:W0:Y:S01]  /*3da0*/  MUFU.EX2 R179, R179 ;  /* 0x000000b300b37308 */ /* 0x000e220000000800 */
[----:B----4-:R-:W-:-:S05]  /*3db0*/  FMNMX.FTZ R46, R33, R46, !PT ;  /* 0x0000002e212e7209 */ /* 0x010fca0007810000 */
[----:B------:R-:W4:Y:S02]  /*3dc0*/  SHFL.BFLY PT, R33, R46, 0x1, 0x1f ;  /* 0x0c201f002e217f89 */ /* 0x000f2400000e0000 */
[----:B------:R-:W0:Y:S08]  /*3dd0*/  MUFU.EX2 R173, R173 ;  /* 0x000000ad00ad7308 */ /* 0x000e300000000800 */
[----:B------:R-:W0:Y:S08]  /*3de0*/  MUFU.EX2 R10, R10 ;  /* 0x0000000a000a7308 */ /* 0x000e300000000800 */
[----:B------:R-:W0:Y:S01]  /*3df0*/  MUFU.EX2 R175, R175 ;  /* 0x000000af00af7308 */ /* 0x000e220000000800 */
[----:B----4-:R-:W-:Y:S01]  /*3e00*/  FMNMX.FTZ R33, R46, R33, !PT ;  /* 0x000000212e217209 */ /* 0x010fe20007810000 */
[----:B-1----:R-:W-:-:S06]  /*3e10*/  FADD.FTZ R46, R181, R34 ;  /* 0x00000022b52e7221 */ /* 0x002fcc0000010000 */
[----:B------:R1:W-:Y:S01]  /*3e20*/  MUFU.EX2 R24, R39 ;  /* 0x0000002700187308 */ /* 0x0003e20000000800 */
[----:B------:R-:W-:Y:S01]  /*3e30*/  F2FP.F16.F32.PACK_AB R181, R34, R181 ;  /* 0x000000b522b5723e */ /* 0x000fe200000000ff */
[C---:B------:R-:W-:Y:S01]  /*3e40*/  FMUL.FTZ R27, R33.reuse, UR10 ;  /* 0x0000000a211b7c20 */ /* 0x040fe20008410000 */
[----:B------:R-:W-:Y:S01]  /*3e50*/  FSETP.NEU.FTZ.AND P3, PT, R33, -INF , PT ;  /* 0xff8000002100780b */ /* 0x000fe20003f7d000 */
[----:B--2---:R-:W-:Y:S01]  /*3e60*/  FADD.FTZ R37, R183, R46 ;  /* 0x0000002eb7257221 */ /* 0x004fe20000010000 */
[C---:B---3--:R-:W-:Y:S02]  /*3e70*/  F2FP.F16.F32.PACK_AB R183, R8.reuse, R183 ;  /* 0x000000b708b7723e */ /* 0x048fe400000000ff */
[----:B------:R-:W-:Y:S01]  /*3e80*/  FSEL R44, R27, RZ, P3 ;  /* 0x000000ff1b2c7208 */ /* 0x000fe20001800000 */
[----:B------:R-:W-:Y:S01]  /*3e90*/  FADD.FTZ R46, R8, R37 ;  /* 0x00000025082e7221 */ /* 0x000fe20000010000 */
[----:B------:R-:W-:Y:S01]  /*3ea0*/  MUFU.EX2 R12, R12 ;  /* 0x0000000c000c7308 */ /* 0x000fe20000000800 */
[----:B------:R-:W-:-:S02]  /*3eb0*/  PLOP3.LUT P3, PT, PT, PT, UP1, 0x80, 0x0 ;  /* 0x000000000000781c */ /* 0x000fc40003f6f018 */
[--C-:B------:R-:W-:Y:S01]  /*3ec0*/  FFMA.FTZ R180, R59, UR10, -R44.reuse ;  /* 0x0000000a3bb47c23 */ /* 0x100fe2000801082c */
[--C-:B------:R-:W-:Y:S01]  /*3ed0*/  FFMA.FTZ R27, R60, UR10, -R44.reuse ;  /* 0x0000000a3c1b7c23 */ /* 0x100fe2000801082c */
[--C-:B------:R-:W-:Y:S01]  /*3ee0*/  FFMA.FTZ R182, R56, UR10, -R44.reuse ;  /* 0x0000000a38b67c23 */ /* 0x100fe2000801082c */
[--C-:B------:R-:W-:Y:S01]  /*3ef0*/  FFMA.FTZ R29, R58, UR10, -R44.reuse ;  /* 0x0000000a3a1d7c23 */ /* 0x100fe2000801082c */
[----:B------:R-:W-:Y:S01]  /*3f00*/  FFMA.FTZ R176, R61, UR10, -R44 ;  /* 0x0000000a3db07c23 */ /* 0x000fe2000801082c */
[----:B-----5:R-:W-:Y:S01]  /*3f10*/  FADD.FTZ R37, R177, R46 ;  /* 0x0000002eb1257221 */ /* 0x020fe20000010000 */
[----:B------:R-:W-:Y:S01]  /*3f20*/  MUFU.EX2 R180, R180 ;  /* 0x000000b400b47308 */ /* 0x000fe20000000800 */
[--C-:B------:R-:W-:Y:S01]  /*3f30*/  FFMA.FTZ R31, R62, UR10, -R44.reuse ;  /* 0x0000000a3e1f7c23 */ /* 0x100fe2000801082c */
[--C-:B------:R-:W-:Y:S01]  /*3f40*/  FFMA.FTZ R178, R63, UR10, -R44.reuse ;  /* 0x0000000a3fb27c23 */ /* 0x100fe2000801082c */
[----:B0-----:R-:W-:Y:S01]  /*3f50*/  FADD.FTZ R46, R4, R37 ;  /* 0x00000025042e7221 */ /* 0x001fe20000010000 */
[--C-:B------:R-:W-:Y:S01]  /*3f60*/  FFMA.FTZ R35, R57, UR10, -R44.reuse ;  /* 0x0000000a39237c23 */ /* 0x100fe2000801082c */
[--C-:B------:R-:W-:Y:S01]  /*3f70*/  FFMA.FTZ R172, R65, UR10, -R44.reuse ;  /* 0x0000000a41ac7c23 */ /* 0x100fe2000801082c */
[----:B------:R-:W-:Y:S01]  /*3f80*/  FFMA.FTZ R55, R55, UR10, -R44 ;  /* 0x0000000a37377c23 */ /* 0x000fe2000801082c */
[----:B-1----:R-:W-:Y:S01]  /*3f90*/  FADD.FTZ R39, R179, R46 ;  /* 0x0000002eb3277221 */ /* 0x002fe20000010000 */
        /* <DEDUP_REMOVED lines=8> */
[----:B------:R-:W1:Y:S01]  /*4020*/  MUFU.EX2 R182, R182 ;  /* 0x000000b600b67308 */ /* 0x000e620000000800 */
[--C-:B------:R-:W-:Y:S01]  /*4030*/  FFMA.FTZ R51, R51, UR10, -R44.reuse ;  /* 0x0000000a33337c23 */ /* 0x100fe2000801082c */
[--C-:B------:R-:W-:Y:S01]  /*4040*/  FFMA.FTZ R69, R69, UR10, -R44.reuse ;  /* 0x0000000a45457c23 */ /* 0x100fe2000801082c */
[----:B------:R-:W-:Y:S01]  /*4050*/  FADD.FTZ R54, R10, R39 ;  /* 0x000000270a367221 */ /* 0x000fe20000010000 */
[--C-:B------:R-:W-:Y:S01]  /*4060*/  FFMA.FTZ R50, R50, UR10, -R44.reuse ;  /* 0x0000000a32327c23 */ /* 0x100fe2000801082c */
[--C-:B------:R-:W-:Y:S01]  /*4070*/  FFMA.FTZ R70, R70, UR10, -R44.reuse ;  /* 0x0000000a46467c23 */ /* 0x100fe2000801082c */
[----:B------:R-:W-:Y:S01]  /*4080*/  FFMA.FTZ R71, R71, UR10, -R44 ;  /* 0x0000000a47477c23 */ /* 0x000fe2000801082c */
[----:B------:R-:W-:Y:S01]  /*4090*/  FADD.FTZ R39, R175, R54 ;  /* 0x00000036af277221 */ /* 0x000fe20000010000 */
[----:B------:R-:W2:Y:S01]  /*40a0*/  MUFU.EX2 R29, R29 ;  /* 0x0000001d001d7308 */ /* 0x000ea20000000800 */
[----:B0-----:R-:W-:Y:S01]  /*40b0*/  FADD.FTZ R37, R180, R27 ;  /* 0x0000001bb4257221 */ /* 0x001fe20000010000 */
[--C-:B------:R-:W-:Y:S01]  /*40c0*/  FFMA.FTZ R72, R72, UR10, -R44.reuse ;  /* 0x0000000a48487c23 */ /* 0x100fe2000801082c */
[----:B------:R-:W-:Y:S01]  /*40d0*/  FADD.FTZ R54, R12, R39 ;  /* 0x000000270c367221 */ /* 0x000fe20000010000 */
[--C-:B------:R-:W-:Y:S01]  /*40e0*/  FFMA.FTZ R49, R49, UR10, -R44.reuse ;  /* 0x0000000a31317c23 */ /* 0x100fe2000801082c */
[--C-:B------:R-:W-:Y:S01]  /*40f0*/  FFMA.FTZ R48, R48, UR10, -R44.reuse ;  /* 0x0000000a30307c23 */ /* 0x100fe2000801082c */
[--C-:B------:R-:W-:Y:S01]  /*4100*/  FFMA.FTZ R3, R3, UR10, -R44.reuse ;  /* 0x0000000a03037c23 */ /* 0x100fe2000801082c */
[--C-:B------:R-:W-:Y:S01]  /*4110*/  FFMA.FTZ R15, R15, UR10, -R44.reuse ;  /* 0x0000000a0f0f7c23 */ /* 0x100fe2000801082c */
[----:B------:R-:W0:Y:S01]  /*4120*/  MUFU.EX2 R176, R176 ;  /* 0x000000b000b07308 */ /* 0x000e220000000800 */
[----:B-1----:R-:W-:Y:S01]  /*4130*/  FADD.FTZ R46, R182, R37 ;  /* 0x00000025b62e7221 */ /* 0x002fe20000010000 */
[--C-:B------:R-:W-:Y:S01]  /*4140*/  FFMA.FTZ R11, R11, UR10, -R44.reuse ;  /* 0x0000000a0b0b7c23 */ /* 0x100fe2000801082c */
[--C-:B------:R-:W-:Y:S01]  /*4150*/  FFMA.FTZ R7, R7, UR10, -R44.reuse ;  /* 0x0000000a07077c23 */ /* 0x100fe2000801082c */
[--C-:B------:R-:W-:Y:S01]  /*4160*/  FFMA.FTZ R9, R9, UR10, -R44.reuse ;  /* 0x0000000a09097c23 */ /* 0x100fe2000801082c */
[--C-:B------:R-:W-:Y:S01]  /*4170*/  FFMA.FTZ R13, R13, UR10, -R44.reuse ;  /* 0x0000000a0d0d7c23 */ /* 0x100fe2000801082c */
[--C-:B------:R-:W-:Y:S01]  /*4180*/  FFMA.FTZ R5, R5, UR10, -R44.reuse ;  /* 0x0000000a05057c23 */ /* 0x100fe2000801082c */
[----:B------:R-:W-:Y:S01]  /*4190*/  FFMA.FTZ R21, R21, UR10, -R44 ;  /* 0x0000000a15157c23 */ /* 0x000fe2000801082c */
[----:B------:R-:W1:Y:S01]  /*41a0*/  MUFU.EX2 R31, R31 ;  /* 0x0000001f001f7308 */ /* 0x000e620000000800 */
[----:B--2---:R-:W-:Y:S01]  /*41b0*/  FADD.FTZ R37, R29, R46 ;  /* 0x0000002e1d257221 */ /* 0x004fe20000010000 */
[----:B------:R-:W-:Y:S01]  /*41c0*/  FFMA.FTZ R25, R25, UR10, -R44 ;  /* 0x0000000a19197c23 */ /* 0x000fe2000801082c */
[----:B------:R-:W-:-:S02]  /*41d0*/  F2FP.F16.F32.PACK_AB R177, R4, R177 ;  /* 0x000000b104b1723e */ /* 0x000fc400000000ff */
[----:B------:R-:W-:Y:S02]  /*41e0*/  F2FP.F16.F32.PACK_AB R179, R6, R179 ;  /* 0x000000b306b3723e */ /* 0x000fe400000000ff */
[----:B------:R-:W-:Y:S01]  /*41f0*/  F2FP.F16.F32.PACK_AB R173, R10, R173 ;  /* 0x000000ad0aad723e */ /* 0x000fe200000000ff */
[----:B------:R-:W2:Y:S01]  /*4200*/  MUFU.EX2 R178, R178 ;  /* 0x000000b200b27308 */ /* 0x000ea20000000800 */
[----:B0-----:R-:W-:Y:S01]  /*4210*/  FADD.FTZ R46, R176, R37 ;  /* 0x00000025b02e7221 */ /* 0x001fe20000010000 */
[----:B------:R-:W-:Y:S02]  /*4220*/  F2FP.F16.F32.PACK_AB R175, R12, R175 ;  /* 0x000000af0caf723e */ /* 0x000fe400000000ff */
[----:B------:R-:W-:Y:S02]  /*4230*/  F2FP.F16.F32.PACK_AB R180, R27, R180 ;  /* 0x000000b41bb4723e */ /* 0x000fe400000000ff */
[----:B------:R-:W-:Y:S02]  /*4240*/  F2FP.F16.F32.PACK_AB R182, R29, R182 ;  /* 0x000000b61db6723e */ /* 0x000fe400000000ff */
        /* <DEDUP_REMOVED lines=26> */
[----:B--2---:R-:W-:Y:S01]  /*43f0*/  FADD.FTZ R37, R153, R46 ;  /* 0x0000002e99257221 */ /* 0x004fe20000010000 */
[----:B------:R-:W-:-:S03]  /*4400*/  F2FP.F16.F32.PACK_AB R153, R24, R153 ;  /* 0x000000991899723e */ /* 0x000fc600000000ff */
[----:B------:R-:W-:-:S03]  /*4410*/  FADD.FTZ R46, R24, R37 ;  /* 0x00000025182e7221 */ /* 0x000fc60000010000 */
        /* <DEDUP_REMOVED lines=37> */
[----:B------:R-:W-:Y:S01]  /*4670*/  MUFU.EX2 R72, R72 ;  /* 0x0000004800487308 */ /* 0x000fe20000000800 */
[----:B0-----:R-:W-:-:S07]  /*4680*/  F2FP.F16.F32.PACK_AB R154, R71, R70 ;  /* 0x00000046479a723e */ /* 0x001fce00000000ff */
[----:B------:R-:W0:Y:S01]  /*4690*/  MUFU.EX2 R163, R163 ;  /* 0x000000a300a37308 */ /* 0x000e220000000800 */
[C---:B-1----:R-:W-:Y:S01]  /*46a0*/  FADD.FTZ R4, R36.reuse, R37 ;  /* 0x0000002524047221 */ /* 0x042fe20000010000 */
[----:B------:R-:W-:-:S06]  /*46b0*/  F2FP.F16.F32.PACK_AB R161, R36, R161 ;  /* 0x000000a124a1723e */ /* 0x000fcc00000000ff */
[----:B------:R-:W1:Y:S08]  /*46c0*/  MUFU.EX2 R49, R49 ;  /* 0x0000003100317308 */ /* 0x000e700000000800 */
[----:B------:R-:W2:Y:S01]  /*46d0*/  MUFU.EX2 R38, R38 ;  /* 0x0000002600267308 */ /* 0x000ea20000000800 */
[----:B0-----:R-:W-:-:S07]  /*46e0*/  FADD.FTZ R37, R163, R4 ;  /* 0x00000004a3257221 */ /* 0x001fce0000010000 */
[----:B------:R-:W-:Y:S01]  /*46f0*/  MUFU.EX2 R48, R48 ;  /* 0x0000003000307308 */ /* 0x000fe20000000800 */
[----:B-1----:R-:W-:-:S07]  /*4700*/  F2FP.F16.F32.PACK_AB R156, R49, R72 ;  /* 0x00000048319c723e */ /* 0x002fce00000000ff */
[----:B------:R-:W-:Y:S01]  /*4710*/  MUFU.EX2 R165, R165 ;  /* 0x000000a500a57308 */ /* 0x000fe20000000800 */
[C---:B--2---:R-:W-:Y:S01]  /*4720*/  FADD.FTZ R4, R38.reuse, R37 ;  /* 0x0000002526047221 */ /* 0x044fe20000010000 */
[----:B------:R-:W-:-:S06]  /*4730*/  F2FP.F16.F32.PACK_AB R163, R38, R163 ;  /* 0x000000a326a3723e */ /* 0x000fcc00000000ff */
[----:B------:R-:W0:Y:S08]  /*4740*/  MUFU.EX2 R3, R3 ;  /* 0x0000000300037308 */ /* 0x000e300000000800 */
[----:B------:R1:W-:Y:S08]  /*4750*/  MUFU.EX2 R160, R11 ;  /* 0x0000000b00a07308 */ /* 0x0003f00000000800 */
[----:B------:R-:W2:Y:S01]  /*4760*/  MUFU.EX2 R40, R40 ;  /* 0x0000002800287308 */ /* 0x000ea20000000800 */
[----:B-1----:R-:W-:Y:S01]  /*4770*/  FADD.FTZ R11, R71, R0 ;  /* 0x00000000470b7221 */ /* 0x002fe20000010000 */
[----:B0-----:R-:W-:-:S03]  /*4780*/  F2FP.F16.F32.PACK_AB R158, R3, R48 ;  /* 0x00000030039e723e */ /* 0x001fc600000000ff */
[----:B------:R-:W-:-:S03]  /*4790*/  FADD.FTZ R0, R72, R11 ;  /* 0x0000000b48007221 */ /* 0x000fc60000010000 */
[----:B------:R-:W0:Y:S01]  /*47a0*/  MUFU.EX2 R15, R15 ;  /* 0x0000000f000f7308 */ /* 0x000e220000000800 */
[----:B------:R-:W-:-:S04]  /*47b0*/  FADD.FTZ R11, R49, R0 ;  /* 0x00000000310b7221 */ /* 0x000fc80000010000 */
[----:B------:R-:W-:-:S03]  /*47c0*/  FADD.FTZ R0, R48, R11 ;  /* 0x0000000b30007221 */ /* 0x000fc60000010000 */
[----:B------:R-:W1:Y:S01]  /*47d0*/  MUFU.EX2 R167, R167 ;  /* 0x000000a700a77308 */ /* 0x000e620000000800 */
[----:B------:R-:W-:-:S07]  /*47e0*/  FADD.FTZ R0, R3, R0 ;  /* 0x0000000003007221 */ /* 0x000fce0000010000 */
[----:B------:R-:W3:Y:S08]  /*47f0*/  MUFU.EX2 R7, R7 ;  /* 0x0000000700077308 */ /* 0x000ef00000000800 */
[----:B------:R4:W5:Y:S08]  /*4800*/  MUFU.EX2 R162, R9 ;  /* 0x0000000900a27308 */ /* 0x0009700000000800 */
[----:B------:R-:W5:Y:S01]  /*4810*/  MUFU.EX2 R13, R13 ;  /* 0x0000000d000d7308 */ /* 0x000f620000000800 */
[----:B----4-:R-:W-:Y:S01]  /*4820*/  FADD.FTZ R9, R165, R4 ;  /* 0x00000004a5097221 */ /* 0x010fe20000010000 */
[----:B--2---:R-:W-:-:S03]  /*4830*/  F2FP.F16.F32.PACK_AB R165, R40, R165 ;  /* 0x000000a528a5723e */ /* 0x004fc600000000ff */
[----:B------:R-:W-:Y:S01]  /*4840*/  FADD.FTZ R4, R40, R9 ;  /* 0x0000000928047221 */ /* 0x000fe20000010000 */
[----:B0-----:R-:W-:Y:S02]  /*4850*/  FADD.FTZ R9, R15, R0 ;  /* 0x000000000f097221 */ /* 0x001fe40000010000 */
[----:B------:R3:W0:Y:S01]  /*4860*/  MUFU.EX2 R164, R5 ;  /* 0x0000000500a47308 */ /* 0x0006220000000800 */
[----:B-1----:R-:W-:Y:S01]  /*4870*/  FADD.FTZ R11, R167, R4 ;  /* 0x00000004a70b7221 */ /* 0x002fe20000010000 */
[C---:B------:R-:W-:Y:S01]  /*4880*/  FADD.FTZ R4, R160.reuse, R9 ;  /* 0x00000009a0047221 */ /* 0x040fe20000010000 */
[----:B------:R-:W-:-:S05]  /*4890*/  F2FP.F16.F32.PACK_AB R160, R160, R15 ;  /* 0x0000000fa0a0723e */ /* 0x000fca00000000ff */
[----:B------:R-:W1:Y:S01]  /*48a0*/  MUFU.EX2 R21, R21 ;  /* 0x0000001500157308 */ /* 0x000e620000000800 */
[----:B---3--:R-:W-:-:S04]  /*48b0*/  FADD.FTZ R5, R7, R4 ;  /* 0x0000000407057221 */ /* 0x008fc80000010000 */
[C---:B-----5:R-:W-:Y:S01]  /*48c0*/  FADD.FTZ R4, R162.reuse, R5 ;  /* 0x00000005a2047221 */ /* 0x060fe20000010000 */
[----:B------:R-:W-:Y:S02]  /*48d0*/  F2FP.F16.F32.PACK_AB R162, R162, R7 ;  /* 0x00000007a2a2723e */ /* 0x000fe400000000ff */
[----:B------:R-:W2:Y:S01]  /*48e0*/  MUFU.EX2 R166, R25 ;  /* 0x0000001900a67308 */ /* 0x000ea20000000800 */
[----:B------:R-:W-:-:S04]  /*48f0*/  FADD.FTZ R5, R13, R4 ;  /* 0x000000040d057221 */ /* 0x000fc80000010000 */
[C---:B0-----:R-:W-:Y:S01]  /*4900*/  FADD.FTZ R4, R164.reuse, R5 ;  /* 0x00000005a4047221 */ /* 0x041fe20000010000 */
[----:B------:R-:W-:Y:S02]  /*4910*/  F2FP.F16.F32.PACK_AB R164, R164, R13 ;  /* 0x0000000da4a4723e */ /* 0x000fe400000000ff */
[----:B------:R-:W0:Y:S01]  /*4920*/  MUFU.EX2 R42, R42 ;  /* 0x0000002a002a7308 */ /* 0x000e220000000800 */
[----:B-1----:R-:W-:-:S04]  /*4930*/  FADD.FTZ R3, R21, R4 ;  /* 0x0000000415037221 */ /* 0x002fc80000010000 */
[C---:B--2---:R-:W-:Y:S01]  /*4940*/  FADD.FTZ R3, R166.reuse, R3 ;  /* 0x00000003a6037221 */ /* 0x044fe20000010000 */
[----:B------:R-:W-:Y:S01]  /*4950*/  F2FP.F16.F32.PACK_AB R166, R166, R21 ;  /* 0x00000015a6a6723e */ /* 0x000fe200000000ff */
[C---:B0-----:R-:W-:Y:S01]  /*4960*/  FADD.FTZ R0, R42.reuse, R11 ;  /* 0x0000000b2a007221 */ /* 0x041fe20000010000 */
[----:B------:R-:W-:Y:S01]  /*4970*/  F2FP.F16.F32.PACK_AB R167, R42, R167 ;  /* 0x000000a72aa7723e */ /* 0x000fe200000000ff */
[----:B------:R-:W-:Y:S06]  /*4980*/  @!P3 BRA `(.L_x_2297) ;  /* 0x000000300064b947 */ /* 0x000fec0003800000 */
[----:B------:R-:W-:Y:S01]  /*4990*/  IMAD.MOV.U32 R5, RZ, RZ, R30 ;  /* 0x000000ffff057224 */ /* 0x000fe200078e001e */
[----:B------:R-:W-:Y:S01]  /*49a0*/  UMOV UR60, UR47 ;  /* 0x0000002f003c7c82 */ /* 0x000fe20008000000 */
[----:B------:R-:W-:Y:S01]  /*49b0*/  IMAD.MOV.U32 R4, RZ, RZ, R33 ;  /* 0x000000ffff047224 */ /* 0x000fe200078e0021 */
[----:B------:R-:W-:Y:S01]  /*49c0*/  UMOV UR58, UR46 ;  /* 0x0000002e003a7c82 */ /* 0x000fe20008000000 */
[----:B------:R-:W-:Y:S01]  /*49d0*/  IMAD.MOV.U32 R151, RZ, RZ, RZ ;  /* 0x000000ffff977224 */ /* 0x000fe200078e00ff */
[----:B------:R-:W-:Y:S01]  /*49e0*/  ULDC UR56, c[0x0][0x9d8] ;  /* 0x0002760000387ab9 */ /* 0x000fe20000000800 */
[----:B------:R-:W-:-:S05]  /*49f0*/  ULDC UR55, c[0x0][0x988] ;  /* 0x0002620000377ab9 */ /* 0x000fca0000000800 */
.L_x_2306:
        /* <DEDUP_REMOVED lines=9> */
.L_x_2299:
[----:B------:R-:W-:Y:S01]  /*4a90*/  ULEA UR6, UR46, UR41, 0x3 ;  /* 0x000000292e067291 */ /* 0x000fe2000f8e183f */
[----:B------:R-:W-:-:S05]  /*4aa0*/  IMAD.U32 R6, RZ, RZ, UR47 ;  /* 0x0000002fff067e24 */ /* 0x000fca000f8e00ff */
[----:B------:R-:W-:-:S04]  /*4ab0*/  SHF.L.U32 R6, R6, 0x1f, RZ ;  /* 0x0000001f06067819 */ /* 0x000fc800000006ff */
[----:B------:R0:W1:Y:S01]  /*4ac0*/  SYNCS.PHASECHK.TRANS64.TRYWAIT P3, [UR6+0x28830], R6 ;  /* 0x02883006ff0075a7 */ /* 0x0000620008060146 */
[----:B------:R-:W-:Y:S05]  /*4ad0*/  @!P0 BRA `(.L_x_2300) ;  /* 0x0000000000048947 */ /* 0x000fea0003800000 */
[----:B------:R-:W-:Y:S01]  /*4ae0*/  BPT.TRAP 0x1 ;  /* 0x000000040000795c */ /* 0x000fe20000300000 */
.L_x_2300:
[----:B-1----:R-:W-:Y:S05]  /*4af0*/  @P3 BRA `(.L_x_2298) ;  /* 0x0000000000083947 */ /* 0x002fea0003800000 */
[----:B------:R-:W1:Y:S02]  /*4b00*/  SYNCS.PHASECHK.TRANS64.TRYWAIT P3, [UR6+0x28830], R6 ;  /* 0x02883006ff0075a7 */ /* 0x000e640008060146 */
[----:B-1----:R-:W-:Y:S05]  /*4b10*/  @!P3 BRA `(.L_x_2301) ;  /* 0x000000fc00b8b947 */ /* 0x002fea0003800000 */
.L_x_2298:
[----:B-1----:R-:W1:Y:S01]  /*4b20*/  S2R R7, SR_TID.X ;  /* 0x0000000000077919 */ /* 0x002e620000002100 */
        /* <DEDUP_REMOVED lines=16> */
[----:B-1----:R-:W-:-:S05]  /*4c30*/  SHF.R.U32.HI R7, RZ, 0x7, R7 ;  /* 0x00000007ff077819 */ /* 0x002fca0000011607 */
[----:B0-----:R-:W-:-:S05]  /*4c40*/  VIADD R6, R7, 0x8 ;  /* 0x0000000807067836 */ /* 0x001fca0000000000 */
        /* <DEDUP_REMOVED lines=28> */
.L_x_2303:
[----:B------:R-:W-:Y:S01]  /*4e10*/  ULEA UR6, UR58, UR41, 0x3 ;  /* 0x000000293a067291 */ /* 0x000fe2000f8e183f */
[----:B------:R-:W-:-:S05]  /*4e20*/  IMAD.U32 R6, RZ, RZ, UR60 ;  /* 0x0000003cff067e24 */ /* 0x000fca000f8e00ff */
[----:B------:R-:W-:-:S04]  /*4e30*/  SHF.L.U32 R6, R6, 0x1f, RZ ;  /* 0x0000001f06067819 */ /* 0x000fc800000006ff */
[----:B------:R0:W1:Y:S01]  /*4e40*/  SYNCS.PHASECHK.TRANS64.TRYWAIT P3, [UR6+0x28850], R6 ;  /* 0x02885006ff0075a7 */ /* 0x0000620008060146 */
[----:B------:R-:W-:Y:S05]  /*4e50*/  @!P0 BRA `(.L_x_2304) ;  /* 0x0000000000048947 */ /* 0x000fea0003800000 */
[----:B------:R-:W-:Y:S01]  /*4e60*/  BPT.TRAP 0x1 ;  /* 0x000000040000795c */ /* 0x000fe20000300000 */
.L_x_2304:
[----:B-1----:R-:W-:Y:S05]  /*4e70*/  @P3 BRA `(.L_x_2302) ;  /* 0x0000000000083947 */ /* 0x002fea0003800000 */
[----:B------:R-:W1:Y:S02]  /*4e80*/  SYNCS.PHASECHK.TRANS64.TRYWAIT P3, [UR6+0x28850], R6 ;  /* 0x02885006ff0075a7 */ /* 0x000e640008060146 */
[----:B-1----:R-:W-:Y:S05]  /*4e90*/  @!P3 BRA `(.L_x_2305) ;  /* 0x000000f800f0b947 */ /* 0x002fea0003800000 */
.L_x_2302:
        /* <DEDUP_REMOVED lines=13> */
[----:B------:R-:W-:Y:S01]  /*4f70*/  FMUL.FTZ R11, R33, UR56 ;  /* 0x00000038210b7c20 */ /* 0x000fe20008410000 */
[----:B------:R-:W-:Y:S01]  /*4f80*/  FMUL.FTZ R33, R35, UR56 ;  /* 0x0000003823217c20 */ /* 0x000fe20008410000 */
[----:B------:R-:W-:Y:S01]  /*4f90*/  MUFU.TANH R32, R32 ;  /* 0x0000002000207308 */ /* 0x000fe20000002400 */
[----:B------:R-:W-:Y:S01]  /*4fa0*/  ULEA UR11, UR58, UR6, 0xb ;  /* 0x000000063a0b7291 */ /* 0x000fe2000f8e583f */
[----:B------:R-:W-:Y:S01]  /*4fb0*/  FMUL.FTZ R13, R37, UR56 ;  /* 0x00000038250d7c20 */ /* 0x000fe20008410000 */
[----:B------:R-:W-:Y:S01]  /*4fc0*/  FMUL.FTZ R37, R38, UR56 ;  /* 0x0000003826257c20 */ /* 0x000fe20008410000 */
[----:B-1----:R-:W-:Y:S01]  /*4fd0*/  FMUL.FTZ R7, R25, UR56 ;  /* 0x0000003819077c20 */ /* 0x002fe20008410000 */
[----:B------:R-:W-:Y:S01]  /*4fe0*/  FMUL.FTZ R25, R49, UR56 ;  /* 0x0000003831197c20 */ /* 0x000fe20008410000 */
[----:B------:R-:W-:Y:S01]  /*4ff0*/  FMUL.FTZ R35, R42, UR56 ;  /* 0x000000382a237c20 */ /* 0x000fe20008410000 */
[----:B------:R-:W-:Y:S01]  /*5000*/  FMUL.FTZ R12, R36, UR56 ;  /* 0x00000038240c7c20 */ /* 0x000fe20008410000 */
[----:B------:R-:W-:Y:S01]  /*5010*/  UMOV UR6, UR11 ;  /* 0x0000000b00067c82 */ /* 0x000fe20008000000 */
[----:B------:R-:W-:Y:S01]  /*5020*/  MUFU.TANH R33, R33 ;  /* 0x0000002100217308 */ /* 0x000fe20000002400 */
[----:B------:R-:W-:Y:S01]  /*5030*/  HGMMA.64x128x16.F32 R88, R180, gdesc[UR4].tnspB, R88, gsb0 ;  /* 0x41e00004b4587df0 */ /* 0x000fe20008000858 */
[----:B------:R-:W-:Y:S01]  /*5040*/  UIADD3 UR6, UR11, 0x80, URZ ;  /* 0x000000800b067890 */ /* 0x000fe2000fffe03f */
[----:B------:R-:W-:Y:S01]  /*5050*/  FMUL.FTZ R36, R43, UR56 ;  /* 0x000000382b247c20 */ /* 0x000fe20008410000 */
[----:B------:R-:W-:Y:S01]  /*5060*/  UMOV UR7, 0x40000040 ;  /* 0x4000004000077882 */ /* 0x000fe20000000000 */
        /* <DEDUP_REMOVED lines=14> */
[----:B0-----:R-:W-:Y:S01]  /*5150*/  FMUL.FTZ R6, R24, UR56 ;  /* 0x0000003818067c20 */ /* 0x001fe20008410000 */
        /* <DEDUP_REMOVED lines=15> */
[----:B------:R-:W-:Y:S01]  /*5250*/  UMOV UR10, UR55 ;  /* 0x00000037000a7c82 */ /* 0x000fe20008000000 */
[----:B------:R-:W-:Y:S01]  /*5260*/  FMUL.FTZ R58, R61, UR56 ;  /* 0x000000383d3a7c20 */ /* 0x000fe20008410000 */
[----:B------:R-:W-:Y:S01]  /*5270*/  FMUL.FTZ R61, R68, UR56 ;  /* 0x00000038443d7c20 */ /* 0x000fe20008410000 */
[----:B------:R-:W-:Y:S01]  /*5280*/  FMUL.FTZ R68, R80, UR56 ;  /* 0x0000003850447c20 */ /* 0x000fe20008410000 */
[----:B------:R-:W-:Y:S01]  /*5290*/  FMUL.FTZ R67, R81, UR56 ;  /* 0x0000003851437c20 */ /* 0x000fe20008410000 */
[----:B------:R-:W-:Y:S01]  /*52a0*/  MUFU.TANH R38, R38 ;  /* 0x0000002600267308 */ /* 0x000fe20000002400 */
[----:B------:R-:W0:Y:S01]  /*52b0*/  S2R R220, SR_TID.X ;  /* 0x0000000000dc7919 */ /* 0x000e220000002100 */
[----:B------:R-:W-:Y:S01]  /*52c0*/  UISETP.GT.AND UP1, UPT, UR59, UR57, UPT ;  /* 0x000000393b00728c */ /* 0x000fe2000bf24270 */
[----:B------:R-:W-:-:S05]  /*52d0*/  UMOV UR60, UR47 ;  /* 0x0000002f003c7c82 */ /* 0x000fca0008000000 */
        /* <DEDUP_REMOVED lines=15> */
[----:B------:R-:W-:-:S04]  /*53d0*/  FMUL.FTZ R180, R26, UR56 ;  /* 0x000000381ab47c20 */ /* 0x000fc80008410000 */
[----:B------:R-:W-:Y:S01]  /*53e0*/  MUFU.TANH R75, R75 ;  /* 0x0000004b004b7308 */ /* 0x000fe20000002400 */
[----:B------:R-:W-:Y:S01]  /*53f0*/  FMUL.FTZ R26, R52, UR56 ;  /* 0x00000038341a7c20 */ /* 0x000fe20008410000 */
[----:B------:R-:W-:Y:S01]  /*5400*/  HGMMA.64x128x16.F32 R88, R176, gdesc[UR4].tnspB, R88, gsb0 ;  /* 0x41e00004b0587df0 */ /* 0x000fe20008000858 */
[----:B------:R-:W-:Y:S01]  /*5410*/  UIADD3 UR6, UR11, 0x100, URZ ;  /* 0x000001000b067890 */ /* 0x000fe2000fffe03f */
[----:B------:R-:W-:-:S04]  /*5420*/  UMOV UR7, 0x40000040 ;  /* 0x4000004000077882 */ /* 0x000fc80000000000 */
[----:B------:R-:W0:Y:S08]  /*5430*/  MUFU.TANH R180, R180 ;  /* 0x000000b400b47308 */ /* 0x000e300000002400 */
        /* <DEDUP_REMOVED lines=25> */
[----:B------:R-:W-:Y:S01]  /*55d0*/  @UP0 ULDC UR6, c[0x0][0x44c] ;  /* 0x0001130000060ab9 */ /* 0x000fe20000000800 */
[----:B------:R-:W-:-:S05]  /*55e0*/  UMOV UR7, 0x40000040 ;  /* 0x4000004000077882 */ /* 0x000fca0000000000 */
[----:B------:R-:W1:Y:S08]  /*55f0*/  MUFU.TANH R178, R178 ;  /* 0x000000b200b27308 */ /* 0x000e700000002400 */
[----:B------:R-:W2:Y:S08]  /*5600*/  MUFU.TANH R176, R176 ;  /* 0x000000b000b07308 */ /* 0x000eb00000002400 */
[----:B------:R-:W3:Y:S08]  /*5610*/  MUFU.TANH R30, R30 ;  /* 0x0000001e001e7308 */ /* 0x000ef00000002400 */
        /* <DEDUP_REMOVED lines=11> */
[----:B------:R-:W-:Y:S01]  /*56d0*/  VIADD R173, R17, UR38 ;  /* 0x0000002611ad7c36 */ /* 0x000fe20008000000 */
[----:B------:R-:W-:-:S03]  /*56e0*/  WARPGROUP.ARRIVE ;  /* 0x00000000000079c5 */ /* 0x000fc60000000000 */
[----:B------:R-:W-:Y:S01]  /*56f0*/  @P2 IMAD.HI.U32 R29, R173, UR6, RZ ;  /* 0x00000006ad1d2c27 */ /* 0x000fe2000f8e00ff */
[----:B------:R-:W-:-:S04]  /*5700*/  @UP0 ULDC UR6, c[0x0][0x450] ;  /* 0x0001140000060ab9 */ /* 0x000fc80000000800 */
[----:B------:R-:W-:Y:S01]  /*5710*/  @P2 SHF.R.U32.HI R173, RZ, UR6, R29 ;  /* 0x00000006ffad2c19 */ /* 0x000fe2000801161d */
[----:B------:R-:W-:Y:S01]  /*5720*/  UMOV UR6, 0xffffff80 ;  /* 0xffffff8000067882 */ /* 0x000fe20000000000 */
[----:B------:R-:W-:Y:S01]  /*5730*/  FMUL.FTZ R29, R57, UR56 ;  /* 0x00000038391d7c20 */ /* 0x000fe20008410000 */
[----:B------:R-:W-:Y:S02]  /*5740*/  UIMAD UR6, UR59, UR6, 0x1 ;  /* 0x000000013b0674a4 */ /* 0x000fe4000f8e0206 */
[----:B------:R-:W4:Y:S01]  /*5750*/  SHFL.IDX PT, R47, R173, 0x1, 0x1c1f ;  /* 0x003c1f00ad2f7f89 */ /* 0x000f2200000e0000 */
[----:B------:R-:W-:Y:S02]  /*5760*/  UIADD3 UR59, UR59, -0x1, URZ ;  /* 0xffffffff3b3b7890 */ /* 0x000fe4000fffe03f */
[----:B------:R-:W-:Y:S01]  /*5770*/  MUFU.TANH R29, R29 ;  /* 0x0000001d001d7308 */ /* 0x000fe20000002400 */
[----:B------:R-:W-:Y:S01]  /*5780*/  IMAD.U32 R31, RZ, RZ, UR6 ;  /* 0x00000006ff1f7e24 */ /* 0x000fe2000f8e00ff */
[----:B------:R-:W-:-:S04]  /*5790*/  UIADD3 UR6, UR11, 0x180, URZ ;  /* 0x000001800b067890 */ /* 0x000fc8000fffe03f */
[----:B------:R-:W-:Y:S01]  /*57a0*/  IADD3 R174, R31, UR53, -R16 ;  /* 0x000000351fae7c10 */ /* 0x000fe2000fffe810 */
[----:B------:R-:W-:Y:S01]  /*57b0*/  FMUL.FTZ R31, R60, UR56 ;  /* 0x000000383c1f7c20 */ /* 0x000fe20008410000 */
[----:B------:R-:W-:Y:S01]  /*57c0*/  FMUL.FTZ R60, R64, UR56 ;  /* 0x00000038403c7c20 */ /* 0x000fe20008410000 */
[----:B------:R-:W-:Y:S01]  /*57d0*/  FMUL.FTZ R64, R72, UR56 ;  /* 0x0000003848407c20 */ /* 0x000fe20008410000 */
[----:B------:R-:W-:Y:S01]  /*57e0*/  FMUL.FTZ R72, R85, UR56 ;  /* 0x0000003855487c20 */ /* 0x000fe20008410000 */
[----:B------:R-:W-:Y:S01]  /*57f0*/  HGMMA.64x128x16.F32 R88, R168, gdesc[UR4].tnspB, R88, gsb0 ;  /* 0x41e00004a8587df0 */ /* 0x000fe20008000858 */
[----:B------:R-:W-:Y:S01]  /*5800*/  UIADD3 UR6, UR11, 0x200, URZ ;  /* 0x000002000b067890 */ /* 0x000fe2000fffe03f */
[----:B------:R-:W-:Y:S01]  /*5810*/  VIADD R174, R174, -UR54 ;  /* 0x80000036aeae7c36 */ /* 0x000fe20008000000 */
[----:B------:R-:W-:Y:S01]  /*5820*/  UMOV UR7, 0x40000040 ;  /* 0x4000004000077882 */ /* 0x000fe20000000000 */
[----:B------:R-:W-:Y:S02]  /*5830*/  MUFU.TANH R31, R31 ;  /* 0x0000001f001f7308 */ /* 0x000fe40000002400 */
[----:B----4-:R-:W-:-:S02]  /*5840*/  IMAD.IADD R56, R174, 0x1, R47 ;  /* 0x00000001ae387824 */ /* 0x010fc400078e022f */
[----:B------:R-:W-:Y:S01]  /*5850*/  FMUL.FTZ R47, R63, UR56 ;  /* 0x000000383f2f7c20 */ /* 0x000fe20008410000 */
[----:B------:R-:W-:-:S03]  /*5860*/  FMUL.FTZ R63, R73, UR56 ;  /* 0x00000038493f7c20 */ /* 0x000fc60008410000 */
[----:B------:R-:W-:Y:S01]  /*5870*/  MUFU.TANH R60, R60 ;  /* 0x0000003c003c7308 */ /* 0x000fe20000002400 */
[----:B------:R-:W4:Y:S01]  /*5880*/  SHFL.IDX PT, R73, R173, RZ, 0x1c1f ;  /* 0x001c1fffad497589 */ /* 0x000f2200000e0000 */
[C---:B------:R-:W-:Y:S02]  /*5890*/  ISETP.GT.AND P3, PT, R56.reuse, RZ, PT ;  /* 0x000000ff3800720c */ /* 0x040fe40003f64270 */
[----:B------:R-:W-:Y:S02]  /*58a0*/  ISETP.GT.AND P4, PT, R56, 0x1, PT ;  /* 0x000000013800780c */ /* 0x000fe40003f84270 */
[----:B0-----:R-:W-:Y:S02]  /*58b0*/  FSEL R180, R180, -INF , P3 ;  /* 0xff800000b4b47808 */ /* 0x001fe40001800000 */
[----:B------:R-:W-:Y:S01]  /*58c0*/  ISETP.GT.AND P3, PT, R56, 0x8, PT ;  /* 0x000000083800780c */ /* 0x000fe20003f64270 */
[----:B------:R-:W0:Y:S01]  /*58d0*/  MUFU.TANH R47, R47 ;  /* 0x0000002f002f7308 */ /* 0x000e220000002400 */
[----:B-1----:R-:W-:-:S02]  /*58e0*/  FSEL R178, R178, -INF , P4 ;  /* 0xff800000b2b27808 */ /* 0x002fc40002000000 */
[----:B------:R-:W-:Y:S02]  /*58f0*/  FMNMX.FTZ R49, R180, R5, !PT ;  /* 0x00000005b4317209 */ /* 0x000fe40007810000 */
[----:B------:R-:W-:Y:S02]  /*5900*/  ISETP.GT.AND P4, PT, R56, 0x9, PT ;  /* 0x000000093800780c */ /* 0x000fe40003f84270 */
[----:B--2---:R-:W-:Y:S01]  /*5910*/  FSEL R176, R176, -INF , P3 ;  /* 0xff800000b0b07808 */ /* 0x004fe20001800000 */
[----:B------:R-:W-:Y:S01]  /*5920*/  MUFU.TANH R64, R64 ;  /* 0x0000004000407308 */ /* 0x000fe20000002400 */
[----:B------:R-:W-:Y:S02]  /*5930*/  FMNMX.FTZ R49, R178, R49, !PT ;  /* 0x00000031b2317209 */ /* 0x000fe40007810000 */
[----:B------:R-:W-:Y:S02]  /*5940*/  ISETP.GT.AND P3, PT, R56, 0x10, PT ;  /* 0x000000103800780c */ /* 0x000fe40003f64270 */
[----:B---3--:R-:W-:Y:S01]  /*5950*/  FSEL R172, R30, -INF , P4 ;  /* 0xff8000001eac7808 */ /* 0x008fe20002000000 */
[----:B------:R-:W-:Y:S01]  /*5960*/  FMUL.FTZ R30, R66, UR56 ;  /* 0x00000038421e7c20 */ /* 0x000fe20008410000 */
[----:B------:R-:W-:Y:S01]  /*5970*/  FMNMX.FTZ R49, R176, R49, !PT ;  /* 0x00000031b0317209 */ /* 0x000fe20007810000 */
[----:B----4-:R-:W-:Y:S01]  /*5980*/  IMAD.IADD R73, R174, 0x1, R73 ;  /* 0x00000001ae497824 */ /* 0x010fe200078e0249 */
[----:B------:R-:W-:Y:S01]  /*5990*/  ISETP.GT.AND P4, PT, R56, 0x11, PT ;  /* 0x000000113800780c */ /* 0x000fe20003f84270 */
[----:B------:R-:W-:Y:S01]  /*59a0*/  FMUL.FTZ R66, R77, UR56 ;  /* 0x000000384d427c20 */ /* 0x000fe20008410000 */
[----:B------:R-:W-:Y:S01]  /*59b0*/  FMNMX.FTZ R49, R172, R49, !PT ;  /* 0x00000031ac317209 */ /* 0x000fe20007810000 */
[----:B------:R-:W1:Y:S01]  /*59c0*/  MUFU.TANH R30, R30 ;  /* 0x0000001e001e7308 */ /* 0x000e620000002400 */
[----:B------:R-:W-:-:S02]  /*59d0*/  ISETP.GT.AND P5, PT, R73, RZ, PT ;  /* 0x000000ff4900720c */ /* 0x000fc40003fa4270 */
[----:B------:R-:W-:-:S04]  /*59e0*/  ISETP.GT.AND P6, PT, R73, 0x8, PT ;  /* 0x000000084900780c */ /* 0x000fc80003fc4270 */
[----:B------:R-:W-:Y:S01]  /*59f0*/  FSEL R8, R8, -INF , P6 ;  /* 0xff80000008087808 */ /* 0x000fe20003000000 */
[----:B------:R-:W-:Y:S01]  /*5a00*/  MUFU.TANH R63, R63 ;  /* 0x0000003f003f7308 */ /* 0x000fe20000002400 */
[----:B------:R-:W-:-:S04]  /*5a10*/  ISETP.GT.AND P6, PT, R73, 0x11, PT ;  /* 0x000000114900780c */ /* 0x000fc80003fc4270 */
[----:B------:R-:W-:Y:S02]  /*5a20*/  FSEL R11, R11, -INF , P6 ;  /* 0xff8000000b0b7808 */ /* 0x000fe40003000000 */
[----:B------:R-:W-:Y:S01]  /*5a30*/  ISETP.GT.AND P6, PT, R73, 0x20, PT ;  /* 0x000000204900780c */ /* 0x000fe20003fc4270 */
[----:B------:R-:W-:Y:S08]  /*5a40*/  MUFU.TANH R66, R66 ;  /* 0x0000004200427308 */ /* 0x000ff00000002400 */
[----:B------:R-:W-:Y:S01]  /*5a50*/  MUFU.TANH R72, R72 ;  /* 0x0000004800487308 */ /* 0x000fe20000002400 */
[----:B------:R-:W-:-:S02]  /*5a60*/  WARPGROUP.DEPBAR.LE gsb0, 0x0 ;  /* 0x00008000000079c5 */ /* 0x000fc40000010000 */
[----:B------:R-:W-:Y:S01]  /*5a70*/  WARPGROUP.ARRIVE ;  /* 0x00000000000079c5 */ /* 0x000fe20000000000 */
[----:B------:R-:W-:Y:S02]  /*5a80*/  FSEL R170, R32, -INF , P3 ;  /* 0xff80000020aa7808 */ /* 0x000fe40001800000 */
[----:B------:R-:W-:Y:S02]  /*5a90*/  ISETP.GT.AND P3, PT, R56, 0x18, PT ;  /* 0x000000183800780c */ /* 0x000fe40003f64270 */
[----:B------:R-:W-:Y:S01]  /*5aa0*/  FSEL R168, R33, -INF , P4 ;  /* 0xff80000021a87808 */ /* 0x000fe20002000000 */
[----:B------:R-:W-:Y:S01]  /*5ab0*/  HGMMA.64x128x16.F32 R88, R152, gdesc[UR4].tnspB, R88, gsb0 ;  /* 0x41e0000498587df0 */ /* 0x000fe20008000858 */
[----:B------:R-:W-:Y:S01]  /*5ac0*/  FMNMX.FTZ R49, R170, R49, !PT ;  /* 0x00000031aa317209 */ /* 0x000fe20007810000 */
[----:B------:R-:W-:Y:S01]  /*5ad0*/  UIADD3 UR6, UR11, 0x280, URZ ;  /* 0x000002800b067890 */ /* 0x000fe2000fffe03f */
[----:B------:R-:W-:Y:S01]  /*5ae0*/  ISETP.GT.AND P4, PT, R56, 0x19, PT ;  /* 0x000000193800780c */ /* 0x000fe20003f84270 */
[----:B------:R-:W-:Y:S01]  /*5af0*/  UMOV UR7, 0x40000040 ;  /* 0x4000004000077882 */ /* 0x000fe20000000000 */
[----:B------:R-:W-:-:S02]  /*5b00*/  FSEL R37, R37, -INF , P3 ;  /* 0xff80000025257808 */ /* 0x000fc40001800000 */
[----:B------:R-:W-:Y:S02]  /*5b10*/  FMNMX.FTZ R50, R168, R49, !PT ;  /* 0x00000031a8327209 */ /* 0x000fe40007810000 */
[----:B------:R-:W-:Y:S02]  /*5b20*/  ISETP.GT.AND P3, PT, R56, 0x20, PT ;  /* 0x000000203800780c */ /* 0x000fe40003f64270 */
[----:B------:R-:W-:Y:S02]  /*5b30*/  FSEL R32, R34, -INF , P4 ;  /* 0xff80000022207808 */ /* 0x000fe40002000000 */
[----:B------:R-:W-:Y:S02]  /*5b40*/  FMNMX.FTZ R49, R37, R50, !PT ;  /* 0x0000003225317209 */ /* 0x000fe40007810000 */
[----:B------:R-:W-:Y:S02]  /*5b50*/  ISETP.GT.AND P4, PT, R56, 0x21, PT ;  /* 0x000000213800780c */ /* 0x000fe40003f84270 */
        /* <DEDUP_REMOVED lines=11> */
[----:B------:R-:W-:Y:S02]  /*5c10*/  FSEL R39, R40, -INF , P3 ;  /* 0xff80000028277808 */ /* 0x000fe40001800000 */
[----:B------:R-:W-:-:S02]  /*5c20*/  ISETP.GT.AND P4, PT, R56, 0x31, PT ;  /* 0x000000313800780c */ /* 0x000fc40003f84270 */
[----:B------:R-:W-:Y:S02]  /*5c30*/  FMNMX.FTZ R40, R35, R38, !PT ;  /* 0x0000002623287209 */ /* 0x000fe40007810000 */
[----:B------:R-:W-:Y:S02]  /*5c40*/  ISETP.GT.AND P3, PT, R56, 0x38, PT ;  /* 0x000000383800780c */ /* 0x000fe40003f64270 */
[----:B------:R-:W-:Y:S02]  /*5c50*/  FSEL R38, R41, -INF , P4 ;  /* 0xff80000029267808 */ /* 0x000fe40002000000 */
[----:B------:R-:W-:Y:S02]  /*5c60*/  FMNMX.FTZ R49, R39, R40, !PT ;  /* 0x0000002827317209 */ /* 0x000fe40007810000 */
[----:B------:R-:W-:Y:S02]  /*5c70*/  FSEL R41, R42, -INF , P3 ;  /* 0xff8000002a297808 */ /* 0x000fe40001800000 */
[----:B------:R-:W-:-:S02]  /*5c80*/  ISETP.GT.AND P4, PT, R56, 0x39, PT ;  /* 0x000000393800780c */ /* 0x000fc40003f84270 */
[----:B------:R-:W-:Y:S02]  /*5c90*/  FMNMX.FTZ R42, R38, R49, !PT ;  /* 0x00000031262a7209 */ /* 0x000fe40007810000 */
[C---:B------:R-:W-:Y:S02]  /*5ca0*/  ISETP.GT.AND P3, PT, R56.reuse, 0x40, PT ;  /* 0x000000403800780c */ /* 0x040fe40003f64270 */
[----:B------:R-:W-:Y:S02]  /*5cb0*/  FSEL R40, R43, -INF , P4 ;  /* 0xff8000002b287808 */ /* 0x000fe40002000000 */
[----:B------:R-:W-:Y:S02]  /*5cc0*/  FMNMX.FTZ R49, R41, R42, !PT ;  /* 0x0000002a29317209 */ /* 0x000fe40007810000 */
[----:B------:R-:W-:Y:S02]  /*5cd0*/  ISETP.GT.AND P4, PT, R56, 0x41, PT ;  /* 0x000000413800780c */ /* 0x000fe40003f84270 */
[----:B------:R-:W-:-:S02]  /*5ce0*/  FSEL R43, R44, -INF , P3 ;  /* 0xff8000002c2b7808 */ /* 0x000fc40001800000 */
[----:B------:R-:W-:Y:S02]  /*5cf0*/  FMNMX.FTZ R44, R40, R49, !PT ;  /* 0x00000031282c7209 */ /* 0x000fe40007810000 */
[----:B------:R-:W-:Y:S02]  /*5d00*/  FSEL R42, R45, -INF , P4 ;  /* 0xff8000002d2a7808 */ /* 0x000fe40002000000 */
[C---:B------:R-:W-:Y:S02]  /*5d10*/  ISETP.GT.AND P3, PT, R56.reuse, 0x48, PT ;  /* 0x000000483800780c */ /* 0x040fe40003f64270 */
[----:B------:R-:W-:Y:S02]  /*5d20*/  FMNMX.FTZ R45, R43, R44, !PT ;  /* 0x0000002c2b2d7209 */ /* 0x000fe40007810000 */
[----:B------:R-:W-:Y:S02]  /*5d30*/  ISETP.GT.AND P4, PT, R56, 0x49, PT ;  /* 0x000000493800780c */ /* 0x000fe40003f84270 */
[----:B------:R-:W-:-:S02]  /*5d40*/  FSEL R44, R46, -INF , P3 ;  /* 0xff8000002e2c7808 */ /* 0x000fc40001800000 */
[----:B------:R-:W-:Y:S02]  /*5d50*/  FMNMX.FTZ R49, R42, R45, !PT ;  /* 0x0000002d2a317209 */ /* 0x000fe40007810000 */
[----:B------:R-:W-:Y:S02]  /*5d60*/  ISETP.GT.AND P3, PT, R56, 0x50, PT ;  /* 0x000000503800780c */ /* 0x000fe40003f64270 */
[----:B0-----:R-:W-:Y:S02]  /*5d70*/  FSEL R45, R47, -INF , P4 ;  /* 0xff8000002f2d7808 */ /* 0x001fe40002000000 */
[----:B------:R-:W-:Y:S02]  /*5d80*/  FMNMX.FTZ R50, R44, R49, !PT ;  /* 0x000000312c327209 */ /* 0x000fe40007810000 */
[----:B------:R-:W-:Y:S02]  /*5d90*/  ISETP.GT.AND P4, PT, R56, 0x51, PT ;  /* 0x000000513800780c */ /* 0x000fe40003f84270 */
[----:B-1----:R-:W-:-:S02]  /*5da0*/  FSEL R46, R30, -INF , P3 ;  /* 0xff8000001e2e7808 */ /* 0x002fc40001800000 */
[----:B------:R-:W-:Y:S02]  /*5db0*/  FMNMX.FTZ R49, R45, R50, !PT ;  /* 0x000000322d317209 */ /* 0x000fe40007810000 */
[----:B------:R-:W-:Y:S02]  /*5dc0*/  ISETP.GT.AND P3, PT, R56, 0x58, PT ;  /* 0x000000583800780c */ /* 0x000fe40003f64270 */
[----:B------:R-:W-:Y:S02]  /*5dd0*/  FSEL R47, R48, -INF , P4 ;  /* 0xff800000302f7808 */ /* 0x000fe40002000000 */
[----:B------:R-:W-:Y:S02]  /*5de0*/  FMNMX.FTZ R30, R46, R49, !PT ;  /* 0x000000312e1e7209 */ /* 0x000fe40007810000 */
[----:B------:R-:W-:Y:S02]  /*5df0*/  ISETP.GT.AND P4, PT, R56, 0x59, PT ;  /* 0x000000593800780c */ /* 0x000fe40003f84270 */
[----:B------:R-:W-:Y:S01]  /*5e00*/  FSEL R48, R70, -INF , P3 ;  /* 0xff80000046307808 */ /* 0x000fe20001800000 */
[----:B------:R-:W-:Y:S01]  /*5e10*/  FMUL.FTZ R70, R84, UR56 ;  /* 0x0000003854467c20 */ /* 0x000fe20008410000 */
[----:B------:R-:W-:-:S02]  /*5e20*/  FMNMX.FTZ R51, R47, R30, !PT ;  /* 0x0000001e2f337209 */ /* 0x000fc40007810000 */
[----:B------:R-:W-:Y:S02]  /*5e30*/  ISETP.GT.AND P3, PT, R56, 0x60, PT ;  /* 0x000000603800780c */ /* 0x000fe40003f64270 */
[----:B------:R-:W-:Y:S01]  /*5e40*/  FSEL R49, R71, -INF , P4 ;  /* 0xff80000047317808 */ /* 0x000fe20002000000 */
[----:B------:R-:W-:Y:S01]  /*5e50*/  MUFU.TANH R70, R70 ;  /* 0x0000004600467308 */ /* 0x000fe20000002400 */
[----:B------:R-:W-:Y:S02]  /*5e60*/  FMNMX.FTZ R30, R48, R51, !PT ;  /* 0x00000033301e7209 */ /* 0x000fe40007810000 */
[----:B------:R-:W-:Y:S02]  /*5e70*/  ISETP.GT.AND P4, PT, R56, 0x61, PT ;  /* 0x000000613800780c */ /* 0x000fe40003f84270 */
[----:B------:R-:W-:Y:S02]  /*5e80*/  FSEL R50, R74, -INF , P3 ;  /* 0xff8000004a327808 */ /* 0x000fe40001800000 */
[----:B------:R-:W-:-:S02]  /*5e90*/  FMNMX.FTZ R53, R49, R30, !PT ;  /* 0x0000001e31357209 */ /* 0x000fc40007810000 */
[----:B------:R-:W-:Y:S02]  /*5ea0*/  ISETP.GT.AND P3, PT, R56, 0x68, PT ;  /* 0x000000683800780c */ /* 0x000fe40003f64270 */
[----:B------:R-:W-:Y:S02]  /*5eb0*/  FSEL R51, R75, -INF , P4 ;  /* 0xff8000004b337808 */ /* 0x000fe40002000000 */
[----:B------:R-:W-:Y:S02]  /*5ec0*/  FMNMX.FTZ R30, R50, R53, !PT ;  /* 0x00000035321e7209 */ /* 0x000fe40007810000 */
[----:B------:R-:W-:Y:S02]  /*5ed0*/  ISETP.GT.AND P4, PT, R56, 0x69, PT ;  /* 0x000000693800780c */ /* 0x000fe40003f84270 */
[----:B------:R-:W-:Y:S02]  /*5ee0*/  FSEL R53, R78, -INF , P3 ;  /* 0xff8000004e357808 */ /* 0x000fe40001800000 */
[----:B------:R-:W-:-:S02]  /*5ef0*/  FMNMX.FTZ R30, R51, R30, !PT ;  /* 0x0000001e331e7209 */ /* 0x000fc40007810000 */
[C---:B------:R-:W-:Y:S02]  /*5f00*/  ISETP.GT.AND P3, PT, R56.reuse, 0x70, PT ;  /* 0x000000703800780c */ /* 0x040fe40003f64270 */
[----:B------:R-:W-:Y:S02]  /*5f10*/  FSEL R55, R55, -INF , P4 ;  /* 0xff80000037377808 */ /* 0x000fe40002000000 */
[----:B------:R-:W-:Y:S02]  /*5f20*/  FMNMX.FTZ R30, R53, R30, !PT ;  /* 0x0000001e351e7209 */ /* 0x000fe40007810000 */
[----:B------:R-:W-:Y:S02]  /*5f30*/  ISETP.GT.AND P4, PT, R56, 0x71, PT ;  /* 0x000000713800780c */ /* 0x000fe40003f84270 */
[----:B------:R-:W-:Y:S02]  /*5f40*/  FSEL R52, R52, -INF , P3 ;  /* 0xff80000034347808 */ /* 0x000fe40001800000 */
[----:B------:R-:W-:-:S02]  /*5f50*/  FMNMX.FTZ R57, R55, R30, !PT ;  /* 0x0000001e37397209 */ /* 0x000fc40007810000 */
[----:B------:R-:W-:Y:S01]  /*5f60*/  ISETP.GT.AND P3, PT, R56, 0x78, PT ;  /* 0x000000783800780c */ /* 0x000fe20003f64270 */
[----:B------:R-:W-:Y:S02]  /*5f70*/  WARPGROUP.DEPBAR.LE gsb0, 0x0 ;  /* 0x00008000000079c5 */ /* 0x000fe40000010000 */
[----:B------:R-:W-:Y:S01]  /*5f80*/  WARPGROUP.ARRIVE ;  /* 0x00000000000079c5 */ /* 0x000fe20000000000 */
[----:B------:R-:W-:Y:S02]  /*5f90*/  FSEL R54, R54, -INF , P4 ;  /* 0xff80000036367808 */ /* 0x000fe40002000000 */
[----:B------:R-:W-:Y:S02]  /*5fa0*/  FMNMX.FTZ R57, R52, R57, !PT ;  /* 0x0000003934397209 */ /* 0x000fe40007810000 */
[----:B------:R-:W-:Y:S01]  /*5fb0*/  ISETP.GT.AND P4, PT, R56, 0x79, PT ;  /* 0x000000793800780c */ /* 0x000fe20003f84270 */
[----:B------:R-:W-:Y:S01]  /*5fc0*/  HGMMA.64x128x16.F32 R88, R156, gdesc[UR4].tnspB, R88, gsb0 ;  /* 0x41e000049c587df0 */ /* 0x000fe20008000858 */
[----:B------:R-:W-:Y:S01]  /*5fd0*/  FSEL R56, R86, -INF , P3 ;  /* 0xff80000056387808 */ /* 0x000fe20001800000 */
[----:B------:R-:W-:Y:S01]  /*5fe0*/  UIADD3 UR6, UR11, 0x300, URZ ;  /* 0x000003000b067890 */ /* 0x000fe2000fffe03f */
[----:B------:R-:W-:Y:S01]  /*5ff0*/  FMNMX.FTZ R59, R54, R57, !PT ;  /* 0x00000039363b7209 */ /* 0x000fe20007810000 */
[----:B------:R-:W-:Y:S01]  /*6000*/  UMOV UR7, 0x40000040 ;  /* 0x4000004000077882 */ /* 0x000fe20000000000 */
[----:B------:R-:W-:-:S02]  /*6010*/  FSEL R57, R87, -INF , P4 ;  /* 0xff80000057397808 */ /* 0x000fc40002000000 */
[----:B------:R-:W-:Y:S01]  /*6020*/  FMNMX.FTZ R30, R56, R59, !PT ;  /* 0x0000003b381e7209 */ /* 0x000fe20007810000 */
[----:B------:R-:W-:Y:S01]  /*6030*/  FMUL.FTZ R59, R65, UR56 ;  /* 0x00000038413b7c20 */ /* 0x000fe20008410000 */
[----:B------:R-:W-:Y:S02]  /*6040*/  ISETP.GT.AND P4, PT, R73, 0x1, PT ;  /* 0x000000014900780c */ /* 0x000fe40003f84270 */
[----:B------:R-:W-:Y:S02]  /*6050*/  FMNMX.FTZ R30, R57, R30, !PT ;  /* 0x0000001e391e7209 */ /* 0x000fe40007810000 */
[----:B------:R-:W-:Y:S01]  /*6060*/  FSEL R71, R6, -INF , P5 ;  /* 0xff80000006477808 */ /* 0x000fe20002800000 */
[----:B------:R-:W0:Y:S01]  /*6070*/  MUFU.TANH R59, R59 ;  /* 0x0000003b003b7308 */ /* 0x000e220000002400 */
[----:B------:R-:W-:Y:S01]  /*6080*/  FSEL R7, R7, -INF , P4 ;  /* 0xff80000007077808 */ /* 0x000fe20002000000 */
[----:B------:R-:W1:Y:S01]  /*6090*/  SHFL.BFLY PT, R65, R30, 0x2, 0x1f ;  /* 0x0c401f001e417f89 */ /* 0x000e6200000e0000 */
[----:B------:R-:W-:-:S02]  /*60a0*/  FMNMX.FTZ R74, R71, R4, !PT ;  /* 0x00000004474a7209 */ /* 0x000fc40007810000 */
[----:B------:R-:W-:Y:S02]  /*60b0*/  ISETP.GT.AND P5, PT, R73, 0x9, PT ;  /* 0x000000094900780c */ /* 0x000fe40003fa4270 */
[----:B------:R-:W-:Y:S02]  /*60c0*/  FMNMX.FTZ R75, R7, R74, !PT ;  /* 0x0000004a074b7209 */ /* 0x000fe40007810000 */
[----:B------:R-:W-:Y:S02]  /*60d0*/  ISETP.GT.AND P4, PT, R73, 0x10, PT ;  /* 0x000000104900780c */ /* 0x000fe40003f84270 */
[----:B------:R-:W-:Y:S02]  /*60e0*/  FSEL R9, R9, -INF , P5 ;  /* 0xff80000009097808 */ /* 0x000fe40002800000 */
[----:B------:R-:W-:Y:S02]  /*60f0*/  FMNMX.FTZ R74, R8, R75, !PT ;  /* 0x0000004b084a7209 */ /* 0x000fe40007810000 */
[----:B------:R-:W-:-:S02]  /*6100*/  FSEL R10, R10, -INF , P4 ;  /* 0xff8000000a0a7808 */ /* 0x000fc40002000000 */
[----:B------:R-:W-:Y:S02]  /*6110*/  FMNMX.FTZ R75, R9, R74, !PT ;  /* 0x0000004a094b7209 */ /* 0x000fe40007810000 */
[C---:B------:R-:W-:Y:S02]  /*6120*/  ISETP.GT.AND P5, PT, R73.reuse, 0x18, PT ;  /* 0x000000184900780c */ /* 0x040fe40003fa4270 */
[----:B------:R-:W-:Y:S02]  /*6130*/  ISETP.GT.AND P4, PT, R73, 0x19, PT ;  /* 0x000000194900780c */ /* 0x000fe40003f84270 */
[----:B------:R-:W-:Y:S02]  /*6140*/  FSEL R74, R12, -INF , P5 ;  /* 0xff8000000c4a7808 */ /* 0x000fe40002800000 */
[----:B------:R-:W-:Y:S02]  /*6150*/  FSEL R13, R13, -INF , P4 ;  /* 0xff8000000d0d7808 */ /* 0x000fe40002000000 */
[----:B-1----:R-:W-:Y:S01]  /*6160*/  FMNMX.FTZ R69, R30, R65, !PT ;  /* 0x000000411e457209 */ /* 0x002fe20007810000 */
[----:B------:R-:W-:Y:S01]  /*6170*/  FMUL.FTZ R65, R76, UR56 ;  /* 0x000000384c417c20 */ /* 0x000fe20008410000 */
[----:B------:R-:W-:-:S02]  /*6180*/  FMNMX.FTZ R76, R10, R75, !PT ;  /* 0x0000004b0a4c7209 */ /* 0x000fc40007810000 */
[----:B------:R-:W-:Y:S01]  /*6190*/  ISETP.GT.AND P5, PT, R73, 0x21, PT ;  /* 0x000000214900780c */ /* 0x000fe20003fa4270 */
[----:B------:R-:W1:Y:S01]  /*61a0*/  SHFL.BFLY PT, R30, R69, 0x1, 0x1f ;  /* 0x0c201f00451e7f89 */ /* 0x000e6200000e0000 */
[----:B------:R-:W-:Y:S01]  /*61b0*/  FMNMX.FTZ R75, R11, R76, !PT ;  /* 0x0000004c0b4b7209 */ /* 0x000fe20007810000 */
[----:B------:R-:W2:Y:S01]  /*61c0*/  MUFU.TANH R65, R65 ;  /* 0x0000004100417308 */ /* 0x000ea20000002400 */
[----:B------:R-:W-:Y:S02]  /*61d0*/  ISETP.GT.AND P4, PT, R73, 0x28, PT ;  /* 0x000000284900780c */ /* 0x000fe40003f84270 */
[----:B------:R-:W-:Y:S02]  /*61e0*/  FMNMX.FTZ R76, R74, R75, !PT ;  /* 0x0000004b4a4c7209 */ /* 0x000fe40007810000 */
[----:B------:R-:W-:Y:S02]  /*61f0*/  FSEL R75, R14, -INF , P6 ;  /* 0xff8000000e4b7808 */ /* 0x000fe40003000000 */
[----:B------:R-:W-:-:S02]  /*6200*/  FMNMX.FTZ R76, R13, R76, !PT ;  /* 0x0000004c0d4c7209 */ /* 0x000fc40007810000 */
[----:B------:R-:W-:Y:S02]  /*6210*/  FSEL R15, R15, -INF , P5 ;  /* 0xff8000000f0f7808 */ /* 0x000fe40002800000 */
[----:B------:R-:W-:Y:S02]  /*6220*/  FMNMX.FTZ R78, R75, R76, !PT ;  /* 0x0000004c4b4e7209 */ /* 0x000fe40007810000 */
[----:B------:R-:W-:Y:S02]  /*6230*/  ISETP.GT.AND P6, PT, R73, 0x29, PT ;  /* 0x000000294900780c */ /* 0x000fe40003fc4270 */
[----:B------:R-:W-:Y:S02]  /*6240*/  FSEL R76, R20, -INF , P4 ;  /* 0xff800000144c7808 */ /* 0x000fe40002000000 */
[----:B------:R-:W-:Y:S02]  /*6250*/  FMNMX.FTZ R77, R15, R78, !PT ;  /* 0x0000004e0f4d7209 */ /* 0x000fe40007810000 */
[----:B------:R-:W-:-:S02]  /*6260*/  ISETP.GT.AND P5, PT, R73, 0x30, PT ;  /* 0x000000304900780c */ /* 0x000fc40003fa4270 */
[----:B------:R-:W-:Y:S02]  /*6270*/  FSEL R21, R21, -INF , P6 ;  /* 0xff80000015157808 */ /* 0x000fe40003000000 */
[----:B-1----:R-:W-:Y:S02]  /*6280*/  FMNMX.FTZ R30, R69, R30, !PT ;  /* 0x0000001e451e7209 */ /* 0x002fe40007810000 */
[----:B------:R-:W-:Y:S02]  /*6290*/  FMNMX.FTZ R20, R76, R77, !PT ;  /* 0x0000004d4c147209 */ /* 0x000fe40007810000 */
[C---:B------:R-:W-:Y:S01]  /*62a0*/  FSETP.NEU.FTZ.AND P3, PT, R30.reuse, -INF , PT ;  /* 0xff8000001e00780b */ /* 0x040fe20003f7d000 */
[----:B------:R-:W-:Y:S01]  /*62b0*/  FMUL.FTZ R69, R30, UR10 ;  /* 0x0000000a1e457c20 */ /* 0x000fe20008410000 */
[----:B------:R-:W-:Y:S02]  /*62c0*/  ISETP.GT.AND P4, PT, R73, 0x31, PT ;  /* 0x000000314900780c */ /* 0x000fe40003f84270 */
[----:B------:R-:W-:-:S02]  /*62d0*/  FMNMX.FTZ R20, R21, R20, !PT ;  /* 0x0000001415147209 */ /* 0x000fc40007810000 */
[----:B------:R-:W-:Y:S02]  /*62e0*/  FSEL R69, R69, RZ, P3 ;  /* 0x000000ff45457208 */ /* 0x000fe40001800000 */
[----:B------:R-:W-:Y:S02]  /*62f0*/  ISETP.GT.AND P6, PT, R73, 0x38, PT ;  /* 0x000000384900780c */ /* 0x000fe40003fc4270 */
[----:B------:R-:W-:Y:S01]  /*6300*/  FSEL R25, R25, -INF , P4 ;  /* 0xff80000019197808 */ /* 0x000fe20002000000 */
[--C-:B------:R-:W-:Y:S01]  /*6310*/  FFMA.FTZ R179, R37, UR10, -R69.reuse ;  /* 0x0000000a25b37c23 */ /* 0x100fe20008010845 */
[----:B------:R-:W-:Y:S01]  /*6320*/  FSEL R37, R24, -INF , P5 ;  /* 0xff80000018257808 */ /* 0x000fe20002800000 */
[--C-:B------:R-:W-:Y:S01]  /*6330*/  FFMA.FTZ R78, R32, UR10, -R69.reuse ;  /* 0x0000000a204e7c23 */ /* 0x100fe20008010845 */
[----:B------:R-:W-:Y:S01]  /*6340*/  ISETP.GT.AND P5, PT, R73, 0x39, PT ;  /* 0x000000394900780c */ /* 0x000fe20003fa4270 */
[--C-:B------:R-:W-:Y:S01]  /*6350*/  FFMA.FTZ R173, R33, UR10, -R69.reuse ;  /* 0x0000000a21ad7c23 */ /* 0x100fe20008010845 */
[----:B------:R-:W-:Y:S01]  /*6360*/  FMNMX.FTZ R24, R37, R20, !PT ;  /* 0x0000001425187209 */ /* 0x000fe20007810000 */
[--C-:B------:R-:W-:Y:S01]  /*6370*/  FFMA.FTZ R175, R36, UR10, -R69.reuse ;  /* 0x0000000a24af7c23 */ /* 0x100fe20008010845 */
[----:B------:R-:W-:Y:S01]  /*6380*/  FSEL R26, R26, -INF , P6 ;  /* 0xff8000001a1a7808 */ /* 0x000fe20003000000 */
[--C-:B------:R-:W-:Y:S01]  /*6390*/  FFMA.FTZ R171, R41, UR10, -R69.reuse ;  /* 0x0000000a29ab7c23 */ /* 0x100fe20008010845 */
[----:B------:R-:W-:Y:S01]  /*63a0*/  FMNMX.FTZ R77, R25, R24, !PT ;  /* 0x00000018194d7209 */ /* 0x000fe20007810000 */
[----:B------:R1:W-:Y:S01]  /*63b0*/  MUFU.EX2 R20, R78 ;  /* 0x0000004e00147308 */ /* 0x0003e20000000800 */
[----:B------:R-:W-:Y:S01]  /*63c0*/  ISETP.GT.AND P4, PT, R73, 0x40, PT ;  /* 0x000000404900780c */ /* 0x000fe20003f84270 */
[--C-:B------:R-:W-:Y:S01]  /*63d0*/  FFMA.FTZ R181, R180, UR10, -R69.reuse ;  /* 0x0000000ab4b57c23 */ /* 0x100fe20008010845 */
[----:B------:R-:W-:Y:S01]  /*63e0*/  FSEL R27, R27, -INF , P5 ;  /* 0xff8000001b1b7808 */ /* 0x000fe20002800000 */
[--C-:B------:R-:W-:Y:S01]  /*63f0*/  FFMA.FTZ R183, R176, UR10, -R69.reuse ;  /* 0x0000000ab0b77c23 */ /* 0x100fe20008010845 */
[----:B------:R-:W-:Y:S01]  /*6400*/  FMNMX.FTZ R24, R26, R77, !PT ;  /* 0x0000004d1a187209 */ /* 0x000fe20007810000 */
[--C-:B------:R-:W-:Y:S01]  /*6410*/  FFMA.FTZ R177, R170, UR10, -R69.reuse ;  /* 0x0000000aaab17c23 */ /* 0x100fe20008010845 */
[----:B------:R-:W-:Y:S01]  /*6420*/  ISETP.GT.AND P6, PT, R73, 0x41, PT ;  /* 0x000000414900780c */ /* 0x000fe20003fc4270 */
[--C-:B------:R-:W-:Y:S01]  /*6430*/  FFMA.FTZ R6, R178, UR10, -R69.reuse ;  /* 0x0000000ab2067c23 */ /* 0x100fe20008010845 */
[----:B------:R-:W-:Y:S01]  /*6440*/  FSEL R32, R28, -INF , P4 ;  /* 0xff8000001c207808 */ /* 0x000fe20002000000 */
[----:B------:R-:W-:Y:S01]  /*6450*/  MUFU.EX2 R181, R181 ;  /* 0x000000b500b57308 */ /* 0x000fe20000000800 */
[----:B------:R-:W-:Y:S01]  /*6460*/  FMNMX.FTZ R33, R27, R24, !PT ;  /* 0x000000181b217209 */ /* 0x000fe20007810000 */
[--C-:B------:R-:W-:Y:S01]  /*6470*/  FFMA.FTZ R24, R34, UR10, -R69.reuse ;  /* 0x0000000a22187c23 */ /* 0x100fe20008010845 */
[----:B------:R-:W-:Y:S01]  /*6480*/  ISETP.GT.AND P5, PT, R73, 0x48, PT ;  /* 0x000000484900780c */ /* 0x000fe20003fa4270 */
[--C-:B------:R-:W-:Y:S01]  /*6490*/  FFMA.FTZ R172, R172, UR10, -R69.reuse ;  /* 0x0000000aacac7c23 */ /* 0x100fe20008010845 */
[----:B------:R-:W-:Y:S01]  /*64a0*/  FSEL R29, R29, -INF , P6 ;  /* 0xff8000001d1d7808 */ /* 0x000fe20003000000 */
[--C-:B------:R-:W-:Y:S01]  /*64b0*/  FFMA.FTZ R14, R168, UR10, -R69.reuse ;  /* 0x0000000aa80e7c23 */ /* 0x100fe20008010845 */
[----:B------:R-:W-:Y:S01]  /*64c0*/  FMNMX.FTZ R28, R32, R33, !PT ;  /* 0x00000021201c7209 */ /* 0x000fe20007810000 */
[----:B------:R-:W-:Y:S01]  /*64d0*/  MUFU.EX2 R6, R6 ;  /* 0x0000000600067308 */ /* 0x000fe20000000800 */
[----:B------:R-:W-:Y:S01]  /*64e0*/  ISETP.GT.AND P4, PT, R73, 0x49, PT ;  /* 0x000000494900780c */ /* 0x000fe20003f84270 */
[--C-:B------:R-:W-:Y:S01]  /*64f0*/  FFMA.FTZ R155, R44, UR10, -R69.reuse ;  /* 0x0000000a2c9b7c23 */ /* 0x100fe20008010845 */
[----:B------:R-:W-:Y:S01]  /*6500*/  FSEL R31, R31, -INF , P5 ;  /* 0xff8000001f1f7808 */ /* 0x000fe20002800000 */
[--C-:B------:R-:W-:Y:S01]  /*6510*/  FFMA.FTZ R44, R45, UR10, -R69.reuse ;  /* 0x0000000a2d2c7c23 */ /* 0x100fe20008010845 */
[----:B------:R-:W-:Y:S01]  /*6520*/  FMNMX.FTZ R28, R29, R28, !PT ;  /* 0x0000001c1d1c7209 */ /* 0x000fe20007810000 */
[--C-:B------:R-:W-:Y:S01]  /*6530*/  FFMA.FTZ R169, R39, UR10, -R69.reuse ;  /* 0x0000000a27a97c23 */ /* 0x100fe20008010845 */
[----:B------:R-:W-:Y:S01]  /*6540*/  ISETP.GT.AND P6, PT, R73, 0x50, PT ;  /* 0x000000504900780c */ /* 0x000fe20003fc4270 */
[----:B------:R-:W-:Y:S01]  /*6550*/  MUFU.EX2 R183, R183 ;  /* 0x000000b700b77308 */ /* 0x000fe20000000800 */
[----:B------:R-:W-:Y:S01]  /*6560*/  FSEL R58, R58, -INF , P4 ;  /* 0xff8000003a3a7808 */ /* 0x000fe20002000000 */
[--C-:B------:R-:W-:Y:S01]  /*6570*/  FFMA.FTZ R153, R43, UR10, -R69.reuse ;  /* 0x0000000a2b997c23 */ /* 0x100fe20008010845 */
[----:B------:R-:W-:Y:S01]  /*6580*/  FMNMX.FTZ R33, R31, R28, !PT ;  /* 0x0000001c1f217209 */ /* 0x000fe20007810000 */
[--C-:B------:R-:W-:Y:S01]  /*6590*/  FFMA.FTZ R28, R35, UR10, -R69.reuse ;  /* 0x0000000a231c7c23 */ /* 0x100fe20008010845 */
[----:B------:R-:W-:Y:S01]  /*65a0*/  ISETP.GT.AND P5, PT, R73, 0x51, PT ;  /* 0x000000514900780c */ /* 0x000fe20003fa4270 */
[--C-:B------:R-:W-:Y:S01]  /*65b0*/  FFMA.FTZ R35, R50, UR10, -R69.reuse ;  /* 0x0000000a32237c23 */ /* 0x100fe20008010845 */
[----:B------:R-:W-:Y:S01]  /*65c0*/  FSEL R60, R60, -INF , P6 ;  /* 0xff8000003c3c7808 */ /* 0x000fe20003000000 */
[----:B------:R3:W-:Y:S01]  /*65d0*/  MUFU.EX2 R12, R172 ;  /* 0x000000ac000c7308 */ /* 0x0007e20000000800 */
[----:B------:R-:W-:Y:S01]  /*65e0*/  FMNMX.FTZ R33, R58, R33, !PT ;  /* 0x000000213a217209 */ /* 0x000fe20007810000 */
[--C-:B------:R-:W-:Y:S01]  /*65f0*/  FFMA.FTZ R39, R53, UR10, -R69.reuse ;  /* 0x0000000a35277c23 */ /* 0x100fe20008010845 */
[----:B------:R-:W-:Y:S01]  /*6600*/  ISETP.GT.AND P4, PT, R73, 0x58, PT ;  /* 0x000000584900780c */ /* 0x000fe20003f84270 */
[--C-:B------:R-:W-:Y:S01]  /*6610*/  FFMA.FTZ R50, R54, UR10, -R69.reuse ;  /* 0x0000000a36327c23 */ /* 0x100fe20008010845 */
[----:B0-----:R-:W-:Y:S01]  /*6620*/  FSEL R59, R59, -INF , P5 ;  /* 0xff8000003b3b7808 */ /* 0x001fe20002800000 */
[--C-:B------:R-:W-:Y:S01]  /*6630*/  FFMA.FTZ R43, R56, UR10, -R69.reuse ;  /* 0x0000000a382b7c23 */ /* 0x100fe20008010845 */
[----:B------:R-:W-:Y:S01]  /*6640*/  FMNMX.FTZ R34, R60, R33, !PT ;  /* 0x000000213c227209 */ /* 0x000fe20007810000 */
[----:B------:R-:W-:Y:S01]  /*6650*/  MUFU.EX2 R177, R177 ;  /* 0x000000b100b17308 */ /* 0x000fe20000000800 */
[----:B------:R-:W-:Y:S01]  /*6660*/  ISETP.GT.AND P6, PT, R73, 0x59, PT ;  /* 0x000000594900780c */ /* 0x000fe20003fc4270 */
[----:B------:R-:W-:Y:S01]  /*6670*/  FFMA.FTZ R57, R57, UR10, -R69 ;  /* 0x0000000a39397c23 */ /* 0x000fe20008010845 */
[----:B------:R-:W-:Y:S01]  /*6680*/  FSEL R61, R61, -INF , P4 ;  /* 0xff8000003d3d7808 */ /* 0x000fe20002000000 */
[----:B------:R-:W-:-:S02]  /*6690*/  WARPGROUP.DEPBAR.LE gsb0, 0x0 ;  /* 0x00008000000079c5 */ /* 0x000fc40000010000 */
[----:B------:R-:W-:Y:S01]  /*66a0*/  WARPGROUP.ARRIVE ;  /* 0x00000000000079c5 */ /* 0x000fe20000000000 */
[----:B------:R-:W-:Y:S01]  /*66b0*/  FMNMX.FTZ R34, R59, R34, !PT ;  /* 0x000000223b227209 */ /* 0x000fe20007810000 */
[----:B------:R-:W-:Y:S01]  /*66c0*/  MUFU.EX2 R14, R14 ;  /* 0x0000000e000e7308 */ /* 0x000fe20000000800 */
[----:B------:R-:W-:Y:S01]  /*66d0*/  ISETP.GT.AND P5, PT, R73, 0x60, PT ;  /* 0x000000604900780c */ /* 0x000fe20003fa4270 */
[--C-:B------:R-:W-:Y:S01]  /*66e0*/  FFMA.FTZ R157, R46, UR10, -R69.reuse ;  /* 0x0000000a2e9d7c23 */ /* 0x100fe20008010845 */
[----:B------:R-:W-:Y:S01]  /*66f0*/  FSEL R62, R62, -INF , P6 ;  /* 0xff8000003e3e7808 */ /* 0x000fe20003000000 */
[----:B------:R-:W-:Y:S01]  /*6700*/  HGMMA.64x128x16.F32 R88, R160, gdesc[UR4].tnspB, R88, gsb0 ;  /* 0x41e00004a0587df0 */ /* 0x000fe20008000858 */
[----:B------:R-:W-:Y:S01]  /*6710*/  FMNMX.FTZ R33, R61, R34, !PT ;  /* 0x000000223d217209 */ /* 0x000fe20007810000 */
[--C-:B------:R-:W-:Y:S01]  /*6720*/  FFMA.FTZ R34, R38, UR10, -R69.reuse ;  /* 0x0000000a26227c23 */ /* 0x100fe20008010845 */
[C---:B------:R-:W-:Y:S01]  /*6730*/  ISETP.GT.AND P4, PT, R73.reuse, 0x61, PT ;  /* 0x000000614900780c */ /* 0x040fe20003f84270 */
[----:B------:R-:W-:Y:S01]  /*6740*/  UIADD3 UR6, UR11, 0x380, URZ ;  /* 0x000003800b067890 */ /* 0x000fe2000fffe03f */
[----:B------:R-:W-:Y:S01]  /*6750*/  FSEL R64, R64, -INF , P5 ;  /* 0xff80000040407808 */ /* 0x000fe20002800000 */
[----:B------:R-:W-:Y:S01]  /*6760*/  UMOV UR7, 0x40000040 ;  /* 0x4000004000077882 */ /* 0x000fe20000000000 */
[----:B------:R-:W-:Y:S01]  /*6770*/  FMNMX.FTZ R33, R62, R33, !PT ;  /* 0x000000213e217209 */ /* 0x000fe20007810000 */
[----:B------:R-:W-:Y:S01]  /*6780*/  MUFU.EX2 R179, R179 ;  /* 0x000000b300b37308 */ /* 0x000fe20000000800 */
[----:B------:R-:W-:Y:S01]  /*6790*/  ISETP.GT.AND P6, PT, R73, 0x68, PT ;  /* 0x000000684900780c */ /* 0x000fe20003fc4270 */
[--C-:B------:R-:W-:Y:S01]  /*67a0*/  FFMA.FTZ R159, R48, UR10, -R69.reuse ;  /* 0x0000000a309f7c23 */ /* 0x100fe20008010845 */
[----:B------:R-:W-:Y:S01]  /*67b0*/  FSEL R63, R63, -INF , P4 ;  /* 0xff8000003f3f7808 */ /* 0x000fe20002000000 */
[--C-:B------:R-:W-:Y:S01]  /*67c0*/  FFMA.FTZ R46, R51, UR10, -R69.reuse ;  /* 0x0000000a332e7c23 */ /* 0x100fe20008010845 */
[----:B------:R-:W-:Y:S01]  /*67d0*/  FMNMX.FTZ R36, R64, R33, !PT ;  /* 0x0000002140247209 */ /* 0x000fe20007810000 */
[----:B------:R-:W-:Y:S01]  /*67e0*/  FFMA.FTZ R48, R55, UR10, -R69 ;  /* 0x0000000a37307c23 */ /* 0x000fe20008010845 */
[----:B------:R-:W-:Y:S01]  /*67f0*/  ISETP.GT.AND P5, PT, R73, 0x69, PT ;  /* 0x000000694900780c */ /* 0x000fe20003fa4270 */
[----:B------:R-:W-:Y:S01]  /*6800*/  MUFU.EX2 R173, R173 ;  /* 0x000000ad00ad7308 */ /* 0x000fe20000000800 */
[----:B--2---:R-:W-:-:S02]  /*6810*/  FSEL R65, R65, -INF , P6 ;  /* 0xff80000041417808 */ /* 0x004fc40003000000 */
[----:B------:R-:W-:Y:S02]  /*6820*/  FMNMX.FTZ R36, R63, R36, !PT ;  /* 0x000000243f247209 */ /* 0x000fe40007810000 */
[----:B------:R-:W-:Y:S02]  /*6830*/  ISETP.GT.AND P4, PT, R73, 0x70, PT ;  /* 0x000000704900780c */ /* 0x000fe40003f84270 */
[----:B------:R-:W-:Y:S01]  /*6840*/  FSEL R66, R66, -INF , P5 ;  /* 0xff80000042427808 */ /* 0x000fe20002800000 */
[----:B------:R-:W-:Y:S01]  /*6850*/  MUFU.EX2 R24, R24 ;  /* 0x0000001800187308 */ /* 0x000fe20000000800 */
[----:B------:R-:W-:Y:S01]  /*6860*/  FMNMX.FTZ R33, R65, R36, !PT ;  /* 0x0000002441217209 */ /* 0x000fe20007810000 */
[--C-:B------:R-:W-:Y:S01]  /*6870*/  FFMA.FTZ R36, R40, UR10, -R69.reuse ;  /* 0x0000000a28247c23 */ /* 0x100fe20008010845 */
[----:B------:R-:W-:Y:S01]  /*6880*/  ISETP.GT.AND P6, PT, R73, 0x71, PT ;  /* 0x000000714900780c */ /* 0x000fe20003fc4270 */
[----:B------:R-:W-:Y:S01]  /*6890*/  FFMA.FTZ R40, R47, UR10, -R69 ;  /* 0x0000000a2f287c23 */ /* 0x000fe20008010845 */
        /* <DEDUP_REMOVED lines=9> */
[----:B------:R-:W-:Y:S01]  /*6930*/  FMNMX.FTZ R33, R67, R38, !PT ;  /* 0x0000002643217209 */ /* 0x000fe20007810000 */
[----:B------:R-:W-:Y:S01]  /*6940*/  FFMA.FTZ R38, R42, UR10, -R69 ;  /* 0x0000000a2a267c23 */ /* 0x000fe20008010845 */
[----:B------:R-:W-:Y:S02]  /*6950*/  FSEL R72, R72, -INF , P4 ;  /* 0xff80000048487808 */ /* 0x000fe40002000000 */
[----:B------:R-:W-:Y:S01]  /*6960*/  FMNMX.FTZ R33, R70, R33, !PT ;  /* 0x0000002146217209 */ /* 0x000fe20007810000 */
[----:B------:R-:W-:Y:S03]  /*6970*/  MUFU.EX2 R169, R169 ;  /* 0x000000a900a97308 */ /* 0x000fe60000000800 */
[----:B------:R-:W-:-:S05]  /*6980*/  FMNMX.FTZ R33, R72, R33, !PT ;  /* 0x0000002148217209 */ /* 0x000fca0007810000 */
[----:B------:R-:W0:Y:S01]  /*6990*/  SHFL.BFLY PT, R42, R33, 0x2, 0x1f ;  /* 0x0c401f00212a7f89 */ /* 0x000e2200000e0000 */
[----:B------:R-:W-:Y:S08]  /*69a0*/  MUFU.EX2 R34, R34 ;  /* 0x0000002200227308 */ /* 0x000ff00000000800 */
[----:B------:R-:W-:Y:S08]  /*69b0*/  MUFU.EX2 R171, R171 ;  /* 0x000000ab00ab7308 */ /* 0x000ff00000000800 */
[----:B------:R-:W-:Y:S01]  /*69c0*/  MUFU.EX2 R36, R36 ;  /* 0x0000002400247308 */ /* 0x000fe20000000800 */
[----:B0-----:R-:W-:-:S07]  /*69d0*/  FMNMX.FTZ R41, R33, R42, !PT ;  /* 0x0000002a21297209 */ /* 0x001fce0007810000 */
[----:B------:R-:W-:Y:S01]  /*69e0*/  MUFU.EX2 R153, R153 ;  /* 0x0000009900997308 */ /* 0x000fe20000000800 */
[--C-:B------:R-:W-:Y:S01]  /*69f0*/  FFMA.FTZ R42, R49, UR10, -R69.reuse ;  /* 0x0000000a312a7c23 */ /* 0x100fe20008010845 */
[----:B-1----:R-:W0:Y:S06]  /*6a00*/  SHFL.BFLY PT, R78, R41, 0x1, 0x1f ;  /* 0x0c201f00294e7f89 */ /* 0x002e2c00000e0000 */
[----:B------:R-:W-:Y:S08]  /*6a10*/  MUFU.EX2 R38, R38 ;  /* 0x0000002600267308 */ /* 0x000ff00000000800 */
[----:B------:R-:W-:Y:S08]  /*6a20*/  MUFU.EX2 R155, R155 ;  /* 0x0000009b009b7308 */ /* 0x000ff00000000800 */
[----:B------:R-:W-:Y:S01]  /*6a30*/  MUFU.EX2 R44, R44 ;  /* 0x0000002c002c7308 */ /* 0x000fe20000000800 */
[----:B0-----:R-:W-:Y:S01]  /*6a40*/  FMNMX.FTZ R33, R41, R78, !PT ;  /* 0x0000004e29217209 */ /* 0x001fe20007810000 */
[----:B------:R-:W-:-:S03]  /*6a50*/  FFMA.FTZ R41, R52, UR10, -R69 ;  /* 0x0000000a34297c23 */ /* 0x000fc60008010845 */
[C---:B------:R-:W-:Y:S01]  /*6a60*/  FSETP.NEU.FTZ.AND P4, PT, R33.reuse, -INF , PT ;  /* 0xff8000002100780b */ /* 0x040fe20003f9d000 */
[----:B------:R-:W-:Y:S02]  /*6a70*/  FMUL.FTZ R52, R33, UR10 ;  /* 0x0000000a21347c20 */ /* 0x000fe40008410000 */
[----:B------:R-:W-:Y:S03]  /*6a80*/  MUFU.EX2 R157, R157 ;  /* 0x0000009d009d7308 */ /* 0x000fe60000000800 */
[----:B------:R-:W-:-:S05]  /*6a90*/  FSEL R52, R52, RZ, P4 ;  /* 0x000000ff34347208 */ /* 0x000fca0002000000 */
[----:B------:R-:W-:Y:S01]  /*6aa0*/  MUFU.EX2 R40, R40 ;  /* 0x0000002800287308 */ /* 0x000fe20000000800 */
[--C-:B------:R-:W-:Y:S01]  /*6ab0*/  FFMA.FTZ R182, R8, UR10, -R52.reuse ;  /* 0x0000000a08b67c23 */ /* 0x100fe20008010834 */
[----:B------:R-:W-:Y:S01]  /*6ac0*/  FSEL R8, R30, RZ, P3 ;  /* 0x000000ff1e087208 */ /* 0x000fe20001800000 */
[--C-:B------:R-:W-:Y:S01]  /*6ad0*/  FFMA.FTZ R180, R71, UR10, -R52.reuse ;  /* 0x0000000a47b47c23 */ /* 0x100fe20008010834 */
[--C-:B------:R-:W-:Y:S01]  /*6ae0*/  FFMA.FTZ R176, R10, UR10, -R52.reuse ;  /* 0x0000000a0ab07c23 */ /* 0x100fe20008010834 */
[--C-:B------:R-:W-:Y:S01]  /*6af0*/  FFMA.FTZ R170, R26, UR10, -R52.reuse ;  /* 0x0000000a1aaa7c23 */ /* 0x100fe20008010834 */
[----:B------:R-:W-:Y:S02]  /*6b00*/  IMAD.U32 R10, RZ, RZ, UR46 ;  /* 0x0000002eff0a7e24 */ /* 0x000fe4000f8e00ff */
[----:B------:R-:W-:Y:S01]  /*6b10*/  FADD.FTZ R8, -R8, R5 ;  /* 0x0000000508087221 */ /* 0x000fe20000010100 */
[----:B------:R-:W-:Y:S01]  /*6b20*/  FSEL R5, R33, RZ, P4 ;  /* 0x000000ff21057208 */ /* 0x000fe20002000000 */
[----:B------:R-:W-:Y:S01]  /*6b30*/  FFMA.FTZ R7, R7, UR10, -R52 ;  /* 0x0000000a07077c23 */ /* 0x000fe20008010834 */
[----:B------:R-:W-:Y:S01]  /*6b40*/  MUFU.EX2 R180, R180 ;  /* 0x000000b400b47308 */ /* 0x000fe20000000800 */
[----:B------:R-:W-:Y:S01]  /*6b50*/  FMUL.FTZ R26, R8, UR10 ;  /* 0x0000000a081a7c20 */ /* 0x000fe20008410000 */
[----:B------:R-:W-:Y:S01]  /*6b60*/  @!P1 LEA R10, R10, UR41, 0x3 ;  /* 0x000000290a0a9c11 */ /* 0x000fe2000f8e18ff */
[----:B------:R-:W-:Y:S01]  /*6b70*/  FADD.FTZ R5, -R5, R4 ;  /* 0x0000000405057221 */ /* 0x000fe20000010100 */
[--C-:B------:R-:W-:Y:S01]  /*6b80*/  FFMA.FTZ R9, R9, UR10, -R52.reuse ;  /* 0x0000000a09097c23 */ /* 0x100fe20008010834 */
[----:B------:R-:W-:Y:S01]  /*6b90*/  IADD3 R8, -R220, 0xb, RZ ;  /* 0x0000000bdc087810 */ /* 0x000fe20007ffe1ff */
[----:B------:R-:W-:Y:S01]  /*6ba0*/  FFMA.FTZ R11, R11, UR10, -R52 ;  /* 0x0000000a0b0b7c23 */ /* 0x000fe20008010834 */
[----:B------:R-:W-:Y:S01]  /*6bb0*/  FMUL.FTZ R5, R5, UR10 ;  /* 0x0000000a05057c20 */ /* 0x000fe20008410000 */
[----:B------:R-:W0:Y:S01]  /*6bc0*/  MUFU.EX2 R4, R26 ;  /* 0x0000001a00047308 */ /* 0x000e220000000800 */
[----:B------:R-:W-:-:S02]  /*6bd0*/  WARPGROUP.DEPBAR.LE gsb0, 0x0 ;  /* 0x00008000000079c5 */ /* 0x000fc40000010000 */
[----:B------:R-:W-:Y:S01]  /*6be0*/  WARPGROUP.ARRIVE ;  /* 0x00000000000079c5 */ /* 0x000fe20000000000 */
[----:B------:R-:W-:Y:S02]  /*6bf0*/  @!P1 VIADD R10, R10, 0x28840 ;  /* 0x000288400a0a9836 */ /* 0x000fe40000000000 */
[--C-:B------:R-:W-:Y:S01]  /*6c00*/  FFMA.FTZ R154, R31, UR10, -R52.reuse ;  /* 0x0000000a1f9a7c23 */ /* 0x100fe20008010834 */
[--C-:B------:R-:W-:Y:S01]  /*6c10*/  FFMA.FTZ R178, R74, UR10, -R52.reuse ;  /* 0x0000000a4ab27c23 */ /* 0x100fe20008010834 */
[----:B------:R-:W-:Y:S01]  /*6c20*/  FFMA.FTZ R168, R37, UR10, -R52 ;  /* 0x0000000a25a87c23 */ /* 0x000fe20008010834 */
[----:B------:R-:W1:Y:S01]  /*6c30*/  MUFU.EX2 R5, R5 ;  /* 0x0000000500057308 */ /* 0x000e620000000800 */
[----:B------:R-:W-:Y:S01]  /*6c40*/  HGMMA.64x128x16.F32 R88, R164, gdesc[UR4].tnspB, R88, gsb0 ;  /* 0x41e00004a4587df0 */ /* 0x000fe20008000858 */
[----:B------:R-:W-:Y:S01]  /*6c50*/  @!P1 PRMT R10, RZ, 0x654, R10 ;  /* 0x00000654ff0a9816 */ /* 0x000fe2000000000a */
[--C-:B------:R-:W-:Y:S01]  /*6c60*/  FFMA.FTZ R13, R13, UR10, -R52.reuse ;  /* 0x0000000a0d0d7c23 */ /* 0x100fe20008010834 */
[--C-:B---3--:R-:W-:Y:S01]  /*6c70*/  FFMA.FTZ R172, R75, UR10, -R52.reuse ;  /* 0x0000000a4bac7c23 */ /* 0x108fe20008010834 */
[--C-:B------:R-:W-:Y:S01]  /*6c80*/  FFMA.FTZ R15, R15, UR10, -R52.reuse ;  /* 0x0000000a0f0f7c23 */ /* 0x100fe20008010834 */
[--C-:B------:R-:W-:Y:S01]  /*6c90*/  FFMA.FTZ R174, R76, UR10, -R52.reuse ;  /* 0x0000000a4cae7c23 */ /* 0x100fe20008010834 */
[--C-:B------:R-:W-:Y:S01]  /*6ca0*/  FFMA.FTZ R21, R21, UR10, -R52.reuse ;  /* 0x0000000a15157c23 */ /* 0x100fe20008010834 */
[----:B------:R-:W2:Y:S01]  /*6cb0*/  MUFU.EX2 R7, R7 ;  /* 0x0000000700077308 */ /* 0x000ea20000000800 */
[----:B0-----:R-:W-:Y:S01]  /*6cc0*/  FFMA.FTZ R31, R4, R0, R181 ;  /* 0x00000000041f7223 */ /* 0x001fe200000100b5 */
[--C-:B------:R-:W-:Y:S01]  /*6cd0*/  FFMA.FTZ R25, R25, UR10, -R52.reuse ;  /* 0x0000000a19197c23 */ /* 0x100fe20008010834 */
[--C-:B------:R-:W-:Y:S01]  /*6ce0*/  FFMA.FTZ R27, R27, UR10, -R52.reuse ;  /* 0x0000000a1b1b7c23 */ /* 0x100fe20008010834 */
[--C-:B------:R-:W-:Y:S01]  /*6cf0*/  FFMA.FTZ R152, R32, UR10, -R52.reuse ;  /* 0x0000000a20987c23 */ /* 0x100fe20008010834 */
[C---:B------:R-:W-:Y:S01]  /*6d00*/  FADD.FTZ R0, R6.reuse, R31 ;  /* 0x0000001f06007221 */ /* 0x040fe20000010000 */
[----:B------:R-:W-:Y:S01]  /*6d10*/  FFMA.FTZ R29, R29, UR10, -R52 ;  /* 0x0000000a1d1d7c23 */ /* 0x000fe20008010834 */
[----:B------:R-:W-:Y:S01]  /*6d20*/  F2FP.F16.F32.PACK_AB R181, R6, R181 ;  /* 0x000000b506b5723e */ /* 0x000fe200000000ff */
[----:B------:R-:W0:Y:S01]  /*6d30*/  MUFU.EX2 R182, R182 ;  /* 0x000000b600b67308 */ /* 0x000e220000000800 */
[----:B------:R-:W-:Y:S01]  /*6d40*/  FADD.FTZ R31, R183, R0 ;  /* 0x00000000b71f7221 */ /* 0x000fe20000010000 */
[--C-:B------:R-:W-:Y:S01]  /*6d50*/  FFMA.FTZ R156, R60, UR10, -R52.reuse ;  /* 0x0000000a3c9c7c23 */ /* 0x100fe20008010834 */
[--C-:B------:R-:W-:Y:S01]  /*6d60*/  FFMA.FTZ R158, R61, UR10, -R52.reuse ;  /* 0x0000000a3d9e7c23 */ /* 0x100fe20008010834 */
[--C-:B------:R-:W-:Y:S01]  /*6d70*/  FFMA.FTZ R160, R64, UR10, -R52.reuse ;  /* 0x0000000a40a07c23 */ /* 0x100fe20008010834 */
[----:B------:R-:W-:Y:S01]  /*6d80*/  FADD.FTZ R0, R12, R31 ;  /* 0x0000001f0c007221 */ /* 0x000fe20000010000 */
[--C-:B------:R-:W-:Y:S01]  /*6d90*/  FFMA.FTZ R31, R59, UR10, -R52.reuse ;  /* 0x0000000a3b1f7c23 */ /* 0x100fe20008010834 */
[--C-:B------:R-:W-:Y:S01]  /*6da0*/  FFMA.FTZ R63, R63, UR10, -R52.reuse ;  /* 0x0000000a3f3f7c23 */ /* 0x100fe20008010834 */
[----:B------:R-:W3:Y:S01]  /*6db0*/  MUFU.EX2 R9, R9 ;  /* 0x0000000900097308 */ /* 0x000ee20000000800 */
[--C-:B------:R-:W-:Y:S01]  /*6dc0*/  FFMA.FTZ R65, R65, UR10, -R52.reuse ;  /* 0x0000000a41417c23 */ /* 0x100fe20008010834 */
[--C-:B------:R-:W-:Y:S01]  /*6dd0*/  FFMA.FTZ R66, R66, UR10, -R52.reuse ;  /* 0x0000000a42427c23 */ /* 0x100fe20008010834 */
[--C-:B------:R-:W-:Y:S01]  /*6de0*/  FFMA.FTZ R68, R68, UR10, -R52.reuse ;  /* 0x0000000a44447c23 */ /* 0x100fe20008010834 */
[--C-:B------:R-:W-:Y:S01]  /*6df0*/  FFMA.FTZ R67, R67, UR10, -R52.reuse ;  /* 0x0000000a43437c23 */ /* 0x100fe20008010834 */
[----:B------:R-:W-:Y:S01]  /*6e00*/  FFMA.FTZ R70, R70, UR10, -R52 ;  /* 0x0000000a46467c23 */ /* 0x000fe20008010834 */
[----:B------:R-:W-:Y:S01]  /*6e10*/  IMAD.U32 R26, RZ, RZ, UR58 ;  /* 0x0000003aff1a7e24 */ /* 0x000fe2000f8e00ff */
[----:B------:R-:W-:Y:S01]  /*6e20*/  PLOP3.LUT P3, PT, PT, PT, UP1, 0x80, 0x0 ;  /* 0x000000000000781c */ /* 0x000fe20003f6f018 */
[----:B------:R-:W4:Y:S01]  /*6e30*/  MUFU.EX2 R176, R176 ;  /* 0x000000b000b07308 */ /* 0x000f220000000800 */
[----:B------:R-:W-:Y:S01]  /*6e40*/  UMOV UR58, UR46 ;  /* 0x0000002e003a7c82 */ /* 0x000fe20008000000 */
[----:B------:R-:W-:-:S02]  /*6e50*/  F2FP.F16.F32.PACK_AB R183, R12, R183 ;  /* 0x000000b70cb7723e */ /* 0x000fc400000000ff */
[----:B------:R-:W-:-:S04]  /*6e60*/  @!P1 LEA R26, R26, UR41, 0x3 ;  /* 0x000000291a1a9c11 */ /* 0x000fc8000f8e18ff */
        /* <DEDUP_REMOVED lines=12> */
[----:B------:R-:W5:Y:S01]  /*6f30*/  MUFU.EX2 R29, R29 ;  /* 0x0000001d001d7308 */ /* 0x000f620000000800 */
[----:B------:R-:W-:-:S02]  /*6f40*/  WARPGROUP.DEPBAR.LE gsb0, 0x0 ;  /* 0x00008000000079c5 */ /* 0x000fc40000010000 */
[----:B------:R0:W-:Y:S06]  /*6f50*/  BAR.ARV R8, 0x100 ;  /* 0x000400080000751d */ /* 0x0001ec0000002000 */
[----:B------:R2:W-:Y:S01]  /*6f60*/  @!P1 SYNCS.ARRIVE.TRANS64.RED.A1T0 RZ, [R10+URZ], RZ ;  /* 0x000000ff0aff99a7 */ /* 0x0005e2000810043f */
[----:B------:R-:W5:Y:S01]  /*6f70*/  MUFU.EX2 R154, R154 ;  /* 0x0000009a009a7308 */ /* 0x000f620000000800 */
[-C--:B-1----:R-:W-:Y:S01]  /*6f80*/  FMUL.FTZ R88, R88, R5.reuse ;  /* 0x0000000558587220 */ /* 0x082fe20000410000 */
[-C--:B------:R-:W-:Y:S01]  /*6f90*/  FMUL.FTZ R89, R89, R5.reuse ;  /* 0x0000000559597220 */ /* 0x080fe20000410000 */
[-C--:B------:R-:W-:Y:S01]  /*6fa0*/  FMUL.FTZ R92, R92, R5.reuse ;  /* 0x000000055c5c7220 */ /* 0x080fe20000410000 */
[-C--:B------:R-:W-:Y:S01]  /*6fb0*/  FMUL.FTZ R93, R93, R5.reuse ;  /* 0x000000055d5d7220 */ /* 0x080fe20000410000 */
[-C--:B------:R-:W-:Y:S01]  /*6fc0*/  FMUL.FTZ R96, R96, R5.reuse ;  /* 0x0000000560607220 */ /* 0x080fe20000410000 */
[----:B------:R-:W-:Y:S01]  /*6fd0*/  FMUL.FTZ R97, R97, R5 ;  /* 0x0000000561617220 */ /* 0x000fe20000410000 */
[----:B--2---:R-:W-:Y:S01]  /*6fe0*/  FFMA.FTZ R10, R5, R3, R180 ;  /* 0x00000003050a7223 */ /* 0x004fe200000100b4 */
[----:B------:R-:W-:Y:S01]  /*6ff0*/  FFMA.FTZ R3, R58, UR10, -R52 ;  /* 0x0000000a3a037c23 */ /* 0x000fe20008010834 */
[C---:B------:R-:W-:Y:S01]  /*7000*/  F2FP.F16.F32.PACK_AB R180, R7.reuse, R180 ;  /* 0x000000b407b4723e */ /* 0x040fe200000000ff */
[----:B------:R-:W-:Y:S01]  /*7010*/  MUFU.EX2 R156, R156 ;  /* 0x0000009c009c7308 */ /* 0x000fe20000000800 */
[----:B------:R-:W-:Y:S01]  /*7020*/  FADD.FTZ R37, R7, R10 ;  /* 0x0000000a07257221 */ /* 0x000fe20000010000 */
[----:B------:R-:W-:-:S02]  /*7030*/  @!P1 VIADD R10, R26, 0x28860 ;  /* 0x000288601a0a9836 */ /* 0x000fc40000000000 */
[-C--:B------:R-:W-:Y:S01]  /*7040*/  FMUL.FTZ R100, R100, R5.reuse ;  /* 0x0000000564647220 */ /* 0x080fe20000410000 */
[-C--:B------:R-:W-:Y:S01]  /*7050*/  FMUL.FTZ R101, R101, R5.reuse ;  /* 0x0000000565657220 */ /* 0x080fe20000410000 */
[----:B0-----:R-:W-:Y:S01]  /*7060*/  FADD.FTZ R8, R182, R37 ;  /* 0x00000025b6087221 */ /* 0x001fe20000010000 */
[C---:B---3--:R-:W-:Y:S01]  /*7070*/  F2FP.F16.F32.PACK_AB R182, R9.reuse, R182 ;  /* 0x000000b609b6723e */ /* 0x048fe200000000ff */
[-C--:B------:R-:W-:Y:S01]  /*7080*/  FMUL.FTZ R104, R104, R5.reuse ;  /* 0x0000000568687220 */ /* 0x080fe20000410000 */
[----:B------:R-:W0:Y:S01]  /*7090*/  MUFU.EX2 R3, R3 ;  /* 0x0000000300037308 */ /* 0x000e220000000800 */
[----:B------:R-:W-:Y:S01]  /*70a0*/  FADD.FTZ R37, R9, R8 ;  /* 0x0000000809257221 */ /* 0x000fe20000010000 */
[----:B------:R-:W-:Y:S01]  /*70b0*/  @!P1 PRMT R10, RZ, 0x654, R10 ;  /* 0x00000654ff0a9816 */ /* 0x000fe2000000000a */
[-C--:B------:R-:W-:Y:S01]  /*70c0*/  FMUL.FTZ R105, R105, R5.reuse ;  /* 0x0000000569697220 */ /* 0x080fe20000410000 */
[-C--:B------:R-:W-:Y:S01]  /*70d0*/  FMUL.FTZ R108, R108, R5.reuse ;  /* 0x000000056c6c7220 */ /* 0x080fe20000410000 */
[----:B----4-:R-:W-:Y:S01]  /*70e0*/  FADD.FTZ R8, R176, R37 ;  /* 0x00000025b0087221 */ /* 0x010fe20000010000 */
[----:B------:R-:W-:Y:S01]  /*70f0*/  FADD.FTZ R37, R177, R0 ;  /* 0x00000000b1257221 */ /* 0x000fe20000010000 */
[----:B------:R1:W-:Y:S01]  /*7100*/  @!P1 SYNCS.ARRIVE.TRANS64.RED.A1T0 RZ, [R10+URZ], RZ ;  /* 0x000000ff0aff99a7 */ /* 0x0003e2000810043f */
[----:B------:R-:W2:Y:S01]  /*7110*/  MUFU.EX2 R31, R31 ;  /* 0x0000001f001f7308 */ /* 0x000ea20000000800 */
[----:B-----5:R-:W-:Y:S01]  /*7120*/  FADD.FTZ R45, R11, R8 ;  /* 0x000000080b2d7221 */ /* 0x020fe20000010000 */
[----:B------:R-:W-:Y:S01]  /*7130*/  FADD.FTZ R0, R14, R37 ;  /* 0x000000250e007221 */ /* 0x000fe20000010000 */
[--C-:B------:R-:W-:Y:S01]  /*7140*/  FFMA.FTZ R37, R62, UR10, -R52.reuse ;  /* 0x0000000a3e257c23 */ /* 0x100fe20008010834 */
[----:B------:R-:W-:Y:S01]  /*7150*/  FFMA.FTZ R52, R72, UR10, -R52 ;  /* 0x0000000a48347c23 */ /* 0x000fe20008010834 */
[----:B------:R-:W-:Y:S01]  /*7160*/  FADD.FTZ R8, R178, R45 ;  /* 0x0000002db2087221 */ /* 0x000fe20000010000 */
[----:B------:R-:W-:Y:S01]  /*7170*/  FADD.FTZ R45, R179, R0 ;  /* 0x00000000b32d7221 */ /* 0x000fe20000010000 */
[-C--:B------:R-:W-:Y:S01]  /*7180*/  FMUL.FTZ R109, R109, R5.reuse ;  /* 0x000000056d6d7220 */ /* 0x080fe20000410000 */
[----:B------:R-:W-:Y:S01]  /*7190*/  MUFU.EX2 R159, R159 ;  /* 0x0000009f009f7308 */ /* 0x000fe20000000800 */
[----:B------:R-:W-:Y:S01]  /*71a0*/  FADD.FTZ R47, R13, R8 ;  /* 0x000000080d2f7221 */ /* 0x000fe20000010000 */
[----:B------:R-:W-:Y:S01]  /*71b0*/  FADD.FTZ R0, R20, R45 ;  /* 0x0000002d14007221 */ /* 0x000fe20000010000 */
[-C--:B------:R-:W-:Y:S01]  /*71c0*/  FMUL.FTZ R112, R112, R5.reuse ;  /* 0x0000000570707220 */ /* 0x080fe20000410000 */
[-C--:B------:R-:W-:Y:S01]  /*71d0*/  FMUL.FTZ R113, R113, R5.reuse ;  /* 0x0000000571717220 */ /* 0x080fe20000410000 */
[----:B------:R-:W-:Y:S01]  /*71e0*/  FADD.FTZ R8, R172, R47 ;  /* 0x0000002fac087221 */ /* 0x000fe20000010000 */
[----:B------:R-:W-:Y:S01]  /*71f0*/  FADD.FTZ R45, R173, R0 ;  /* 0x00000000ad2d7221 */ /* 0x000fe20000010000 */
[-C--:B------:R-:W-:Y:S01]  /*7200*/  FMUL.FTZ R116, R116, R5.reuse ;  /* 0x0000000574747220 */ /* 0x080fe20000410000 */
[----:B------:R-:W3:Y:S01]  /*7210*/  MUFU.EX2 R158, R158 ;  /* 0x0000009e009e7308 */ /* 0x000ee20000000800 */
[----:B------:R-:W-:Y:S01]  /*7220*/  FADD.FTZ R47, R15, R8 ;  /* 0x000000080f2f7221 */ /* 0x000fe20000010000 */
[----:B------:R-:W-:Y:S01]  /*7230*/  FADD.FTZ R0, R24, R45 ;  /* 0x0000002d18007221 */ /* 0x000fe20000010000 */
[-C--:B------:R-:W-:Y:S01]  /*7240*/  FMUL.FTZ R117, R117, R5.reuse ;  /* 0x0000000575757220 */ /* 0x080fe20000410000 */
[-C--:B------:R-:W-:Y:S01]  /*7250*/  FMUL.FTZ R120, R120, R5.reuse ;  /* 0x0000000578787220 */ /* 0x080fe20000410000 */
        /* <DEDUP_REMOVED lines=29> */
[----:B------:R-:W-:Y:S01]  /*7430*/  FADD.FTZ R0, R38, R7 ;  /* 0x0000000726007221 */ /* 0x000fe20000010000 */
[-C--:B------:R-:W-:Y:S01]  /*7440*/  FMUL.FTZ R141, R141, R5.reuse ;  /* 0x000000058d8d7220 */ /* 0x080fe20000410000 */
[-C--:B------:R-:W-:Y:S01]  /*7450*/  FMUL.FTZ R144, R144, R5.reuse ;  /* 0x0000000590907220 */ /* 0x080fe20000410000 */
[----:B------:R-:W-:Y:S01]  /*7460*/  FADD.FTZ R6, R154, R9 ;  /* 0x000000099a067221 */ /* 0x000fe20000010000 */
[----:B------:R-:W-:Y:S01]  /*7470*/  FADD.FTZ R7, R155, R0 ;  /* 0x000000009b077221 */ /* 0x000fe20000010000 */
[C---:B0-----:R-:W-:Y:S01]  /*7480*/  F2FP.F16.F32.PACK_AB R154, R3.reuse, R154 ;  /* 0x0000009a039a723e */ /* 0x041fe200000000ff */
[----:B------:R-:W-:Y:S01]  /*7490*/  MUFU.EX2 R46, R46 ;  /* 0x0000002e002e7308 */ /* 0x000fe20000000800 */
[----:B------:R-:W-:Y:S01]  /*74a0*/  FADD.FTZ R9, R3, R6 ;  /* 0x0000000603097221 */ /* 0x000fe20000010000 */
[----:B------:R-:W-:Y:S01]  /*74b0*/  FADD.FTZ R0, R44, R7 ;  /* 0x000000072c007221 */ /* 0x000fe20000010000 */
[-C--:B------:R-:W-:Y:S01]  /*74c0*/  FMUL.FTZ R145, R145, R5.reuse ;  /* 0x0000000591917220 */ /* 0x080fe20000410000 */
[-C--:B------:R-:W-:Y:S01]  /*74d0*/  FMUL.FTZ R148, R148, R5.reuse ;  /* 0x0000000594947220 */ /* 0x080fe20000410000 */
[----:B------:R-:W-:Y:S01]  /*74e0*/  FADD.FTZ R6, R156, R9 ;  /* 0x000000099c067221 */ /* 0x000fe20000010000 */
[----:B------:R-:W-:Y:S01]  /*74f0*/  FADD.FTZ R7, R157, R0 ;  /* 0x000000009d077221 */ /* 0x000fe20000010000 */
[----:B------:R-:W-:Y:S01]  /*7500*/  FMUL.FTZ R149, R149, R5 ;  /* 0x0000000595957220 */ /* 0x000fe20000410000 */
[----:B------:R-:W0:Y:S01]  /*7510*/  MUFU.EX2 R63, R63 ;  /* 0x0000003f003f7308 */ /* 0x000e220000000800 */
[----:B--2---:R-:W-:Y:S01]  /*7520*/  FADD.FTZ R9, R31, R6 ;  /* 0x000000061f097221 */ /* 0x004fe20000010000 */
[----:B------:R-:W-:Y:S01]  /*7530*/  FADD.FTZ R0, R40, R7 ;  /* 0x0000000728007221 */ /* 0x000fe20000010000 */
[-C--:B------:R-:W-:Y:S01]  /*7540*/  FMUL.FTZ R90, R90, R4.reuse ;  /* 0x000000045a5a7220 */ /* 0x080fe20000410000 */
[-C--:B------:R-:W-:Y:S01]  /*7550*/  FMUL.FTZ R91, R91, R4.reuse ;  /* 0x000000045b5b7220 */ /* 0x080fe20000410000 */
[----:B---3--:R-:W-:Y:S01]  /*7560*/  FADD.FTZ R6, R158, R9 ;  /* 0x000000099e067221 */ /* 0x008fe20000010000 */
[----:B------:R-:W-:Y:S01]  /*7570*/  FADD.FTZ R7, R159, R0 ;  /* 0x000000009f077221 */ /* 0x000fe20000010000 */
[-C--:B------:R-:W-:Y:S01]  /*7580*/  FMUL.FTZ R94, R94, R4.reuse ;  /* 0x000000045e5e7220 */ /* 0x080fe20000410000 */
[----:B------:R-:W2:Y:S01]  /*7590*/  MUFU.EX2 R39, R39 ;  /* 0x0000002700277308 */ /* 0x000ea20000000800 */
[----:B----4-:R-:W-:Y:S01]  /*75a0*/  FADD.FTZ R9, R37, R6 ;  /* 0x0000000625097221 */ /* 0x010fe20000010000 */
[----:B------:R-:W-:Y:S01]  /*75b0*/  FADD.FTZ R0, R42, R7 ;  /* 0x000000072a007221 */ /* 0x000fe20000010000 */
[-C--:B------:R-:W-:Y:S01]  /*75c0*/  FMUL.FTZ R95, R95, R4.reuse ;  /* 0x000000045f5f7220 */ /* 0x080fe20000410000 */
[-C--:B------:R-:W-:Y:S01]  /*75d0*/  FMUL.FTZ R98, R98, R4.reuse ;  /* 0x0000000462627220 */ /* 0x080fe20000410000 */
[----:B-----5:R-:W-:Y:S01]  /*75e0*/  FADD.FTZ R9, R160, R9 ;  /* 0x00000009a0097221 */ /* 0x020fe20000010000 */
[----:B------:R-:W-:Y:S01]  /*75f0*/  FADD.FTZ R3, R35, R0 ;  /* 0x0000000023037221 */ /* 0x000fe20000010000 */
[-C--:B------:R-:W-:Y:S01]  /*7600*/  FMUL.FTZ R99, R99, R4.reuse ;  /* 0x0000000463637220 */ /* 0x080fe20000410000 */
[----:B------:R-:W3:Y:S01]  /*7610*/  MUFU.EX2 R162, R65 ;  /* 0x0000004100a27308 */ /* 0x000ee20000000800 */
[----:B0-----:R-:W-:Y:S01]  /*7620*/  FADD.FTZ R9, R63, R9 ;  /* 0x000000093f097221 */ /* 0x001fe20000010000 */
[----:B------:R-:W-:Y:S01]  /*7630*/  FADD.FTZ R0, R46, R3 ;  /* 0x000000032e007221 */ /* 0x000fe20000010000 */
[-C--:B------:R-:W-:Y:S01]  /*7640*/  FMUL.FTZ R102, R102, R4.reuse ;  /* 0x0000000466667220 */ /* 0x080fe20000410000 */
[-C--:B------:R-:W-:Y:S01]  /*7650*/  FMUL.FTZ R103, R103, R4.reuse ;  /* 0x0000000467677220 */ /* 0x080fe20000410000 */
[-C--:B------:R-:W-:Y:S01]  /*7660*/  FMUL.FTZ R106, R106, R4.reuse ;  /* 0x000000046a6a7220 */ /* 0x080fe20000410000 */
[-C--:B------:R-:W-:Y:S01]  /*7670*/  FMUL.FTZ R107, R107, R4.reuse ;  /* 0x000000046b6b7220 */ /* 0x080fe20000410000 */
[-C--:B------:R-:W-:Y:S01]  /*7680*/  FMUL.FTZ R110, R110, R4.reuse ;  /* 0x000000046e6e7220 */ /* 0x080fe20000410000 */
[----:B------:R-:W0:Y:S01]  /*7690*/  MUFU.EX2 R48, R48 ;  /* 0x0000003000307308 */ /* 0x000e220000000800 */
        /* <DEDUP_REMOVED lines=8> */
[----:B---3--:R-:W-:Y:S01]  /*7720*/  FADD.FTZ R9, R162, R9 ;  /* 0x00000009a2097221 */ /* 0x008fe20000010000 */
[-C--:B------:R-:W-:Y:S01]  /*7730*/  FMUL.FTZ R123, R123, R4.reuse ;  /* 0x000000047b7b7220 */ /* 0x080fe20000410000 */
[-C--:B------:R-:W-:Y:S01]  /*7740*/  FMUL.FTZ R126, R126, R4.reuse ;  /* 0x000000047e7e7220 */ /* 0x080fe20000410000 */
[-C--:B------:R-:W-:Y:S01]  /*7750*/  FMUL.FTZ R127, R127, R4.reuse ;  /* 0x000000047f7f7220 */ /* 0x080fe20000410000 */
[-C--:B------:R-:W-:Y:S01]  /*7760*/  FMUL.FTZ R130, R130, R4.reuse ;  /* 0x0000000482827220 */ /* 0x080fe20000410000 */
[-C--:B------:R-:W-:Y:S01]  /*7770*/  FMUL.FTZ R131, R131, R4.reuse ;  /* 0x0000000483837220 */ /* 0x080fe20000410000 */
[-C--:B------:R-:W-:Y:S01]  /*7780*/  FMUL.FTZ R134, R134, R4.reuse ;  /* 0x0000000486867220 */ /* 0x080fe20000410000 */
[----:B------:R-:W3:Y:S01]  /*7790*/  MUFU.EX2 R41, R41 ;  /* 0x0000002900297308 */ /* 0x000ee20000000800 */
        /* <DEDUP_REMOVED lines=11> */
[----:B------:R-:W-:Y:S01]  /*7850*/  FMUL.FTZ R151, R151, R4 ;  /* 0x0000000497977220 */ /* 0x000fe20000410000 */
[----:B------:R-:W-:Y:S01]  /*7860*/  F2FP.F16.F32.PACK_AB R176, R11, R176 ;  /* 0x000000b00bb0723e */ /* 0x000fe200000000ff */
[----:B------:R-:W-:Y:S01]  /*7870*/  IMAD.MOV.U32 R5, RZ, RZ, R30 ;  /* 0x000000ffff057224 */ /* 0x000fe200078e001e */
[----:B------:R-:W-:Y:S01]  /*7880*/  F2FP.F16.F32.PACK_AB R177, R14, R177 ;  /* 0x000000b10eb1723e */ /* 0x000fe200000000ff */
[----:B------:R-:W2:Y:S01]  /*7890*/  MUFU.EX2 R50, R50 ;  /* 0x0000003200327308 */ /* 0x000ea20000000800 */
[----:B---3--:R-:W-:Y:S01]  /*78a0*/  FADD.FTZ R3, R41, R0 ;  /* 0x0000000029037221 */ /* 0x008fe20000010000 */
[----:B------:R-:W-:Y:S01]  /*78b0*/  F2FP.F16.F32.PACK_AB R178, R13, R178 ;  /* 0x000000b20db2723e */ /* 0x000fe200000000ff */
[----:B------:R-:W-:Y:S01]  /*78c0*/  IMAD.MOV.U32 R4, RZ, RZ, R33 ;  /* 0x000000ffff047224 */ /* 0x000fe200078e0021 */
[----:B------:R-:W-:-:S02]  /*78d0*/  F2FP.F16.F32.PACK_AB R179, R20, R179 ;  /* 0x000000b314b3723e */ /* 0x000fc400000000ff */
[----:B------:R-:W-:Y:S02]  /*78e0*/  F2FP.F16.F32.PACK_AB R172, R15, R172 ;  /* 0x000000ac0fac723e */ /* 0x000fe400000000ff */
[----:B------:R-:W3:Y:S01]  /*78f0*/  MUFU.EX2 R67, R67 ;  /* 0x0000004300437308 */ /* 0x000ee20000000800 */
[----:B0-----:R-:W-:Y:S01]  /*7900*/  FADD.FTZ R9, R68, R9 ;  /* 0x0000000944097221 */ /* 0x001fe20000010000 */
[----:B------:R-:W-:Y:S02]  /*7910*/  F2FP.F16.F32.PACK_AB R173, R24, R173 ;  /* 0x000000ad18ad723e */ /* 0x000fe400000000ff */
[----:B------:R-:W-:Y:S02]  /*7920*/  F2FP.F16.F32.PACK_AB R174, R21, R174 ;  /* 0x000000ae15ae723e */ /* 0x000fe400000000ff */
[----:B------:R-:W-:Y:S02]  /*7930*/  F2FP.F16.F32.PACK_AB R175, R28, R175 ;  /* 0x000000af1caf723e */ /* 0x000fe400000000ff */
[----:B------:R-:W0:Y:S01]  /*7940*/  MUFU.EX2 R43, R43 ;  /* 0x0000002b002b7308 */ /* 0x000e220000000800 */
[----:B--2---:R-:W-:Y:S01]  /*7950*/  FADD.FTZ R0, R50, R3 ;  /* 0x0000000332007221 */ /* 0x004fe20000010000 */
[----:B------:R-:W-:-:S02]  /*7960*/  F2FP.F16.F32.PACK_AB R168, R25, R168 ;  /* 0x000000a819a8723e */ /* 0x000fc400000000ff */
[----:B------:R-:W-:Y:S02]  /*7970*/  F2FP.F16.F32.PACK_AB R169, R34, R169 ;  /* 0x000000a922a9723e */ /* 0x000fe400000000ff */
[----:B------:R-:W-:Y:S02]  /*7980*/  F2FP.F16.F32.PACK_AB R170, R27, R170 ;  /* 0x000000aa1baa723e */ /* 0x000fe400000000ff */
[----:B------:R-:W2:Y:S01]  /*7990*/  MUFU.EX2 R70, R70 ;  /* 0x0000004600467308 */ /* 0x000ea20000000800 */
[----:B---3--:R-:W-:Y:S01]  /*79a0*/  FADD.FTZ R9, R67, R9 ;  /* 0x0000000943097221 */ /* 0x008fe20000010000 */
[----:B------:R-:W-:Y:S02]  /*79b0*/  F2FP.F16.F32.PACK_AB R171, R36, R171 ;  /* 0x000000ab24ab723e */ /* 0x000fe400000000ff */
[----:B------:R-:W-:Y:S02]  /*79c0*/  F2FP.F16.F32.PACK_AB R152, R29, R152 ;  /* 0x000000981d98723e */ /* 0x000fe400000000ff */
[----:B------:R-:W-:-:S02]  /*79d0*/  F2FP.F16.F32.PACK_AB R153, R38, R153 ;  /* 0x000000992699723e */ /* 0x000fc400000000ff */
        /* <DEDUP_REMOVED lines=10> */
[----:B------:R-:W-:Y:S01]  /*7a80*/  F2FP.F16.F32.PACK_AB R161, R46, R35 ;  /* 0x000000232ea1723e */ /* 0x000fe200000000ff */
[----:B---3--:R-:W-:Y:S01]  /*7a90*/  FADD.FTZ R3, R52, R9 ;  /* 0x0000000934037221 */ /* 0x008fe20000010000 */
[----:B------:R-:W-:Y:S02]  /*7aa0*/  F2FP.F16.F32.PACK_AB R162, R66, R162 ;  /* 0x000000a242a2723e */ /* 0x000fe400000000ff */
[----:B------:R-:W-:Y:S02]  /*7ab0*/  F2FP.F16.F32.PACK_AB R163, R48, R39 ;  /* 0x0000002730a3723e */ /* 0x000fe400000000ff */
[----:B------:R-:W-:-:S02]  /*7ac0*/  F2FP.F16.F32.PACK_AB R164, R67, R68 ;  /* 0x0000004443a4723e */ /* 0x000fc400000000ff */
[----:B------:R-:W-:Y:S01]  /*7ad0*/  F2FP.F16.F32.PACK_AB R165, R50, R41 ;  /* 0x0000002932a5723e */ /* 0x000fe200000000ff */
[C---:B0-----:R-:W-:Y:S01]  /*7ae0*/  FADD.FTZ R0, R57.reuse, R0 ;  /* 0x0000000039007221 */ /* 0x041fe20000010000 */
[----:B------:R-:W-:Y:S02]  /*7af0*/  F2FP.F16.F32.PACK_AB R166, R52, R70 ;  /* 0x0000004634a6723e */ /* 0x000fe400000000ff */
[----:B------:R-:W-:Y:S01]  /*7b00*/  F2FP.F16.F32.PACK_AB R167, R57, R43 ;  /* 0x0000002b39a7723e */ /* 0x000fe200000000ff */
[----:B-1----:R-:W-:Y:S06]  /*7b10*/  @P3 BRA `(.L_x_2306) ;  /* 0xffffffcc00b83947 */ /* 0x002fec000383ffff */
.L_x_2297:
[----:B------:R-:W-:-:S06]  /*7b20*/  UISETP.GE.AND UP0, UPT, UR59, UR40, UPT ;  /* 0x000000283b00728c */ /* 0x000fcc000bf06270 */
[----:B------:R-:W-:-:S13]  /*7b30*/  PLOP3.LUT P2, PT, PT, PT, UP0, 0x80, 0x0 ;  /* 0x000000000000781c */ /* 0x000fda0003f4f008 */
[----:B------:R-:W-:Y:S05]  /*7b40*/  @!P2 BRA `(.L_x_2307) ;  /* 0x000000280010a947 */ /* 0x000fea0003800000 */
[----:B------:R-:W-:Y:S01]  /*7b50*/  IMAD.MOV.U32 R5, RZ, RZ, R30 ;  /* 0x000000ffff057224 */ /* 0x000fe200078e001e */
[----:B------:R-:W-:Y:S01]  /*7b60*/  UMOV UR56, UR47 ;  /* 0x0000002f00387c82 */ /* 0x000fe20008000000 */
[----:B------:R-:W-:Y:S01]  /*7b70*/  IMAD.MOV.U32 R4, RZ, RZ, R33 ;  /* 0x000000ffff047224 */ /* 0x000fe200078e0021 */
[----:B------:R-:W-:Y:S01]  /*7b80*/  UMOV UR55, UR46 ;  /* 0x0000002e00377c82 */ /* 0x000fe20008000000 */
[----:B------:R-:W-:Y:S01]  /*7b90*/  ULDC UR54, c[0x0][0x9d8] ;  /* 0x0002760000367ab9 */ /* 0x000fe20000000800 */
[----:B------:R-:W-:-:S05]  /*7ba0*/  ULDC UR53, c[0x0][0x988] ;  /* 0x0002620000357ab9 */ /* 0x000fca0000000800 */
.L_x_2316:
        /* <DEDUP_REMOVED lines=9> */
.L_x_2309:
[----:B------:R-:W-:Y:S01]  /*7c40*/  ULEA UR6, UR46, UR41, 0x3 ;  /* 0x000000292e067291 */ /* 0x000fe2000f8e183f */
[----:B------:R-:W-:-:S05]  /*7c50*/  IMAD.U32 R6, RZ, RZ, UR47 ;  /* 0x0000002fff067e24 */ /* 0x000fca000f8e00ff */
[----:B------:R-:W-:-:S04]  /*7c60*/  SHF.L.U32 R6, R6, 0x1f, RZ ;  /* 0x0000001f06067819 */ /* 0x000fc800000006ff */
[----:B------:R0:W1:Y:S01]  /*7c70*/  SYNCS.PHASECHK.TRANS64.TRYWAIT P2, [UR6+0x28830], R6 ;  /* 0x02883006ff0075a7 */ /* 0x0000620008040146 */
[----:B------:R-:W-:Y:S05]  /*7c80*/  @!P0 BRA `(.L_x_2310) ;  /* 0x0000000000048947 */ /* 0x000fea0003800000 */
[----:B------:R-:W-:Y:S01]  /*7c90*/  BPT.TRAP 0x1 ;  /* 0x000000040000795c */ /* 0x000fe20000300000 */
.L_x_2310:
[----:B-1----:R-:W-:Y:S05]  /*7ca0*/  @P2 BRA `(.L_x_2308) ;  /* 0x0000000000082947 */ /* 0x002fea0003800000 */
[----:B------:R-:W1:Y:S02]  /*7cb0*/  SYNCS.PHASECHK.TRANS64.TRYWAIT P2, [UR6+0x28830], R6 ;  /* 0x02883006ff0075a7 */ /* 0x000e640008040146 */
[----:B-1----:R-:W-:Y:S05]  /*7cc0*/  @!P2 BRA `(.L_x_2311) ;  /* 0x000000cc007ca947 */ /* 0x002fea0003800000 */
.L_x_2308:
        /* <DEDUP_REMOVED lines=47> */
.L_x_2313:
[----:B------:R-:W-:Y:S01]  /*7fc0*/  ULEA UR6, UR55, UR41, 0x3 ;  /* 0x0000002937067291 */ /* 0x000fe2000f8e183f */
[----:B------:R-:W-:-:S05]  /*7fd0*/  IMAD.U32 R6, RZ, RZ, UR56 ;  /* 0x00000038ff067e24 */ /* 0x000fca000f8e00ff */
[----:B------:R-:W-:-:S04]  /*7fe0*/  SHF.L.U32 R6, R6, 0x1f, RZ ;  /* 0x0000001f06067819 */ /* 0x000fc800000006ff */
[----:B------:R0:W1:Y:S01]  /*7ff0*/  SYNCS.PHASECHK.TRANS64.TRYWAIT P2, [UR6+0x28850], R6 ;  /* 0x02885006ff0075a7 */ /* 0x0000620008040146 */
[----:B------:R-:W-:Y:S05]  /*8000*/  @!P0 BRA `(.L_x_2314) ;  /* 0x0000000000048947 */ /* 0x000fea0003800000 */
[----:B------:R-:W-:Y:S01]  /*8010*/  BPT.TRAP 0x1 ;  /* 0x000000040000795c */ /* 0x000fe20000300000 */
.L_x_2314:
[----:B-1----:R-:W-:Y:S05]  /*8020*/  @P2 BRA `(.L_x_2312) ;  /* 0x0000000000082947 */ /* 0x002fea0003800000 */
[----:B------:R-:W1:Y:S02]  /*8030*/  SYNCS.PHASECHK.TRANS64.TRYWAIT P2, [UR6+0x28850], R6 ;  /* 0x02885006ff0075a7 */ /* 0x000e640008040146 */
[----:B-1----:R-:W-:Y:S05]  /*8040*/  @!P2 BRA `(.L_x_2315) ;  /* 0x000000c800b4a947 */ /* 0x002fea0003800000 */
.L_x_2312:
[----:B------:R-:W-:Y:S01]  /*8050*/  UIADD3 UR6, UR41, 0x400, URZ ;  /* 0x0000040029067890 */ /* 0x000fe2000fffe03f */
[----:B------:R-:W-:Y:S01]  /*8060*/  WARPGROUP.ARRIVE ;  /* 0x00000000000079c5 */ /* 0x000fe20000000000 */
[----:B------:R-:W-:Y:S01]  /*8070*/  UMOV UR7, 0x40000040 ;  /* 0x4000004000077882 */ /* 0x000fe20000000000 */
[----:B-1----:R-:W-:Y:S01]  /*8080*/  FMUL.FTZ R7, R24, UR54 ;  /* 0x0000003618077c20 */ /* 0x002fe20008410000 */
[----:B------:R-:W-:Y:S01]  /*8090*/  USHF.R.U32.HI UR6, URZ, 0x4, UR6 ;  /* 0x000000043f067899 */ /* 0x000fe20008011606 */
[----:B0-----:R-:W-:Y:S01]  /*80a0*/  FMUL.FTZ R6, R25, UR54 ;  /* 0x0000003619067c20 */ /* 0x001fe20008410000 */
[----:B------:R-:W-:Y:S01]  /*80b0*/  FMUL.FTZ R10, R28, UR54 ;  /* 0x000000361c0a7c20 */ /* 0x000fe20008410000 */
[----:B------:R-:W-:Y:S01]  /*80c0*/  FMUL.FTZ R12, R29, UR54 ;  /* 0x000000361d0c7c20 */ /* 0x000fe20008410000 */
[----:B------:R-:W-:Y:S01]  /*80d0*/  ULOP3.LUT UR6, UR6, 0x3fff, URZ, 0xc0, !UPT ;  /* 0x00003fff06067892 */ /* 0x000fe2000f8ec03f */
[----:B------:R-:W0:Y:S01]  /*80e0*/  MUFU.TANH R7, R7 ;  /* 0x0000000700077308 */ /* 0x000e220000002400 */
[----:B------:R-:W-:Y:S01]  /*80f0*/  FMUL.FTZ R14, R32, UR54 ;  /* 0x00000036200e7c20 */ /* 0x000fe20008410000 */
[----:B------:R-:W-:Y:S01]  /*8100*/  FMUL.FTZ R20, R33, UR54 ;  /* 0x0000003621147c20 */ /* 0x000fe20008410000 */
[----:B------:R-:W-:Y:S01]  /*8110*/  ULOP3.LUT UR6, UR6, 0x4000000, URZ, 0xfc, !UPT ;  /* 0x0400000006067892 */ /* 0x000fe2000f8efc3f */
[----:B------:R-:W-:Y:S01]  /*8120*/  FMUL.FTZ R24, R36, UR54 ;  /* 0x0000003624187c20 */ /* 0x000fe20008410000 */
[----:B------:R-:W-:Y:S01]  /*8130*/  FMUL.FTZ R25, R37, UR54 ;  /* 0x0000003625197c20 */ /* 0x000fe20008410000 */
[----:B------:R-:W-:Y:S01]  /*8140*/  FMUL.FTZ R28, R40, UR54 ;  /* 0x00000036281c7c20 */ /* 0x000fe20008410000 */
[----:B------:R-:W-:Y:S01]  /*8150*/  ULEA UR11, UR55, UR6, 0xb ;  /* 0x00000006370b7291 */ /* 0x000fe2000f8e583f */
[----:B------:R-:W1:Y:S01]  /*8160*/  MUFU.TANH R6, R6 ;  /* 0x0000000600067308 */ /* 0x000e620000002400 */
        /* <DEDUP_REMOVED lines=14> */
[----:B------:R-:W-:Y:S01]  /*8250*/  FMUL.FTZ R26, R38, UR54 ;  /* 0x00000036261a7c20 */ /* 0x000fe20008410000 */
[----:B------:R-:W-:Y:S01]  /*8260*/  FMUL.FTZ R38, R49, UR54 ;  /* 0x0000003631267c20 */ /* 0x000fe20008410000 */
[----:B-1----:R-:W-:Y:S01]  /*8270*/  FMNMX.FTZ R33, R6, R33, !PT ;  /* 0x0000002106217209 */ /* 0x002fe20007810000 */
        /* <DEDUP_REMOVED lines=36> */
[----:B------:R-:W-:Y:S01]  /*84c0*/  UMOV UR10, UR53 ;  /* 0x00000035000a7c82 */ /* 0x000fe20008000000 */
        /* <DEDUP_REMOVED lines=10> */
[----:B------:R-:W0:Y:S01]  /*8570*/  S2R R220, SR_TID.X ;  /* 0x0000000000dc7919 */ /* 0x000e220000002100 */
[----:B------:R-:W3:Y:S01]  /*8580*/  MUFU.TANH R29, R29 ;  /* 0x0000001d001d7308 */ /* 0x000ee20000002400 */
[----:B-1----:R-:W-:Y:S01]  /*8590*/  FMNMX.FTZ R33, R25, R56, !PT ;  /* 0x0000003819217209 */ /* 0x002fe20007810000 */
[----:B------:R-:W-:-:S02]  /*85a0*/  UISETP.GT.AND UP0, UPT, UR59, UR40, UPT ;  /* 0x000000283b00728c */ /* 0x000fc4000bf04270 */
[----:B------:R-:W-:Y:S01]  /*85b0*/  UIADD3 UR59, UR59, -0x1, URZ ;  /* 0xffffffff3b3b7890 */ /* 0x000fe2000fffe03f */
[----:B------:R-:W-:-:S03]  /*85c0*/  UMOV UR56, UR47 ;  /* 0x0000002f00387c82 */ /* 0x000fc60008000000 */
[----:B------:R-:W1:Y:S01]  /*85d0*/  MUFU.TANH R30, R30 ;  /* 0x0000001e001e7308 */ /* 0x000e620000002400 */
[----:B--2---:R-:W-:Y:S02]  /*85e0*/  FMNMX.FTZ R56, R28, R33, !PT ;  /* 0x000000211c387209 */ /* 0x004fe40007810000 */
[----:B------:R-:W-:-:S05]  /*85f0*/  PLOP3.LUT P2, PT, PT, PT, UP0, 0x80, 0x0 ;  /* 0x000000000000781c */ /* 0x000fca0003f4f008 */
[----:B------:R-:W2:Y:S01]  /*8600*/  MUFU.TANH R35, R35 ;  /* 0x0000002300237308 */ /* 0x000ea20000002400 */
[----:B---3--:R-:W-:-:S07]  /*8610*/  FMNMX.FTZ R33, R29, R56, !PT ;  /* 0x000000381d217209 */ /* 0x008fce0007810000 */
[----:B------:R-:W3:Y:S01]  /*8620*/  MUFU.TANH R37, R37 ;  /* 0x0000002500257308 */ /* 0x000ee20000002400 */
[----:B-1----:R-:W-:Y:S02]  /*8630*/  FMNMX.FTZ R56, R30, R33, !PT ;  /* 0x000000211e387209 */ /* 0x002fe40007810000 */
[----:B0-----:R-:W-:-:S05]  /*8640*/  SHF.R.U32.HI R220, RZ, 0x7, R220 ;  /* 0x00000007ffdc7819 */ /* 0x001fca00000116dc */
[----:B------:R-:W0:Y:S01]  /*8650*/  MUFU.TANH R38, R38 ;  /* 0x0000002600267308 */ /* 0x000e220000002400 */
[----:B--2---:R-:W-:-:S07]  /*8660*/  FMNMX.FTZ R56, R35, R56, !PT ;  /* 0x0000003823387209 */ /* 0x004fce0007810000 */
[----:B------:R-:W1:Y:S01]  /*8670*/  MUFU.TANH R41, R41 ;  /* 0x0000002900297308 */ /* 0x000e620000002400 */
[----:B---3--:R-:W-:Y:S01]  /*8680*/  FMNMX.FTZ R33, R37, R56, !PT ;  /* 0x0000003825217209 */ /* 0x008fe20007810000 */
[----:B------:R-:W-:Y:S01]  /*8690*/  FMUL.FTZ R56, R73, UR54 ;  /* 0x0000003649387c20 */ /* 0x000fe20008410000 */
[----:B------:R-:W-:-:S05]  /*86a0*/  FMUL.FTZ R73, R82, UR54 ;  /* 0x0000003652497c20 */ /* 0x000fca0008410000 */
[----:B------:R-:W2:Y:S01]  /*86b0*/  MUFU.TANH R42, R42 ;  /* 0x0000002a002a7308 */ /* 0x000ea20000002400 */
[----:B0-----:R-:W-:-:S07]  /*86c0*/  FMNMX.FTZ R58, R38, R33, !PT ;  /* 0x00000021263a7209 */ /* 0x001fce0007810000 */
[----:B------:R-:W0:Y:S01]  /*86d0*/  MUFU.TANH R45, R45 ;  /* 0x0000002d002d7308 */ /* 0x000e220000002400 */
[----:B-1----:R-:W-:Y:S01]  /*86e0*/  FMNMX.FTZ R33, R41, R58, !PT ;  /* 0x0000003a29217209 */ /* 0x002fe20007810000 */
[----:B------:R-:W-:Y:S01]  /*86f0*/  FMUL.FTZ R58, R76, UR54 ;  /* 0x000000364c3a7c20 */ /* 0x000fe20008410000 */
[----:B------:R-:W-:-:S05]  /*8700*/  FMUL.FTZ R76, R87, UR54 ;  /* 0x00000036574c7c20 */ /* 0x000fca0008410000 */
[----:B------:R-:W1:Y:S01]  /*8710*/  MUFU.TANH R47, R47 ;  /* 0x0000002f002f7308 */ /* 0x000e620000002400 */
[----:B--2---:R-:W-:-:S07]  /*8720*/  FMNMX.FTZ R60, R42, R33, !PT ;  /* 0x000000212a3c7209 */ /* 0x004fce0007810000 */
        /* <DEDUP_REMOVED lines=8> */
[----:B------:R-:W-:Y:S01]  /*87b0*/  FMUL.FTZ R60, R80, UR54 ;  /* 0x00000036503c7c20 */ /* 0x000fe20008410000 */
[----:B------:R-:W-:Y:S01]  /*87c0*/  HGMMA.64x128x16.F32 R88, R176, gdesc[UR4].tnspB, R88, gsb0 ;  /* 0x41e00004b0587df0 */ /* 0x000fe20008000858 */
[----:B------:R-:W-:Y:S01]  /*87d0*/  UIADD3 UR6, UR11, 0x100, URZ ;  /* 0x000001000b067890 */ /* 0x000fe2000fffe03f */
[----:B------:R-:W-:-:S03]  /*87e0*/  UMOV UR7, 0x40000040 ;  /* 0x4000004000077882 */ /* 0x000fc60000000000 */
        /* <DEDUP_REMOVED lines=29> */
[----:B0-----:R-:W-:-:S05]  /*89c0*/  FMNMX.FTZ R33, R64, R33, !PT ;  /* 0x0000002140217209 */ /* 0x001fca0007810000 */
        /* <DEDUP_REMOVED lines=28> */
[----:B------:R-:W-:Y:S01]  /*8b90*/  FMUL.FTZ R4, R4, UR10 ;  /* 0x0000000a04047c20 */ /* 0x000fe20008410000 */
[----:B---3--:R-:W-:Y:S01]  /*8ba0*/  FMNMX.FTZ R6, R11, R6, !PT ;  /* 0x000000060b067209 */ /* 0x008fe20007810000 */
[--C-:B------:R-:W-:Y:S01]  /*8bb0*/  FFMA.FTZ R7, R7, UR10, -R85.reuse ;  /* 0x0000000a07077c23 */ /* 0x100fe20008010855 */
[--C-:B------:R-:W-:Y:S01]  /*8bc0*/  FFMA.FTZ R81, R12, UR10, -R85.reuse ;  /* 0x0000000a0c517c23 */ /* 0x100fe20008010855 */
[--C-:B------:R-:W-:Y:S01]  /*8bd0*/  FFMA.FTZ R178, R24, UR10, -R85.reuse ;  /* 0x0000000a18b27c23 */ /* 0x100fe20008010855 */
        /* <DEDUP_REMOVED lines=10> */
[--C-:B------:R-:W-:Y:S01]  /*8c80*/  FFMA.FTZ R12, R60, UR10, -R85.reuse ;  /* 0x0000000a3c0c7c23 */ /* 0x100fe20008010855 */
[--C-:B------:R-:W-:Y:S01]  /*8c90*/  FFMA.FTZ R14, R62, UR10, -R85.reuse ;  /* 0x0000000a3e0e7c23 */ /* 0x100fe20008010855 */
[----:B------:R-:W-:Y:S01]  /*8ca0*/  FMNMX.FTZ R6, R26, R79, !PT ;  /* 0x0000004f1a067209 */ /* 0x000fe20007810000 */
[----:B------:R-:W-:-:S03]  /*8cb0*/  FFMA.FTZ R64, R64, UR10, -R85 ;  /* 0x0000000a40407c23 */ /* 0x000fc60008010855 */
        /* <DEDUP_REMOVED lines=18> */
[----:B------:R-:W-:Y:S01]  /*8de0*/  MUFU.TANH R65, R65 ;  /* 0x0000004100417308 */ /* 0x000fe20000002400 */
[----:B--2---:R-:W-:Y:S01]  /*8df0*/  FMNMX.FTZ R6, R50, R35, !PT ;  /* 0x0000002332067209 */ /* 0x004fe20007810000 */
[----:B------:R-:W-:-:S06]  /*8e00*/  FFMA.FTZ R35, R38, UR10, -R85 ;  /* 0x0000000a26237c23 */ /* 0x000fcc0008010855 */
[----:B------:R-:W-:Y:S01]  /*8e10*/  MUFU.TANH R66, R66 ;  /* 0x0000004200427308 */ /* 0x000fe20000002400 */
[----:B0-----:R-:W-:-:S07]  /*8e20*/  FMNMX.FTZ R6, R63, R6, !PT ;  /* 0x000000063f067209 */ /* 0x001fce0007810000 */
[----:B------:R-:W-:Y:S08]  /*8e30*/  MUFU.TANH R67, R67 ;  /* 0x0000004300437308 */ /* 0x000ff00000002400 */
[----:B------:R-:W-:Y:S08]  /*8e40*/  MUFU.TANH R68, R68 ;  /* 0x0000004400447308 */ /* 0x000ff00000002400 */
[----:B------:R-:W-:Y:S01]  /*8e50*/  MUFU.TANH R69, R69 ;  /* 0x0000004500457308 */ /* 0x000fe20000002400 */
[----:B------:R-:W-:-:S02]  /*8e60*/  WARPGROUP.DEPBAR.LE gsb0, 0x0 ;  /* 0x00008000000079c5 */ /* 0x000fc40000010000 */
[----:B------:R-:W-:-:S05]  /*8e70*/  WARPGROUP.ARRIVE ;  /* 0x00000000000079c5 */ /* 0x000fca0000000000 */
[----:B------:R-:W-:Y:S01]  /*8e80*/  MUFU.TANH R70, R70 ;  /* 0x0000004600467308 */ /* 0x000fe20000002400 */
[--C-:B------:R-:W-:Y:S01]  /*8e90*/  FFMA.FTZ R174, R30, UR10, -R85.reuse ;  /* 0x0000000a1eae7c23 */ /* 0x100fe20008010855 */
[----:B------:R-:W-:Y:S01]  /*8ea0*/  FFMA.FTZ R172, R28, UR10, -R85 ;  /* 0x0000000a1cac7c23 */ /* 0x000fe20008010855 */
[----:B------:R-:W-:Y:S01]  /*8eb0*/  HGMMA.64x128x16.F32 R88, R168, gdesc[UR4].tnspB, R88, gsb0 ;  /* 0x41e00004a8587df0 */ /* 0x000fe20008000858 */
[----:B------:R-:W-:Y:S01]  /*8ec0*/  UIADD3 UR6, UR11, 0x200, URZ ;  /* 0x000002000b067890 */ /* 0x000fe2000fffe03f */
[----:B------:R-:W-:-:S03]  /*8ed0*/  UMOV UR7, 0x40000040 ;  /* 0x4000004000077882 */ /* 0x000fc60000000000 */
[----:B------:R-:W-:Y:S08]  /*8ee0*/  MUFU.TANH R71, R71 ;  /* 0x0000004700477308 */ /* 0x000ff00000002400 */
[----:B------:R-:W-:Y:S08]  /*8ef0*/  MUFU.TANH R72, R72 ;  /* 0x0000004800487308 */ /* 0x000ff00000002400 */
[----:B------:R-:W-:Y:S08]  /*8f00*/  MUFU.TANH R73, R73 ;  /* 0x0000004900497308 */ /* 0x000ff00000002400 */
[----:B------:R-:W-:Y:S08]  /*8f10*/  MUFU.TANH R74, R74 ;  /* 0x0000004a004a7308 */ /* 0x000ff00000002400 */
[----:B------:R-:W-:Y:S08]  /*8f20*/  MUFU.TANH R75, R75 ;  /* 0x0000004b004b7308 */ /* 0x000ff00000002400 */
[----:B------:R-:W-:Y:S08]  /*8f30*/  MUFU.TANH R76, R76 ;  /* 0x0000004c004c7308 */ /* 0x000ff00000002400 */
[----:B------:R-:W-:Y:S08]  /*8f40*/  MUFU.EX2 R79, R10 ;  /* 0x0000000a004f7308 */ /* 0x000ff00000000800 */
[----:B------:R-:W-:Y:S08]  /*8f50*/  MUFU.EX2 R4, R4 ;  /* 0x0000000400047308 */ /* 0x000ff00000000800 */
[----:B------:R-:W0:Y:S08]  /*8f60*/  MUFU.EX2 R7, R7 ;  /* 0x0000000700077308 */ /* 0x000e300000000800 */
[----:B------:R-:W1:Y:S08]  /*8f70*/  MUFU.EX2 R180, R180 ;  /* 0x000000b400b47308 */ /* 0x000e700000000800 */
[----:B------:R-:W2:Y:S01]  /*8f80*/  MUFU.EX2 R182, R182 ;  /* 0x000000b600b67308 */ /* 0x000ea20000000800 */
[----:B0-----:R-:W-:-:S07]  /*8f90*/  FFMA.FTZ R3, R4, R3, R7 ;  /* 0x0000000304037223 */ /* 0x001fce0000010007 */
[----:B------:R-:W-:Y:S01]  /*8fa0*/  MUFU.EX2 R81, R81 ;  /* 0x0000005100517308 */ /* 0x000fe20000000800 */
[C---:B-1----:R-:W-:Y:S01]  /*8fb0*/  FADD.FTZ R3, R180.reuse, R3 ;  /* 0x00000003b4037221 */ /* 0x042fe20000010000 */
[----:B------:R-:W-:-:S06]  /*8fc0*/  F2FP.F16.F32.PACK_AB R180, R180, R7 ;  /* 0x00000007b4b4723e */ /* 0x000fcc00000000ff */
        /* <DEDUP_REMOVED lines=9> */
[----:B------:R-:W-:Y:S01]  /*9060*/  FMNMX.FTZ R37, R65, R6, !PT ;  /* 0x0000000641257209 */ /* 0x000fe20007810000 */
[----:B------:R-:W-:Y:S02]  /*9070*/  FFMA.FTZ R170, R41, UR10, -R85 ;  /* 0x0000000a29aa7c23 */ /* 0x000fe40008010855 */
[----:B------:R-:W-:Y:S01]  /*9080*/  MUFU.EX2 R174, R174 ;  /* 0x000000ae00ae7308 */ /* 0x000fe20000000800 */
[----:B------:R-:W-:Y:S01]  /*9090*/  HGMMA.64x128x16.F32 R88, R152, gdesc[UR4].tnspB, R88, gsb0 ;  /* 0x41e0000498587df0 */ /* 0x000fe20008000858 */
[----:B------:R-:W-:Y:S01]  /*90a0*/  UIADD3 UR6, UR11, 0x280, URZ ;  /* 0x000002800b067890 */ /* 0x000fe2000fffe03f */
[----:B------:R-:W-:Y:S01]  /*90b0*/  FMNMX.FTZ R6, R66, R37, !PT ;  /* 0x0000002542067209 */ /* 0x000fe20007810000 */
[----:B------:R-:W-:-:S03]  /*90c0*/  UMOV UR7, 0x40000040 ;  /* 0x4000004000077882 */ /* 0x000fc60000000000 */
        /* <DEDUP_REMOVED lines=13> */
[----:B------:R-:W-:Y:S01]  /*91a0*/  MUFU.EX2 R83, R83 ;  /* 0x0000005300537308 */ /* 0x000fe20000000800 */
[----:B------:R-:W-:Y:S02]  /*91b0*/  FFMA.FTZ R6, R57, UR10, -R85 ;  /* 0x0000000a39067c23 */ /* 0x000fe40008010855 */
[----:B------:R-:W-:-:S05]  /*91c0*/  FMNMX.FTZ R10, R76, R41, !PT ;  /* 0x000000294c0a7209 */ /* 0x000fca0007810000 */
[----:B------:R-:W0:Y:S01]  /*91d0*/  SHFL.BFLY PT, R47, R10, 0x2, 0x1f ;  /* 0x0c401f000a2f7f89 */ /* 0x000e2200000e0000 */
[----:B------:R1:W-:Y:S08]  /*91e0*/  MUFU.EX2 R41, R51 ;  /* 0x0000003300297308 */ /* 0x0003f00000000800 */
[----:B------:R-:W-:Y:S01]  /*91f0*/  MUFU.EX2 R6, R6 ;  /* 0x0000000600067308 */ /* 0x000fe20000000800 */
[----:B-1----:R-:W-:-:S07]  /*9200*/  FFMA.FTZ R51, R59, UR10, -R85 ;  /* 0x0000000a3b337c23 */ /* 0x002fce0008010855 */
[----:B------:R-:W-:Y:S01]  /*9210*/  MUFU.EX2 R51, R51 ;  /* 0x0000003300337308 */ /* 0x000fe20000000800 */
[----:B0-----:R-:W-:Y:S01]  /*9220*/  FMNMX.FTZ R30, R10, R47, !PT ;  /* 0x0000002f0a1e7209 */ /* 0x001fe20007810000 */
[--C-:B------:R-:W-:Y:S01]  /*9230*/  FFMA.FTZ R47, R56, UR10, -R85.reuse ;  /* 0x0000000a382f7c23 */ /* 0x100fe20008010855 */
[----:B------:R-:W-:-:S05]  /*9240*/  FFMA.FTZ R10, R58, UR10, -R85 ;  /* 0x0000000a3a0a7c23 */ /* 0x000fca0008010855 */
        /* <DEDUP_REMOVED lines=9> */
[----:B------:R-:W0:Y:S01]  /*92e0*/  SHFL.BFLY PT, R55, R30, 0x1, 0x1f ;  /* 0x0c201f001e377f89 */ /* 0x000e2200000e0000 */
[--C-:B------:R-:W-:Y:S01]  /*92f0*/  FFMA.FTZ R45, R53, UR10, -R85.reuse ;  /* 0x0000000a352d7c23 */ /* 0x100fe20008010855 */
[----:B------:R-:W-:Y:S01]  /*9300*/  HGMMA.64x128x16.F32 R88, R156, gdesc[UR4].tnspB, R88, gsb0 ;  /* 0x41e000049c587df0 */ /* 0x000fe20008000858 */
[----:B------:R-:W-:Y:S01]  /*9310*/  UIADD3 UR6, UR11, 0x300, URZ ;  /* 0x000003000b067890 */ /* 0x000fe2000fffe03f */
[----:B------:R-:W-:Y:S01]  /*9320*/  MUFU.EX2 R154, R154 ;  /* 0x0000009a009a7308 */ /* 0x000fe20000000800 */
[----:B------:R-:W-:Y:S01]  /*9330*/  UMOV UR7, 0x40000040 ;  /* 0x4000004000077882 */ /* 0x000fe20000000000 */
[----:B------:R-:W-:-:S06]  /*9340*/  FFMA.FTZ R53, R61, UR10, -R85 ;  /* 0x0000000a3d357c23 */ /* 0x000fcc0008010855 */
[----:B------:R-:W-:Y:S08]  /*9350*/  MUFU.EX2 R152, R152 ;  /* 0x0000009800987308 */ /* 0x000ff00000000800 */
[----:B------:R-:W-:Y:S01]  /*9360*/  MUFU.EX2 R45, R45 ;  /* 0x0000002d002d7308 */ /* 0x000fe20000000800 */
[----:B0-----:R-:W-:-:S07]  /*9370*/  FMNMX.FTZ R30, R30, R55, !PT ;  /* 0x000000371e1e7209 */ /* 0x001fce0007810000 */
[----:B------:R-:W-:Y:S01]  /*9380*/  MUFU.EX2 R49, R49 ;  /* 0x0000003100317308 */ /* 0x000fe20000000800 */
[----:B------:R-:W-:-:S04]  /*9390*/  FADD.FTZ R20, -R30, R5 ;  /* 0x000000051e147221 */ /* 0x000fc80000010100 */
[----:B------:R-:W-:Y:S01]  /*93a0*/  FMUL.FTZ R55, R20, UR10 ;  /* 0x0000000a14377c20 */ /* 0x000fe20008410000 */
[----:B------:R-:W-:Y:S02]  /*93b0*/  FMUL.FTZ R20, R30, UR10 ;  /* 0x0000000a1e147c20 */ /* 0x000fe40008410000 */
[----:B------:R-:W-:Y:S02]  /*93c0*/  MUFU.EX2 R53, R53 ;  /* 0x0000003500357308 */ /* 0x000fe40000000800 */
[--C-:B------:R-:W-:Y:S01]  /*93d0*/  FFMA.FTZ R181, R9, UR10, -R20.reuse ;  /* 0x0000000a09b57c23 */ /* 0x100fe20008010814 */
[----:B------:R-:W-:Y:S02]  /*93e0*/  IMAD.U32 R9, RZ, RZ, UR46 ;  /* 0x0000002eff097e24 */ /* 0x000fe4000f8e00ff */
[--C-:B------:R-:W-:Y:S01]  /*93f0*/  FFMA.FTZ R8, R8, UR10, -R20.reuse ;  /* 0x0000000a08087c23 */ /* 0x100fe20008010814 */
[--C-:B------:R-:W-:Y:S01]  /*9400*/  FFMA.FTZ R183, R11, UR10, -R20.reuse ;  /* 0x0000000a0bb77c23 */ /* 0x100fe20008010814 */
[--C-:B------:R-:W-:Y:S01]  /*9410*/  FFMA.FTZ R24, R13, UR10, -R20.reuse ;  /* 0x0000000a0d187c23 */ /* 0x100fe20008010814 */
[--C-:B------:R-:W-:Y:S01]  /*9420*/  FFMA.FTZ R177, R15, UR10, -R20.reuse ;  /* 0x0000000a0fb17c23 */ /* 0x100fe20008010814 */
[----:B------:R-:W-:Y:S01]  /*9430*/  @!P1 LEA R9, R9, UR41, 0x3 ;  /* 0x0000002909099c11 */ /* 0x000fe2000f8e18ff */
[----:B------:R-:W-:Y:S01]  /*9440*/  MUFU.EX2 R55, R55 ;  /* 0x0000003700377308 */ /* 0x000fe20000000800 */
[--C-:B------:R-:W-:Y:S01]  /*9450*/  FFMA.FTZ R28, R21, UR10, -R20.reuse ;  /* 0x0000000a151c7c23 */ /* 0x100fe20008010814 */
[--C-:B------:R-:W-:Y:S01]  /*9460*/  FFMA.FTZ R179, R26, UR10, -R20.reuse ;  /* 0x0000000a1ab37c23 */ /* 0x100fe20008010814 */
[--C-:B------:R-:W-:Y:S01]  /*9470*/  FFMA.FTZ R26, R27, UR10, -R20.reuse ;  /* 0x0000000a1b1a7c23 */ /* 0x100fe20008010814 */
[----:B------:R-:W-:Y:S01]  /*9480*/  @!P1 VIADD R11, R9, 0x28840 ;  /* 0x00028840090b9836 */ /* 0x000fe20000000000 */
[----:B------:R-:W-:Y:S01]  /*9490*/  IADD3 R9, -R220, 0xb, RZ ;  /* 0x0000000bdc097810 */ /* 0x000fe20007ffe1ff */
[--C-:B------:R-:W-:Y:S01]  /*94a0*/  FFMA.FTZ R38, R44, UR10, -R20.reuse ;  /* 0x0000000a2c267c23 */ /* 0x100fe20008010814 */
[----:B--2---:R-:W-:Y:S01]  /*94b0*/  FADD.FTZ R44, R182, R3 ;  /* 0x00000003b62c7221 */ /* 0x004fe20000010000 */
[----:B------:R-:W0:Y:S01]  /*94c0*/  MUFU.EX2 R8, R8 ;  /* 0x0000000800087308 */ /* 0x000e220000000800 */
[----:B------:R-:W-:Y:S01]  /*94d0*/  @!P1 PRMT R11, RZ, 0x654, R11 ;  /* 0x00000654ff0b9816 */ /* 0x000fe2000000000b */
[--C-:B------:R-:W-:Y:S01]  /*94e0*/  FFMA.FTZ R173, R31, UR10, -R20.reuse ;  /* 0x0000000a1fad7c23 */ /* 0x100fe20008010814 */
[--C-:B------:R-:W-:Y:S01]  /*94f0*/  FFMA.FTZ R32, R32, UR10, -R20.reuse ;  /* 0x0000000a20207c23 */ /* 0x100fe20008010814 */
[--C-:B------:R-:W-:Y:S01]  /*9500*/  FFMA.FTZ R175, R34, UR10, -R20.reuse ;  /* 0x0000000a22af7c23 */ /* 0x100fe20008010814 */
[--C-:B------:R-:W-:Y:S01]  /*9510*/  FFMA.FTZ R153, R46, UR10, -R20.reuse ;  /* 0x0000000a2e997c23 */ /* 0x100fe20008010814 */
[--C-:B------:R-:W-:Y:S01]  /*9520*/  FFMA.FTZ R34, R36, UR10, -R20.reuse ;  /* 0x0000000a24227c23 */ /* 0x100fe20008010814 */
[--C-:B------:R-:W-:Y:S01]  /*9530*/  FFMA.FTZ R36, R40, UR10, -R20.reuse ;  /* 0x0000000a28247c23 */ /* 0x100fe20008010814 */
[----:B------:R-:W1:Y:S01]  /*9540*/  MUFU.EX2 R181, R181 ;  /* 0x000000b500b57308 */ /* 0x000e620000000800 */
[--C-:B------:R-:W-:Y:S01]  /*9550*/  FFMA.FTZ R40, R48, UR10, -R20.reuse ;  /* 0x0000000a30287c23 */ /* 0x100fe20008010814 */
[--C-:B------:R-:W-:Y:S01]  /*9560*/  FFMA.FTZ R169, R39, UR10, -R20.reuse ;  /* 0x0000000a27a97c23 */ /* 0x100fe20008010814 */
[--C-:B------:R-:W-:Y:S01]  /*9570*/  FFMA.FTZ R171, R43, UR10, -R20.reuse ;  /* 0x0000000a2bab7c23 */ /* 0x100fe20008010814 */
[--C-:B------:R-:W-:Y:S01]  /*9580*/  FFMA.FTZ R155, R50, UR10, -R20.reuse ;  /* 0x0000000a329b7c23 */ /* 0x100fe20008010814 */
[--C-:B------:R-:W-:Y:S01]  /*9590*/  FFMA.FTZ R70, R70, UR10, -R20.reuse ;  /* 0x0000000a46467c23 */ /* 0x100fe20008010814 */
[--C-:B------:R-:W-:Y:S01]  /*95a0*/  FFMA.FTZ R71, R71, UR10, -R20.reuse ;  /* 0x0000000a47477c23 */ /* 0x100fe20008010814 */
[----:B------:R-:W-:Y:S01]  /*95b0*/  FFMA.FTZ R72, R72, UR10, -R20 ;  /* 0x0000000a48487c23 */ /* 0x000fe20008010814 */
[----:B------:R-:W2:Y:S01]  /*95c0*/  MUFU.EX2 R183, R183 ;  /* 0x000000b700b77308 */ /* 0x000ea20000000800 */
[----:B0-----:R-:W-:Y:S01]  /*95d0*/  FFMA.FTZ R0, R55, R0, R8 ;  /* 0x0000000037007223 */ /* 0x001fe20000010008 */
[--C-:B------:R-:W-:Y:S01]  /*95e0*/  FFMA.FTZ R73, R73, UR10, -R20.reuse ;  /* 0x0000000a49497c23 */ /* 0x100fe20008010814 */
[--C-:B------:R-:W-:Y:S01]  /*95f0*/  FFMA.FTZ R74, R74, UR10, -R20.reuse ;  /* 0x0000000a4a4a7c23 */ /* 0x100fe20008010814 */
[----:B------:R-:W-:Y:S01]  /*9600*/  FFMA.FTZ R75, R75, UR10, -R20 ;  /* 0x0000000a4b4b7c23 */ /* 0x000fe20008010814 */
[----:B------:R-:W-:-:S03]  /*9610*/  F2FP.F16.F32.PACK_AB R182, R81, R182 ;  /* 0x000000b651b6723e */ /* 0x000fc600000000ff */
[----:B------:R-:W0:Y:S01]  /*9620*/  MUFU.EX2 R24, R24 ;  /* 0x0000001800187308 */ /* 0x000e220000000800 */
[----:B-1----:R-:W-:Y:S01]  /*9630*/  FADD.FTZ R42, R181, R0 ;  /* 0x00000000b52a7221 */ /* 0x002fe20000010000 */
[----:B------:R-:W-:Y:S01]  /*9640*/  FFMA.FTZ R0, R63, UR10, -R20 ;  /* 0x0000000a3f007c23 */ /* 0x000fe20008010814 */
[----:B------:R-:W-:-:S05]  /*9650*/  F2FP.F16.F32.PACK_AB R181, R181, R8 ;  /* 0x00000008b5b5723e */ /* 0x000fca00000000ff */
[----:B------:R-:W1:Y:S01]  /*9660*/  MUFU.EX2 R177, R177 ;  /* 0x000000b100b17308 */ /* 0x000e620000000800 */
[----:B--2---:R-:W-:-:S07]  /*9670*/  FADD.FTZ R3, R183, R42 ;  /* 0x0000002ab7037221 */ /* 0x004fce0000010000 */
[----:B------:R-:W2:Y:S01]  /*9680*/  MUFU.EX2 R28, R28 ;  /* 0x0000001c001c7308 */ /* 0x000ea20000000800 */
[C---:B0-----:R-:W-:Y:S01]  /*9690*/  FADD.FTZ R42, R24.reuse, R3 ;  /* 0x00000003182a7221 */ /* 0x041fe20000010000 */
[----:B------:R-:W-:-:S06]  /*96a0*/  F2FP.F16.F32.PACK_AB R183, R24, R183 ;  /* 0x000000b718b7723e */ /* 0x000fcc00000000ff */
[----:B------:R-:W0:Y:S01]  /*96b0*/  MUFU.EX2 R179, R179 ;  /* 0x000000b300b37308 */ /* 0x000e220000000800 */
[----:B-1----:R-:W-:Y:S01]  /*96c0*/  FADD.FTZ R3, R177, R42 ;  /* 0x0000002ab1037221 */ /* 0x002fe20000010000 */
[----:B------:R-:W-:-:S06]  /*96d0*/  FFMA.FTZ R42, R66, UR10, -R20 ;  /* 0x0000000a422a7c23 */ /* 0x000fcc0008010814 */
        /* <DEDUP_REMOVED lines=12> */
[----:B------:R-:W-:Y:S01]  /*97a0*/  F2FP.F16.F32.PACK_AB R173, R32, R173 ;  /* 0x000000ad20ad723e */ /* 0x000fe200000000ff */
[----:B------:R-:W-:Y:S02]  /*97b0*/  WARPGROUP.DEPBAR.LE gsb0, 0x0 ;  /* 0x00008000000079c5 */ /* 0x000fe40000010000 */
[----:B------:R-:W-:Y:S01]  /*97c0*/  WARPGROUP.ARRIVE ;  /* 0x00000000000079c5 */ /* 0x000fe20000000000 */
[--C-:B------:R-:W-:Y:S01]  /*97d0*/  FFMA.FTZ R156, R52, UR10, -R85.reuse ;  /* 0x0000000a349c7c23 */ /* 0x100fe20008010855 */
[----:B------:R-:W-:Y:S01]  /*97e0*/  FFMA.FTZ R157, R65, UR10, -R20 ;  /* 0x0000000a419d7c23 */ /* 0x000fe20008010814 */
[----:B------:R-:W0:Y:S01]  /*97f0*/  MUFU.EX2 R169, R169 ;  /* 0x000000a900a97308 */ /* 0x000e220000000800 */
[----:B-1----:R-:W-:Y:S01]  /*9800*/  FADD.FTZ R3, R175, R46 ;  /* 0x0000002eaf037221 */ /* 0x002fe20000010000 */
[----:B------:R-:W-:Y:S01]  /*9810*/  FFMA.FTZ R158, R54, UR10, -R85 ;  /* 0x0000000a369e7c23 */ /* 0x000fe20008010855 */
[----:B------:R-:W-:Y:S01]  /*9820*/  HGMMA.64x128x16.F32 R88, R160, gdesc[UR4].tnspB, R88, gsb0 ;  /* 0x41e00004a0587df0 */ /* 0x000fe20008000858 */
[----:B------:R-:W-:Y:S01]  /*9830*/  UIADD3 UR6, UR11, 0x380, URZ ;  /* 0x000003800b067890 */ /* 0x000fe2000fffe03f */
[----:B------:R-:W-:Y:S01]  /*9840*/  FFMA.FTZ R159, R67, UR10, -R20 ;  /* 0x0000000a439f7c23 */ /* 0x000fe20008010814 */
[----:B------:R-:W-:-:S02]  /*9850*/  UMOV UR7, 0x40000040 ;  /* 0x4000004000077882 */ /* 0x000fc40000000000 */
        /* <DEDUP_REMOVED lines=8> */
[----:B------:R-:W-:Y:S01]  /*98e0*/  MUFU.EX2 R153, R153 ;  /* 0x0000009900997308 */ /* 0x000fe20000000800 */
[----:B--2---:R-:W-:-:S07]  /*98f0*/  FADD.FTZ R3, R171, R46 ;  /* 0x0000002eab037221 */ /* 0x004fce0000010000 */
        /* <DEDUP_REMOVED lines=14> */
[----:B------:R-:W-:Y:S01]  /*99e0*/  MUFU.EX2 R75, R75 ;  /* 0x0000004b004b7308 */ /* 0x000fe20000000800 */
[----:B------:R-:W-:-:S02]  /*99f0*/  WARPGROUP.DEPBAR.LE gsb0, 0x0 ;  /* 0x00008000000079c5 */ /* 0x000fc40000010000 */
[----:B------:R-:W-:Y:S01]  /*9a00*/  WARPGROUP.ARRIVE ;  /* 0x00000000000079c5 */ /* 0x000fe20000000000 */
[----:B------:R-:W-:Y:S01]  /*9a10*/  FFMA.FTZ R161, R69, UR10, -R20 ;  /* 0x0000000a45a17c23 */ /* 0x000fe20008010814 */
[----:B------:R-:W-:Y:S02]  /*9a20*/  F2FP.F16.F32.PACK_AB R160, R47, R6 ;  /* 0x000000062fa0723e */ /* 0x000fe400000000ff */
[----:B------:R-:W-:Y:S01]  /*9a30*/  F2FP.F16.F32.PACK_AB R162, R51, R10 ;  /* 0x0000000a33a2723e */ /* 0x000fe200000000ff */
[----:B------:R-:W1:Y:S01]  /*9a40*/  MUFU.EX2 R5, R64 ;  /* 0x0000004000057308 */ /* 0x000e620000000800 */
[----:B------:R-:W-:Y:S01]  /*9a50*/  HGMMA.64x128x16.F32 R88, R164, gdesc[UR4].tnspB, R88, gsb0 ;  /* 0x41e00004a4587df0 */ /* 0x000fe20008000858 */
[----:B0-----:R-:W-:-:S06]  /*9a60*/  F2FP.F16.F32.PACK_AB R163, R72, R71 ;  /* 0x0000004748a3723e */ /* 0x001fcc00000000ff */
[----:B------:R-:W-:Y:S01]  /*9a70*/  MUFU.EX2 R161, R161 ;  /* 0x000000a100a17308 */ /* 0x000fe20000000800 */
[----:B------:R-:W-:Y:S02]  /*9a80*/  WARPGROUP.DEPBAR.LE gsb0, 0x0 ;  /* 0x00008000000079c5 */ /* 0x000fe40000010000 */
[----:B------:R0:W-:Y:S06]  /*9a90*/  BAR.ARV R9, 0x100 ;  /* 0x000400090000751d */ /* 0x0001ec0000002000 */
[----:B------:R2:W-:Y:S01]  /*9aa0*/  @!P1 SYNCS.ARRIVE.TRANS64.RED.A1T0 RZ, [R11+URZ], RZ ;  /* 0x000000ff0bff99a7 */ /* 0x0005e2000810043f */
[----:B-1----:R-:W-:Y:S01]  /*9ab0*/  F2FP.F16.F32.PACK_AB R166, R5, R14 ;  /* 0x0000000e05a6723e */ /* 0x002fe200000000ff */
[-C--:B------:R-:W-:Y:S01]  /*9ac0*/  FMUL.FTZ R88, R88, R4.reuse ;  /* 0x0000000458587220 */ /* 0x080fe20000410000 */
[-C--:B------:R-:W-:Y:S01]  /*9ad0*/  FMUL.FTZ R89, R89, R4.reuse ;  /* 0x0000000459597220 */ /* 0x080fe20000410000 */
[-C--:B------:R-:W-:Y:S01]  /*9ae0*/  FMUL.FTZ R92, R92, R4.reuse ;  /* 0x000000045c5c7220 */ /* 0x080fe20000410000 */
[-C--:B------:R-:W-:Y:S01]  /*9af0*/  FMUL.FTZ R93, R93, R4.reuse ;  /* 0x000000045d5d7220 */ /* 0x080fe20000410000 */
[-C--:B------:R-:W-:Y:S01]  /*9b00*/  FMUL.FTZ R96, R96, R4.reuse ;  /* 0x0000000460607220 */ /* 0x080fe20000410000 */
[-C--:B------:R-:W-:Y:S01]  /*9b10*/  FMUL.FTZ R97, R97, R4.reuse ;  /* 0x0000000461617220 */ /* 0x080fe20000410000 */
[----:B--2---:R-:W-:Y:S01]  /*9b20*/  IMAD.U32 R11, RZ, RZ, UR55 ;  /* 0x00000037ff0b7e24 */ /* 0x004fe2000f8e00ff */
        /* <DEDUP_REMOVED lines=9> */
[----:B0-----:R-:W-:-:S02]  /*9bc0*/  @!P1 VIADD R9, R11, 0x28860 ;  /* 0x000288600b099836 */ /* 0x001fc40000000000 */
[-C--:B------:R-:W-:Y:S01]  /*9bd0*/  FMUL.FTZ R113, R113, R4.reuse ;  /* 0x0000000471717220 */ /* 0x080fe20000410000 */
[-C--:B------:R-:W-:Y:S01]  /*9be0*/  FMUL.FTZ R116, R116, R4.reuse ;  /* 0x0000000474747220 */ /* 0x080fe20000410000 */
[-C--:B------:R-:W-:Y:S01]  /*9bf0*/  FMUL.FTZ R117, R117, R4.reuse ;  /* 0x0000000475757220 */ /* 0x080fe20000410000 */
[-C--:B------:R-:W-:Y:S01]  /*9c00*/  FMUL.FTZ R120, R120, R4.reuse ;  /* 0x0000000478787220 */ /* 0x080fe20000410000 */
[----:B------:R-:W-:Y:S01]  /*9c10*/  @!P1 PRMT R11, RZ, 0x654, R9 ;  /* 0x00000654ff0b9816 */ /* 0x000fe20000000009 */
[----:B------:R-:W-:Y:S01]  /*9c20*/  FADD.FTZ R9, R81, R44 ;  /* 0x0000002c51097221 */ /* 0x000fe20000010000 */
[-C--:B------:R-:W-:Y:S01]  /*9c30*/  FMUL.FTZ R121, R121, R4.reuse ;  /* 0x0000000479797220 */ /* 0x080fe20000410000 */
[-C--:B------:R-:W-:Y:S01]  /*9c40*/  FMUL.FTZ R124, R124, R4.reuse ;  /* 0x000000047c7c7220 */ /* 0x080fe20000410000 */
[----:B------:R0:W-:Y:S01]  /*9c50*/  @!P1 SYNCS.ARRIVE.TRANS64.RED.A1T0 RZ, [R11+URZ], RZ ;  /* 0x000000ff0bff99a7 */ /* 0x0001e2000810043f */
[----:B------:R-:W-:Y:S01]  /*9c60*/  FADD.FTZ R44, R176, R9 ;  /* 0x00000009b02c7221 */ /* 0x000fe20000010000 */
[-C--:B------:R-:W-:Y:S01]  /*9c70*/  FMUL.FTZ R125, R125, R4.reuse ;  /* 0x000000047d7d7220 */ /* 0x080fe20000410000 */
[-C--:B------:R-:W-:Y:S01]  /*9c80*/  FMUL.FTZ R128, R128, R4.reuse ;  /* 0x0000000480807220 */ /* 0x080fe20000410000 */
[-C--:B------:R-:W-:Y:S01]  /*9c90*/  FMUL.FTZ R129, R129, R4.reuse ;  /* 0x0000000481817220 */ /* 0x080fe20000410000 */
[----:B------:R-:W-:Y:S01]  /*9ca0*/  FADD.FTZ R9, R77, R44 ;  /* 0x0000002c4d097221 */ /* 0x000fe20000010000 */
[--C-:B------:R-:W-:Y:S01]  /*9cb0*/  FFMA.FTZ R44, R68, UR10, -R20.reuse ;  /* 0x0000000a442c7c23 */ /* 0x100fe20008010814 */
[----:B------:R-:W-:Y:S01]  /*9cc0*/  FFMA.FTZ R20, R76, UR10, -R20 ;  /* 0x0000000a4c147c23 */ /* 0x000fe20008010814 */
[-C--:B------:R-:W-:Y:S01]  /*9cd0*/  FMUL.FTZ R132, R132, R4.reuse ;  /* 0x0000000484847220 */ /* 0x080fe20000410000 */
[----:B------:R-:W-:Y:S01]  /*9ce0*/  FADD.FTZ R48, R178, R9 ;  /* 0x00000009b2307221 */ /* 0x000fe20000010000 */
[-C--:B------:R-:W-:Y:S01]  /*9cf0*/  FMUL.FTZ R133, R133, R4.reuse ;  /* 0x0000000485857220 */ /* 0x080fe20000410000 */
        /* <DEDUP_REMOVED lines=12> */
[----:B------:R-:W-:Y:S01]  /*9dc0*/  FMUL.FTZ R149, R149, R4 ;  /* 0x0000000495957220 */ /* 0x000fe20000410000 */
[----:B------:R-:W-:Y:S01]  /*9dd0*/  F2FP.F16.F32.PACK_AB R176, R77, R176 ;  /* 0x000000b04db0723e */ /* 0x000fe200000000ff */
[----:B------:R-:W-:Y:S01]  /*9de0*/  FADD.FTZ R48, R174, R9 ;  /* 0x00000009ae307221 */ /* 0x000fe20000010000 */
[----:B------:R-:W-:Y:S01]  /*9df0*/  F2FP.F16.F32.PACK_AB R178, R25, R178 ;  /* 0x000000b219b2723e */ /* 0x000fe200000000ff */
[-C--:B------:R-:W-:Y:S01]  /*9e00*/  FMUL.FTZ R90, R90, R55.reuse ;  /* 0x000000375a5a7220 */ /* 0x080fe20000410000 */
[----:B------:R-:W-:Y:S01]  /*9e10*/  F2FP.F16.F32.PACK_AB R172, R29, R172 ;  /* 0x000000ac1dac723e */ /* 0x000fe200000000ff */
[C---:B------:R-:W-:Y:S01]  /*9e20*/  FADD.FTZ R9, R79.reuse, R48 ;  /* 0x000000304f097221 */ /* 0x040fe20000010000 */
[----:B------:R-:W-:Y:S01]  /*9e30*/  F2FP.F16.F32.PACK_AB R174, R79, R174 ;  /* 0x000000ae4fae723e */ /* 0x000fe200000000ff */
[-C--:B------:R-:W-:Y:S01]  /*9e40*/  FMUL.FTZ R91, R91, R55.reuse ;  /* 0x000000375b5b7220 */ /* 0x080fe20000410000 */
[----:B------:R-:W-:Y:S01]  /*9e50*/  F2FP.F16.F32.PACK_AB R164, R53, R12 ;  /* 0x0000000c35a4723e */ /* 0x000fe200000000ff */
[----:B------:R-:W-:Y:S01]  /*9e60*/  FADD.FTZ R48, R168, R9 ;  /* 0x00000009a8307221 */ /* 0x000fe20000010000 */
[C---:B------:R-:W-:Y:S01]  /*9e70*/  F2FP.F16.F32.PACK_AB R168, R35.reuse, R168 ;  /* 0x000000a823a8723e */ /* 0x040fe200000000ff */
[----:B------:R-:W-:Y:S01]  /*9e80*/  FMUL.FTZ R94, R94, R55 ;  /* 0x000000375e5e7220 */ /* 0x000fe20000410000 */
[----:B------:R-:W-:Y:S01]  /*9e90*/  F2FP.F16.F32.PACK_AB R165, R74, R73 ;  /* 0x000000494aa5723e */ /* 0x000fe200000000ff */
[----:B------:R-:W-:Y:S01]  /*9ea0*/  FADD.FTZ R7, R35, R48 ;  /* 0x0000003023077221 */ /* 0x000fe20000010000 */
[----:B-1----:R-:W-:Y:S01]  /*9eb0*/  F2FP.F16.F32.PACK_AB R167, R20, R75 ;  /* 0x0000004b14a7723e */ /* 0x002fe200000000ff */
[-C--:B------:R-:W-:Y:S01]  /*9ec0*/  FMUL.FTZ R95, R95, R55.reuse ;  /* 0x000000375f5f7220 */ /* 0x080fe20000410000 */
[-C--:B------:R-:W-:Y:S01]  /*9ed0*/  FMUL.FTZ R98, R98, R55.reuse ;  /* 0x0000003762627220 */ /* 0x080fe20000410000 */
[----:B------:R-:W-:Y:S01]  /*9ee0*/  FADD.FTZ R8, R170, R7 ;  /* 0x00000007aa087221 */ /* 0x000fe20000010000 */
[----:B------:R-:W-:Y:S01]  /*9ef0*/  F2FP.F16.F32.PACK_AB R170, R37, R170 ;  /* 0x000000aa25aa723e */ /* 0x000fe200000000ff */
        /* <DEDUP_REMOVED lines=9> */
[----:B------:R-:W-:Y:S01]  /*9f90*/  FMUL.FTZ R107, R107, R55 ;  /* 0x000000376b6b7220 */ /* 0x000fe20000410000 */
[----:B------:R-:W-:Y:S01]  /*9fa0*/  FADD.FTZ R7, R83, R24 ;  /* 0x0000001853077221 */ /* 0x000fe20000010000 */
[C---:B------:R-:W-:Y:S01]  /*9fb0*/  FADD.FTZ R8, R40.reuse, R3 ;  /* 0x0000000328087221 */ /* 0x040fe20000010000 */
        /* <DEDUP_REMOVED lines=58> */
[----:B------:R-:W-:-:S02]  /*a360*/  IMAD.MOV.U32 R5, RZ, RZ, R30 ;  /* 0x000000ffff057224 */ /* 0x000fc400078e001e */
[----:B------:R-:W-:Y:S01]  /*a370*/  IMAD.MOV.U32 R4, RZ, RZ, R33 ;  /* 0x000000ffff047224 */ /* 0x000fe200078e0021 */
[----:B0-----:R-:W-:Y:S06]  /*a380*/  @P2 BRA `(.L_x_2316) ;  /* 0xffffffd800082947 */ /* 0x001fec000383ffff */
.L_x_2307:
[----:B------:R-:W-:Y:S06]  /*a390*/  BAR.ARV 0x8, 0x180 ;  /* 0x0206000000007b1d */ /* 0x000fec0000002000 */
[----:B------:R-:W-:Y:S05]  /*a3a0*/  @!P0 BRA `(.L_x_2317) ;  /* 0x0000000000048947 */ /* 0x000fea0003800000 */
[----:B------:R-:W-:Y:S01]  /*a3b0*/  BPT.TRAP 0x1 ;  /* 0x000000040000795c */ /* 0x000fe20000300000 */
.L_x_2317:
[----:B------:R-:W-:Y:S01]  /*a3c0*/  ULEA UR5, UR46, UR41, 0x3 ;  /* 0x000000292e057291 */ /* 0x000fe2000f8e183f */
[----:B------:R-:W-:-:S05]  /*a3d0*/  IMAD.U32 R4, RZ, RZ, UR47 ;  /* 0x0000002fff047e24 */ /* 0x000fca000f8e00ff */
[----:B------:R-:W-:-:S04]  /*a3e0*/  SHF.L.U32 R4, R4, 0x1f, RZ ;  /* 0x0000001f04047819 */ /* 0x000fc800000006ff */
[----:B------:R0:W1:Y:S01]  /*a3f0*/  SYNCS.PHASECHK.TRANS64.TRYWAIT P2, [UR5+0x28850], R4 ;  /* 0x02885004ff0075a7 */ /* 0x0000620008040145 */
[----:B------:R-:W-:Y:S05]  /*a400*/  @!P0 BRA `(.L_x_2318) ;  /* 0x0000000000048947 */ /* 0x000fea0003800000 */
[----:B------:R-:W-:Y:S01]  /*a410*/  BPT.TRAP 0x1 ;  /* 0x000000040000795c */ /* 0x000fe20000300000 */
.L_x_2318:
[----:B-1----:R-:W-:Y:S05]  /*a420*/  @P2 BRA `(.L_x_2319) ;  /* 0x0000000000082947 */ /* 0x002fea0003800000 */
[----:B------:R-:W1:Y:S02]  /*a430*/  SYNCS.PHASECHK.TRANS64.TRYWAIT P0, [UR5+0x28850], R4 ;  /* 0x02885004ff0075a7 */ /* 0x000e640008000145 */
[----:B-1----:R-:W-:Y:S05]  /*a440*/  @!P0 BRA `(.L_x_2320) ;  /* 0x000000a400cc8947 */ /* 0x002fea0003800000 */
.L_x_2319:
[----:B------:R-:W-:Y:S01]  /*a450*/  UIADD3 UR41, UR41, 0x400, URZ ;  /* 0x0000040029297890 */ /* 0x000fe2000fffe03f */
[----:B------:R-:W-:Y:S01]  /*a460*/  WARPGROUP.ARRIVE ;  /* 0x00000000000079c5 */ /* 0x000fe20000000000 */
[----:B------:R-:W-:Y:S01]  /*a470*/  UMOV UR7, 0x40000040 ;  /* 0x4000004000077882 */ /* 0x000fe20000000000 */
[----:B01----:R-:W0:Y:S01]  /*a480*/  SHFL.BFLY PT, R4, R3, 0x2, 0x1f ;  /* 0x0c401f0003047f89 */ /* 0x003e2200000e0000 */
[----:B------:R-:W-:Y:S01]  /*a490*/  USHF.R.U32.HI UR41, URZ, 0x4, UR41 ;  /* 0x000000043f297899 */ /* 0x000fe20008011629 */
[----:B------:R-:W-:Y:S01]  /*a4a0*/  IMAD.MOV.U32 R8, RZ, RZ, RZ ;  /* 0x000000ffff087224 */ /* 0x000fe200078e00ff */
[----:B------:R-:W-:Y:S01]  /*a4b0*/  UIADD3 UR48, UR48, 0x1, URZ ;  /* 0x0000000130307890 */ /* 0x000fe2000fffe03f */
[----:B------:R-:W1:Y:S01]  /*a4c0*/  SHFL.BFLY PT, R5, R0, 0x2, 0x1f ;  /* 0x0c401f0000057f89 */ /* 0x000e6200000e0000 */
[----:B------:R-:W-:Y:S01]  /*a4d0*/  ULOP3.LUT UR41, UR41, 0x3fff, URZ, 0xc0, !UPT ;  /* 0x00003fff29297892 */ /* 0x000fe2000f8ec03f */
[----:B------:R-:W-:-:S03]  /*a4e0*/  IMAD.U32 R12, RZ, RZ, UR10 ;  /* 0x0000000aff0c7e24 */ /* 0x000fc6000f8e00ff */
[----:B------:R-:W-:-:S04]  /*a4f0*/  ULOP3.LUT UR4, UR41, 0x4000000, URZ, 0xfc, !UPT ;  /* 0x0400000029047892 */ /* 0x000fc8000f8efc3f */
[----:B------:R-:W-:Y:S02]  /*a500*/  ULEA UR4, UR46, UR4, 0xb ;  /* 0x000000042e047291 */ /* 0x000fe4000f8e583f */
[----:B------:R-:W-:-:S04]  /*a510*/  UIADD3 UR46, UR46, 0x1, URZ ;  /* 0x000000012e2e7890 */ /* 0x000fc8000fffe03f */
[----:B------:R-:W-:Y:S01]  /*a520*/  UISETP.NE.AND UP0, UPT, UR46, 0x2, UPT ;  /* 0x000000022e00788c */ /* 0x000fe2000bf05270 */
[----:B------:R-:W-:Y:S02]  /*a530*/  UMOV UR6, UR4 ;  /* 0x0000000400067c82 */ /* 0x000fe40008000000 */
[----:B------:R-:W-:Y:S01]  /*a540*/  HGMMA.64x128x16.F32 R88, R180, gdesc[UR4].tnspB, R88, gsb0 ;  /* 0x41e00004b4587df0 */ /* 0x000fe20008000858 */
[----:B------:R-:W-:Y:S01]  /*a550*/  UIADD3 UR6, UR4, 0x80, URZ ;  /* 0x0000008004067890 */ /* 0x000fe2000fffe03f */
[----:B0-----:R-:W-:Y:S01]  /*a560*/  FADD.FTZ R4, R4, R3 ;  /* 0x0000000304047221 */ /* 0x001fe20000010000 */
[----:B------:R-:W-:Y:S01]  /*a570*/  UMOV UR7, 0x40000040 ;  /* 0x4000004000077882 */ /* 0x000fe20000000000 */
[----:B------:R-:W-:Y:S02]  /*a580*/  IMAD.MOV.U32 R3, RZ, RZ, -0x800000 ;  /* 0xff800000ff037424 */ /* 0x000fe400078e00ff */
[----:B-1----:R-:W-:Y:S01]  /*a590*/  FADD.FTZ R6, R5, R0 ;  /* 0x0000000005067221 */ /* 0x002fe20000010000 */
[----:B------:R-:W-:Y:S01]  /*a5a0*/  IMAD.MOV.U32 R0, RZ, RZ, -0x800000 ;  /* 0xff800000ff007424 */ /* 0x000fe200078e00ff */
[----:B------:R-:W0:Y:S01]  /*a5b0*/  SHFL.BFLY PT, R5, R4, 0x1, 0x1f ;  /* 0x0c201f0004057f89 */ /* 0x000e2200000e0000 */
[----:B------:R-:W-:-:S03]  /*a5c0*/  USEL UR46, UR46, URZ, UP0 ;  /* 0x0000003f2e2e7287 */ /* 0x000fc60008000000 */
[----:B------:R-:W1:Y:S01]  /*a5d0*/  SHFL.BFLY PT, R7, R6, 0x1, 0x1f ;  /* 0x0c201f0006077f89 */ /* 0x000e6200000e0000 */
[----:B0-----:R-:W-:Y:S01]  /*a5e0*/  FADD.FTZ R10, R4, R5 ;  /* 0x00000005040a7221 */ /* 0x001fe20000010000 */
[----:B------:R-:W-:Y:S02]  /*a5f0*/  IMAD.MOV.U32 R5, RZ, RZ, RZ ;  /* 0x000000ffff057224 */ /* 0x000fe400078e00ff */
[----:B------:R-:W-:Y:S02]  /*a600*/  IMAD.U32 R4, RZ, RZ, UR10 ;  /* 0x0000000aff047e24 */ /* 0x000fe4000f8e00ff */
[----:B-1----:R-:W-:Y:S01]  /*a610*/  FADD.FTZ R11, R6, R7 ;  /* 0x00000007060b7221 */ /* 0x002fe20000010000 */
[----:B------:R-:W-:Y:S01]  /*a620*/  FSETP.NE.FTZ.AND P0, PT, R10, RZ, PT ;  /* 0x000000ff0a00720b */ /* 0x000fe20003f15000 */
[----:B------:R-:W-:-:S03]  /*a630*/  IMAD.U32 R6, RZ, RZ, UR5 ;  /* 0x00000005ff067e24 */ /* 0x000fc6000f8e00ff */
[----:B------:R-:W-:Y:S01]  /*a640*/  FSETP.NE.FTZ.AND P2, PT, R11, RZ, PT ;  /* 0x000000ff0b00720b */ /* 0x000fe20003f55000 */
[----:B------:R-:W-:-:S05]  /*a650*/  @!P1 VIADD R6, R6, 0x28860 ;  /* 0x0002886006069836 */ /* 0x000fca0000000000 */
[----:B------:R-:W-:-:S03]  /*a660*/  @!P1 PRMT R6, RZ, 0x654, R6 ;  /* 0x00000654ff069816 */ /* 0x000fc60000000006 */
[----:B------:R-:W0:Y:S01]  /*a670*/  @P0 MUFU.LG2 R7, R10 ;  /* 0x0000000a00070308 */ /* 0x000e220000000c00 */
[----:B------:R-:W-:-:S07]  /*a680*/  @P0 FMUL.FTZ R4, R4, 0.69314718246459960938 ;  /* 0x3f31721804040820 */ /* 0x000fce0000410000 */
[----:B------:R-:W1:Y:S08]  /*a690*/  @P2 MUFU.LG2 R9, R11 ;  /* 0x0000000b00092308 */ /* 0x000e700000000c00 */
[----:B------:R2:W3:Y:S01]  /*a6a0*/  @P0 MUFU.RCP R5, R10 ;  /* 0x0000000a00050308 */ /* 0x0004e20000001000 */
[----:B0-----:R-:W-:-:S04]  /*a6b0*/  @P0 FMUL.FTZ R7, R7, 0.69314718246459960938 ;  /* 0x3f31721807070820 */ /* 0x001fc80000410000 */
[----:B------:R-:W-:Y:S01]  /*a6c0*/  @P0 FFMA.FTZ R3, R4, R33, R7 ;  /* 0x0000002104030223 */ /* 0x000fe20000010007 */
[----:B------:R-:W-:Y:S02]  /*a6d0*/  PLOP3.LUT P0, PT, PT, PT, PT, 0x8, 0x0 ;  /* 0x000000000000781c */ /* 0x000fe40003f0e170 */
[----:B------:R-:W0:Y:S01]  /*a6e0*/  @P2 MUFU.RCP R8, R11 ;  /* 0x0000000b00082308 */ /* 0x000e220000001000 */
[----:B--2---:R-:W-:Y:S01]  /*a6f0*/  @P2 FMUL.FTZ R10, R12, 0.69314718246459960938 ;  /* 0x3f3172180c0a2820 */ /* 0x004fe20000410000 */
        /* <DEDUP_REMOVED lines=104> */
.L_x_2290:
        /* <DEDUP_REMOVED lines=10> */
[----:B------:R-:W0:Y:S01]  /*ae20*/  S2R R5, SR_SWINHI ;  /* 0x0000000000057919 */ /* 0x000e220000002f00 */
[----:B------:R-:W-:Y:S01]  /*ae30*/  USHF.L.U32 UR4, UR42, 0x2, URZ ;  /* 0x000000022a047899 */ /* 0x000fe2000800063f */
[----:B------:R-:W-:Y:S01]  /*ae40*/  ULDC.64 UR10, c[0x0][0xc00] ;  /* 0x00030000000a7ab9 */ /* 0x000fe20000000a00 */
[----:B------:R-:W-:Y:S02]  /*ae50*/  USHF.L.U64.HI UR12, UR42, 0x2, UR37 ;  /* 0x000000022a0c7899 */ /* 0x000fe40008010225 */
[----:B------:R-:W-:-:S04]  /*ae60*/  UIADD3 UR7, UP0, UR4, UR10, URZ ;  /* 0x0000000a04077290 */ /* 0x000fc8000ff1e03f */
[----:B------:R-:W-:Y:S01]  /*ae70*/  UIADD3.X UR8, UR12, UR11, URZ, UP0, !UPT ;  /* 0x0000000b0c087290 */ /* 0x000fe200087fe43f */
        /* <DEDUP_REMOVED lines=15> */
[----:B------:R-:W-:Y:S01]  /*af70*/  BAR.SYNC.DEFER_BLOCKING 0x1, 0x100 ;  /* 0x0044000000007b1d */ /* 0x000fe20000010000 */
        /* <DEDUP_REMOVED lines=28> */
[----:B------:R-:W-:Y:S02]  /*b140*/  F2FP.F16.F32.PACK_AB R7, R95, R94 ;  /* 0x0000005e5f07723e */ /* 0x000fe400000000ff */
[----:B------:R-:W-:Y:S02]  /*b150*/  MOV R37, R14 ;  /* 0x0000000e00257202 */ /* 0x000fe40000000f00 */
[----:B------:R-:W-:Y:S01]  /*b160*/  MOV R36, R12 ;  /* 0x0000000c00247202 */ /* 0x000fe20000000f00 */
[----:B------:R0:W-:Y:S01]  /*b170*/  STSM.16.M88.4 [R30], R4 ;  /* 0x000000041e007844 */ /* 0x0001e20000000200 */
[----:B------:R-:W-:-:S02]  /*b180*/  LOP3.LUT R10, R10, R41, RZ, 0x3c, !PT ;  /* 0x000000290a0a7212 */ /* 0x000fc400078e3cff */
        /* <DEDUP_REMOVED lines=9> */
[----:B------:R-:W-:Y:S01]  /*b220*/  F2FP.F16.F32.PACK_AB R25, R107, R106 ;  /* 0x0000006a6b19723e */ /* 0x000fe200000000ff */
[----:B------:R-:W-:Y:S01]  /*b230*/  STSM.16.M88.4 [R40], R12 ;  /* 0x0000000c28007844 */ /* 0x000fe20000000200 */
[----:B------:R-:W-:Y:S02]  /*b240*/  F2FP.F16.F32.PACK_AB R26, R109, R108 ;  /* 0x0000006c6d1a723e */ /* 0x000fe400000000ff */
[----:B------:R-:W-:-:S02]  /*b250*/  F2FP.F16.F32.PACK_AB R27, R111, R110 ;  /* 0x0000006e6f1b723e */ /* 0x000fc400000000ff */
[----:B------:R-:W-:Y:S02]  /*b260*/  F2FP.F16.F32.PACK_AB R28, R113, R112 ;  /* 0x00000070711c723e */ /* 0x000fe400000000ff */
[----:B------:R-:W-:Y:S01]  /*b270*/  F2FP.F16.F32.PACK_AB R29, R115, R114 ;  /* 0x00000072731d723e */ /* 0x000fe200000000ff */
[----:B------:R-:W-:Y:S01]  /*b280*/  STSM.16.M88.4 [R39], R24 ;  /* 0x0000001827007844 */ /* 0x000fe20000000200 */
[----:B0-----:R-:W-:Y:S02]  /*b290*/  F2FP.F16.F32.PACK_AB R30, R117, R116 ;  /* 0x00000074751e723e */ /* 0x001fe400000000ff */
[----:B------:R-:W-:Y:S02]  /*b2a0*/  F2FP.F16.F32.PACK_AB R31, R119, R118 ;  /* 0x00000076771f723e */ /* 0x000fe400000000ff */
[----:B------:R-:W-:Y:S02]  /*b2b0*/  MOV R21, R10 ;  /* 0x0000000a00157202 */ /* 0x000fe40000000f00 */
[----:B------:R-:W-:Y:S01]  /*b2c0*/  MOV R34, R8 ;  /* 0x0000000800227202 */ /* 0x000fe20000000f00 */
[----:B------:R0:W-:Y:S01]  /*b2d0*/  STSM.16.M88.4 [R38], R28 ;  /* 0x0000001c26007844 */ /* 0x0001e20000000200 */
[----:B------:R-:W-:-:S02]  /*b2e0*/  F2FP.F16.F32.PACK_AB R4, R121, R120 ;  /* 0x000000787904723e */ /* 0x000fc400000000ff */
[----:B------:R-:W-:Y:S02]  /*b2f0*/  F2FP.F16.F32.PACK_AB R5, R123, R122 ;  /* 0x0000007a7b05723e */ /* 0x000fe400000000ff */
[----:B------:R-:W-:Y:S02]  /*b300*/  F2FP.F16.F32.PACK_AB R6, R125, R124 ;  /* 0x0000007c7d06723e */ /* 0x000fe400000000ff */
[----:B------:R-:W-:Y:S02]  /*b310*/  F2FP.F16.F32.PACK_AB R7, R127, R126 ;  /* 0x0000007e7f07723e */ /* 0x000fe400000000ff */
[----:B------:R-:W-:Y:S02]  /*b320*/  F2FP.F16.F32.PACK_AB R8, R129, R128 ;  /* 0x000000808108723e */ /* 0x000fe400000000ff */
[----:B------:R-:W-:Y:S01]  /*b330*/  F2FP.F16.F32.PACK_AB R9, R131, R130 ;  /* 0x000000828309723e */ /* 0x000fe200000000ff */
[----:B------:R-:W-:Y:S01]  /*b340*/  STSM.16.M88.4 [R37], R4 ;  /* 0x0000000425007844 */ /* 0x000fe20000000200 */
[----:B------:R-:W-:-:S02]  /*b350*/  F2FP.F16.F32.PACK_AB R10, R133, R132 ;  /* 0x00000084850a723e */ /* 0x000fc400000000ff */
[----:B------:R-:W-:Y:S01]  /*b360*/  F2FP.F16.F32.PACK_AB R11, R135, R134 ;  /* 0x00000086870b723e */ /* 0x000fe200000000ff */
[----:B0-----:R-:W-:Y:S01]  /*b370*/  IMAD.U32 R28, RZ, RZ, UR7 ;  /* 0x00000007ff1c7e24 */ /* 0x001fe2000f8e00ff */
[----:B------:R-:W-:Y:S01]  /*b380*/  F2FP.F16.F32.PACK_AB R12, R137, R136 ;  /* 0x00000088890c723e */ /* 0x000fe200000000ff */
[----:B------:R-:W-:Y:S01]  /*b390*/  IMAD.U32 R29, RZ, RZ, UR8 ;  /* 0x00000008ff1d7e24 */ /* 0x000fe2000f8e00ff */
[----:B------:R-:W-:Y:S01]  /*b3a0*/  F2FP.F16.F32.PACK_AB R13, R139, R138 ;  /* 0x0000008a8b0d723e */ /* 0x000fe200000000ff */
[----:B------:R-:W-:Y:S01]  /*b3b0*/  STSM.16.M88.4 [R36], R8 ;  /* 0x0000000824007844 */ /* 0x000fe20000000200 */
[----:B------:R-:W-:Y:S01]  /*b3c0*/  F2FP.F16.F32.PACK_AB R14, R141, R140 ;  /* 0x0000008c8d0e723e */ /* 0x000fe200000000ff */
[----:B------:R-:W-:Y:S01]  /*b3d0*/  ULDC.64 UR8, c[0x0][0xc08] ;  /* 0x0003020000087ab9 */ /* 0x000fe20000000a00 */
[----:B------:R-:W-:Y:S02]  /*b3e0*/  F2FP.F16.F32.PACK_AB R15, R143, R142 ;  /* 0x0000008e8f0f723e */ /* 0x000fe400000000ff */
[----:B------:R-:W-:-:S02]  /*b3f0*/  F2FP.F16.F32.PACK_AB R24, R145, R144 ;  /* 0x000000909118723e */ /* 0x000fc400000000ff */
[----:B------:R-:W-:Y:S01]  /*b400*/  F2FP.F16.F32.PACK_AB R25, R147, R146 ;  /* 0x000000929319723e */ /* 0x000fe200000000ff */
[----:B------:R-:W-:Y:S01]  /*b410*/  STSM.16.M88.4 [R21], R12 ;  /* 0x0000000c15007844 */ /* 0x000fe20000000200 */
[----:B------:R-:W-:Y:S02]  /*b420*/  F2FP.F16.F32.PACK_AB R26, R149, R148 ;  /* 0x00000094951a723e */ /* 0x000fe400000000ff */
[----:B------:R-:W-:Y:S02]  /*b430*/  F2FP.F16.F32.PACK_AB R27, R151, R150 ;  /* 0x00000096971b723e */ /* 0x000fe400000000ff */
[----:B------:R-:W-:-:S03]  /*b440*/  ISETP.NE.U32.AND P0, PT, RZ, UR10, PT ;  /* 0x0000000aff007c0c */ /* 0x000fc6000bf05070 */
[----:B------:R0:W-:Y:S01]  /*b450*/  STSM.16.M88.4 [R34], R24 ;  /* 0x0000001822007844 */ /* 0x0001e20000000200 */
[----:B------:R-:W-:Y:S01]  /*b460*/  BAR.SYNC.DEFER_BLOCKING 0x1, 0x100 ;  /* 0x0044000000007b1d */ /* 0x000fe20000010000 */
[----:B------:R-:W-:-:S07]  /*b470*/  ISETP.NE.AND.EX P0, PT, RZ, UR11, PT, P0 ;  /* 0x0000000bff007c0c */ /* 0x000fce000bf05300 */
[----:B0-----:R-:W0:Y:S06]  /*b480*/  LDC R34, c[0x0][0xbe8] ;  /* 0x0002fa00ff227b82 */ /* 0x001e2c0000000800 */
[----:B------:R-:W2:Y:S01]  /*b490*/  @P0 LDG.E R30, desc[UR50][R28.64] ;  /* 0x000000321c1e0981 */ /* 0x000ea2000c1e1900 */
[----:B------:R-:W-:-:S04]  /*b4a0*/  UISETP.NE.U32.AND UP0, UPT, UR8, URZ, UPT ;  /* 0x0000003f0800728c */ /* 0x000fc8000bf05070 */
[----:B------:R-:W-:-:S06]  /*b4b0*/  UISETP.NE.AND.EX UP0, UPT, UR9, URZ, UPT, UP0 ;  /* 0x0000003f0900728c */ /* 0x000fcc000bf05300 */
[----:B------:R-:W-:Y:S02]  /*b4c0*/  PLOP3.LUT P4, PT, PT, PT, UP0, 0x80, 0x0 ;  /* 0x000000000000781c */ /* 0x000fe40003f8f008 */
[----:B0-----:R-:W-:-:S03]  /*b4d0*/  ISETP.NE.AND P1, PT, R34, 0x1, PT ;  /* 0x000000012200780c */ /* 0x001fc60003f25270 */
[----:B------:R-:W-:-:S03]  /*b4e0*/  @UP0 UIADD3 UR8, UP1, UR4, UR8, URZ ;  /* 0x0000000804080290 */ /* 0x000fc6000ff3e03f */
[----:B------:R-:W-:Y:S01]  /*b4f0*/  ULDC UR4, c[0x0][0xa88] ;  /* 0x0002a20000047ab9 */ /* 0x000fe20000000800 */
[----:B------:R-:W-:Y:S01]  /*b500*/  @UP0 UIADD3.X UR9, UR12, UR9, URZ, UP1, !UPT ;  /* 0x000000090c090290 */ /* 0x000fe20008ffe43f */
[----:B------:R-:W-:Y:S01]  /*b510*/  IMAD.U32 R21, RZ, RZ, UR4 ;  /* 0x00000004ff157e24 */ /* 0x000fe2000f8e00ff */
[----:B------:R-:W-:Y:S01]  /*b520*/  UISETP.NE.AND UP0, UPT, UR45, URZ, UPT ;  /* 0x0000003f2d00728c */ /* 0x000fe2000bf05270 */
[----:B------:R-:W-:Y:S01]  /*b530*/  IMAD.U32 R4, RZ, RZ, UR8 ;  /* 0x00000008ff047e24 */ /* 0x000fe2000f8e00ff */
[----:B------:R-:W-:Y:S02]  /*b540*/  ULDC UR4, c[0x0][0xad4] ;  /* 0x0002b50000047ab9 */ /* 0x000fe40000000800 */
[----:B------:R-:W0:Y:S01]  /*b550*/  @P1 LDC R6, c[0x0][0xbec] ;  /* 0x0002fb00ff061b82 */ /* 0x000e220000000800 */
[----:B------:R-:W-:Y:S01]  /*b560*/  USEL UR4, UR45, UR4, UP0 ;  /* 0x000000042d047287 */ /* 0x000fe20008000000 */
[----:B------:R-:W-:Y:S01]  /*b570*/  IMAD.U32 R5, RZ, RZ, UR9 ;  /* 0x00000009ff057e24 */ /* 0x000fe2000f8e00ff */
[----:B------:R-:W-:-:S02]  /*b580*/  UMOV UR16, 0x9b8 ;  /* 0x000009b800107882 */ /* 0x000fc40000000000 */
[----:B------:R-:W-:-:S03]  /*b590*/  UISETP.GT.AND UP1, UPT, UR4, 0x1, UPT ;  /* 0x000000010400788c */ /* 0x000fc6000bf24270 */
[----:B------:R-:W1:Y:S01]  /*b5a0*/  @P1 LDC R9, c[0x0][0xbf0] ;  /* 0x0002fc00ff091b82 */ /* 0x000e620000000800 */
[----:B------:R-:W-:Y:S01]  /*b5b0*/  USEL UR16, UR16, 0x978, UP1 ;  /* 0x0000097810107887 */ /* 0x000fe20008800000 */
[----:B------:R-:W-:Y:S01]  /*b5c0*/  VIADD R11, R17, UR38 ;  /* 0x00000026110b7c36 */ /* 0x000fe20008000000 */
[----:B------:R-:W-:Y:S01]  /*b5d0*/  UISETP.NE.U32.AND UP0, UPT, UR10, URZ, UPT ;  /* 0x0000003f0a00728c */ /* 0x000fe2000bf05070 */
[----:B------:R0:W5:Y:S01]  /*b5e0*/  @P4 LDG.E R21, desc[UR50][R4.64] ;  /* 0x0000003204154981 */ /* 0x000162000c1e1900 */
[----:B------:R-:W-:Y:S01]  /*b5f0*/  UMOV UR4, URZ ;  /* 0x0000003f00047c82 */ /* 0x000fe20008000000 */
[----:B------:R-:W-:Y:S01]  /*b600*/  USEL UR7, UR39, URZ, UP1 ;  /* 0x0000003f27077287 */ /* 0x000fe20008800000 */
[----:B------:R-:W-:Y:S01]  /*b610*/  IMAD.MOV.U32 R7, RZ, RZ, R11 ;  /* 0x000000ffff077224 */ /* 0x000fe200078e000b */
[----:B------:R-:W-:-:S04]  /*b620*/  UISETP.NE.AND.EX UP0, UPT, UR11, URZ, UPT, UP0 ;  /* 0x0000003f0b00728c */ /* 0x000fc8000bf05300 */
[----:B------:R-:W-:Y:S01]  /*b630*/  USEL UR42, UR42, URZ, !UP0 ;  /* 0x0000003f2a2a7287 */ /* 0x000fe2000c000000 */
[----:B------:R-:W-:Y:S01]  /*b640*/  ULDC.64 UR10, c[0x0][UR16+0x220] ;  /* 0x00008800100a7abb */ /* 0x000fe20008000a00 */
[----:B------:R-:W-:Y:S01]  /*b650*/  ULDC.64 UR8, c[0x0][UR16+0x218] ;  /* 0x0000860010087abb */ /* 0x000fe20008000a00 */
[----:B0-----:R-:W-:Y:S01]  /*b660*/  @P1 IMAD.HI.U32 R4, R11, R6, RZ ;  /* 0x000000060b041227 */ /* 0x001fe200078e00ff */
[----:B------:R-:W-:Y:S01]  /*b670*/  USEL UR37, UR37, URZ, !UP0 ;  /* 0x0000003f25257287 */ /* 0x000fe2000c000000 */
[----:B------:R-:W-:Y:S01]  /*b680*/  ULDC.64 UR12, c[0x0][UR16+0x228] ;  /* 0x00008a00100c7abb */ /* 0x000fe20008000a00 */
[----:B------:R-:W-:Y:S02]  /*b690*/  UIMAD UR11, UR11, UR42, URZ ;  /* 0x0000002a0b0b72a4 */ /* 0x000fe4000f8e023f */
[----:B------:R-:W-:Y:S02]  /*b6a0*/  UIMAD.WIDE.U32 UR14, UR8, UR43, URZ ;  /* 0x0000002b080e72a5 */ /* 0x000fe4000f8e003f */
[----:B------:R-:W-:Y:S01]  /*b6b0*/  UIMAD UR17, UR9, UR43, URZ ;  /* 0x0000002b091172a4 */ /* 0x000fe2000f8e023f */
[----:B-1----:R-:W-:Y:S01]  /*b6c0*/  @P1 SHF.R.U32.HI R7, RZ, R9, R4 ;  /* 0x00000009ff071219 */ /* 0x002fe20000011604 */
[----:B------:R-:W-:-:S02]  /*b6d0*/  UIMAD.WIDE.U32 UR8, UR10, UR42, URZ ;  /* 0x0000002a0a0872a5 */ /* 0x000fc4000f8e003f */
[----:B------:R-:W-:Y:S02]  /*b6e0*/  UIMAD.WIDE.U32 UR18, UR12, UR7, URZ ;  /* 0x000000070c1272a5 */ /* 0x000fe4000f8e003f */
[----:B------:R-:W-:Y:S01]  /*b6f0*/  UIMAD UR7, UR13, UR7, URZ ;  /* 0x000000070d0772a4 */ /* 0x000fe2000f8e023f */
[--C-:B------:R-:W-:Y:S01]  /*b700*/  IMAD.MOV R9, RZ, RZ, -R7.reuse ;  /* 0x000000ffff097224 */ /* 0x100fe200078e0a07 */
[----:B------:R-:W-:Y:S02]  /*b710*/  UIMAD UR11, UR10, UR37, UR11 ;  /* 0x000000250a0b72a4 */ /* 0x000fe4000f8e020b */
[----:B------:R-:W-:Y:S01]  /*b720*/  UIADD3 UR17, UR15, UR17, URZ ;  /* 0x000000110f117290 */ /* 0x000fe2000fffe03f */
[----:B------:R-:W-:Y:S02]  /*b730*/  IMAD.U32 R4, RZ, RZ, UR18 ;  /* 0x00000012ff047e24 */ /* 0x000fe4000f8e00ff */
[----:B------:R-:W-:Y:S01]  /*b740*/  IMAD.U32 R5, RZ, RZ, UR19 ;  /* 0x00000013ff057e24 */ /* 0x000fe2000f8e00ff */
[----:B------:R-:W-:Y:S01]  /*b750*/  SHF.R.S32.HI R5, RZ, 0x1f, R7 ;  /* 0x0000001fff057819 */ /* 0x000fe20000011407 */
[----:B------:R-:W-:-:S05]  /*b760*/  IMAD R9, R34, R9, R11 ;  /* 0x0000000922097224 */ /* 0x000fca00078e020b */
[----:B------:R-:W-:Y:S02]  /*b770*/  SHF.R.S32.HI R6, RZ, 0x1f, R9 ;  /* 0x0000001fff067819 */ /* 0x000fe40000011409 */
[----:B--2---:R-:W-:-:S13]  /*b780*/  @P0 R2UR UR4, R30 ;  /* 0x000000001e0402ca */ /* 0x004fda00000e0000 */
        /* <DEDUP_REMOVED lines=23> */
.L_x_2323:
        /* <DEDUP_REMOVED lines=18> */
[C---:B------:R-:W-:Y:S02]  /*ba20*/  IADD3 R9, P6, R32.reuse, 0x1000, RZ ;  /* 0x0000100020097810 */ /* 0x040fe40007fde0ff */
[C---:B------:R-:W-:Y:S02]  /*ba30*/  IADD3 R13, P5, R32.reuse, 0x2000, RZ ;  /* 0x00002000200d7810 */ /* 0x040fe40007fbe0ff */
[----:B------:R-:W-:Y:S02]  /*ba40*/  LOP3.LUT R8, R9, 0x380, RZ, 0xc0, !PT ;  /* 0x0000038009087812 */ /* 0x000fe400078ec0ff */
[C---:B------:R-:W-:Y:S02]  /*ba50*/  IADD3 R25, P4, R32.reuse, 0x3000, RZ ;  /* 0x0000300020197810 */ /* 0x040fe40007f9e0ff */
[C---:B------:R-:W-:Y:S02]  /*ba60*/  IADD3 R29, P3, R32.reuse, 0x4000, RZ ;  /* 0x00004000201d7810 */ /* 0x040fe40007f7e0ff */
[----:B------:R-:W-:-:S02]  /*ba70*/  IADD3 R37, P2, R32, 0x5000, RZ ;  /* 0x0000500020257810 */ /* 0x000fc40007f5e0ff */
[C---:B------:R-:W-:Y:S02]  /*ba80*/  IADD3 R41, P0, R32.reuse, 0x6000, RZ ;  /* 0x0000600020297810 */ /* 0x040fe40007f1e0ff */
[----:B------:R-:W-:Y:S02]  /*ba90*/  LOP3.LUT R5, R32, 0x380, RZ, 0xc0, !PT ;  /* 0x0000038020057812 */ /* 0x000fe400078ec0ff */
[----:B------:R-:W-:Y:S02]  /*baa0*/  SHF.R.U64 R8, R8, 0x3, RZ ;  /* 0x0000000308087819 */ /* 0x000fe400000012ff */
[----:B------:R-:W-:Y:S02]  /*bab0*/  LOP3.LUT R12, R13, 0x380, RZ, 0xc0, !PT ;  /* 0x000003800d0c7812 */ /* 0x000fe400078ec0ff */
[----:B------:R-:W-:Y:S02]  /*bac0*/  LOP3.LUT R24, R25, 0x380, RZ, 0xc0, !PT ;  /* 0x0000038019187812 */ /* 0x000fe400078ec0ff */
[----:B------:R-:W-:-:S02]  /*bad0*/  LOP3.LUT R28, R29, 0x380, RZ, 0xc0, !PT ;  /* 0x000003801d1c7812 */ /* 0x000fc400078ec0ff */
[----:B------:R-:W-:Y:S02]  /*bae0*/  LOP3.LUT R36, R37, 0x380, RZ, 0xc0, !PT ;  /* 0x0000038025247812 */ /* 0x000fe400078ec0ff */
[----:B------:R-:W-:Y:S02]  /*baf0*/  LOP3.LUT R40, R41, 0x380, RZ, 0xc0, !PT ;  /* 0x0000038029287812 */ /* 0x000fe400078ec0ff */
[----:B------:R-:W-:Y:S02]  /*bb00*/  SHF.R.U64 R5, R5, 0x3, RZ ;  /* 0x0000000305057819 */ /* 0x000fe400000012ff */
[----:B------:R-:W-:Y:S01]  /*bb10*/  LOP3.LUT R8, R8, R9, RZ, 0x3c, !PT ;  /* 0x0000000908087212 */ /* 0x000fe200078e3cff */
[----:B------:R-:W-:Y:S01]  /*bb20*/  IMAD.X R9, RZ, RZ, R33, P6 ;  /* 0x000000ffff097224 */ /* 0x000fe200030e0621 */
[----:B------:R-:W-:Y:S02]  /*bb30*/  IADD3 R3, P6, R32, 0x7000, RZ ;  /* 0x0000700020037810 */ /* 0x000fe40007fde0ff */
[----:B------:R-:W-:-:S02]  /*bb40*/  SHF.R.U64 R12, R12, 0x3, RZ ;  /* 0x000000030c0c7819 */ /* 0x000fc400000012ff */
[----:B------:R-:W-:Y:S01]  /*bb50*/  SHF.R.U64 R24, R24, 0x3, RZ ;  /* 0x0000000318187819 */ /* 0x000fe200000012ff */
[--C-:B------:R-:W-:Y:S01]  /*bb60*/  IMAD.X R45, RZ, RZ, R33.reuse, P6 ;  /* 0x000000ffff2d7224 */ /* 0x100fe200030e0621 */
[----:B------:R-:W-:Y:S01]  /*bb70*/  SHF.R.U64 R28, R28, 0x3, RZ ;  /* 0x000000031c1c7819 */ /* 0x000fe200000012ff */
[----:B------:R-:W-:Y:S01]  /*bb80*/  UIMAD UR7, UR12, UR10, URZ ;  /* 0x0000000a0c0772a4 */ /* 0x000fe2000f8e023f */
[----:B------:R-:W-:Y:S01]  /*bb90*/  SHF.R.U64 R36, R36, 0x3, RZ ;  /* 0x0000000324247819 */ /* 0x000fe200000012ff */
[----:B------:R-:W-:Y:S01]  /*bba0*/  UIMAD.WIDE.U32 UR8, UR4, UR10, URZ ;  /* 0x0000000a040872a5 */ /* 0x000fe2000f8e003f */
[----:B------:R-:W-:Y:S01]  /*bbb0*/  SHF.R.U64 R40, R40, 0x3, RZ ;  /* 0x0000000328287819 */ /* 0x000fe200000012ff */
[----:B------:R-:W5:Y:S01]  /*bbc0*/  LD.E.128 R8, desc[UR50][R8.64] ;  /* 0x0000003208087980 */ /* 0x000f62000c101d00 */
        /* <DEDUP_REMOVED lines=11> */
[----:B------:R1:W5:Y:S01]  /*bc80*/  LD.E.128 R4, desc[UR50][R32.64] ;  /* 0x0000003220047980 */ /* 0x000362000c101d00 */
[----:B------:R-:W-:Y:S01]  /*bc90*/  LOP3.LUT R0, R3, 0x380, RZ, 0xc0, !PT ;  /* 0x0000038003007812 */ /* 0x000fe200078ec0ff */
[----:B------:R-:W-:-:S02]  /*bca0*/  UIMAD UR7, UR4, UR11, UR7 ;  /* 0x0000000b040772a4 */ /* 0x000fc4000f8e0207 */
[----:B------:R-:W5:Y:S01]  /*bcb0*/  LD.E.128 R12, desc[UR50][R12.64] ;  /* 0x000000320c0c7980 */ /* 0x000f62000c101d00 */
[----:B------:R-:W-:-:S03]  /*bcc0*/  SHF.R.U64 R0, R0, 0x3, RZ ;  /* 0x0000000300007819 */ /* 0x000fc600000012ff */
[----:B------:R-:W5:Y:S01]  /*bcd0*/  LD.E.128 R24, desc[UR50][R24.64] ;  /* 0x0000003218187980 */ /* 0x000f62000c101d00 */
[----:B-1----:R-:W1:Y:S01]  /*bce0*/  @P1 LDC R33, c[0x0][0xbec] ;  /* 0x0002fb00ff211b82 */ /* 0x002e620000000800 */
[----:B------:R-:W-:Y:S01]  /*bcf0*/  UIADD3 UR9, UR9, UR7, URZ ;  /* 0x0000000709097290 */ /* 0x000fe2000fffe03f */
[----:B------:R-:W-:Y:S01]  /*bd00*/  LOP3.LUT R44, R0, R3, RZ, 0x3c, !PT ;  /* 0x00000003002c7212 */ /* 0x000fe200078e3cff */
[----:B------:R-:W-:Y:S01]  /*bd10*/  ULDC.64 UR10, c[0x0][0xae8] ;  /* 0x0002ba00000a7ab9 */ /* 0x000fe20000000a00 */
[----:B------:R-:W-:Y:S01]  /*bd20*/  IMAD R0, R19, 0x20, R197 ;  /* 0x0000002013007824 */ /* 0x000fe200078e02c5 */
[----:B------:R-:W-:Y:S01]  /*bd30*/  UIMAD.WIDE.U32 UR8, UR43, UR10, UR8 ;  /* 0x0000000a2b0872a5 */ /* 0x000fe2000f8e0008 */
[----:B------:R-:W5:Y:S01]  /*bd40*/  LD.E.128 R28, desc[UR50][R28.64] ;  /* 0x000000321c1c7980 */ /* 0x000f62000c101d00 */
[----:B------:R-:W-:Y:S01]  /*bd50*/  USHF.R.S32.HI UR4, URZ, 0x1f, UR42 ;  /* 0x0000001f3f047899 */ /* 0x000fe2000801142a */
[----:B------:R-:W-:Y:S01]  /*bd60*/  VIADD R48, R0, UR38 ;  /* 0x0000002600307c36 */ /* 0x000fe20008000000 */
[----:B------:R-:W-:Y:S01]  /*bd70*/  UIMAD UR9, UR43, UR11, UR9 ;  /* 0x0000000b2b0972a4 */ /* 0x000fe2000f8e0209 */
[----:B------:R-:W5:Y:S02]  /*bd80*/  LD.E.128 R36, desc[UR50][R36.64] ;  /* 0x0000003224247980 */ /* 0x000f64000c101d00 */
[----:B------:R-:W-:-:S02]  /*bd90*/  ULDC.64 UR10, c[0x0][0xaf0] ;  /* 0x0002bc00000a7ab9 */ /* 0x000fc40000000a00 */
[----:B------:R-:W-:Y:S01]  /*bda0*/  UIMAD UR4, UR4, UR10, URZ ;  /* 0x0000000a040472a4 */ /* 0x000fe2000f8e023f */
[----:B------:R-:W-:Y:S01]  /*bdb0*/  IMAD.MOV.U32 R3, RZ, RZ, R48 ;  /* 0x000000ffff037224 */ /* 0x000fe200078e0030 */
[----:B------:R-:W5:Y:S02]  /*bdc0*/  LD.E.128 R40, desc[UR50][R40.64] ;  /* 0x0000003228287980 */ /* 0x000f64000c101d00 */
[----:B------:R-:W-:Y:S02]  /*bdd0*/  UIMAD UR4, UR42, UR11, UR4 ;  /* 0x0000000b2a0472a4 */ /* 0x000fe4000f8e0204 */
[----:B------:R-:W5:Y:S01]  /*bde0*/  LD.E.128 R44, desc[UR50][R44.64] ;  /* 0x000000322c2c7980 */ /* 0x000f62000c101d00 */
[----:B-1----:R-:W-:Y:S01]  /*bdf0*/  @P1 IMAD.HI.U32 R0, R48, R33, RZ ;  /* 0x0000002130001227 */ /* 0x002fe200078e00ff */
[----:B------:R-:W-:Y:S01]  /*be00*/  UIMAD.WIDE.U32 UR42, UR42, UR10, UR8 ;  /* 0x0000000a2a2a72a5 */ /* 0x000fe2000f8e0008 */
[----:B------:R-:W-:Y:S01]  /*be10*/  @!PT LDS RZ, [RZ] ;  /* 0x00000000fffff984 */ /* 0x000fe20000000800 */
[----:B------:R-:W-:Y:S01]  /*be20*/  @!PT LDS RZ, [RZ] ;  /* 0x00000000fffff984 */ /* 0x000fe20000000800 */
[----:B------:R-:W-:Y:S01]  /*be30*/  @!PT LDS RZ, [RZ] ;  /* 0x00000000fffff984 */ /* 0x000fe20000000800 */
[----:B------:R-:W-:Y:S01]  /*be40*/  @!PT LDS RZ, [RZ] ;  /* 0x00000000fffff984 */ /* 0x000fe20000000800 */
[----:B------:R1:W-:Y:S06]  /*be50*/  MEMBAR.ALL.CTA ;  /* 0x0000000000007992 */ /* 0x0003ec0000008000 */
[----:B-1----:R-:W1:Y:S01]  /*be60*/  FENCE.VIEW.ASYNC.S ;  /* 0x00000000000073c6 */ /* 0x002e620000000000 */
[----:B------:R-:W-:Y:S01]  /*be70*/  ULDC.64 UR8, c[0x0][0xae0] ;  /* 0x0002b80000087ab9 */ /* 0x000fe20000000a00 */
[----:B0-----:R-:W-:Y:S01]  /*be80*/  @P1 SHF.R.U32.HI R3, RZ, R49, R0 ;  /* 0x00000031ff031219 */ /* 0x001fe20000011600 */
[----:B------:R-:W-:-:S03]  /*be90*/  UIADD3 UR4, UR43, UR4, URZ ;  /* 0x000000042b047290 */ /* 0x000fc6000fffe03f */
[--C-:B------:R-:W-:Y:S01]  /*bea0*/  SHF.R.S32.HI R0, RZ, 0x1f, R3.reuse ;  /* 0x0000001fff007819 */ /* 0x100fe20000011403 */
[----:B------:R-:W-:Y:S02]  /*beb0*/  IMAD.MOV R49, RZ, RZ, -R3 ;  /* 0x000000ffff317224 */ /* 0x000fe400078e0a03 */
[----:B------:R-:W-:Y:S02]  /*bec0*/  IMAD.U32 R33, RZ, RZ, UR43 ;  /* 0x0000002bff217e24 */ /* 0x000fe4000f8e00ff */
[----:B------:R-:W-:Y:S02]  /*bed0*/  IMAD R0, R0, UR8, RZ ;  /* 0x0000000800007c24 */ /* 0x000fe4000f8e02ff */
[----:B------:R-:W-:Y:S02]  /*bee0*/  IMAD R49, R34, R49, R48 ;  /* 0x0000003122317224 */ /* 0x000fe400078e0230 */
[----:B------:R-:W-:Y:S02]  /*bef0*/  IMAD.U32 R32, RZ, RZ, UR42 ;  /* 0x0000002aff207e24 */ /* 0x000fe4000f8e00ff */
[----:B------:R-:W-:-:S02]  /*bf00*/  IMAD.U32 R33, RZ, RZ, UR4 ;  /* 0x00000004ff217e24 */ /* 0x000fc4000f8e00ff */
[C---:B------:R-:W-:Y:S01]  /*bf10*/  IMAD R51, R3.reuse, UR9, R0 ;  /* 0x0000000903337c24 */ /* 0x040fe2000f8e0200 */
[----:B------:R-:W-:Y:S01]  /*bf20*/  SHF.R.S32.HI R0, RZ, 0x1f, R49 ;  /* 0x0000001fff007819 */ /* 0x000fe20000011431 */
[----:B------:R-:W-:Y:S01]  /*bf30*/  IMAD.WIDE.U32 R32, R3, UR8, R32 ;  /* 0x0000000803207c25 */ /* 0x000fe2000f8e0020 */
[----:B------:R-:W-:-:S03]  /*bf40*/  ULDC.64 UR8, c[0x0][0xad8] ;  /* 0x0002b60000087ab9 */ /* 0x000fc60000000a00 */
[----:B------:R-:W-:Y:S02]  /*bf50*/  IMAD.IADD R33, R33, 0x1, R51 ;  /* 0x0000000121217824 */ /* 0x000fe400078e0233 */
[----:B------:R-:W-:Y:S02]  /*bf60*/  IMAD R34, R0, UR8, RZ ;  /* 0x0000000800227c24 */ /* 0x000fe4000f8e02ff */
[----:B------:R-:W-:Y:S02]  /*bf70*/  VIADD R50, R197, UR38 ;  /* 0x00000026c5327c36 */ /* 0x000fe40008000000 */
[C---:B------:R-:W-:Y:S02]  /*bf80*/  IMAD R3, R49.reuse, UR9, R34 ;  /* 0x0000000931037c24 */ /* 0x040fe4000f8e0222 */
[----:B------:R-:W-:Y:S01]  /*bf90*/  IMAD.WIDE.U32 R32, R49, UR8, R32 ;  /* 0x0000000831207c25 */ /* 0x000fe2000f8e0020 */
[----:B------:R-:W-:Y:S01]  /*bfa0*/  ISETP.GE.AND P2, PT, R50, R21, PT ;  /* 0x000000153200720c */ /* 0x000fe20003f46270 */
[----:B------:R-:W-:-:S02]  /*bfb0*/  ULDC.64 UR8, c[0x0][0xa80] ;  /* 0x0002a00000087ab9 */ /* 0x000fc40000000a00 */
[----:B------:R-:W-:Y:S01]  /*bfc0*/  IMAD.IADD R3, R33, 0x1, R3 ;  /* 0x0000000121037824 */ /* 0x000fe200078e0203 */
[----:B------:R-:W-:Y:S01]  /*bfd0*/  LEA R34, P3, R32, UR8, 0x1 ;  /* 0x0000000820227c11 */ /* 0x000fe2000f8608ff */
[----:B------:R-:W-:Y:S02]  /*bfe0*/  VIADD R20, R20, 0x28820 ;  /* 0x0002882014147836 */ /* 0x000fe40000000000 */
[----:B------:R-:W-:Y:S01]  /*bff0*/  VIADD R0, R50, 0x20 ;  /* 0x0000002032007836 */ /* 0x000fe20000000000 */
[----:B------:R-:W-:Y:S02]  /*c000*/  LEA.HI.X R3, R32, UR9, R3, 0x1, P3 ;  /* 0x0000000920037c11 */ /* 0x000fe400098f0c03 */
[----:B------:R-:W-:Y:S02]  /*c010*/  PRMT R20, RZ, 0x654, R20 ;  /* 0x00000654ff147816 */ /* 0x000fe40000000014 */
[-C--:B------:R-:W-:Y:S01]  /*c020*/  ISETP.GE.AND P0, PT, R0, R21.reuse, PT ;  /* 0x000000150000720c */ /* 0x080fe20003f06270 */
[----:B------:R-:W-:Y:S01]  /*c030*/  VIADD R0, R50, 0x40 ;  /* 0x0000004032007836 */ /* 0x000fe20000000000 */
[----:B-1----:R0:W-:Y:S01]  /*c040*/  SYNCS.ARRIVE.TRANS64.RED.A1T0 RZ, [R20+URZ], RZ ;  /* 0x000000ff14ff79a7 */ /* 0x0021e2000810043f */
[----:B------:R0:W1:Y:S01]  /*c050*/  SHFL.IDX PT, R33, R34, RZ, 0x181f ;  /* 0x00181fff22217589 */ /* 0x00006200000e0000 */
[----:B------:R-:W-:Y:S03]  /*c060*/  BSSY B1, `(.L_x_2325) ;  /* 0x000000d000017945 */ /* 0x000fe60003800000 */
[----:B------:R0:W2:Y:S01]  /*c070*/  SHFL.IDX PT, R49, R3, RZ, 0x181f ;  /* 0x00181fff03317589 */ /* 0x0000a200000e0000 */
[----:B------:R-:W-:Y:S01]  /*c080*/  ISETP.GE.AND P1, PT, R0, R21, PT ;  /* 0x000000150000720c */ /* 0x000fe20003f26270 */
[----:B------:R-:W-:-:S12]  /*c090*/  @P2 BRA `(.L_x_2326) ;  /* 0x0000000000242947 */ /* 0x000fd80003800000 */
[----:B------:R-:W-:Y:S02]  /*c0a0*/  ULDC UR4, c[0x0][0xac8] ;  /* 0x0002b20000047ab9 */ /* 0x000fe40000000800 */
[----:B------:R-:W-:Y:S02]  /*c0b0*/  ISETP.GE.AND P2, PT, R2, UR4, PT ;  /* 0x0000000402007c0c */ /* 0x000fe4000bf46270 */
[----:B------:R-:W-:-:S11]  /*c0c0*/  ISETP.GE.AND P3, PT, R18, UR4, PT ;  /* 0x0000000412007c0c */ /* 0x000fd6000bf66270 */
[-C--:B-1----:R-:W-:Y:S02]  /*c0d0*/  @!P2 LEA R32, P4, R2, R33.reuse, 0x1 ;  /* 0x000000210220a211 */ /* 0x082fe400078808ff */
[----:B------:R-:W-:Y:S02]  /*c0e0*/  @!P3 LEA R48, P5, R18, R33, 0x1 ;  /* 0x000000211230b211 */ /* 0x000fe400078a08ff */
[-C--:B--2---:R-:W-:Y:S02]  /*c0f0*/  @!P2 LEA.HI.X R33, R2, R49.reuse, R218, 0x1, P4 ;  /* 0x000000310221a211 */ /* 0x084fe400020f0cda */
[----:B------:R-:W-:-:S03]  /*c100*/  @!P3 LEA.HI.X R49, R18, R49, R217, 0x1, P5 ;  /* 0x000000311231b211 */ /* 0x000fc600028f0cd9 */
[----:B-----5:R3:W-:Y:S04]  /*c110*/  @!P2 ST.E.128 desc[UR50][R32.64], R4 ;  /* 0x000000042000a985 */ /* 0x0207e8000c101d32 */
[----:B------:R3:W-:Y:S02]  /*c120*/  @!P3 ST.E.128 desc[UR50][R48.64], R28 ;  /* 0x0000001c3000b985 */ /* 0x0007e4000c101d32 */
.L_x_2326:
[----:B------:R-:W-:Y:S05]  /*c130*/  BSYNC B1 ;  /* 0x0000000000017941 */ /* 0x000fea0003800000 */
.L_x_2325:
[----:B---3-5:R3:W4:Y:S01]  /*c140*/  SHFL.IDX PT, R7, R3, 0x1, 0x181f ;  /* 0x00381f0003077f89 */ /* 0x02872200000e0000 */
[----:B------:R-:W-:Y:S03]  /*c150*/  BSSY B1, `(.L_x_2327) ;  /* 0x000000c000017945 */ /* 0x000fe60003800000 */
[----:B------:R3:W0:Y:S01]  /*c160*/  SHFL.IDX PT, R5, R34, 0x1, 0x181f ;  /* 0x00381f0022057f89 */ /* 0x00062200000e0000 */
[----:B------:R-:W-:Y:S05]  /*c170*/  @P0 BRA `(.L_x_2328) ;  /* 0x0000000000240947 */ /* 0x000fea0003800000 */
[----:B------:R-:W-:Y:S02]  /*c180*/  ULDC UR4, c[0x0][0xac8] ;  /* 0x0002b20000047ab9 */ /* 0x000fe40000000800 */
[----:B------:R-:W-:Y:S02]  /*c190*/  ISETP.GE.AND P3, PT, R2, UR4, PT ;  /* 0x0000000402007c0c */ /* 0x000fe4000bf66270 */
[----:B------:R-:W-:-:S11]  /*c1a0*/  ISETP.GE.AND P4, PT, R18, UR4, PT ;  /* 0x0000000412007c0c */ /* 0x000fd6000bf86270 */
[-C--:B0-----:R-:W-:Y:S02]  /*c1b0*/  @!P3 LEA R4, P0, R2, R5.reuse, 0x1 ;  /* 0x000000050204b211 */ /* 0x081fe400078008ff */
[----:B------:R-:W-:Y:S02]  /*c1c0*/  @!P4 LEA R6, P2, R18, R5, 0x1 ;  /* 0x000000051206c211 */ /* 0x000fe400078408ff */
[-C--:B----4-:R-:W-:Y:S02]  /*c1d0*/  @!P3 LEA.HI.X R5, R2, R7.reuse, R218, 0x1, P0 ;  /* 0x000000070205b211 */ /* 0x090fe400000f0cda */
[----:B------:R-:W-:-:S03]  /*c1e0*/  @!P4 LEA.HI.X R7, R18, R7, R217, 0x1, P2 ;  /* 0x000000071207c211 */ /* 0x000fc600010f0cd9 */
[----:B------:R0:W-:Y:S04]  /*c1f0*/  @!P3 ST.E.128 desc[UR50][R4.64], R8 ;  /* 0x000000080400b985 */ /* 0x0001e8000c101d32 */
[----:B------:R0:W-:Y:S02]  /*c200*/  @!P4 ST.E.128 desc[UR50][R6.64], R36 ;  /* 0x000000240600c985 */ /* 0x0001e4000c101d32 */
.L_x_2328:
[----:B------:R-:W-:Y:S05]  /*c210*/  BSYNC B1 ;  /* 0x0000000000017941 */ /* 0x000fea0003800000 */
.L_x_2327:
[----:B0---4-:R0:W4:Y:S01]  /*c220*/  SHFL.IDX PT, R7, R3, 0x2, 0x181f ;  /* 0x00581f0003077f89 */ /* 0x01112200000e0000 */
        /* <DEDUP_REMOVED lines=12> */
.L_x_2330:
[----:B------:R-:W-:Y:S05]  /*c2f0*/  BSYNC B1 ;  /* 0x0000000000017941 */ /* 0x000fea0003800000 */
.L_x_2329:
[----:B------:R-:W-:Y:S01]  /*c300*/  VIADD R0, R50, 0x60 ;  /* 0x0000006032007836 */ /* 0x000fe20000000000 */
[----:B0--3--:R-:W0:Y:S04]  /*c310*/  SHFL.IDX PT, R3, R3, 0x3, 0x181f ;  /* 0x00781f0003037f89 */ /* 0x009e2800000e0000 */
[----:B------:R-:W-:Y:S01]  /*c320*/  ISETP.GE.AND P0, PT, R0, R21, PT ;  /* 0x000000150000720c */ /* 0x000fe20003f06270 */
[----:B----4-:R3:W4:-:S12]  /*c330*/  SHFL.IDX PT, R7, R34, 0x3, 0x181f ;  /* 0x00781f0022077f89 */ /* 0x01071800000e0000 */
[----:B---3--:R-:W-:Y:S05]  /*c340*/  @P0 BRA `(.L_x_2331) ;  /* 0x0000001800280947 */ /* 0x008fea0003800000 */
[----:B------:R-:W-:Y:S02]  /*c350*/  ULDC UR4, c[0x0][0xac8] ;  /* 0x0002b20000047ab9 */ /* 0x000fe40000000800 */
[----:B------:R-:W-:-:S13]  /*c360*/  ISETP.GE.AND P1, PT, R2, UR4, PT ;  /* 0x0000000402007c0c */ /* 0x000fda000bf26270 */
[----:B----4-:R-:W-:-:S04]  /*c370*/  @!P1 LEA R4, P0, R2, R7, 0x1 ;  /* 0x0000000702049211 */ /* 0x010fc800078008ff */
        /* <DEDUP_REMOVED lines=8> */
.L_x_2324:
        /* <DEDUP_REMOVED lines=24> */
[----:B-1----:R-:W-:Y:S02]  /*c580*/  @P1 SHF.R.U32.HI R3, RZ, R5, R0 ;  /* 0x00000005ff031219 */ /* 0x002fe40000011600 */
[----:B------:R-:W-:Y:S02]  /*c590*/  UMOV UR8, UR42 ;  /* 0x0000002a00087c82 */ /* 0x000fe40008000000 */
[----:B------:R-:W-:Y:S01]  /*c5a0*/  UIMAD.WIDE.U32 UR8, UR39, UR10, UR8 ;  /* 0x0000000a270872a5 */ /* 0x000fe2000f8e0008 */
[--C-:B------:R-:W-:Y:S01]  /*c5b0*/  SHF.R.S32.HI R0, RZ, 0x1f, R3.reuse ;  /* 0x0000001fff007819 */ /* 0x100fe20000011403 */
[----:B------:R-:W-:Y:S02]  /*c5c0*/  IMAD.MOV R7, RZ, RZ, -R3 ;  /* 0x000000ffff077224 */ /* 0x000fe400078e0a03 */
[----:B------:R-:W-:-:S02]  /*c5d0*/  UIMAD UR39, UR39, UR11, UR9 ;  /* 0x0000000b272772a4 */ /* 0x000fc4000f8e0209 */
[----:B------:R-:W-:Y:S01]  /*c5e0*/  IMAD R7, R34, R7, R11 ;  /* 0x0000000722077224 */ /* 0x000fe200078e020b */
[----:B------:R-:W-:Y:S01]  /*c5f0*/  ULDC.64 UR10, c[0x0][0xb30] ;  /* 0x0002cc00000a7ab9 */ /* 0x000fe20000000a00 */
[----:B------:R-:W-:Y:S02]  /*c600*/  IMAD.U32 R5, RZ, RZ, UR9 ;  /* 0x00000009ff057e24 */ /* 0x000fe4000f8e00ff */
[----:B------:R-:W-:Y:S02]  /*c610*/  IMAD R0, R0, UR10, RZ ;  /* 0x0000000a00007c24 */ /* 0x000fe4000f8e02ff */
        /* <DEDUP_REMOVED lines=14> */
[----:B------:R2:W0:Y:S04]  /*c700*/  SHFL.IDX PT, R6, R0, RZ, 0x1c1f ;  /* 0x001c1fff00067589 */ /* 0x00042800000e0000 */
[----:B------:R2:W1:Y:S01]  /*c710*/  SHFL.IDX PT, R7, R3, RZ, 0x1c1f ;  /* 0x001c1fff03077589 */ /* 0x00046200000e0000 */
[----:B------:R-:W-:Y:S05]  /*c720*/  @P0 BRA `(.L_x_2333) ;  /* 0x0000000400000947 */ /* 0x000fea0003800000 */
[----:B------:R-:W-:Y:S02]  /*c730*/  ULDC UR4, c[0x0][0xac8] ;  /* 0x0002b20000047ab9 */ /* 0x000fe40000000800 */
[----:B------:R-:W-:Y:S02]  /*c740*/  ISETP.GE.AND P3, PT, R16, UR4, PT ;  /* 0x0000000410007c0c */ /* 0x000fe4000bf66270 */
[----:B------:R-:W-:Y:S02]  /*c750*/  ISETP.GE.AND P2, PT, R196, UR4, PT ;  /* 0x00000004c4007c0c */ /* 0x000fe4000bf46270 */
[----:B------:R-:W-:Y:S02]  /*c760*/  ISETP.GE.AND P1, PT, R195, UR4, PT ;  /* 0x00000004c3007c0c */ /* 0x000fe4000bf26270 */
[----:B------:R-:W-:Y:S02]  /*c770*/  ISETP.GE.AND P0, PT, R194, UR4, PT ;  /* 0x00000004c2007c0c */ /* 0x000fe4000bf06270 */
[----:B------:R-:W-:-:S05]  /*c780*/  ISETP.GE.AND P4, PT, R192, UR4, PT ;  /* 0x00000004c0007c0c */ /* 0x000fca000bf86270 */
[----:B01----:R-:W-:Y:S02]  /*c790*/  @!P3 IMAD.WIDE R4, R16, 0x4, R6 ;  /* 0x000000041004b825 */ /* 0x003fe400078e0206 */
        /* <DEDUP_REMOVED lines=12> */
[-C--:B0-----:R-:W-:Y:S01]  /*c860*/  @!P3 LEA R4, P6, R193, R6.reuse, 0x2 ;  /* 0x00000006c104b211 */ /* 0x081fe200078c10ff */
[----:B------:R0:W-:Y:S01]  /*c870*/  @!P0 ST.E.64 desc[UR50][R12.64], R100 ;  /* 0x000000640c008985 */ /* 0x0001e2000c101b32 */
[----:B------:R-:W-:-:S02]  /*c880*/  @!P4 LEA R14, P0, R192, R6, 0x2 ;  /* 0x00000006c00ec211 */ /* 0x000fc400078010ff */
        /* <DEDUP_REMOVED lines=9> */
[----:B-1----:R-:W-:-:S03]  /*c920*/  @!P2 LEA R8, P4, R190, R6, 0x2 ;  /* 0x00000006be08a211 */ /* 0x002fc600078810ff */
[----:B------:R-:W-:Y:S01]  /*c930*/  @!P5 ST.E.64 desc[UR50][R24.64], R112 ;  /* 0x000000701800d985 */ /* 0x000fe2000c101b32 */
[CC--:B---3--:R-:W-:Y:S02]  /*c940*/  @!P1 LEA R10, P5, R189.reuse, R6.reuse, 0x2 ;  /* 0x00000006bd0a9211 */ /* 0x0c8fe400078a10ff */
[-C--:B------:R-:W-:Y:S02]  /*c950*/  @!P2 LEA.HI.X R9, R190, R7.reuse, R207, 0x2, P4 ;  /* 0x00000007be09a211 */ /* 0x080fe400020f14cf */
[----:B0-----:R-:W-:Y:S02]  /*c960*/  @!P0 LEA R12, P6, R188, R6, 0x2 ;  /* 0x00000006bc0c8211 */ /* 0x001fe400078c10ff */
        /* <DEDUP_REMOVED lines=14> */
[CC--:B0-----:R-:W-:Y:S02]  /*ca50*/  @!P2 LEA R8, P3, R185.reuse, R6.reuse, 0x2 ;  /* 0x00000006b908a211 */ /* 0x0c1fe400078610ff */
[-C--:B------:R-:W-:Y:S02]  /*ca60*/  @!P4 LEA.HI.X R15, R186, R7.reuse, R203, 0x2, P6 ;  /* 0x00000007ba0fc211 */ /* 0x080fe400030f14cb */
[-C--:B-1----:R-:W-:Y:S02]  /*ca70*/  @!P1 LEA R10, P6, R184, R6.reuse, 0x2 ;  /* 0x00000006b80a9211 */ /* 0x082fe400078c10ff */
        /* <DEDUP_REMOVED lines=11> */
.L_x_2333:
[----:B------:R-:W-:Y:S05]  /*cb30*/  BSYNC B1 ;  /* 0x0000000000017941 */ /* 0x000fea0003800000 */
.L_x_2332:
[----:B------:R-:W-:Y:S01]  /*cb40*/  ISETP.GE.AND P0, PT, R26, R21, PT ;  /* 0x000000151a00720c */ /* 0x000fe20003f06270 */
[----:B-1--4-:R1:W3:Y:S04]  /*cb50*/  SHFL.IDX PT, R7, R3, 0x1, 0x1c1f ;  /* 0x003c1f0003077f89 */ /* 0x0122e800000e0000 */
[----:B0-----:R1:W0:Y:S08]  /*cb60*/  SHFL.IDX PT, R6, R0, 0x1, 0x1c1f ;  /* 0x003c1f0000067f89 */ /* 0x00123000000e0000 */
[----:B-1----:R-:W-:Y:S05]  /*cb70*/  @P0 BRA `(.L_x_2331) ;  /* 0x00000010001c0947 */ /* 0x002fea0003800000 */
[----:B------:R-:W-:Y:S02]  /*cb80*/  ULDC UR4, c[0x0][0xac8] ;  /* 0x0002b20000047ab9 */ /* 0x000fe40000000800 */
[----:B------:R-:W-:Y:S02]  /*cb90*/  ISETP.GE.AND P1, PT, R196, UR4, PT ;  /* 0x00000004c4007c0c */ /* 0x000fe4000bf26270 */
[----:B------:R-:W-:Y:S02]  /*cba0*/  ISETP.GE.AND P0, PT, R195, UR4, PT ;  /* 0x00000004c3007c0c */ /* 0x000fe4000bf06270 */
[----:B------:R-:W-:Y:S02]  /*cbb0*/  ISETP.GE.AND P2, PT, R16, UR4, PT ;  /* 0x0000000410007c0c */ /* 0x000fe4000bf46270 */
[----:B------:R-:W-:Y:S02]  /*cbc0*/  ISETP.GE.AND P4, PT, R193, UR4, PT ;  /* 0x00000004c1007c0c */ /* 0x000fe4000bf86270 */
[----:B------:R-:W-:-:S05]  /*cbd0*/  ISETP.GE.AND P3, PT, R194, UR4, PT ;  /* 0x00000004c2007c0c */ /* 0x000fca000bf66270 */
[CC--:B0-----:R-:W-:Y:S02]  /*cbe0*/  @!P1 LEA R8, P5, R196.reuse, R6.reuse, 0x2 ;  /* 0x00000006c4089211 */ /* 0x0c1fe400078a10ff */
[CC--:B------:R-:W-:Y:S02]  /*cbf0*/  @!P0 LEA R10, P6, R195.reuse, R6.reuse, 0x2 ;  /* 0x00000006c30a8211 */ /* 0x0c0fe400078c10ff */
[-C--:B---3--:R-:W-:Y:S01]  /*cc00*/  @!P1 LEA.HI.X R9, R196, R7.reuse, R213, 0x2, P5 ;  /* 0x00000007c4099211 */ /* 0x088fe200028f14d5 */
[----:B------:R-:W-:Y:S01]  /*cc10*/  @!P2 IMAD.WIDE R4, R16, 0x4, R6 ;  /* 0x000000041004a825 */ /* 0x000fe200078e0206 */
[----:B------:R-:W-:Y:S02]  /*cc20*/  ISETP.GE.AND P5, PT, R192, UR4, PT ;  /* 0x00000004c0007c0c */ /* 0x000fe4000bfa6270 */
[----:B------:R-:W-:Y:S02]  /*cc30*/  @!P0 LEA.HI.X R11, R195, R7, R212, 0x2, P6 ;  /* 0x00000007c30b8211 */ /* 0x000fe400030f14d4 */
[----:B------:R0:W-:Y:S01]  /*cc40*/  @!P2 ST.E.64 desc[UR50][R4.64], R90 ;  /* 0x0000005a0400a985 */ /* 0x0001e2000c101b32 */
[----:B------:R-:W-:-:S02]  /*cc50*/  @!P4 LEA R14, P2, R193, R6, 0x2 ;  /* 0x00000006c10ec211 */ /* 0x000fc400078410ff */
        /* <DEDUP_REMOVED lines=8> */
[----:B--2---:R-:W-:-:S03]  /*cce0*/  @!P5 LEA R20, P6, R192, R6, 0x2 ;  /* 0x00000006c014d211 */ /* 0x004fc600078c10ff */
[----:B------:R2:W-:Y:S01]  /*ccf0*/  @!P3 ST.E.64 desc[UR50][R12.64], R102 ;  /* 0x000000660c00b985 */ /* 0x0005e2000c101b32 */
[-C--:B------:R-:W-:Y:S02]  /*cd00*/  @!P5 LEA.HI.X R21, R192, R7.reuse, R209, 0x2, P6 ;  /* 0x00000007c015d211 */ /* 0x080fe400030f14d1 */
[----:B------:R-:W-:Y:S01]  /*cd10*/  ISETP.GE.AND P3, PT, R188, UR4, PT ;  /* 0x00000004bc007c0c */ /* 0x000fe2000bf66270 */
[----:B------:R3:W-:Y:S01]  /*cd20*/  @!P4 ST.E.64 desc[UR50][R14.64], R106 ;  /* 0x0000006a0e00c985 */ /* 0x0007e2000c101b32 */
[-C--:B0-----:R-:W-:Y:S02]  /*cd30*/  @!P0 LEA R4, P4, R191, R6.reuse, 0x2 ;  /* 0x00000006bf048211 */ /* 0x081fe400078810ff */
[-C--:B-1----:R-:W-:Y:S01]  /*cd40*/  @!P2 LEA R10, P6, R189, R6.reuse, 0x2 ;  /* 0x00000006bd0aa211 */ /* 0x082fe200078c10ff */
[----:B------:R-:W-:Y:S01]  /*cd50*/  @!P5 ST.E.64 desc[UR50][R20.64], R110 ;  /* 0x0000006e1400d985 */ /* 0x000fe2000c101b32 */
[----:B------:R-:W-:Y:S02]  /*cd60*/  @!P1 LEA R8, P5, R190, R6, 0x2 ;  /* 0x00000006be089211 */ /* 0x000fe400078a10ff */
[----:B------:R-:W-:-:S02]  /*cd70*/  @!P0 LEA.HI.X R5, R191, R7, R208, 0x2, P4 ;  /* 0x00000007bf058211 */ /* 0x000fc400020f14d0 */
[-C--:B------:R-:W-:Y:S02]  /*cd80*/  @!P1 LEA.HI.X R9, R190, R7.reuse, R207, 0x2, P5 ;  /* 0x00000007be099211 */ /* 0x080fe400028f14cf */
[----:B------:R-:W-:Y:S01]  /*cd90*/  ISETP.GE.AND P4, PT, R187, UR4, PT ;  /* 0x00000004bb007c0c */ /* 0x000fe2000bf86270 */
[----:B------:R-:W-:Y:S01]  /*cda0*/  @!P0 ST.E.64 desc[UR50][R4.64], R114 ;  /* 0x0000007204008985 */ /* 0x000fe2000c101b32 */
[----:B------:R-:W-:Y:S02]  /*cdb0*/  @!P2 LEA.HI.X R11, R189, R7, R206, 0x2, P6 ;  /* 0x00000007bd0ba211 */ /* 0x000fe400030f14ce */
[----:B--2---:R-:W-:Y:S01]  /*cdc0*/  @!P3 LEA R12, P5, R188, R6, 0x2 ;  /* 0x00000006bc0cb211 */ /* 0x004fe200078a10ff */
[----:B------:R0:W-:Y:S01]  /*cdd0*/  @!P1 ST.E.64 desc[UR50][R8.64], R118 ;  /* 0x0000007608009985 */ /* 0x0001e2000c101b32 */
[----:B------:R-:W-:Y:S02]  /*cde0*/  ISETP.GE.AND P1, PT, R185, UR4, PT ;  /* 0x00000004b9007c0c */ /* 0x000fe4000bf26270 */
[----:B------:R-:W-:Y:S01]  /*cdf0*/  ISETP.GE.AND P0, PT, R184, UR4, PT ;  /* 0x00000004b8007c0c */ /* 0x000fe2000bf06270 */
[----:B------:R1:W-:Y:S01]  /*ce00*/  @!P2 ST.E.64 desc[UR50][R10.64], R122 ;  /* 0x0000007a0a00a985 */ /* 0x0003e2000c101b32 */
[----:B------:R-:W-:-:S02]  /*ce10*/  ISETP.GE.AND P2, PT, R186, UR4, PT ;  /* 0x00000004ba007c0c */ /* 0x000fc4000bf46270 */
[-C--:B------:R-:W-:Y:S02]  /*ce20*/  @!P3 LEA.HI.X R13, R188, R7.reuse, R205, 0x2, P5 ;  /* 0x00000007bc0db211 */ /* 0x080fe400028f14cd */
[----:B------:R-:W-:Y:S02]  /*ce30*/  ISETP.GE.AND P5, PT, R23, UR4, PT ;  /* 0x0000000417007c0c */ /* 0x000fe4000bfa6270 */
[CC--:B---3--:R-:W-:Y:S01]  /*ce40*/  @!P4 LEA R14, P6, R187.reuse, R6.reuse, 0x2 ;  /* 0x00000006bb0ec211 */ /* 0x0c8fe200078c10ff */
[----:B------:R4:W-:Y:S03]  /*ce50*/  @!P3 ST.E.64 desc[UR50][R12.64], R126 ;  /* 0x0000007e0c00b985 */ /* 0x0009e6000c101b32 */
[----:B------:R-:W-:Y:S02]  /*ce60*/  @!P4 LEA.HI.X R15, R187, R7, R204, 0x2, P6 ;  /* 0x00000007bb0fc211 */ /* 0x000fe400030f14cc */
[----:B0-----:R-:W-:-:S02]  /*ce70*/  @!P1 LEA R8, P6, R185, R6, 0x2 ;  /* 0x00000006b9089211 */ /* 0x001fc400078c10ff */
[-C--:B------:R-:W-:Y:S01]  /*ce80*/  @!P2 LEA R4, P3, R186, R6.reuse, 0x2 ;  /* 0x00000006ba04a211 */ /* 0x080fe200078610ff */
[----:B------:R4:W-:Y:S01]  /*ce90*/  @!P4 ST.E.64 desc[UR50][R14.64], R130 ;  /* 0x000000820e00c985 */ /* 0x0009e2000c101b32 */
[-C--:B-1----:R-:W-:Y:S02]  /*cea0*/  @!P0 LEA R10, P4, R184, R6.reuse, 0x2 ;  /* 0x00000006b80a8211 */ /* 0x082fe400078810ff */
[-C--:B------:R-:W-:Y:S02]  /*ceb0*/  @!P2 LEA.HI.X R5, R186, R7.reuse, R203, 0x2, P3 ;  /* 0x00000007ba05a211 */ /* 0x080fe400018f14cb */
[----:B------:R-:W-:Y:S02]  /*cec0*/  @!P5 LEA R20, P3, R23, R6, 0x2 ;  /* 0x000000061714d211 */ /* 0x000fe400078610ff */
[-C--:B------:R-:W-:Y:S01]  /*ced0*/  @!P1 LEA.HI.X R9, R185, R7.reuse, R202, 0x2, P6 ;  /* 0x00000007b9099211 */ /* 0x080fe200030f14ca */
[----:B------:R4:W-:Y:S01]  /*cee0*/  @!P2 ST.E.64 desc[UR50][R4.64], R134 ;  /* 0x000000860400a985 */ /* 0x0009e2000c101b32 */
[----:B------:R-:W-:-:S02]  /*cef0*/  @!P0 LEA.HI.X R11, R184, R7, R201, 0x2, P4 ;  /* 0x00000007b80b8211 */ /* 0x000fc400020f14c9 */
[----:B------:R-:W-:Y:S01]  /*cf00*/  @!P5 LEA.HI.X R21, R23, R7, R200, 0x2, P3 ;  /* 0x000000071715d211 */ /* 0x000fe200018f14c8 */
[----:B------:R4:W-:Y:S04]  /*cf10*/  @!P1 ST.E.64 desc[UR50][R8.64], R138 ;  /* 0x0000008a08009985 */ /* 0x0009e8000c101b32 */
[----:B------:R4:W-:Y:S01]  /*cf20*/  @!P0 ST.E.64 desc[UR50][R10.64], R142 ;  /* 0x0000008e0a008985 */ /* 0x0009e2000c101b32 */
[----:B------:R-:W-:-:S03]  /*cf30*/  ISETP.GE.AND P0, PT, R22, UR4, PT ;  /* 0x0000000416007c0c */ /* 0x000fc6000bf06270 */
[----:B------:R4:W-:Y:S10]  /*cf40*/  @!P5 ST.E.64 desc[UR50][R20.64], R146 ;  /* 0x000000921400d985 */ /* 0x0009f4000c101b32 */
[----:B------:R-:W-:Y:S05]  /*cf50*/  @P0 BRA `(.L_x_2331) ;  /* 0x0000000c00240947 */ /* 0x000fea0003800000 */
[----:B----4-:R-:W-:-:S04]  /*cf60*/  LEA R4, P0, R22, R6, 0x2 ;  /* 0x0000000616047211 */ /* 0x010fc800078010ff */
[----:B------:R-:W-:-:S05]  /*cf70*/  LEA.HI.X R5, R22, R7, R199, 0x2, P0 ;  /* 0x0000000716057211 */ /* 0x000fca00000f14c7 */
[----:B------:R1:W-:Y:S01]  /*cf80*/  ST.E.64 desc[UR50][R4.64], R150 ;  /* 0x0000009604007985 */ /* 0x0003e2000c101b32 */
[----:B------:R-:W-:Y:S05]  /*cf90*/  BRA `(.L_x_2331) ;  /* 0x0000000c00147947 */ /* 0x000fea0003800000 */
.L_x_2322:
        /* <DEDUP_REMOVED lines=9> */
[----:B------:R-:W-:-:S03]  /*d030*/  UISETP.NE.U32.AND UP1, UPT, UR8, URZ, UPT ;  /* 0x0000003f0800728c */ /* 0x000fc6000bf25070 */
[----:B------:R-:W2:Y:S01]  /*d040*/  @P1 LDG.E R3, desc[UR50][R4.64] ;  /* 0x0000003204031981 */ /* 0x000ea2000c1e1900 */
[----:B------:R-:W-:Y:S01]  /*d050*/  UISETP.NE.AND.EX UP1, UPT, UR9, URZ, UPT, UP1 ;  /* 0x0000003f0900728c */ /* 0x000fe2000bf25310 */
[----:B------:R-:W-:Y:S02]  /*d060*/  ULDC UR4, c[0x0][0xa88] ;  /* 0x0002a20000047ab9 */ /* 0x000fe40000000800 */
[----:B------:R-:W-:-:S03]  /*d070*/  IMAD.U32 R0, RZ, RZ, UR4 ;  /* 0x00000004ff007e24 */ /* 0x000fc6000f8e00ff */
[----:B------:R-:W-:-:S05]  /*d080*/  PLOP3.LUT P2, PT, PT, PT, UP1, 0x80, 0x0 ;  /* 0x000000000000781c */ /* 0x000fca0003f4f018 */
[----:B------:R-:W-:Y:S02]  /*d090*/  @UP1 ULDC.64 UR8, c[0x0][0xc08] ;  /* 0x0003020000081ab9 */ /* 0x000fe40000000a00 */
[----:B------:R-:W-:-:S06]  /*d0a0*/  @UP1 UIMAD.WIDE UR8, UR42, 0x4, UR8 ;  /* 0x000000042a0818a5 */ /* 0x000fcc000f8e0208 */
[----:B------:R-:W-:Y:S02]  /*d0b0*/  IMAD.U32 R6, RZ, RZ, UR8 ;  /* 0x00000008ff067e24 */ /* 0x000fe4000f8e00ff */
[----:B------:R-:W-:-:S05]  /*d0c0*/  IMAD.U32 R7, RZ, RZ, UR9 ;  /* 0x00000009ff077e24 */ /* 0x000fca000f8e00ff */
[----:B------:R0:W5:Y:S01]  /*d0d0*/  @P2 LDG.E R0, desc[UR50][R6.64] ;  /* 0x0000003206002981 */ /* 0x000162000c1e1900 */
[----:B------:R-:W-:Y:S01]  /*d0e0*/  UMOV UR4, URZ ;  /* 0x0000003f00047c82 */ /* 0x000fe20008000000 */
[----:B------:R-:W-:Y:S01]  /*d0f0*/  UISETP.NE.AND UP1, UPT, UR45, URZ, UPT ;  /* 0x0000003f2d00728c */ /* 0x000fe2000bf25270 */
[----:B------:R-:W-:-:S10]  /*d100*/  ISETP.GT.AND P0, PT, R219, 0x7f, PT ;  /* 0x0000007fdb00780c */ /* 0x000fd40003f04270 */
[----:B------:R-:W-:Y:S01]  /*d110*/  @!UP1 ULDC UR45, c[0x0][0xad4] ;  /* 0x0002b500002d9ab9 */ /* 0x000fe20000000800 */
[----:B--2---:R-:W-:-:S13]  /*d120*/  @P1 R2UR UR4, R3 ;  /* 0x00000000030412ca */ /* 0x004fda00000e0000 */
[----:B------:R-:W-:Y:S01]  /*d130*/  USHF.R.S32.HI UR18, URZ, 0x1f, UR4 ;  /* 0x0000001f3f127899 */ /* 0x000fe20008011404 */
[----:B0-----:R-:W-:Y:S11]  /*d140*/  @P2 BRA `(.L_x_2334) ;  /* 0x0000000000102947 */ /* 0x001ff60003800000 */
[----:B------:R-:W-:Y:S05]  /*d150*/  @!P1 BRA `(.L_x_2334) ;  /* 0x00000000000c9947 */ /* 0x000fea0003800000 */
[----:B------:R-:W2:Y:S04]  /*d160*/  LDG.E R3, desc[UR50][R4.64] ;  /* 0x0000003204037981 */ /* 0x000ea8000c1e1900 */
[----:B-----5:R-:W2:Y:S02]  /*d170*/  LDG.E R0, desc[UR50][R4.64+0x4] ;  /* 0x0000043204007981 */ /* 0x020ea4000c1e1900 */
[----:B--2---:R-:W-:-:S07]  /*d180*/  IMAD.IADD R0, R0, 0x1, -R3 ;  /* 0x0000000100007824 */ /* 0x004fce00078e0a03 */
.L_x_2334:
[----:B------:R-:W-:Y:S01]  /*d190*/  USEL UR42, UR42, URZ, !UP0 ;  /* 0x0000003f2a2a7287 */ /* 0x000fe2000c000000 */
[----:B------:R-:W-:Y:S01]  /*d1a0*/  BSSY B1, `(.L_x_2335) ;  /* 0x0000038000017945 */ /* 0x000fe20003800000 */
[----:B------:R-:W-:-:S03]  /*d1b0*/  USEL UR37, UR37, URZ, !UP0 ;  /* 0x0000003f25257287 */ /* 0x000fc6000c000000 */
[----:B------:R-:W-:Y:S09]  /*d1c0*/  @P0 BRA `(.L_x_2336) ;  /* 0x0000000000d40947 */ /* 0x000ff20003800000 */
        /* <DEDUP_REMOVED lines=9> */
[----:B------:R-:W-:-:S03]  /*d260*/  UMOV UR16, 0x9b8 ;  /* 0x000009b800107882 */ /* 0x000fc60000000000 */
[----:B------:R-:W-:Y:S02]  /*d270*/  USEL UR16, UR16, 0x978, UP0 ;  /* 0x0000097810107887 */ /* 0x000fe40008000000 */
[----:B------:R-:W-:-:S06]  /*d280*/  USEL UR7, UR39, URZ, UP0 ;  /* 0x0000003f27077287 */ /* 0x000fcc0008000000 */
[----:B------:R-:W0:Y:S04]  /*d290*/  @P0 LDC R3, c[0x0][0xbec] ;  /* 0x0002fb00ff030b82 */ /* 0x000e280000000800 */
[----:B------:R-:W-:Y:S01]  /*d2a0*/  ULDC.64 UR10, c[0x0][UR16+0x220] ;  /* 0x00008800100a7abb */ /* 0x000fe20008000a00 */
[----:B------:R-:W-:Y:S01]  /*d2b0*/  ULDC.64 UR8, c[0x0][UR16+0x218] ;  /* 0x0000860010087abb */ /* 0x000fe20008000a00 */
[----:B------:R-:W-:Y:S01]  /*d2c0*/  ULDC.64 UR12, c[0x0][UR16+0x228] ;  /* 0x00008a00100c7abb */ /* 0x000fe20008000a00 */
[----:B------:R-:W-:Y:S01]  /*d2d0*/  UIMAD UR11, UR11, UR42, URZ ;  /* 0x0000002a0b0b72a4 */ /* 0x000fe2000f8e023f */
[----:B------:R-:W1:Y:S01]  /*d2e0*/  @P0 LDC R5, c[0x0][0xbf0] ;  /* 0x0002fc00ff050b82 */ /* 0x000e620000000800 */
[----:B------:R-:W-:Y:S02]  /*d2f0*/  UIMAD.WIDE.U32 UR14, UR8, UR43, URZ ;  /* 0x0000002b080e72a5 */ /* 0x000fe4000f8e003f */
        /* <DEDUP_REMOVED lines=10> */
[----:B------:R-:W-:Y:S02]  /*d3a0*/  IMAD.MOV.U32 R3, RZ, RZ, R6 ;  /* 0x000000ffff037224 */ /* 0x000fe400078e0006 */
[----:B------:R-:W-:Y:S01]  /*d3b0*/  IMAD.U32 R8, RZ, RZ, UR8 ;  /* 0x00000008ff087e24 */ /* 0x000fe2000f8e00ff */
[----:B------:R-:W-:Y:S01]  /*d3c0*/  UIADD3.X UR7, UR7, UR17, UR18, UP1, UP2 ;  /* 0x0000001107077290 */ /* 0x000fe20008fe4412 */
[----:B-1----:R-:W-:Y:S01]  /*d3d0*/  @P0 SHF.R.U32.HI R3, RZ, R5, R4 ;  /* 0x00000005ff030219 */ /* 0x002fe20000011604 */
[----:B------:R-:W-:Y:S01]  /*d3e0*/  IMAD.U32 R4, RZ, RZ, UR20 ;  /* 0x00000014ff047e24 */ /* 0x000fe2000f8e00ff */
[----:B------:R-:W-:Y:S01]  /*d3f0*/  ULDC.64 UR8, c[0x0][UR16+0x210] ;  /* 0x0000840010087abb */ /* 0x000fe20008000a00 */
[----:B------:R-:W-:Y:S01]  /*d400*/  IMAD.U32 R5, RZ, RZ, UR21 ;  /* 0x00000015ff057e24 */ /* 0x000fe2000f8e00ff */
[--C-:B------:R-:W-:Y:S01]  /*d410*/  SHF.R.S32.HI R5, RZ, 0x1f, R3.reuse ;  /* 0x0000001fff057819 */ /* 0x100fe20000011403 */
[----:B------:R-:W-:Y:S01]  /*d420*/  IMAD.MOV R7, RZ, RZ, -R3 ;  /* 0x000000ffff077224 */ /* 0x000fe200078e0a03 */
[----:B------:R-:W-:Y:S01]  /*d430*/  IADD3 R4, P0, P1, R3, UR14, R4 ;  /* 0x0000000e03047c10 */ /* 0x000fe2000f91e004 */
[----:B------:R-:W-:Y:S01]  /*d440*/  ULDC.64 UR10, c[0x0][0xba8] ;  /* 0x0002ea00000a7ab9 */ /* 0x000fe20000000a00 */
[----:B------:R-:W-:Y:S01]  /*d450*/  @!UP0 ULDC UR10, c[0x0][0xb50] ;  /* 0x0002d400000a8ab9 */ /* 0x000fe20000000800 */
[----:B------:R-:W-:Y:S01]  /*d460*/  IMAD R7, R9, R7, R6 ;  /* 0x0000000709077224 */ /* 0x000fe200078e0206 */
[----:B------:R-:W-:Y:S01]  /*d470*/  IADD3.X R5, R5, UR7, R8, P0, P1 ;  /* 0x0000000705057c10 */ /* 0x000fe200087e2408 */
[----:B------:R-:W-:-:S02]  /*d480*/  @!UP0 ULDC UR11, c[0x0][0xb54] ;  /* 0x0002d500000b8ab9 */ /* 0x000fc40000000800 */
[C---:B------:R-:W-:Y:S01]  /*d490*/  IMAD R6, R7.reuse, UR9, RZ ;  /* 0x0000000907067c24 */ /* 0x040fe2000f8e02ff */
[----:B------:R-:W-:Y:S01]  /*d4a0*/  SHF.R.S32.HI R3, RZ, 0x1f, R7 ;  /* 0x0000001fff037819 */ /* 0x000fe20000011407 */
[----:B------:R-:W-:-:S04]  /*d4b0*/  IMAD.WIDE.U32 R4, R7, UR8, R4 ;  /* 0x0000000807047c25 */ /* 0x000fc8000f8e0004 */
[----:B------:R-:W-:Y:S01]  /*d4c0*/  IMAD R3, R3, UR8, R6 ;  /* 0x0000000803037c24 */ /* 0x000fe2000f8e0206 */
[----:B------:R-:W-:-:S03]  /*d4d0*/  LEA R6, P0, R4, UR10, 0x2 ;  /* 0x0000000a04067c11 */ /* 0x000fc6000f8010ff */
[----:B------:R-:W-:-:S05]  /*d4e0*/  IMAD.IADD R3, R5, 0x1, R3 ;  /* 0x0000000105037824 */ /* 0x000fca00078e0203 */
[----:B------:R-:W-:Y:S01]  /*d4f0*/  LEA.HI.X R7, R4, UR11, R3, 0x2, P0 ;  /* 0x0000000b04077c11 */ /* 0x000fe200080f1403 */
[----:B------:R-:W-:-:S05]  /*d500*/  IMAD.MOV.U32 R3, RZ, RZ, -0x800000 ;  /* 0xff800000ff037424 */ /* 0x000fca00078e00ff */
[----:B------:R0:W-:Y:S02]  /*d510*/  STG.E desc[UR50][R6.64], R3 ;  /* 0x0000000306007986 */ /* 0x0001e4000c101932 */
.L_x_2336:
[----:B------:R-:W-:Y:S05]  /*d520*/  BSYNC B1 ;  /* 0x0000000000017941 */ /* 0x000fea0003800000 */
.L_x_2335:
[----:B------:R-:W-:-:S06]  /*d530*/  UISETP.GT.AND UP0, UPT, UR45, 0x1, UPT ;  /* 0x000000012d00788c */ /* 0x000fcc000bf04270 */
[----:B------:R-:W-:-:S13]  /*d540*/  PLOP3.LUT P0, PT, PT, PT, UP0, 0x80, 0x0 ;  /* 0x000000000000781c */ /* 0x000fda0003f0f008 */
[----:B------:R-:W-:Y:S05]  /*d550*/  @P0 BRA `(.L_x_2331) ;  /* 0x0000000400a40947 */ /* 0x000fea0003800000 */
[----:B------:R-:W1:Y:S01]  /*d560*/  LDC R11, c[0x0][0xbe8] ;  /* 0x0002fa00ff0b7b82 */ /* 0x000e620000000800 */
[----:B------:R-:W-:Y:S01]  /*d570*/  ULDC.64 UR10, c[0x0][0xaa0] ;  /* 0x0002a800000a7ab9 */ /* 0x000fe20000000a00 */
[----:B0-----:R-:W-:Y:S01]  /*d580*/  IMAD R3, R19, 0x20, R197 ;  /* 0x0000002013037824 */ /* 0x001fe200078e02c5 */
[----:B------:R-:W-:Y:S01]  /*d590*/  UIMAD UR7, UR18, UR10, URZ ;  /* 0x0000000a120772a4 */ /* 0x000fe2000f8e023f */
[----:B------:R-:W-:Y:S01]  /*d5a0*/  BSSY B1, `(.L_x_2337) ;  /* 0x000003a000017945 */ /* 0x000fe20003800000 */
[----:B------:R-:W-:Y:S01]  /*d5b0*/  UIMAD.WIDE.U32 UR8, UR4, UR10, URZ ;  /* 0x0000000a040872a5 */ /* 0x000fe2000f8e003f */
[----:B------:R-:W-:Y:S01]  /*d5c0*/  VIADD R8, R3, UR38 ;  /* 0x0000002603087c36 */ /* 0x000fe20008000000 */
[----:B------:R-:W-:-:S03]  /*d5d0*/  UIMAD UR7, UR4, UR11, UR7 ;  /* 0x0000000b040772a4 */ /* 0x000fc6000f8e0207 */
[----:B------:R-:W-:Y:S01]  /*d5e0*/  ULDC.64 UR10, c[0x0][0xae8] ;  /* 0x0002ba00000a7ab9 */ /* 0x000fe20000000a00 */
[----:B------:R-:W-:Y:S01]  /*d5f0*/  UIADD3 UR9, UR9, UR7, URZ ;  /* 0x0000000709097290 */ /* 0x000fe2000fffe03f */
[----:B------:R-:W-:-:S03]  /*d600*/  IMAD.MOV.U32 R3, RZ, RZ, R8 ;  /* 0x000000ffff037224 */ /* 0x000fc600078e0008 */
        /* <DEDUP_REMOVED lines=18> */
[----:B------:R-:W-:Y:S02]  /*d730*/  IMAD.U32 R4, RZ, RZ, UR42 ;  /* 0x0000002aff047e24 */ /* 0x000fe4000f8e00ff */
[----:B------:R-:W-:Y:S02]  /*d740*/  IMAD R7, R11, R7, R8 ;  /* 0x000000070b077224 */ /* 0x000fe400078e0208 */
[C---:B------:R-:W-:Y:S02]  /*d750*/  IMAD R9, R3.reuse, UR9, R6 ;  /* 0x0000000903097c24 */ /* 0x040fe4000f8e0206 */
[----:B------:R-:W-:Y:S01]  /*d760*/  IMAD.WIDE.U32 R4, R3, UR8, R4 ;  /* 0x0000000803047c25 */ /* 0x000fe2000f8e0004 */
[----:B------:R-:W-:Y:S01]  /*d770*/  SHF.R.S32.HI R3, RZ, 0x1f, R7 ;  /* 0x0000001fff037819 */ /* 0x000fe20000011407 */
[----:B------:R-:W-:-:S02]  /*d780*/  ULDC.64 UR8, c[0x0][0xad8] ;  /* 0x0002b60000087ab9 */ /* 0x000fc40000000a00 */
        /* <DEDUP_REMOVED lines=8> */
[----:B------:R-:W-:Y:S01]  /*d810*/  IMAD.IADD R3, R5, 0x1, R3 ;  /* 0x0000000105037824 */ /* 0x000fe200078e0203 */
[----:B------:R-:W-:Y:S01]  /*d820*/  LEA R6, P3, R4, UR8, 0x1 ;  /* 0x0000000804067c11 */ /* 0x000fe2000f8608ff */
[----:B------:R-:W-:-:S03]  /*d830*/  VIADD R0, R8, 0x20 ;  /* 0x0000002008007836 */ /* 0x000fc60000000000 */
[----:B------:R-:W-:Y:S01]  /*d840*/  LEA.HI.X R3, R4, UR9, R3, 0x1, P3 ;  /* 0x0000000904037c11 */ /* 0x000fe200098f0c03 */
[----:B------:R0:W1:Y:S01]  /*d850*/  SHFL.IDX PT, R7, R6, RZ, 0x181f ;  /* 0x00181fff06077589 */ /* 0x00006200000e0000 */
[-C--:B------:R-:W-:Y:S01]  /*d860*/  ISETP.GE.AND P1, PT, R0, R11.reuse, PT ;  /* 0x0000000b0000720c */ /* 0x080fe20003f26270 */
[----:B------:R-:W-:Y:S02]  /*d870*/  VIADD R0, R8, 0x40 ;  /* 0x0000004008007836 */ /* 0x000fe40000000000 */
[----:B------:R0:W2:Y:S03]  /*d880*/  SHFL.IDX PT, R5, R3, RZ, 0x181f ;  /* 0x00181fff03057589 */ /* 0x0000a600000e0000 */
        /* <DEDUP_REMOVED lines=9> */
[----:B------:R3:W-:Y:S04]  /*d920*/  @!P4 ST.E.128 desc[UR50][R12.64], RZ ;  /* 0x000000ff0c00c985 */ /* 0x0007e8000c101d32 */
[----:B------:R3:W-:Y:S02]  /*d930*/  @!P5 ST.E.128 desc[UR50][R4.64], RZ ;  /* 0x000000ff0400d985 */ /* 0x0007e4000c101d32 */
.L_x_2338:
[----:B------:R-:W-:Y:S05]  /*d940*/  BSYNC B1 ;  /* 0x0000000000017941 */ /* 0x000fea0003800000 */
.L_x_2337:
[----:B--23--:R2:W3:Y:S01]  /*d950*/  SHFL.IDX PT, R5, R3, 0x1, 0x181f ;  /* 0x00381f0003057f89 */ /* 0x00c4e200000e0000 */
[----:B------:R-:W-:Y:S03]  /*d960*/  BSSY B1, `(.L_x_2339) ;  /* 0x000000c000017945 */ /* 0x000fe60003800000 */
[----:B-1----:R2:W1:Y:S01]  /*d970*/  SHFL.IDX PT, R7, R6, 0x1, 0x181f ;  /* 0x00381f0006077f89 */ /* 0x00246200000e0000 */
[----:B------:R-:W-:Y:S05]  /*d980*/  @P1 BRA `(.L_x_2340) ;  /* 0x0000000000241947 */ /* 0x000fea0003800000 */
[----:B------:R-:W-:Y:S02]  /*d990*/  ULDC UR4, c[0x0][0xac8] ;  /* 0x0002b20000047ab9 */ /* 0x000fe40000000800 */
[----:B------:R-:W-:Y:S02]  /*d9a0*/  ISETP.GE.AND P3, PT, R2, UR4, PT ;  /* 0x0000000402007c0c */ /* 0x000fe4000bf66270 */
[----:B------:R-:W-:-:S11]  /*d9b0*/  ISETP.GE.AND P4, PT, R18, UR4, PT ;  /* 0x0000000412007c0c */ /* 0x000fd6000bf86270 */
[-C--:B-1----:R-:W-:Y:S02]  /*d9c0*/  @!P3 LEA R12, P1, R2, R7.reuse, 0x1 ;  /* 0x00000007020cb211 */ /* 0x082fe400078208ff */
[----:B------:R-:W-:Y:S02]  /*d9d0*/  @!P4 LEA R4, P2, R18, R7, 0x1 ;  /* 0x000000071204c211 */ /* 0x000fe400078408ff */
[-C--:B---3--:R-:W-:Y:S02]  /*d9e0*/  @!P3 LEA.HI.X R13, R2, R5.reuse, R218, 0x1, P1 ;  /* 0x00000005020db211 */ /* 0x088fe400008f0cda */
[----:B------:R-:W-:-:S03]  /*d9f0*/  @!P4 LEA.HI.X R5, R18, R5, R217, 0x1, P2 ;  /* 0x000000051205c211 */ /* 0x000fc600010f0cd9 */
[----:B------:R4:W-:Y:S04]  /*da00*/  @!P3 ST.E.128 desc[UR50][R12.64], RZ ;  /* 0x000000ff0c00b985 */ /* 0x0009e8000c101d32 */
[----:B------:R4:W-:Y:S02]  /*da10*/  @!P4 ST.E.128 desc[UR50][R4.64], RZ ;  /* 0x000000ff0400c985 */ /* 0x0009e4000c101d32 */
.L_x_2340:
[----:B------:R-:W-:Y:S05]  /*da20*/  BSYNC B1 ;  /* 0x0000000000017941 */ /* 0x000fea0003800000 */
.L_x_2339:
[----:B---34-:R3:W4:Y:S01]  /*da30*/  SHFL.IDX PT, R5, R3, 0x2, 0x181f ;  /* 0x00581f0003057f89 */ /* 0x01872200000e0000 */
        /* <DEDUP_REMOVED lines=8> */
[-C--:B----4-:R-:W-:Y:S02]  /*dac0*/  @!P2 LEA.HI.X R13, R2, R5.reuse, R218, 0x1, P0 ;  /* 0x00000005020da211 */ /* 0x090fe400000f0cda */
[----:B------:R-:W-:-:S03]  /*dad0*/  @!P3 LEA.HI.X R5, R18, R5, R217, 0x1, P1 ;  /* 0x000000051205b211 */ /* 0x000fc600008f0cd9 */
[----:B------:R1:W-:Y:S04]  /*dae0*/  @!P2 ST.E.128 desc[UR50][R12.64], RZ ;  /* 0x000000ff0c00a985 */ /* 0x0003e8000c101d32 */
[----:B------:R1:W-:Y:S02]  /*daf0*/  @!P3 ST.E.128 desc[UR50][R4.64], RZ ;  /* 0x000000ff0400b985 */ /* 0x0003e4000c101d32 */
.L_x_2342:
[----:B------:R-:W-:Y:S05]  /*db00*/  BSYNC B1 ;  /* 0x0000000000017941 */ /* 0x000fea0003800000 */
.L_x_2341:
[----:B------:R-:W-:Y:S01]  /*db10*/  VIADD R0, R8, 0x60 ;  /* 0x0000006008007836 */ /* 0x000fe20000000000 */
[----:B0-23--:R-:W0:Y:S04]  /*db20*/  SHFL.IDX PT, R3, R3, 0x3, 0x181f ;  /* 0x00781f0003037f89 */ /* 0x00de2800000e0000 */
[----:B------:R-:W-:Y:S01]  /*db30*/  ISETP.GE.AND P0, PT, R0, R11, PT ;  /* 0x0000000b0000720c */ /* 0x000fe20003f06270 */
[----:B-1--4-:R1:W2:-:S12]  /*db40*/  SHFL.IDX PT, R5, R6, 0x3, 0x181f ;  /* 0x00781f0006057f89 */ /* 0x01229800000e0000 */
[----:B-1----:R-:W-:Y:S05]  /*db50*/  @P0 BRA `(.L_x_2331) ;  /* 0x0000000000240947 */ /* 0x002fea0003800000 */
[----:B------:R-:W-:Y:S02]  /*db60*/  ULDC UR4, c[0x0][0xac8] ;  /* 0x0002b20000047ab9 */ /* 0x000fe40000000800 */
[----:B------:R-:W-:Y:S02]  /*db70*/  ISETP.GE.AND P2, PT, R2, UR4, PT ;  /* 0x0000000402007c0c */ /* 0x000fe4000bf46270 */
[----:B------:R-:W-:-:S11]  /*db80*/  ISETP.GE.AND P3, PT, R18, UR4, PT ;  /* 0x0000000412007c0c */ /* 0x000fd6000bf66270 */
[-C--:B--2---:R-:W-:Y:S02]  /*db90*/  @!P2 LEA R6, P0, R2, R5.reuse, 0x1 ;  /* 0x000000050206a211 */ /* 0x084fe400078008ff */
[----:B------:R-:W-:Y:S02]  /*dba0*/  @!P3 LEA R4, P1, R18, R5, 0x1 ;  /* 0x000000051204b211 */ /* 0x000fe400078208ff */
[-C--:B0-----:R-:W-:Y:S02]  /*dbb0*/  @!P2 LEA.HI.X R7, R2, R3.reuse, R218, 0x1, P0 ;  /* 0x000000030207a211 */ /* 0x081fe400000f0cda */
[----:B------:R-:W-:-:S03]  /*dbc0*/  @!P3 LEA.HI.X R5, R18, R3, R217, 0x1, P1 ;  /* 0x000000031205b211 */ /* 0x000fc600008f0cd9 */
[----:B------:R0:W-:Y:S04]  /*dbd0*/  @!P2 ST.E.128 desc[UR50][R6.64], RZ ;  /* 0x000000ff0600a985 */ /* 0x0001e8000c101d32 */
[----:B------:R0:W-:Y:S02]  /*dbe0*/  @!P3 ST.E.128 desc[UR50][R4.64], RZ ;  /* 0x000000ff0400b985 */ /* 0x0001e4000c101d32 */
.L_x_2331:
[----:B------:R-:W-:Y:S05]  /*dbf0*/  BSYNC B0 ;  /* 0x0000000000007941 */ /* 0x000fea0003800000 */
.L_x_2321:
[----:B------:R-:W-:Y:S02]  /*dc00*/  ULDC UR4, c[0x0][0xc3c] ;  /* 0x00030f0000047ab9 */ /* 0x000fe40000000800 */
[----:B------:R-:W-:-:S13]  /*dc10*/  ISETP.GE.AND P0, PT, R35, UR4, PT ;  /* 0x0000000423007c0c */ /* 0x000fda000bf06270 */
[----:B------:R-:W-:Y:S05]  /*dc20*/  @!P0 BRA `(.L_x_2343) ;  /* 0xffffff3000f08947 */ /* 0x000fea000383ffff */
[----:B------:R-:W-:Y:S05]  /*dc30*/  EXIT ;  /* 0x000000000000794d */ /* 0x000fea0003800000 */
.L_x_2284:
[----:B------:R-:W-:-:S08]  /*dc40*/  NOP ;  /* 0x0000000000007918 */ /* 0x000fd00000000000 */
[----:B------:R-:W0:-:S00]  /*dc50*/  USETMAXREG.DEALLOC.CTAPOOL 0x18 ;  /* 0x00000018000079c8 */ /* 0x000e0000080e0500 */
        /* <DEDUP_REMOVED lines=16> */
.L_x_2344:
[----:B0-----:R-:W0:Y:S01]  /*dd60*/  S2R R0, SR_TID.X ;  /* 0x0000000000007919 */ /* 0x001e220000002100 */
[----:B------:R-:W-:Y:S01]  /*dd70*/  ULDC UR4, c[0x0][0xc3c] ;  /* 0x00030f0000047ab9 */ /* 0x000fe20000000800 */
[----:B------:R-:W1:Y:S01]  /*dd80*/  S2UR UR6, SR_CTAID.X ;  /* 0x00000000000679c3 */ /* 0x000e620000002500 */
[----:B------:R-:W-:Y:S01]  /*dd90*/  ULDC UR5, c[0x0][0xc38] ;  /* 0x00030e0000057ab9 */ /* 0x000fe20000000800 */
[----:B0-----:R-:W-:-:S04]  /*dda0*/  LOP3.LUT R0, R0, 0x1f, RZ, 0xc0, !PT ;  /* 0x0000001f00007812 */ /* 0x001fc800078ec0ff */
[----:B------:R-:W-:-:S04]  /*ddb0*/  ISETP.NE.AND P0, PT, R0, 0x1f, PT ;  /* 0x0000001f0000780c */ /* 0x000fc80003f05270 */
[----:B------:R-:W-:-:S13]  /*ddc0*/  ISETP.GE.OR P1, PT, R0, UR4, !P0 ;  /* 0x0000000400007c0c */ /* 0x000fda000c726670 */
[----:B------:R-:W0:Y:S08]  /*ddd0*/  @!P1 LDC.64 R2, c[0x0][0xc80] ;  /* 0x00032000ff029b82 */ /* 0x000e300000000a00 */
[----:B------:R-:W2:Y:S01]  /*dde0*/  @!P1 LDC.64 R4, c[0x0][0xc78] ;  /* 0x00031e00ff049b82 */ /* 0x000ea20000000a00 */
[----:B0-----:R-:W-:-:S05]  /*ddf0*/  @!P1 IMAD.WIDE.U32 R2, R0, 0x4, R2 ;  /* 0x0000000400029825 */ /* 0x001fca00078e0002 */
[----:B------:R2:W3:Y:S02]  /*de00*/  @!P1 LDG.E R6, desc[UR50][R2.64] ;  /* 0x0000003202069981 */ /* 0x0004e4000c1e1900 */
[----:B--2---:R-:W-:-:S04]  /*de10*/  @!P1 IMAD.WIDE.U32 R2, R0, 0x4, R4 ;  /* 0x0000000400029825 */ /* 0x004fc800078e0004 */
[----:B------:R-:W-:-:S06]  /*de20*/  IMAD.MOV.U32 R5, RZ, RZ, RZ ;  /* 0x000000ffff057224 */ /* 0x000fcc00078e00ff */
        /* <DEDUP_REMOVED lines=31> */
.L_x_2348:
        /* <DEDUP_REMOVED lines=39> */
.L_x_2346:
        /* <DEDUP_REMOVED lines=10> */
[----:B------:R-:W-:-:S06]  /*e330*/  VIADD R8, R10, 0xffffffff ;  /* 0xffffffff0a087836 */ /* 0x000fcc0000000000 */
[----:B------:R3:W4:Y:S02]  /*e340*/  SHFL.IDX PT, R8, R3, R8, 0x1f ;  /* 0x00001f0803087589 */ /* 0x00072400000e0000 */
.L_x_2349:
[----:B----4-:R-:W-:Y:S01]  /*e350*/  IMAD R2, R8, UR5, R9 ;  /* 0x0000000508027c24 */ /* 0x010fe2000f8e0209 */
[----:B-1----:R-:W-:Y:S01]  /*e360*/  ISETP.NE.AND P0, PT, R7, 0x1, PT ;  /* 0x000000010700780c */ /* 0x002fe20003f05270 */
[----:B------:R-:W-:-:S03]  /*e370*/  VIADD R12, R10, UR4 ;  /* 0x000000040a0c7c36 */ /* 0x000fc60008000000 */
[----:B------:R1:W-:Y:S01]  /*e380*/  STL [R1], R2 ;  /* 0x0000000201007387 */ /* 0x0003e20000100800 */
[----:B0-----:R-:W-:-:S03]  /*e390*/  IADD3 R5, -R2, UR6, RZ ;  /* 0x0000000602057c10 */ /* 0x001fc6000fffe1ff */
[----:B------:R1:W-:Y:S05]  /*e3a0*/  STL [R1+0xc], R12 ;  /* 0x00000c0c01007387 */ /* 0x0003ea0000100800 */
[----:B------:R-:W-:Y:S05]  /*e3b0*/  @!P0 BRA `(.L_x_2350) ;  /* 0x0000000000e08947 */ /* 0x000fea0003800000 */
[-C--:B--2---:R-:W-:Y:S02]  /*e3c0*/  IABS R6, R4.reuse ;  /* 0x0000000400067213 */ /* 0x084fe40000000000 */
[----:B------:R-:W-:Y:S02]  /*e3d0*/  IABS R8, R7 ;  /* 0x0000000700087213 */ /* 0x000fe40000000000 */
[----:B------:R-:W0:Y:S08]  /*e3e0*/  I2F.RP R9, R6 ;  /* 0x0000000600097306 */ /* 0x000e300000209400 */
[----:B------:R-:W2:Y:S08]  /*e3f0*/  I2F.RP R10, R8 ;  /* 0x00000008000a7306 */ /* 0x000eb00000209400 */
[----:B0-----:R-:W1:Y:S08]  /*e400*/  MUFU.RCP R9, R9 ;  /* 0x0000000900097308 */ /* 0x001e700000001000 */
[----:B--2---:R-:W-:Y:S01]  /*e410*/  MUFU.RCP R10, R10 ;  /* 0x0000000a000a7308 */ /* 0x004fe20000001000 */
[----:B-1----:R-:W-:Y:S01]  /*e420*/  VIADD R2, R9, 0xffffffe ;  /* 0x0ffffffe09027836 */ /* 0x002fe20000000000 */
[----:B------:R-:W-:-:S06]  /*e430*/  IABS R9, R4 ;  /* 0x0000000400097213 */ /* 0x000fcc0000000000 */
[----:B---3--:R0:W1:Y:S02]  /*e440*/  F2I.FTZ.U32.TRUNC.NTZ R3, R2 ;  /* 0x0000000200037305 */ /* 0x008064000021f000 */
        /* <DEDUP_REMOVED lines=8> */
[----:B------:R-:W-:Y:S02]  /*e4d0*/  VIADD R3, R10, 0xffffffe ;  /* 0x0ffffffe0a037836 */ /* 0x000fe40000000000 */
[----:B------:R-:W-:Y:S01]  /*e4e0*/  IMAD.MOV.U32 R2, RZ, RZ, RZ ;  /* 0x000000ffff027224 */ /* 0x000fe200078e00ff */
[----:B------:R-:W-:-:S03]  /*e4f0*/  ISETP.GT.U32.AND P1, PT, R6, R11, PT ;  /* 0x0000000b0600720c */ /* 0x000fc60003f24070 */
[----:B------:R-:W0:Y:S10]  /*e500*/  F2I.FTZ.U32.TRUNC.NTZ R3, R3 ;  /* 0x0000000300037305 */ /* 0x000e34000021f000 */
[----:B------:R-:W-:-:S02]  /*e510*/  @!P1 IMAD.IADD R11, R11, 0x1, -R6 ;  /* 0x000000010b0b9824 */ /* 0x000fc400078e0a06 */
[----:B------:R-:W-:Y:S01]  /*e520*/  @!P1 VIADD R9, R9, 0x1 ;  /* 0x0000000109099836 */ /* 0x000fe20000000000 */
[----:B------:R-:W-:Y:S02]  /*e530*/  ISETP.NE.AND P1, PT, R4, RZ, PT ;  /* 0x000000ff0400720c */ /* 0x000fe40003f25270 */
[----:B------:R-:W-:Y:S01]  /*e540*/  ISETP.GE.U32.AND P0, PT, R11, R6, PT ;  /* 0x000000060b00720c */ /* 0x000fe20003f06070 */
[----:B0-----:R-:W-:-:S04]  /*e550*/  IMAD.MOV R11, RZ, RZ, -R3 ;  /* 0x000000ffff0b7224 */ /* 0x001fc800078e0a03 */
[----:B------:R-:W-:-:S04]  /*e560*/  IMAD R11, R11, R8, RZ ;  /* 0x000000080b0b7224 */ /* 0x000fc800078e02ff */
[----:B------:R-:W-:Y:S01]  /*e570*/  IMAD.HI.U32 R6, R3, R11, R2 ;  /* 0x0000000b03067227 */ /* 0x000fe200078e0002 */
[----:B------:R-:W-:-:S03]  /*e580*/  LOP3.LUT R2, R5, R4, RZ, 0x3c, !PT ;  /* 0x0000000405027212 */ /* 0x000fc600078e3cff */
[----:B------:R-:W-:Y:S01]  /*e590*/  @P0 VIADD R9, R9, 0x1 ;  /* 0x0000000109090836 */ /* 0x000fe20000000000 */
[----:B------:R-:W-:Y:S02]  /*e5a0*/  ISETP.GE.AND P2, PT, R2, RZ, PT ;  /* 0x000000ff0200720c */ /* 0x000fe40003f46270 */
[----:B------:R-:W-:-:S05]  /*e5b0*/  IABS R2, R7 ;  /* 0x0000000700027213 */ /* 0x000fca0000000000 */
[----:B------:R-:W-:-:S06]  /*e5c0*/  IMAD.MOV R2, RZ, RZ, -R2 ;  /* 0x000000ffff027224 */ /* 0x000fcc00078e0a02 */
[----:B------:R-:W-:Y:S01]  /*e5d0*/  @!P2 IMAD.MOV R9, RZ, RZ, -R9 ;  /* 0x000000ffff09a224 */ /* 0x000fe200078e0a09 */
[----:B------:R-:W-:-:S04]  /*e5e0*/  @!P1 LOP3.LUT R9, RZ, R4, RZ, 0x33, !PT ;  /* 0x00000004ff099212 */ /* 0x000fc800078e33ff */
[----:B------:R-:W-:-:S05]  /*e5f0*/  IABS R3, R9 ;  /* 0x0000000900037213 */ /* 0x000fca0000000000 */
        /* <DEDUP_REMOVED lines=12> */
[--C-:B------:R-:W-:Y:S02]  /*e6c0*/  IMAD.MOV R2, RZ, RZ, -R6.reuse ;  /* 0x000000ffff027224 */ /* 0x100fe400078e0a06 */
[C---:B------:R-:W-:Y:S02]  /*e6d0*/  IMAD R6, R7.reuse, 0x1000000, R6 ;  /* 0x0100000007067824 */ /* 0x040fe400078e0206 */
[--C-:B------:R-:W-:Y:S02]  /*e6e0*/  IMAD R7, R7, R2, R9.reuse ;  /* 0x0000000207077224 */ /* 0x100fe400078e0209 */
[----:B------:R-:W-:Y:S02]  /*e6f0*/  IMAD.MOV R2, RZ, RZ, -R9 ;  /* 0x000000ffff027224 */ /* 0x000fe400078e0a09 */
[----:B------:R-:W-:Y:S02]  /*e700*/  IMAD R3, R7, 0x10000, R6 ;  /* 0x0001000007037824 */ /* 0x000fe400078e0206 */
[----:B------:R-:W-:-:S03]  /*e710*/  IMAD R2, R4, R2, R5 ;  /* 0x0000000204027224 */ /* 0x000fc600078e0205 */
[----:B------:R0:W-:Y:S01]  /*e720*/  STL [R1+0x8], R3 ;  /* 0x0000080301007387 */ /* 0x0001e20000100800 */
[----:B------:R-:W-:Y:S05]  /*e730*/  BRA `(.L_x_2351) ;  /* 0x0000000000f47947 */ /* 0x000fea0003800000 */
.L_x_2350:
[----:B-1-3--:R-:W0:Y:S02]  /*e740*/  LDC.64 R2, c[0x0][0xc90] ;  /* 0x00032400ff027b82 */ /* 0x00ae240000000a00 */
[----:B0-----:R-:W-:-:S05]  /*e750*/  IMAD.WIDE R2, R12, 0x4, R2 ;  /* 0x000000040c027825 */ /* 0x001fca00078e0202 */
[----:B------:R0:W2:Y:S02]  /*e760*/  LDG.E R7, desc[UR50][R2.64] ;  /* 0x0000003202077981 */ /* 0x0000a4000c1e1900 */
        /* <DEDUP_REMOVED lines=29> */
[----:B------:R-:W-:-:S04]  /*e940*/  VIADDMNMX R7, R10, UR5, R7, PT ;  /* 0x000000050a077c46 */ /* 0x000fc8000b800107 */
[-C--:B------:R-:W-:Y:S02]  /*e950*/  IABS R9, R7.reuse ;  /* 0x0000000700097213 */ /* 0x080fe40000000000 */
        /* <DEDUP_REMOVED lines=11> */
[----:B------:R-:W-:Y:S02]  /*ea10*/  LOP3.LUT R3, R5, R7, RZ, 0x3c, !PT ;  /* 0x0000000705037212 */ /* 0x000fe400078e3cff */
[----:B------:R-:W-:Y:S01]  /*ea20*/  IADD3 R5, R8, 0x1000000, R5 ;  /* 0x0100000008057810 */ /* 0x000fe20007ffe005 */
        /* <DEDUP_REMOVED lines=10> */
[----:B------:R-:W-:Y:S01]  /*ead0*/  @!P1 LOP3.LUT R2, RZ, R7, RZ, 0x33, !PT ;  /* 0x00000007ff029212 */ /* 0x000fe200078e33ff */
[----:B------:R-:W-:-:S04]  /*eae0*/  IMAD.MOV R7, RZ, RZ, -R7 ;  /* 0x000000ffff077224 */ /* 0x000fc800078e0a07 */
[----:B------:R-:W-:-:S05]  /*eaf0*/  IMAD R3, R2, R7, R5 ;  /* 0x0000000702037224 */ /* 0x000fca00078e0205 */
[----:B------:R1:W-:Y:S02]  /*eb00*/  STL [R1+0x8], R3 ;  /* 0x0000080301007387 */ /* 0x0003e40000100800 */
.L_x_2351:
[----:B01----:R-:W-:-:S05]  /*eb10*/  LOP3.LUT R3, RZ, R2, RZ, 0x33, !PT ;  /* 0x00000002ff037212 */ /* 0x003fca00078e33ff */
[----:B------:R-:W-:-:S05]  /*eb20*/  IMAD.IADD R2, R4, 0x1, R3 ;  /* 0x0000000104027824 */ /* 0x000fca00078e0203 */
[----:B------:R1:W-:Y:S01]  /*eb30*/  STL [R1+0x4], R2 ;  /* 0x0000040201007387 */ /* 0x0003e20000100800 */
[----:B------:R-:W-:Y:S05]  /*eb40*/  BRA `(.L_x_2352) ;  /* 0x0000000000107947 */ /* 0x000fea0003800000 */
.L_x_2347:
[----:B------:R-:W-:Y:S01]  /*eb50*/  IMAD.U32 R2, RZ, RZ, UR6 ;  /* 0x00000006ff027e24 */ /* 0x000fe2000f8e00ff */
[----:B------:R0:W-:Y:S04]  /*eb60*/  STL [R1+0x4], RZ ;  /* 0x000004ff01007387 */ /* 0x0001e80000100800 */
[----:B------:R0:W-:Y:S04]  /*eb70*/  STL [R1+0x8], RZ ;  /* 0x000008ff01007387 */ /* 0x0001e80000100800 */
[----:B------:R0:W-:Y:S02]  /*eb80*/  STL [R1], R2 ;  /* 0x0000000201007387 */ /* 0x0001e40000100800 */
.L_x_2352:
        /* <DEDUP_REMOVED lines=10> */
.L_x_2345:
[----:B0-2---:R-:W2:Y:S01]  /*ec30*/  LDL R0, [R1+0xc] ;  /* 0x00000c0001007983 */ /* 0x005ea20000100800 */
[----:B------:R-:W-:Y:S01]  /*ec40*/  ULDC UR4, c[0x0][0xc3c] ;  /* 0x00030f0000047ab9 */ /* 0x000fe20000000800 */
[----:B------:R-:W-:Y:S02]  /*ec50*/  IMAD.MOV.U32 R19, RZ, RZ, RZ ;  /* 0x000000ffff137224 */ /* 0x000fe400078e00ff */
[----:B------:R0:W-:Y:S01]  /*ec60*/  STL [R1+0x48], RZ ;  /* 0x000048ff01007387 */ /* 0x0001e20000100800 */
[----:B--2---:R-:W-:Y:S01]  /*ec70*/  ISETP.GE.AND P0, PT, R0, UR4, PT ;  /* 0x0000000400007c0c */ /* 0x004fe2000bf06270 */
[----:B------:R-:W-:-:S05]  /*ec80*/  IMAD.MOV.U32 R0, RZ, RZ, 0x1 ;  /* 0x00000001ff007424 */ /* 0x000fca00078e00ff */
[----:B------:R0:W-:Y:S07]  /*ec90*/  STL [R1+0x14], R0 ;  /* 0x0000140001007387 */ /* 0x0001ee0000100800 */
[----:B------:R-:W-:Y:S05]  /*eca0*/  @P0 BRA `(.L_x_2353) ;  /* 0x00000058003c0947 */ /* 0x000fea0003800000 */
[----:B---3--:R-:W2:Y:S01]  /*ecb0*/  S2R R5, SR_TID.X ;  /* 0x0000000000057919 */ /* 0x008ea20000002100 */
[----:B------:R-:W3:Y:S01]  /*ecc0*/  S2UR UR5, SR_CgaCtaId ;  /* 0x00000000000579c3 */ /* 0x000ee20000008800 */
[----:B------:R-:W-:Y:S01]  /*ecd0*/  UMOV UR4, 0x400 ;  /* 0x0000040000047882 */ /* 0x000fe20000000000 */
[----:B------:R-:W-:Y:S01]  /*ece0*/  BSSY B8, `(.L_x_2353) ;  /* 0x000058b000087945 */ /* 0x000fe20003800000 */
[----:B------:R-:W-:Y:S01]  /*ecf0*/  IMAD.MOV.U32 R19, RZ, RZ, RZ ;  /* 0x000000ffff137224 */ /* 0x000fe200078e00ff */
[----:B------:R-:W-:Y:S01]  /*ed00*/  ULDC UR37, c[0x0][0xc] ;  /* 0x0000030000257ab9 */ /* 0x000fe20000000800 */
[----:B------:R-:W-:Y:S01]  /*ed10*/  ULDC.64 UR38, c[0x0][0x198] ;  /* 0x0000660000267ab9 */ /* 0x000fe20000000a00 */
[----:B---3--:R-:W-:-:S06]  /*ed20*/  ULEA UR4, UR5, UR4, 0x18 ;  /* 0x0000000405047291 */ /* 0x008fcc000f8ec03f */
[----:B------:R-:W-:Y:S01]  /*ed30*/  IMAD.U32 R18, RZ, RZ, UR4 ;  /* 0x00000004ff127e24 */ /* 0x000fe2000f8e00ff */
[C---:B--2---:R-:W-:Y:S01]  /*ed40*/  LOP3.LUT R4, R5.reuse, 0x7f, RZ, 0xc0, !PT ;  /* 0x0000007f05047812 */ /* 0x044fe200078ec0ff */
[----:B0-----:R-:W-:-:S05]  /*ed50*/  IMAD.SHL.U32 R0, R5, 0x8, RZ ;  /* 0x0000000805007824 */ /* 0x001fca00078e00ff */
[C---:B-1----:R-:W-:Y:S02]  /*ed60*/  LOP3.LUT R2, R0.reuse, 0x1f8, RZ, 0xc0, !PT ;  /* 0x000001f800027812 */ /* 0x042fe400078ec0ff */
        /* <DEDUP_REMOVED lines=13> */
.L_x_2454:
[----:B------:R-:W2:Y:S01]  /*ee40*/  LDL R0, [R1+0xc] ;  /* 0x00000c0001007983 */ /* 0x000ea20000100800 */
[----:B0-----:R-:W2:Y:S01]  /*ee50*/  LDC.64 R2, c[0x0][0xc88] ;  /* 0x00032200ff027b82 */ /* 0x001ea20000000a00 */
[----:B------:R-:W-:Y:S05]  /*ee60*/  YIELD ;  /* 0x0000000000007946 */ /* 0x000fea0003800000 */
[----:B------:R-:W-:Y:S01]  /*ee70*/  ULDC.64 UR4, c[0x0][0xa28] ;  /* 0x00028a0000047ab9 */ /* 0x000fe20000000a00 */
[----:B-1----:R-:W-:Y:S01]  /*ee80*/  IMAD.MOV.U32 R6, RZ, RZ, RZ ;  /* 0x000000ffff067224 */ /* 0x002fe200078e00ff */
[----:B------:R-:W-:Y:S01]  /*ee90*/  ISETP.NE.U32.AND P0, PT, RZ, UR4, PT ;  /* 0x00000004ff007c0c */ /* 0x000fe2000bf05070 */
[----:B------:R-:W-:Y:S01]  /*eea0*/  ULDC.64 UR8, c[0x0][0xa18] ;  /* 0x0002860000087ab9 */ /* 0x000fe20000000a00 */
[----:B------:R-:W-:Y:S01]  /*eeb0*/  ULDC.64 UR6, c[0x0][0xa08] ;  /* 0x0002820000067ab9 */ /* 0x000fe20000000a00 */
[----:B--2---:R-:W-:-:S05]  /*eec0*/  IMAD.WIDE R2, R0, 0x4, R2 ;  /* 0x0000000400027825 */ /* 0x004fca00078e0202 */
[----:B------:R-:W2:Y:S01]  /*eed0*/  LDG.E R11, desc[UR50][R2.64] ;  /* 0x00000032020b7981 */ /* 0x000ea2000c1e1900 */
[----:B------:R-:W-:Y:S01]  /*eee0*/  ISETP.NE.AND.EX P0, PT, RZ, UR5, PT, P0 ;  /* 0x00000005ff007c0c */ /* 0x000fe2000bf05300 */
[----:B------:R-:W-:Y:S01]  /*eef0*/  IMAD.MOV.U32 R0, RZ, RZ, RZ ;  /* 0x000000ffff007224 */ /* 0x000fe200078e00ff */
        /* <DEDUP_REMOVED lines=44> */
.L_x_2354:
[----:B------:R-:W2:Y:S01]  /*f1c0*/  LDL.LU R7, [R1+0x8] ;  /* 0x0000080001077983 */ /* 0x000ea20000300800 */
[----:B------:R-:W-:Y:S02]  /*f1d0*/  ULDC.64 UR4, c[0x0][0xa20] ;  /* 0x0002880000047ab9 */ /* 0x000fe40000000a00 */
[----:B------:R-:W-:-:S04]  /*f1e0*/  ISETP.NE.U32.AND P1, PT, RZ, UR4, PT ;  /* 0x00000004ff007c0c */ /* 0x000fc8000bf25070 */
[----:B------:R-:W-:Y:S02]  /*f1f0*/  ISETP.NE.AND.EX P1, PT, RZ, UR5, PT, P1 ;  /* 0x00000005ff007c0c */ /* 0x000fe4000bf25310 */
[C---:B--2---:R-:W-:Y:S02]  /*f200*/  LOP3.LUT R2, R7.reuse, 0xff000000, RZ, 0xc0, !PT ;  /* 0xff00000007027812 */ /* 0x044fe400078ec0ff */
        /* <DEDUP_REMOVED lines=9> */
[----:B------:R-:W-:-:S04]  /*f2a0*/  IADD3 R6, P0, R17, UR4, RZ ;  /* 0x0000000411067c10 */ /* 0x000fc8000ff1e0ff */
[----:B--2---:R-:W-:-:S05]  /*f2b0*/  IADD3.X R7, R10, UR5, RZ, P0, !PT ;  /* 0x000000050a077c10 */ /* 0x004fca00087fe4ff */
[----:B------:R3:W5:Y:S01]  /*f2c0*/  LDG.E R6, desc[UR50][R6.64] ;  /* 0x0000003206067981 */ /* 0x000762000c1e1900 */
[----:B------:R-:W-:Y:S05]  /*f2d0*/  BRA `(.L_x_2356) ;  /* 0x0000000000107947 */ /* 0x000fea0003800000 */
.L_x_2355:
[----:B------:R-:W-:Y:S05]  /*f2e0*/  @!P0 BRA `(.L_x_2356) ;  /* 0x00000000000c8947 */ /* 0x000fea0003800000 */
[----:B------:R-:W3:Y:S04]  /*f2f0*/  LDG.E R6, desc[UR50][R4.64] ;  /* 0x0000003204067981 */ /* 0x000ee8000c1e1900 */
[----:B------:R-:W3:Y:S02]  /*f300*/  LDG.E R4, desc[UR50][R4.64+0x4] ;  /* 0x0000043204047981 */ /* 0x000ee4000c1e1900 */
[----:B---3--:R-:W-:-:S07]  /*f310*/  IMAD.IADD R6, R4, 0x1, -R6 ;  /* 0x0000000104067824 */ /* 0x008fce00078e0a06 */
.L_x_2356:
[----:B------:R-:W4:Y:S01]  /*f320*/  LDL R5, [R1+0x4] ;  /* 0x0000040001057983 */ /* 0x000f220000100800 */
[----:B-----5:R-:W-:Y:S01]  /*f330*/  IMAD.IADD R6, R6, 0x1, -R0 ;  /* 0x0000000106067824 */ /* 0x020fe200078e0a00 */
[----:B------:R-:W-:Y:S01]  /*f340*/  BSSY B0, `(.L_x_2357) ;  /* 0x000003a000007945 */ /* 0x000fe20003800000 */
[----:B------:R-:W0:Y:S02]  /*f350*/  LDC R0, c[0x0][0x448] ;  /* 0x00011200ff007b82 */ /* 0x000e240000000800 */
[----:B0-----:R-:W-:-:S13]  /*f360*/  ISETP.NE.AND P0, PT, R0, 0x1, PT ;  /* 0x000000010000780c */ /* 0x001fda0003f05270 */
[----:B--2---:R-:W0:Y:S08]  /*f370*/  @P0 LDC R3, c[0x0][0x44c] ;  /* 0x00011300ff030b82 */ /* 0x004e300000000800 */
[----:B------:R-:W2:Y:S01]  /*f380*/  @P0 LDC R4, c[0x0][0x450] ;  /* 0x00011400ff040b82 */ /* 0x000ea20000000800 */
[----:B----4-:R-:W-:Y:S02]  /*f390*/  IMAD.SHL.U32 R0, R5, 0x80, RZ ;  /* 0x0000008005007824 */ /* 0x010fe400078e00ff */
[----:B------:R-:W-:-:S02]  /*f3a0*/  IMAD.MOV.U32 R5, RZ, RZ, RZ ;  /* 0x000000ffff057224 */ /* 0x000fc400078e00ff */
[----:B------:R-:W-:Y:S02]  /*f3b0*/  VIADD R0, R0, 0x7f ;  /* 0x0000007f00007836 */ /* 0x000fe40000000000 */
[----:B------:R-:W-:Y:S02]  /*f3c0*/  IMAD.MOV.U32 R10, RZ, RZ, R5 ;  /* 0x000000ffff0a7224 */ /* 0x000fe400078e0005 */
[----:B0-----:R-:W-:-:S05]  /*f3d0*/  @P0 IMAD.HI.U32 R3, R0, R3, RZ ;  /* 0x0000000300030227 */ /* 0x001fca00078e00ff */
[----:B--2---:R-:W-:Y:S02]  /*f3e0*/  @P0 SHF.R.U32.HI R0, RZ, R4, R3 ;  /* 0x00000004ff000219 */ /* 0x004fe40000011603 */
[C---:B------:R-:W-:Y:S01]  /*f3f0*/  IADD3 R3, R6.reuse, 0x80, -R9 ;  /* 0x0000008006037810 */ /* 0x040fe20007ffe809 */
[----:B------:R-:W-:Y:S01]  /*f400*/  VIADD R6, R6, 0x7f ;  /* 0x0000007f06067836 */ /* 0x000fe20000000000 */
[----:B-1----:R-:W-:-:S03]  /*f410*/  LOP3.LUT R9, R2, 0xff, RZ, 0xc0, !PT ;  /* 0x000000ff02097812 */ /* 0x002fc600078ec0ff */
[----:B------:R-:W-:Y:S01]  /*f420*/  IMAD.IADD R0, R3, 0x1, R0 ;  /* 0x0000000103007824 */ /* 0x000fe200078e0200 */
[----:B------:R-:W-:-:S04]  /*f430*/  SHF.R.S32.HI R3, RZ, 0x1f, R6 ;  /* 0x0000001fff037819 */ /* 0x000fc80000011406 */
[----:B------:R-:W-:Y:S02]  /*f440*/  SHF.R.S32.HI R4, RZ, 0x1f, R0 ;  /* 0x0000001fff047819 */ /* 0x000fe40000011400 */
[----:B------:R-:W-:Y:S02]  /*f450*/  LEA.HI R3, R3, R6, RZ, 0x7 ;  /* 0x0000000603037211 */ /* 0x000fe400078f38ff */
[----:B------:R-:W-:Y:S02]  /*f460*/  LEA.HI R4, R4, R0, RZ, 0x7 ;  /* 0x0000000004047211 */ /* 0x000fe400078f38ff */
[----:B------:R-:W-:Y:S02]  /*f470*/  SHF.R.U32.HI R0, RZ, 0x10, R2 ;  /* 0x00000010ff007819 */ /* 0x000fe40000011602 */
[----:B------:R-:W-:Y:S02]  /*f480*/  SHF.R.S32.HI R3, RZ, 0x7, R3 ;  /* 0x00000007ff037819 */ /* 0x000fe40000011403 */
[----:B------:R-:W-:-:S02]  /*f490*/  ISETP.NE.AND P0, PT, R0, RZ, PT ;  /* 0x000000ff0000720c */ /* 0x000fc40003f05270 */
[----:B------:R-:W-:-:S04]  /*f4a0*/  SHF.R.S32.HI R4, RZ, 0x7, R4 ;  /* 0x00000007ff047819 */ /* 0x000fc80000011404 */
[----:B------:R-:W-:-:S04]  /*f4b0*/  VIMNMX R8, R3, R4, PT ;  /* 0x0000000403087248 */ /* 0x000fc80003fe0100 */
[----:B------:R-:W-:Y:S01]  /*f4c0*/  ISETP.GE.AND P1, PT, R8, 0x1, PT ;  /* 0x000000010800780c */ /* 0x000fe20003f26270 */
[----:B------:R0:W-:Y:S02]  /*f4d0*/  STL [R1+0x30], R8 ;  /* 0x0000300801007387 */ /* 0x0001e40000100800 */
[----:B------:R-:W1:Y:S02]  /*f4e0*/  @!P0 LDC R0, c[0x0][0x9f0] ;  /* 0x00027c00ff008b82 */ /* 0x000e640000000800 */
[----:B------:R0:W-:Y:S04]  /*f4f0*/  STL [R1+0x3c], R5 ;  /* 0x00003c0501007387 */ /* 0x0001e80000100800 */
[----:B------:R0:W-:Y:S04]  /*f500*/  STL [R1+0x58], R9 ;  /* 0x0000580901007387 */ /* 0x0001e80000100800 */
[----:B------:R-:W-:Y:S05]  /*f510*/  @!P1 BRA `(.L_x_2358) ;  /* 0x0000000000709947 */ /* 0x000fea0003800000 */
[----:B-1----:R-:W-:-:S04]  /*f520*/  IABS R4, R0 ;  /* 0x0000000000047213 */ /* 0x002fc80000000000 */
[----:B------:R-:W1:Y:S08]  /*f530*/  I2F.RP R2, R4 ;  /* 0x0000000400027306 */ /* 0x000e700000209400 */
[----:B-1----:R-:W1:Y:S02]  /*f540*/  MUFU.RCP R2, R2 ;  /* 0x0000000200027308 */ /* 0x002e640000001000 */
[----:B-1----:R-:W-:-:S06]  /*f550*/  VIADD R2, R2, 0xffffffe ;  /* 0x0ffffffe02027836 */ /* 0x002fcc0000000000 */
[----:B------:R-:W1:Y:S02]  /*f560*/  F2I.FTZ.U32.TRUNC.NTZ R3, R2 ;  /* 0x0000000200037305 */ /* 0x000e64000021f000 */
[----:B-1----:R-:W-:-:S04]  /*f570*/  IMAD.MOV R2, RZ, RZ, -R3 ;  /* 0x000000ffff027224 */ /* 0x002fc800078e0a03 */
[----:B0-----:R-:W-:Y:S02]  /*f580*/  IMAD R5, R2, R4, RZ ;  /* 0x0000000402057224 */ /* 0x001fe400078e02ff */
[----:B------:R-:W-:-:S04]  /*f590*/  IMAD.MOV.U32 R2, RZ, RZ, RZ ;  /* 0x000000ffff027224 */ /* 0x000fc800078e00ff */
[----:B---3--:R-:W-:Y:S01]  /*f5a0*/  IMAD.HI.U32 R7, R3, R5, R2 ;  /* 0x0000000503077227 */ /* 0x008fe200078e0002 */
[----:B------:R-:W-:Y:S02]  /*f5b0*/  IABS R2, R0 ;  /* 0x0000000000027213 */ /* 0x000fe40000000000 */
[----:B------:R-:W-:-:S03]  /*f5c0*/  IADD3 R5, R0, -0x1, R8 ;  /* 0xffffffff00057810 */ /* 0x000fc60007ffe008 */
        /* <DEDUP_REMOVED lines=17> */
.L_x_2358:
[----:B------:R-:W-:Y:S05]  /*f6e0*/  BSYNC B0 ;  /* 0x0000000000007941 */ /* 0x000fea0003800000 */
.L_x_2357:
[----:B-1----:R-:W-:Y:S01]  /*f6f0*/  IMAD.MOV.U32 R0, RZ, RZ, R10 ;  /* 0x000000ffff007224 */ /* 0x002fe200078e000a */
[----:B------:R-:W-:Y:S03]  /*f700*/  BSSY B7, `(.L_x_2359) ;  /* 0x00003cb000077945 */ /* 0x000fe60003800000 */
[----:B------:R-:W-:-:S05]  /*f710*/  IMAD R2, R9, R0, RZ ;  /* 0x0000000009027224 */ /* 0x000fca00078e02ff */
[----:B------:R-:W-:Y:S01]  /*f720*/  VIADDMNMX R0, R2, R0, R8, PT ;  /* 0x0000000002007246 */ /* 0x000fe20003800108 */
[----:B------:R1:W-:Y:S03]  /*f730*/  STL [R1+0x24], R2 ;  /* 0x0000240201007387 */ /* 0x0003e60000100800 */
[----:B------:R-:W-:Y:S01]  /*f740*/  ISETP.GT.AND P0, PT, R0, R2, PT ;  /* 0x000000020000720c */ /* 0x000fe20003f04270 */
[----:B------:R1:W-:-:S12]  /*f750*/  STL [R1+0x34], R0 ;  /* 0x0000340001007387 */ /* 0x0003d80000100800 */
[----:B------:R-:W-:Y:S05]  /*f760*/  @P0 BRA `(.L_x_2360) ;  /* 0x0000000000480947 */ /* 0x000fea0003800000 */
[----:B-1----:R-:W1:Y:S02]  /*f770*/  S2R R0, SR_TID.X ;  /* 0x0000000000007919 */ /* 0x002e640000002100 */
[----:B-1----:R-:W-:-:S04]  /*f780*/  LOP3.LUT R0, R0, 0x7f, RZ, 0xc0, !PT ;  /* 0x0000007f00007812 */ /* 0x002fc800078ec0ff */
[----:B------:R-:W-:-:S13]  /*f790*/  ISETP.NE.AND P0, PT, R0, RZ, PT ;  /* 0x000000ff0000720c */ /* 0x000fda0003f05270 */
[----:B------:R-:W-:Y:S05]  /*f7a0*/  @P0 BRA `(.L_x_2361) ;  /* 0x0000003c00000947 */ /* 0x000fea0003800000 */
[----:B0-----:R-:W0:Y:S01]  /*f7b0*/  S2R R5, SR_LANEID ;  /* 0x0000000000057919 */ /* 0x001e220000000000 */
[----:B------:R-:W-:Y:S01]  /*f7c0*/  VOTEU.ANY UR4, UPT, PT ;  /* 0x0000000000047886 */ /* 0x000fe200038e0100 */
[----:B------:R-:W1:Y:S01]  /*f7d0*/  LDC.64 R2, c[0x0][0xc60] ;  /* 0x00031800ff027b82 */ /* 0x000e620000000a00 */
[----:B------:R-:W0:Y:S02]  /*f7e0*/  FLO.U32 R0, UR4 ;  /* 0x0000000400007d00 */ /* 0x000e2400080e0000 */
[----:B0-----:R-:W-:-:S06]  /*f7f0*/  ISETP.EQ.U32.AND P0, PT, R0, R5, PT ;  /* 0x000000050000720c */ /* 0x001fcc0003f02070 */
[----:B------:R-:W1:Y:S07]  /*f800*/  POPC R5, UR4 ;  /* 0x0000000400057d09 */ /* 0x000e6e0008000000 */
[----:B-1----:R-:W4:Y:S01]  /*f810*/  @P0 ATOMG.E.ADD.STRONG.GPU PT, R3, desc[UR50][R2.64], R5 ;  /* 0x00000005020309a8 */ /* 0x002f2200081ee1f2 */
[----:B------:R-:W0:Y:S02]  /*f820*/  S2R R4, SR_LTMASK ;  /* 0x0000000000047919 */ /* 0x000e240000003900 */
[----:B0-----:R-:W-:-:S04]  /*f830*/  LOP3.LUT R4, R4, UR4, RZ, 0xc0, !PT ;  /* 0x0000000404047c12 */ /* 0x001fc8000f8ec0ff */
[----:B---3--:R-:W0:Y:S01]  /*f840*/  POPC R7, R4 ;  /* 0x0000000400077309 */ /* 0x008e220000000000 */
[----:B----4-:R-:W0:Y:S02]  /*f850*/  SHFL.IDX PT, R0, R3, R0, 0x1f ;  /* 0x00001f0003007589 */ /* 0x010e2400000e0000 */
[----:B0-----:R-:W-:-:S05]  /*f860*/  IADD3 R0, R0, UR37, R7 ;  /* 0x0000002500007c10 */ /* 0x001fca000fffe007 */
[----:B------:R4:W-:Y:S01]  /*f870*/  STL [R1], R0 ;  /* 0x0000000001007387 */ /* 0x0009e20000100800 */
[----:B------:R-:W-:Y:S05]  /*f880*/  BRA `(.L_x_2361) ;  /* 0x0000003800c87947 */ /* 0x000fea0003800000 */
.L_x_2360:
[----:B-1----:R-:W-:Y:S01]  /*f890*/  VIADD R0, R18, 0x18400 ;  /* 0x0001840012007836 */ /* 0x002fe20000000000 */
[----:B------:R-:W-:Y:S04]  /*f8a0*/  BSSY B6, `(.L_x_2362) ;  /* 0x0000013000067945 */ /* 0x000fe80003800000 */
[----:B------:R-:W-:-:S13]  /*f8b0*/  LOP3.LUT P0, RZ, R0, 0x3ff, RZ, 0xc0, !PT ;  /* 0x000003ff00ff7812 */ /* 0x000fda000780c0ff */
        /* <DEDUP_REMOVED lines=9> */
[----:B---3--:R-:W-:-:S02]  /*f950*/  IMAD.U32 R7, RZ, RZ, UR9 ;  /* 0x00000009ff077e24 */ /* 0x008fc4000f8e00ff */
[----:B--2---:R-:W-:Y:S02]  /*f960*/  IMAD.U32 R10, RZ, RZ, UR4 ;  /* 0x00000004ff0a7e24 */ /* 0x004fe4000f8e00ff */
[----:B------:R-:W-:Y:S02]  /*f970*/  IMAD.U32 R11, RZ, RZ, UR5 ;  /* 0x00000005ff0b7e24 */ /* 0x000fe4000f8e00ff */
[----:B------:R-:W-:Y:S02]  /*f980*/  IMAD.MOV.U32 R8, RZ, RZ, 0x70 ;  /* 0x00000070ff087424 */ /* 0x000fe400078e00ff */
[----:B------:R-:W-:Y:S02]  /*f990*/  IMAD.MOV.U32 R12, RZ, RZ, 0x1 ;  /* 0x00000001ff0c7424 */ /* 0x000fe400078e00ff */
[----:B------:R-:W-:-:S07]  /*f9a0*/  IMAD.MOV.U32 R13, RZ, RZ, RZ ;  /* 0x000000ffff0d7224 */ /* 0x000fce00078e00ff */
[----:B------:R-:W-:-:S07]  /*f9b0*/  LEPC R20, `(.L_x_2363) ;  /* 0x000000001014794e */ /* 0x000fce0000000000 */
[----:B-1----:R-:W-:Y:S05]  /*f9c0*/  CALL.ABS.NOINC R2 ;  /* 0x0000000002007343 */ /* 0x002fea0003c00000 */
.L_x_2363:
[----:B------:R-:W-:Y:S05]  /*f9d0*/  BSYNC B6 ;  /* 0x0000000000067941 */ /* 0x000fea0003800000 */
.L_x_2362:
        /* <DEDUP_REMOVED lines=9> */
[----:B------:R-:W-:Y:S02]  /*fa70*/  IMAD.U32 R4, RZ, RZ, UR6 ;  /* 0x00000006ff047e24 */ /* 0x000fe4000f8e00ff */
[----:B0-----:R-:W-:Y:S02]  /*fa80*/  IMAD.U32 R5, RZ, RZ, UR7 ;  /* 0x00000007ff057e24 */ /* 0x001fe4000f8e00ff */
[----:B------:R-:W-:Y:S02]  /*fa90*/  IMAD.U32 R6, RZ, RZ, UR8 ;  /* 0x00000008ff067e24 */ /* 0x000fe4000f8e00ff */
[----:B---3--:R-:W-:-:S02]  /*faa0*/  IMAD.U32 R7, RZ, RZ, UR9 ;  /* 0x00000009ff077e24 */ /* 0x008fc4000f8e00ff */
[----:B--2---:R-:W-:Y:S02]  /*fab0*/  IMAD.U32 R10, RZ, RZ, UR4 ;  /* 0x00000004ff0a7e24 */ /* 0x004fe4000f8e00ff */
[----:B------:R-:W-:Y:S02]  /*fac0*/  IMAD.U32 R11, RZ, RZ, UR5 ;  /* 0x00000005ff0b7e24 */ /* 0x000fe4000f8e00ff */
[----:B------:R-:W-:Y:S02]  /*fad0*/  IMAD.MOV.U32 R8, RZ, RZ, 0x70 ;  /* 0x00000070ff087424 */ /* 0x000fe400078e00ff */
[----:B------:R-:W-:Y:S02]  /*fae0*/  IMAD.MOV.U32 R12, RZ, RZ, 0x1 ;  /* 0x00000001ff0c7424 */ /* 0x000fe400078e00ff */
[----:B-1----:R-:W-:-:S07]  /*faf0*/  IMAD.MOV.U32 R13, RZ, RZ, RZ ;  /* 0x000000ffff0d7224 */ /* 0x002fce00078e00ff */
[----:B------:R-:W-:-:S07]  /*fb00*/  LEPC R20, `(.L_x_2366) ;  /* 0x000000001014794e */ /* 0x000fce0000000000 */
[----:B----4-:R-:W-:Y:S05]  /*fb10*/  CALL.ABS.NOINC R2 ;  /* 0x0000000002007343 */ /* 0x010fea0003c00000 */
.L_x_2366:
        /* <DEDUP_REMOVED lines=16> */
.L_x_2365:
[----:B------:R-:W-:Y:S05]  /*fc20*/  BSYNC B6 ;  /* 0x0000000000067941 */ /* 0x000fea0003800000 */
.L_x_2364:
[----:B------:R-:W4:Y:S01]  /*fc30*/  LDL.LU R4, [R1+0x1c] ;  /* 0x00001c0001047983 */ /* 0x000f220000300800 */
[----:B------:R-:W-:-:S03]  /*fc40*/  ULDC.64 UR4, c[0x0][0x9f8] ;  /* 0x00027e0000047ab9 */ /* 0x000fc60000000a00 */
[----:B---3--:R-:W3:Y:S01]  /*fc50*/  LDL R7, [R1+0x10] ;  /* 0x0000100001077983 */ /* 0x008ee20000100800 */
[----:B------:R-:W-:-:S03]  /*fc60*/  ISETP.NE.U32.AND P0, PT, RZ, UR4, PT ;  /* 0x00000004ff007c0c */ /* 0x000fc6000bf05070 */
[----:B------:R-:W5:Y:S01]  /*fc70*/  LDL R0, [R1+0x34] ;  /* 0x0000340001007983 */ /* 0x000f620000100800 */
[----:B------:R-:W-:-:S13]  /*fc80*/  ISETP.NE.AND.EX P0, PT, RZ, UR5, PT, P0 ;  /* 0x00000005ff007c0c */ /* 0x000fda000bf05300 */
[----:B------:R-:W-:-:S04]  /*fc90*/  @P0 IADD3 R2, P1, R17, UR4, RZ ;  /* 0x0000000411020c10 */ /* 0x000fc8000ff3e0ff */
[----:B----4-:R-:W-:Y:S01]  /*fca0*/  @P0 IADD3.X R3, R4, UR5, RZ, P1, !PT ;  /* 0x0000000504030c10 */ /* 0x010fe20008ffe4ff */
[----:B------:R-:W-:-:S04]  /*fcb0*/  ULDC.64 UR4, c[0x0][0xa08] ;  /* 0x0002820000047ab9 */ /* 0x000fc80000000a00 */
[----:B---3--:R1:W0:Y:S02]  /*fcc0*/  @P0 LDG.E R7, desc[UR50][R2.64] ;  /* 0x0000003202070981 */ /* 0x008224000c1e1900 */
[----:B-1----:R-:W1:Y:S01]  /*fcd0*/  LDC.64 R2, c[0x0][0x418] ;  /* 0x00010600ff027b82 */ /* 0x002e620000000a00 */
[----:B-----5:R-:W-:Y:S01]  /*fce0*/  VIADD R0, R0, 0xffffffff ;  /* 0xffffffff00007836 */ /* 0x020fe20000000000 */
[----:B0-----:R-:W-:Y:S01]  /*fcf0*/  SHF.R.S32.HI R8, RZ, 0x1f, R7 ;  /* 0x0000001fff087819 */ /* 0x001fe20000011407 */
[----:B------:R0:W-:Y:S04]  /*fd00*/  @P0 STL [R1+0x10], R7 ;  /* 0x0000100701000387 */ /* 0x0001e80000100800 */
[----:B------:R0:W-:Y:S01]  /*fd10*/  STL [R1+0x1c], R8 ;  /* 0x00001c0801007387 */ /* 0x0001e20000100800 */
[----:B-1----:R-:W-:Y:S01]  /*fd20*/  LOP3.LUT P0, RZ, R2, UR4, RZ, 0xfc, !PT ;  /* 0x0000000402ff7c12 */ /* 0x002fe2000f80fcff */
[----:B------:R-:W-:-:S03]  /*fd30*/  UMOV UR4, 0xffffffff ;  /* 0xffffffff00047882 */ /* 0x000fc60000000000 */
[----:B------:R-:W-:-:S04]  /*fd40*/  LOP3.LUT P0, RZ, R3, UR5, RZ, 0xfc, P0 ;  /* 0x0000000503ff7c12 */ /* 0x000fc8000800fcff */
[----:B------:R-:W-:Y:S01]  /*fd50*/  SEL R17, R7, RZ, !P0 ;  /* 0x000000ff07117207 */ /* 0x000fe20004000000 */
[----:B0-----:R-:W-:Y:S08]  /*fd60*/  BRA.DIV UR4, `(.L_x_2367) ;  /* 0x0000004e049c7947 */ /* 0x001ff0000b800000 */
[----:B------:R-:W0:Y:S02]  /*fd70*/  S2R R4, SR_TID.X ;  /* 0x0000000000047919 */ /* 0x000e240000002100 */
[----:B0-----:R-:W-:-:S04]  /*fd80*/  SHF.R.U32.HI R4, RZ, 0x5, R4 ;  /* 0x00000005ff047819 */ /* 0x001fc80000011604 */
[----:B------:R-:W-:-:S05]  /*fd90*/  LOP3.LUT R4, R4, 0x3, RZ, 0xc0, !PT ;  /* 0x0000000304047812 */ /* 0x000fca00078ec0ff */
[----:B------:R0:W1:Y:S02]  /*fda0*/  SHFL.IDX PT, R14, R4, RZ, 0x1f ;  /* 0x00001fff040e7589 */ /* 0x00006400000e0000 */
.L_x_2470:
[----:B------:R-:W-:Y:S01]  /*fdb0*/  PLOP3.LUT P1, PT, PT, PT, PT, 0x8, 0x0 ;  /* 0x000000000000781c */ /* 0x000fe20003f2e170 */
[----:B------:R3:W-:Y:S01]  /*fdc0*/  STL [R1+0x8], R0 ;  /* 0x0000080001007387 */ /* 0x0007e20000100800 */
[----:B-1----:R-:W-:Y:S02]  /*fdd0*/  ISETP.NE.AND P0, PT, R14, RZ, PT ;  /* 0x000000ff0e00720c */ /* 0x002fe40003f05270 */
[----:B0-----:R-:W-:-:S05]  /*fde0*/  P2R R4, PR, RZ, 0x2 ;  /* 0x00000002ff047803 */ /* 0x001fca0000000000 */
[----:B------:R3:W-:Y:S06]  /*fdf0*/  STL [R1+0x20], R4 ;  /* 0x0000200401007387 */ /* 0x0007ec0000100800 */
[----:B------:R-:W-:Y:S05]  /*fe00*/  @P0 BRA `(.L_x_2368) ;  /* 0x0000000400180947 */ /* 0x000fea0003800000 */
[----:B------:R-:W-:-:S03]  /*fe10*/  UMOV UR4, 0xffffffff ;  /* 0xffffffff00047882 */ /* 0x000fc60000000000 */
[----:B------:R-:W-:Y:S05]  /*fe20*/  BRA.DIV UR4, `(.L_x_2369) ;  /* 0x0000004e04a07947 */ /* 0x000fea000b800000 */
[----:B------:R-:W-:-:S13]  /*fe30*/  ELECT P6, URZ, PT ;  /* 0x00000000003f782f */ /* 0x000fda00038c0000 */
.L_x_2473:
[----:B------:R-:W-:Y:S05]  /*fe40*/  @!P6 BRA `(.L_x_2368) ;  /* 0x000000040008e947 */ /* 0x000fea0003800000 */
[----:B------:R-:W-:-:S04]  /*fe50*/  ISETP.NE.U32.AND P0, PT, R2, RZ, PT ;  /* 0x000000ff0200720c */ /* 0x000fc80003f05070 */
[----:B------:R-:W-:-:S13]  /*fe60*/  ISETP.NE.AND.EX P0, PT, R3, RZ, PT, P0 ;  /* 0x000000ff0300720c */ /* 0x000fda0003f05300 */
[----:B------:R-:W-:Y:S05]  /*fe70*/  @!P0 BRA `(.L_x_2370) ;  /* 0x0000000000508947 */ /* 0x000fea0003800000 */
[----:B------:R-:W0:Y:S01]  /*fe80*/  LDC R6, c[0x0][0x43c] ;  /* 0x00010f00ff067b82 */ /* 0x000e220000000800 */
[----:B------:R-:W-:Y:S01]  /*fe90*/  IMAD.MOV.U32 R9, RZ, RZ, R0 ;  /* 0x000000ffff097224 */ /* 0x000fe200078e0000 */
[----:B------:R-:W-:-:S03]  /*fea0*/  ULDC.64 UR4, c[0x0][0x428] ;  /* 0x00010a0000047ab9 */ /* 0x000fc60000000a00 */
[----:B---3--:R-:W-:Y:S01]  /*feb0*/  IMAD.MOV.U32 R0, RZ, RZ, R9 ;  /* 0x000000ffff007224 */ /* 0x008fe200078e0009 */
[----:B0-----:R-:W-:-:S13]  /*fec0*/  ISETP.NE.AND P0, PT, R6, 0x1, PT ;  /* 0x000000010600780c */ /* 0x001fda0003f05270 */
[----:B------:R-:W0:Y:S02]  /*fed0*/  @P0 LDC.64 R4, c[0x0][0x440] ;  /* 0x00011000ff040b82 */ /* 0x000e240000000a00 */
[----:B0-----:R-:W-:-:S05]  /*fee0*/  @P0 IMAD.HI.U32 R4, R9, R4, RZ ;  /* 0x0000000409040227 */ /* 0x001fca00078e00ff */
        /* <DEDUP_REMOVED lines=13> */
.L_x_2370:
[----:B0-----:R-:W4:Y:S01]  /*ffc0*/  LDL R2, [R1+0x14] ;  /* 0x0000140001027983 */ /* 0x001f220000100800 */
[----:B---3--:R-:W-:Y:S01]  /*ffd0*/  IMAD R0, R19, 0x8, R18 ;  /* 0x0000000813007824 */ /* 0x008fe200078e0212 */
[----:B----4-:R-:W-:-:S04]  /*ffe0*/  SHF.L.U32 R2, R2, 0x1f, RZ ;  /* 0x0000001f02027819 */ /* 0x010fc800000006ff */
[----:B------:R-:W0:Y:S02]  /*fff0*/  SYNCS.PHASECHK.TRANS64.TRYWAIT P0, [R0+URZ+0x28840], R2 ;  /* 0x02884002000075a7 */ /* 0x000e24000800017f */
[----:B0-----:R-:W-:Y:S05]  /*10000*/  @!P0 BRA `(.L_x_2371) ;  /* 0x0000004c00488947 */ /* 0x001fea0003800000 */
.L_x_2474:
[----:B------:R-:W1:Y:S02]  /*10010*/  S2R R3, SR_TID.X ;  /* 0x0000000000037919 */ /* 0x000e640000002100 */
[----:B-1----:R-:W-:-:S04]  /*10020*/  LOP3.LUT R3, R3, 0x7f, RZ, 0xc0, !PT ;  /* 0x0000007f03037812 */ /* 0x002fc800078ec0ff */
[----:B------:R-:W-:-:S13]  /*10030*/  ISETP.NE.AND P0, PT, R3, RZ, PT ;  /* 0x000000ff0300720c */ /* 0x000fda0003f05270 */
[----:B------:R-:W-:Y:S05]  /*10040*/  @P0 BRA `(.L_x_2372) ;  /* 0x00000000001c0947 */ /* 0x000fea0003800000 */
[----:B------:R-:W1:Y:S01]  /*10050*/  S2R R3, SR_TID.X ;  /* 0x0000000000037919 */ /* 0x000e620000002100 */
[----:B0-----:R-:W-:-:S04]  /*10060*/  IMAD.MOV.U32 R2, RZ, RZ, 0x8000 ;  /* 0x00008000ff027424 */ /* 0x001fc800078e00ff */
[----:B------:R3:W-:Y:S01]  /*10070*/  SYNCS.ARRIVE.TRANS64 RZ, [R0+URZ+0x28830], R2 ;  /* 0x0288300200ff79a7 */ /* 0x0007e2000800003f */
[----:B-1----:R-:W-:-:S04]  /*10080*/  LOP3.LUT R3, R3, 0x1f, RZ, 0xc0, !PT ;  /* 0x0000001f03037812 */ /* 0x002fc800078ec0ff */
[----:B------:R-:W-:-:S13]  /*10090*/  ISETP.NE.AND P0, PT, R3, RZ, PT ;  /* 0x000000ff0300720c */ /* 0x000fda0003f05270 */
[----:B---3--:R-:W-:Y:S05]  /*100a0*/  @!P0 BRA `(.L_x_2372) ;  /* 0x0000000000048947 */ /* 0x008fea0003800000 */
[----:B------:R-:W-:Y:S01]  /*100b0*/  BPT.TRAP 0x1 ;  /* 0x000000040000795c */ /* 0x000fe20000300000 */
.L_x_2372:
[----:B------:R-:W3:Y:S04]  /*100c0*/  LDL R3, [R1+0x8] ;  /* 0x0000080001037983 */ /* 0x000ee80000100800 */
[----:B0-----:R-:W4:Y:S01]  /*100d0*/  LDL R2, [R1+0x18] ;  /* 0x0000180001027983 */ /* 0x001f220000100800 */
        /* <DEDUP_REMOVED lines=17> */
[----:B----4-:R-:W-:-:S13]  /*101f0*/  R2UR UR5, R2 ;  /* 0x00000000020572ca */ /* 0x010fda00000e0000 */
[----:B------:R-:W-:Y:S02]  /*10200*/  ULEA UR11, UR11, UR5, 0x7 ;  /* 0x000000050b0b7291 */ /* 0x000fe4000f8e383f */
[----:B------:R-:W-:-:S09]  /*10210*/  UIADD3.X UR5, URZ, UR39, URZ, UP0, !UPT ;  /* 0x000000273f057290 */ /* 0x000fd200087fe43f */
[----:B------:R1:W-:Y:S02]  /*10220*/  UTMALDG.4D [UR8], [UR4], desc[UR6] ;  /* 0x00000608040075b4 */ /* 0x0003e40008019000 */
[----:B-1----:R-:W-:Y:S01]  /*10230*/  UMOV UR8, UR14 ;  /* 0x0000000e00087c82 */ /* 0x002fe20008000000 */
[----:B------:R-:W-:Y:S02]  /*10240*/  UMOV UR10, UR15 ;  /* 0x0000000f000a7c82 */ /* 0x000fe40008000000 */
[----:B------:R0:W-:Y:S02]  /*10250*/  UTMALDG.4D [UR8], [UR4], desc[UR6] ;  /* 0x00000608040075b4 */ /* 0x0001e40008019000 */
[----:B0-----:R-:W-:Y:S01]  /*10260*/  NOP ;  /* 0x0000000000007918 */ /* 0x001fe20000000000 */
.L_x_2368:
[----:B------:R-:W4:Y:S04]  /*10270*/  LDL.LU R3, [R1+0x38] ;  /* 0x0000380001037983 */ /* 0x000f280000300800 */
[----:B------:R-:W5:Y:S04]  /*10280*/  LDL.LU R5, [R1+0x2c] ;  /* 0x00002c0001057983 */ /* 0x000f680000300800 */
[----:B---3--:R-:W3:Y:S01]  /*10290*/  LDL.LU R4, [R1+0x44] ;  /* 0x0000440001047983 */ /* 0x008ee20000300800 */
        /* <DEDUP_REMOVED lines=9> */
[----:B----4-:R-:W-:Y:S02]  /*10330*/  SHF.R.S32.HI R0, RZ, 0x1f, R3 ;  /* 0x0000001fff007819 */ /* 0x010fe40000011403 */
[----:B-----5:R-:W-:-:S03]  /*10340*/  SEL R5, R5, RZ, !P0 ;  /* 0x000000ff05057207 */ /* 0x020fc60004000000 */
[----:B------:R-:W-:Y:S01]  /*10350*/  IMAD R0, R0, UR4, RZ ;  /* 0x0000000400007c24 */ /* 0x000fe2000f8e02ff */
[----:B---3--:R-:W-:-:S03]  /*10360*/  SEL R4, R4, RZ, !P0 ;  /* 0x000000ff04047207 */ /* 0x008fc60004000000 */
        /* <DEDUP_REMOVED lines=8> */
[----:B0-----:R-:W-:Y:S01]  /*103f0*/  MOV R2, 0x0 ;  /* 0x0000000000027802 */ /* 0x001fe20000000f00 */
        /* <DEDUP_REMOVED lines=14> */
[----:B0-----:R-:W-:Y:S05]  /*104e0*/  CALL.ABS.NOINC R2 ;  /* 0x0000000002007343 */ /* 0x001fea0003c00000 */
.L_x_2374:
[----:B------:R-:W-:Y:S05]  /*104f0*/  BSYNC B6 ;  /* 0x0000000000067941 */ /* 0x000fea0003800000 */
.L_x_2373:
[----:B0-----:R-:W3:Y:S01]  /*10500*/  LDL.LU R0, [R1+0x44] ;  /* 0x0000440001007983 */ /* 0x001ee20000300800 */
[----:B------:R-:W-:Y:S01]  /*10510*/  ULDC.64 UR4, c[0x0][0x2d8] ;  /* 0x0000b60000047ab9 */ /* 0x000fe20000000a00 */
[----:B------:R-:W0:Y:S01]  /*10520*/  LDC R7, c[0x0][0x448] ;  /* 0x00011200ff077b82 */ /* 0x000e220000000800 */
[----:B------:R-:W-:Y:S01]  /*10530*/  ULDC.64 UR6, c[0x0][0x280] ;  /* 0x0000a00000067ab9 */ /* 0x000fe20000000a00 */
[----:B------:R-:W4:Y:S04]  /*10540*/  LDL.LU R5, [R1+0x38] ;  /* 0x0000380001057983 */ /* 0x000f280000300800 */
[----:B------:R-:W4:Y:S04]  /*10550*/  LDL.LU.64 R2, [R1+0x50] ;  /* 0x0000500001027983 */ /* 0x000f280000300a00 */
[----:B------:R-:W2:Y:S04]  /*10560*/  LDL.LU R4, [R1+0x2c] ;  /* 0x00002c0001047983 */ /* 0x000ea80000300800 */
[----:B------:R-:W2:Y:S01]  /*10570*/  LDL R8, [R1+0x4] ;  /* 0x0000040001087983 */ /* 0x000ea20000100800 */
[----:B------:R-:W1:Y:S01]  /*10580*/  S2R R9, SR_TID.X ;  /* 0x0000000000097919 */ /* 0x000e620000002100 */
[----:B0-----:R-:W-:-:S13]  /*10590*/  ISETP.NE.AND P0, PT, R7, 0x1, PT ;  /* 0x000000010700780c */ /* 0x001fda0003f05270 */
[----:B------:R-:W0:Y:S01]  /*105a0*/  @P0 LDC R6, c[0x0][0x450] ;  /* 0x00011400ff060b82 */ /* 0x000e220000000800 */
[----:B-1----:R-:W-:-:S05]  /*105b0*/  IMAD.SHL.U32 R9, R9, 0x8, RZ ;  /* 0x0000000809097824 */ /* 0x002fca00078e00ff */
[----:B------:R-:W-:-:S04]  /*105c0*/  LOP3.LUT R9, R9, 0x38, RZ, 0xc0, !PT ;  /* 0x0000003809097812 */ /* 0x000fc800078ec0ff */
[----:B------:R-:W-:Y:S01]  /*105d0*/  LOP3.LUT R9, R9, 0x40, RZ, 0xfc, !PT ;  /* 0x0000004009097812 */ /* 0x000fe200078efcff */
[----:B----4-:R-:W-:Y:S02]  /*105e0*/  IMAD.MOV.U32 R3, RZ, RZ, R5 ;  /* 0x000000ffff037224 */ /* 0x010fe400078e0005 */
[----:B------:R-:W1:Y:S01]  /*105f0*/  S2R R5, SR_TID.X ;  /* 0x0000000000057919 */ /* 0x000e620000002100 */
[----:B------:R-:W-:-:S04]  /*10600*/  IMAD.WIDE.U32 R2, R16, UR4, R2 ;  /* 0x0000000410027c25 */ /* 0x000fc8000f8e0002 */
[----:B------:R-:W-:Y:S01]  /*10610*/  IMAD R3, R16, UR5, R3 ;  /* 0x0000000510037c24 */ /* 0x000fe2000f8e0203 */
[----:B------:R-:W-:Y:S02]  /*10620*/  ULDC.64 UR4, c[0x0][0x2e0] ;  /* 0x0000b80000047ab9 */ /* 0x000fe40000000a00 */
[----:B---3--:R-:W-:Y:S02]  /*10630*/  IMAD R0, R0, UR4, RZ ;  /* 0x0000000400007c24 */ /* 0x008fe4000f8e02ff */
[----:B--2---:R-:W-:-:S04]  /*10640*/  IMAD.WIDE.U32 R2, R4, UR4, R2 ;  /* 0x0000000404027c25 */ /* 0x004fc8000f8e0002 */
[----:B------:R-:W-:Y:S01]  /*10650*/  IMAD R0, R4, UR5, R0 ;  /* 0x0000000504007c24 */ /* 0x000fe2000f8e0200 */
[----:B------:R-:W-:Y:S01]  /*10660*/  ULDC.64 UR4, c[0x0][0x2d0] ;  /* 0x0000b40000047ab9 */ /* 0x000fe20000000a00 */
[----:B------:R-:W2:Y:S02]  /*10670*/  S2R R4, SR_TID.X ;  /* 0x0000000000047919 */ /* 0x000ea40000002100 */
[----:B------:R-:W-:Y:S01]  /*10680*/  IMAD.IADD R3, R3, 0x1, R0 ;  /* 0x0000000103037824 */ /* 0x000fe200078e0200 */
[----:B-1----:R-:W-:-:S04]  /*10690*/  LOP3.LUT R5, R5, 0x7f, RZ, 0xc0, !PT ;  /* 0x0000007f05057812 */ /* 0x002fc800078ec0ff */
[----:B------:R-:W-:Y:S01]  /*106a0*/  SHF.R.U32.HI R5, RZ, 0x3, R5 ;  /* 0x00000003ff057819 */ /* 0x000fe20000011605 */
[----:B--2---:R-:W-:-:S05]  /*106b0*/  IMAD.SHL.U32 R4, R4, 0x10, RZ ;  /* 0x0000001004047824 */ /* 0x004fca00078e00ff */
[----:B------:R-:W-:Y:S02]  /*106c0*/  LOP3.LUT R4, R5, 0x70, R4, 0xf8, !PT ;  /* 0x0000007005047812 */ /* 0x000fe400078ef804 */
[----:B------:R-:W1:Y:S03]  /*106d0*/  @P0 LDC R5, c[0x0][0x44c] ;  /* 0x00011300ff050b82 */ /* 0x000e660000000800 */
[----:B------:R-:W-:-:S04]  /*106e0*/  IMAD R4, R8, 0x80, R4 ;  /* 0x0000008008047824 */ /* 0x000fc800078e0204 */
[----:B------:R-:W-:Y:S02]  /*106f0*/  IMAD.MOV.U32 R0, RZ, RZ, R4 ;  /* 0x000000ffff007224 */ /* 0x000fe400078e0004 */
        /* <DEDUP_REMOVED lines=8> */
[----:B------:R-:W-:Y:S01]  /*10780*/  ULDC.64 UR4, c[0x0][0x2c8] ;  /* 0x0000b20000047ab9 */ /* 0x000fe20000000a00 */
[----:B------:R-:W0:Y:S02]  /*10790*/  S2R R5, SR_TID.X ;  /* 0x0000000000057919 */ /* 0x000e240000002100 */
        /* <DEDUP_REMOVED lines=9> */
[----:B------:R-:W-:Y:S02]  /*10830*/  IMAD.IADD R0, R3, 0x1, R0 ;  /* 0x0000000103007824 */ /* 0x000fe400078e0200 */
[----:B0-----:R-:W-:-:S05]  /*10840*/  IMAD.SHL.U32 R10, R5, 0x8, RZ ;  /* 0x00000008050a7824 */ /* 0x001fca00078e00ff */
[----:B------:R-:W-:-:S04]  /*10850*/  LOP3.LUT R10, R10, 0x38, RZ, 0xc0, !PT ;  /* 0x000000380a0a7812 */ /* 0x000fc800078ec0ff */
[----:B------:R-:W-:Y:S01]  /*10860*/  ISETP.GE.AND P0, PT, R10, UR4, PT ;  /* 0x000000040a007c0c */ /* 0x000fe2000bf06270 */
[----:B------:R-:W-:Y:S01]  /*10870*/  UMOV UR4, 0xffffffff ;  /* 0xffffffff00047882 */ /* 0x000fe20000000000 */
[----:B------:R-:W-:Y:S02]  /*10880*/  LEA.HI.X R3, R2, UR7, R0, 0x1, P2 ;  /* 0x0000000702037c11 */ /* 0x000fe400090f0c00 */
[----:B-1----:R-:W-:Y:S09]  /*10890*/  BRA.DIV UR4, `(.L_x_2375) ;  /* 0x0000004604387947 */ /* 0x002ff2000b800000 */
[----:B------:R-:W0:Y:S01]  /*108a0*/  S2R R6, SR_TID.X ;  /* 0x0000000000067919 */ /* 0x000e220000002100 */
[----:B------:R-:W2:Y:S01]  /*108b0*/  LDL.LU R8, [R1+0x4] ;  /* 0x0000040001087983 */ /* 0x000ea20000300800 */
[----:B0-----:R-:W-:-:S04]  /*108c0*/  LOP3.LUT R6, R6, 0x7f, RZ, 0xc0, !PT ;  /* 0x0000007f06067812 */ /* 0x001fc800078ec0ff */
[----:B------:R-:W-:Y:S02]  /*108d0*/  SHF.R.U32.HI R11, RZ, 0x3, R6 ;  /* 0x00000003ff0b7819 */ /* 0x000fe40000011606 */
[----:B------:R-:W3:Y:S03]  /*108e0*/  LDL.LU R6, [R1+0x40] ;  /* 0x0000400001067983 */ /* 0x000ee60000300800 */
[----:B--2---:R-:W-:-:S04]  /*108f0*/  IMAD R2, R8, 0x80, R11 ;  /* 0x0000008008027824 */ /* 0x004fc800078e020b */
        /* <DEDUP_REMOVED lines=74> */
.L_x_2491:
        /* <DEDUP_REMOVED lines=11> */
.L_x_2377:
[----:B------:R-:W-:Y:S05]  /*10e50*/  BSYNC B0 ;  /* 0x0000000000007941 */ /* 0x000fea0003800000 */
.L_x_2376:
[----:B------:R-:W-:Y:S01]  /*10e60*/  NOP ;  /* 0x0000000000007918 */ /* 0x000fe20000000000 */
[----:B------:R-:W-:Y:S01]  /*10e70*/  PLOP3.LUT P0, PT, PT, PT, PT, 0x80, 0x0 ;  /* 0x000000000000781c */ /* 0x000fe20003f0f070 */
[----:B0-----:R-:W-:-:S12]  /*10e80*/  VIADD R6, R18, 0x28800 ;  /* 0x0002880012067836 */ /* 0x001fd80000000000 */
.L_x_2378:
        /* <DEDUP_REMOVED lines=18> */
.L_x_2492:
[----:B------:R-:W-:Y:S05]  /*10fb0*/  BSYNC B0 ;  /* 0x0000000000007941 */ /* 0x000fea0003800000 */
.L_x_2379:
        /* <DEDUP_REMOVED lines=54> */
.L_x_2387:
[----:B------:R-:W-:Y:S01]  /*11320*/  IMAD R3, R8, 0x8, R18 ;  /* 0x0000000808037824 */ /* 0x000fe200078e0212 */
[----:B------:R-:W-:Y:S01]  /*11330*/  SHF.L.U32 R2, R11, 0x1f, RZ ;  /* 0x0000001f0b027819 */ /* 0x000fe200000006ff */
[----:B------:R-:W-:Y:S03]  /*11340*/  BSSY B3, `(.L_x_2388) ;  /* 0x0000003000037945 */ /* 0x000fe60003800000 */
[----:B------:R-:W1:Y:S02]  /*11350*/  SYNCS.PHASECHK.TRANS64.TRYWAIT P0, [R3+URZ+0x28840], R2 ;  /* 0x02884002030075a7 */ /* 0x000e64000800017f */
[----:B-1----:R-:W-:Y:S05]  /*11360*/  @!P0 BRA `(.L_x_2389) ;  /* 0x0000004400508947 */ /* 0x002fea0003800000 */
.L_x_2493:
[----:B------:R-:W-:Y:S05]  /*11370*/  BSYNC B3 ;  /* 0x0000000000037941 */ /* 0x000fea0003800000 */
.L_x_2388:
        /* <DEDUP_REMOVED lines=12> */
.L_x_2391:
[----:B------:R-:W-:Y:S05]  /*11440*/  BSYNC B3 ;  /* 0x0000000000037941 */ /* 0x000fea0003800000 */
.L_x_2390:
        /* <DEDUP_REMOVED lines=12> */
.L_x_2392:
        /* <DEDUP_REMOVED lines=16> */
.L_x_2393:
        /* <DEDUP_REMOVED lines=16> */
.L_x_2494:
[----:B------:R-:W-:Y:S05]  /*11710*/  BSYNC B3 ;  /* 0x0000000000037941 */ /* 0x000fea0003800000 */
.L_x_2394:
        /* <DEDUP_REMOVED lines=12> */
.L_x_2397:
[----:B------:R-:W-:Y:S05]  /*117e0*/  BSYNC B3 ;  /* 0x0000000000037941 */ /* 0x000fea0003800000 */
.L_x_2396:
        /* <DEDUP_REMOVED lines=13> */
.L_x_2398:
        /* <DEDUP_REMOVED lines=15> */
.L_x_2399:
        /* <DEDUP_REMOVED lines=12> */
.L_x_2386:
[----:B------:R-:W-:Y:S05]  /*11a70*/  BSYNC B1 ;  /* 0x0000000000017941 */ /* 0x000fea0003800000 */
.L_x_2385:
[----:B0-----:R-:W2:Y:S01]  /*11a80*/  LDL.LU R0, [R1+0x34] ;  /* 0x0000340001007983 */ /* 0x001ea20000300800 */
[----:B------:R-:W-:-:S03]  /*11a90*/  IMAD.MOV.U32 R19, RZ, RZ, R8 ;  /* 0x000000ffff137224 */ /* 0x000fc600078e0008 */
[----:B------:R0:W-:Y:S02]  /*11aa0*/  STL [R1+0x14], R11 ;  /* 0x0000140b01007387 */ /* 0x0001e40000100800 */
[----:B0-2---:R-:W-:-:S07]  /*11ab0*/  VIADD R0, R0, 0xfffffffd ;  /* 0xfffffffd00007836 */ /* 0x005fce0000000000 */
.L_x_2384:
[----:B------:R-:W-:Y:S05]  /*11ac0*/  BSYNC B2 ;  /* 0x0000000000027941 */ /* 0x000fea0003800000 */
.L_x_2383:
[----:B------:R-:W-:Y:S01]  /*11ad0*/  VIADD R10, R10, 0xfffffffe ;  /* 0xfffffffe0a0a7836 */ /* 0x000fe20000000000 */
[----:B------:R-:W-:-:S04]  /*11ae0*/  LOP3.LUT R7, RZ, R7, RZ, 0x33, !PT ;  /* 0x00000007ff077212 */ /* 0x000fc800078e33ff */
[----:B------:R-:W-:-:S13]  /*11af0*/  ISETP.NE.AND P0, PT, R10, R7, PT ;  /* 0x000000070a00720c */ /* 0x000fda0003f05270 */
[----:B------:R-:W-:Y:S05]  /*11b00*/  @!P0 BRA `(.L_x_2382) ;  /* 0x0000001000cc8947 */ /* 0x000fea0003800000 */
[----:B------:R-:W-:-:S07]  /*11b10*/  IMAD.MOV.U32 R9, RZ, RZ, R17 ;  /* 0x000000ffff097224 */ /* 0x000fce00078e0011 */
.L_x_2430:
        /* <DEDUP_REMOVED lines=35> */
.L_x_2402:
[----:B------:R-:W-:Y:S01]  /*11d50*/  IMAD R3, R4, 0x8, R18 ;  /* 0x0000000804037824 */ /* 0x000fe200078e0212 */
[----:B------:R-:W-:Y:S01]  /*11d60*/  SHF.L.U32 R2, R5, 0x1f, RZ ;  /* 0x0000001f05027819 */ /* 0x000fe200000006ff */
[----:B------:R-:W-:Y:S03]  /*11d70*/  BSSY B2, `(.L_x_2403) ;  /* 0x0000003000027945 */ /* 0x000fe60003800000 */
[----:B------:R-:W1:Y:S02]  /*11d80*/  SYNCS.PHASECHK.TRANS64.TRYWAIT P0, [R3+URZ+0x28840], R2 ;  /* 0x02884002030075a7 */ /* 0x000e64000800017f */
[----:B-1----:R-:W-:Y:S05]  /*11d90*/  @!P0 BRA `(.L_x_2404) ;  /* 0x0000003800ec8947 */ /* 0x002fea0003800000 */
.L_x_2495:
[----:B------:R-:W-:Y:S05]  /*11da0*/  BSYNC B2 ;  /* 0x0000000000027941 */ /* 0x000fea0003800000 */
.L_x_2403:
        /* <DEDUP_REMOVED lines=12> */
.L_x_2406:
[----:B------:R-:W-:Y:S05]  /*11e70*/  BSYNC B2 ;  /* 0x0000000000027941 */ /* 0x000fea0003800000 */
.L_x_2405:
        /* <DEDUP_REMOVED lines=12> */
.L_x_2407:
        /* <DEDUP_REMOVED lines=16> */
.L_x_2408:
        /* <DEDUP_REMOVED lines=16> */
.L_x_2496:
[----:B------:R-:W-:Y:S05]  /*12140*/  BSYNC B2 ;  /* 0x0000000000027941 */ /* 0x000fea0003800000 */
.L_x_2409:
        /* <DEDUP_REMOVED lines=11> */
.L_x_2412:
[----:B------:R-:W-:Y:S05]  /*12200*/  BSYNC B2 ;  /* 0x0000000000027941 */ /* 0x000fea0003800000 */
.L_x_2411:
        /* <DEDUP_REMOVED lines=12> */
.L_x_2413:
        /* <DEDUP_REMOVED lines=15> */
.L_x_2414:
        /* <DEDUP_REMOVED lines=12> */
.L_x_2401:
[----:B------:R-:W-:Y:S05]  /*12480*/  BSYNC B1 ;  /* 0x0000000000017941 */ /* 0x000fea0003800000 */
.L_x_2400:
        /* <DEDUP_REMOVED lines=35> */
.L_x_2417:
[----:B------:R-:W-:Y:S01]  /*126c0*/  IMAD R2, R19, 0x8, R18 ;  /* 0x0000000813027824 */ /* 0x000fe200078e0212 */
[----:B------:R-:W-:Y:S01]  /*126d0*/  SHF.L.U32 R3, R12, 0x1f, RZ ;  /* 0x0000001f0c037819 */ /* 0x000fe200000006ff */
[----:B------:R-:W-:Y:S03]  /*126e0*/  BSSY B2, `(.L_x_2418) ;  /* 0x0000003000027945 */ /* 0x000fe60003800000 */
[----:B------:R-:W2:Y:S02]  /*126f0*/  SYNCS.PHASECHK.TRANS64.TRYWAIT P0, [R2+URZ+0x28840], R3 ;  /* 0x02884003020075a7 */ /* 0x000ea4000800017f */
[----:B--2---:R-:W-:Y:S05]  /*12700*/  @!P0 BRA `(.L_x_2419) ;  /* 0x0000003000b88947 */ /* 0x004fea0003800000 */
.L_x_2497:
[----:B------:R-:W-:Y:S05]  /*12710*/  BSYNC B2 ;  /* 0x0000000000027941 */ /* 0x000fea0003800000 */
.L_x_2418:
        /* <DEDUP_REMOVED lines=12> */
.L_x_2421:
[----:B------:R-:W-:Y:S05]  /*127e0*/  BSYNC B2 ;  /* 0x0000000000027941 */ /* 0x000fea0003800000 */
.L_x_2420:
        /* <DEDUP_REMOVED lines=13> */
.L_x_2422:
        /* <DEDUP_REMOVED lines=16> */
.L_x_2423:
        /* <DEDUP_REMOVED lines=15> */
.L_x_2498:
[----:B------:R-:W-:Y:S05]  /*12ab0*/  BSYNC B2 ;  /* 0x0000000000027941 */ /* 0x000fea0003800000 */
.L_x_2424:
        /* <DEDUP_REMOVED lines=11> */
.L_x_2427:
[----:B------:R-:W-:Y:S05]  /*12b70*/  BSYNC B2 ;  /* 0x0000000000027941 */ /* 0x000fea0003800000 */
.L_x_2426:
        /* <DEDUP_REMOVED lines=12> */
.L_x_2428:
        /* <DEDUP_REMOVED lines=15> */
.L_x_2429:
        /* <DEDUP_REMOVED lines=12> */
.L_x_2416:
[----:B------:R-:W-:Y:S05]  /*12df0*/  BSYNC B1 ;  /* 0x0000000000017941 */ /* 0x000fea0003800000 */
.L_x_2415:
[----:B------:R-:W2:Y:S01]  /*12e00*/  LDL R2, [R1+0x24] ;  /* 0x0000240001027983 */ /* 0x000ea20000100800 */
[----:B------:R-:W-:Y:S01]  /*12e10*/  VIADD R0, R0, 0xfffffffe ;  /* 0xfffffffe00007836 */ /* 0x000fe20000000000 */
[----:B--2---:R-:W-:-:S13]  /*12e20*/  ISETP.GT.AND P0, PT, R7, R2, PT ;  /* 0x000000020700720c */ /* 0x004fda0003f04270 */
[----:B------:R-:W-:Y:S05]  /*12e30*/  @P0 BRA `(.L_x_2430) ;  /* 0xffffffec00380947 */ /* 0x000fea000383ffff */
.L_x_2382:
[----:B------:R-:W-:Y:S05]  /*12e40*/  BSYNC B0 ;  /* 0x0000000000007941 */ /* 0x000fea0003800000 */
.L_x_2381:
        /* <DEDUP_REMOVED lines=8> */
[----:B------:R-:W2:Y:S08]  /*12ed0*/  FLO.U32 R0, UR4 ;  /* 0x0000000400007d00 */ /* 0x000eb000080e0000 */
[----:B------:R-:W1:Y:S01]  /*12ee0*/  POPC R2, UR4 ;  /* 0x0000000400027d09 */ /* 0x000e620008000000 */
[----:B--2---:R-:W-:-:S13]  /*12ef0*/  ISETP.EQ.U32.AND P0, PT, R0, R3, PT ;  /* 0x000000030000720c */ /* 0x004fda0003f02070 */
[----:B-1----:R-:W2:Y:S01]  /*12f00*/  @P0 ATOMG.E.ADD.STRONG.GPU PT, R5, desc[UR50][R4.64], R2 ;  /* 0x00000002040509a8 */ /* 0x002ea200081ee1f2 */
[----:B------:R-:W1:Y:S02]  /*12f10*/  S2R R3, SR_LTMASK ;  /* 0x0000000000037919 */ /* 0x000e640000003900 */
[----:B-1----:R-:W-:-:S06]  /*12f20*/  LOP3.LUT R3, R3, UR4, RZ, 0xc0, !PT ;  /* 0x0000000403037c12 */ /* 0x002fcc000f8ec0ff */
[----:B------:R-:W1:Y:S01]  /*12f30*/  POPC R3, R3 ;  /* 0x0000000300037309 */ /* 0x000e620000000000 */
[----:B--2---:R-:W1:Y:S02]  /*12f40*/  SHFL.IDX PT, R0, R5, R0, 0x1f ;  /* 0x00001f0005007589 */ /* 0x004e6400000e0000 */
[----:B-1----:R-:W-:-:S05]  /*12f50*/  IADD3 R0, R0, UR37, R3 ;  /* 0x0000002500007c10 */ /* 0x002fca000fffe003 */
[----:B------:R2:W-:Y:S02]  /*12f60*/  STL [R1], R0 ;  /* 0x0000000001007387 */ /* 0x0005e40000100800 */
.L_x_2432:
[----:B------:R-:W-:Y:S05]  /*12f70*/  BSYNC B0 ;  /* 0x0000000000007941 */ /* 0x000fea0003800000 */
.L_x_2431:
        /* <DEDUP_REMOVED lines=11> */
.L_x_2499:
[----:B------:R-:W-:Y:S05]  /*13030*/  BSYNC B1 ;  /* 0x0000000000017941 */ /* 0x000fea0003800000 */
.L_x_2435:
        /* <DEDUP_REMOVED lines=9> */
.L_x_2438:
[----:B------:R-:W-:Y:S05]  /*130d0*/  BSYNC B1 ;  /* 0x0000000000017941 */ /* 0x000fea0003800000 */
.L_x_2437:
        /* <DEDUP_REMOVED lines=12> */
.L_x_2439:
        /* <DEDUP_REMOVED lines=15> */
.L_x_2440:
        /* <DEDUP_REMOVED lines=10> */
.L_x_2434:
[----:B------:R-:W-:Y:S05]  /*13330*/  BSYNC B0 ;  /* 0x0000000000007941 */ /* 0x000fea0003800000 */
.L_x_2433:
[----:B------:R-:W2:Y:S01]  /*13340*/  LDL.LU R4, [R1+0x14] ;  /* 0x0000140001047983 */ /* 0x000ea20000300800 */
[----:B------:R-:W-:-:S05]  /*13350*/  VIADD R19, R19, 0x1 ;  /* 0x0000000113137836 */ /* 0x000fca0000000000 */
[----:B------:R-:W-:-:S04]  /*13360*/  ISETP.NE.AND P0, PT, R19, 0x2, PT ;  /* 0x000000021300780c */ /* 0x000fc80003f05270 */
[----:B------:R-:W-:Y:S02]  /*13370*/  SEL R0, RZ, 0x1, P0 ;  /* 0x00000001ff007807 */ /* 0x000fe40000000000 */
[----:B------:R-:W-:Y:S02]  /*13380*/  SEL R19, R19, RZ, P0 ;  /* 0x000000ff13137207 */ /* 0x000fe40000000000 */
[----:B--2---:R-:W-:-:S05]  /*13390*/  LOP3.LUT R4, R4, R0, RZ, 0x3c, !PT ;  /* 0x0000000004047212 */ /* 0x004fca00078e3cff */
[----:B------:R2:W-:Y:S02]  /*133a0*/  STL [R1+0x14], R4 ;  /* 0x0000140401007387 */ /* 0x0005e40000100800 */
.L_x_2361:
[----:B------:R-:W-:Y:S05]  /*133b0*/  BSYNC B7 ;  /* 0x0000000000077941 */ /* 0x000fea0003800000 */
.L_x_2359:
        /* <DEDUP_REMOVED lines=9> */
[----:B0123--:R-:W0:Y:S04]  /*13450*/  LDS.128 R4, [R18+0x288d0] ;  /* 0x0288d00012047984 */ /* 0x00fe280000000c00 */
[----:B0-----:R0:W-:Y:S04]  /*13460*/  STL.64 [R1], R4 ;  /* 0x0000000401007387 */ /* 0x0011e80000100a00 */
[----:B------:R0:W-:Y:S01]  /*13470*/  STL.64 [R1+0x8], R6 ;  /* 0x0000080601007387 */ /* 0x0001e20000100a00 */
[----:B------:R-:W-:Y:S06]  /*13480*/  BAR.ARV 0x4, 0x180 ;  /* 0x0106000000007b1d */ /* 0x000fec0000002000 */
[----:B------:R-:W-:Y:S05]  /*13490*/  BRA `(.L_x_2442) ;  /* 0x00000010002c7947 */ /* 0x000fea0003800000 */
.L_x_2441:
[----:B------:R-:W4:Y:S01]  /*134a0*/  S2R R0, SR_TID.X ;  /* 0x0000000000007919 */ /* 0x000f220000002100 */
[----:B------:R-:W-:Y:S01]  /*134b0*/  UMOV UR4, 0xffffffff ;  /* 0xffffffff00047882 */ /* 0x000fe20000000000 */
[----:B----4-:R-:W-:-:S04]  /*134c0*/  LOP3.LUT R16, R0, 0x1f, RZ, 0xc0, !PT ;  /* 0x0000001f00107812 */ /* 0x010fc800078ec0ff */
[----:B------:R-:W-:Y:S01]  /*134d0*/  ISETP.NE.AND P0, PT, R16, 0x1f, PT ;  /* 0x0000001f1000780c */ /* 0x000fe20003f05270 */
[----:B------:R-:W-:-:S12]  /*134e0*/  BRA.DIV UR4, `(.L_x_2443) ;  /* 0x00000026047c7947 */ /* 0x000fd8000b800000 */
[----:B------:R-:W2:Y:S01]  /*134f0*/  LDL.LU R3, [R1] ;  /* 0x0000000001037983 */ /* 0x000ea20000300800 */
[----:B------:R-:W-:-:S03]  /*13500*/  ULDC UR4, c[0x0][0xc3c] ;  /* 0x00030f0000047ab9 */ /* 0x000fc60000000800 */
[----:B01----:R-:W4:Y:S01]  /*13510*/  LDL R8, [R1+0xc] ;  /* 0x00000c0001087983 */ /* 0x003f220000100800 */
[----:B--2---:R-:W-:Y:S02]  /*13520*/  IMAD.MOV.U32 R10, RZ, RZ, R3 ;  /* 0x000000ffff0a7224 */ /* 0x004fe400078e0003 */
[----:B----4-:R-:W-:-:S05]  /*13530*/  IMAD.IADD R0, R8, 0x1, R16 ;  /* 0x0000000108007824 */ /* 0x010fca00078e0210 */
[----:B------:R-:W-:-:S13]  /*13540*/  ISETP.GE.OR P1, PT, R0, UR4, !P0 ;  /* 0x0000000400007c0c */ /* 0x000fda000c726670 */
[----:B------:R-:W0:Y:S08]  /*13550*/  @!P1 LDC.64 R2, c[0x0][0xc80] ;  /* 0x00032000ff029b82 */ /* 0x000e300000000a00 */
[----:B---3--:R-:W1:Y:S01]  /*13560*/  @!P1 LDC.64 R6, c[0x0][0xc78] ;  /* 0x00031e00ff069b82 */ /* 0x008e620000000a00 */
[----:B0-----:R-:W-:-:S05]  /*13570*/  @!P1 IMAD.WIDE R2, R0, 0x4, R2 ;  /* 0x0000000400029825 */ /* 0x001fca00078e0202 */
[----:B------:R1:W2:Y:S02]  /*13580*/  @!P1 LDG.E R5, desc[UR50][R2.64] ;  /* 0x0000003202059981 */ /* 0x0002a4000c1e1900 */
[----:B-1----:R-:W-:-:S05]  /*13590*/  @!P1 IMAD.WIDE R2, R0, 0x4, R6 ;  /* 0x0000000400029825 */ /* 0x002fca00078e0206 */
[----:B------:R-:W3:Y:S01]  /*135a0*/  @!P1 LDG.E R8, desc[UR50][R2.64] ;  /* 0x0000003202089981 */ /* 0x000ee2000c1e1900 */
[----:B------:R-:W-:Y:S02]  /*135b0*/  CS2R R6, SRZ ;  /* 0x0000000000067805 */ /* 0x000fe4000001ff00 */
[C---:B------:R-:W-:Y:S02]  /*135c0*/  ISETP.GE.U32.AND P2, PT, R16.reuse, 0x2, PT ;  /* 0x000000021000780c */ /* 0x040fe40003f46070 */
[C---:B------:R-:W-:Y:S01]  /*135d0*/  ISETP.GE.U32.AND P3, PT, R16.reuse, 0x4, PT ;  /* 0x000000041000780c */ /* 0x040fe20003f66070 */
[----:B------:R-:W-:Y:S01]  /*135e0*/  SHFL.IDX PT, R4, R10, RZ, 0x1f ;  /* 0x00001fff0a047589 */ /* 0x000fe200000e0000 */
[C---:B------:R-:W-:Y:S02]  /*135f0*/  ISETP.GE.U32.AND P4, PT, R16.reuse, 0x8, PT ;  /* 0x000000081000780c */ /* 0x040fe40003f86070 */
[----:B------:R-:W-:Y:S01]  /*13600*/  ISETP.GE.U32.AND P5, PT, R16, 0x10, PT ;  /* 0x000000101000780c */ /* 0x000fe20003fa6070 */
[----:B------:R-:W-:Y:S01]  /*13610*/  SHFL.IDX PT, R0, R10, 0x1, 0x1f ;  /* 0x00201f000a007f89 */ /* 0x000fe200000e0000 */
[----:B--2---:R-:W-:-:S02]  /*13620*/  @!P1 IMAD.MOV.U32 R6, RZ, RZ, R5 ;  /* 0x000000ffff069224 */ /* 0x004fc400078e0005 */
[----:B---3--:R-:W-:Y:S01]  /*13630*/  @!P1 IMAD.MOV.U32 R7, RZ, RZ, R8 ;  /* 0x000000ffff079224 */ /* 0x008fe200078e0008 */
[----:B------:R-:W-:-:S03]  /*13640*/  ISETP.NE.AND P1, PT, R16, RZ, PT ;  /* 0x000000ff1000720c */ /* 0x000fc60003f25270 */
[----:B------:R-:W-:-:S05]  /*13650*/  IMAD R2, R7, R6, RZ ;  /* 0x0000000607027224 */ /* 0x000fca00078e02ff */
[----:B------:R-:W0:Y:S02]  /*13660*/  SHFL.UP PT, R14, R2, 0x1, RZ ;  /* 0x04200000020e7989 */ /* 0x000e2400000e00ff */
[----:B0-----:R-:W-:-:S05]  /*13670*/  SEL R5, R14, RZ, P1 ;  /* 0x000000ff0e057207 */ /* 0x001fca0000800000 */
[----:B------:R-:W-:Y:S02]  /*13680*/  IMAD.IADD R2, R2, 0x1, R5 ;  /* 0x0000000102027824 */ /* 0x000fe400078e0205 */
[----:B------:R-:W-:-:S03]  /*13690*/  IMAD.MOV.U32 R5, RZ, RZ, RZ ;  /* 0x000000ffff057224 */ /* 0x000fc600078e00ff */
        /* <DEDUP_REMOVED lines=13> */
.L_x_2509:
[----:B------:R-:W-:Y:S02]  /*13770*/  ULDC UR4, c[0x0][0xc38] ;  /* 0x00030e0000047ab9 */ /* 0x000fe40000000800 */
[----:B------:R-:W-:-:S04]  /*13780*/  IMAD.U32 R8, RZ, RZ, UR4 ;  /* 0x00000004ff087e24 */ /* 0x000fc8000f8e00ff */
[----:B-1----:R-:W-:-:S04]  /*13790*/  IMAD R9, R9, R8, RZ ;  /* 0x0000000809097224 */ /* 0x002fc800078e02ff */
[----:B------:R-:W-:-:S05]  /*137a0*/  IMAD.IADD R0, R0, 0x1, R9 ;  /* 0x0000000100007824 */ /* 0x000fca00078e0209 */
[----:B------:R-:W-:-:S13]  /*137b0*/  ISETP.GT.AND P6, PT, R0, R4, PT ;  /* 0x000000040000720c */ /* 0x000fda0003fc4270 */
[----:B------:R-:W-:Y:S05]  /*137c0*/  @P6 BRA `(.L_x_2444) ;  /* 0x0000000000ac6947 */ /* 0x000fea0003800000 */
.L_x_2447:
        /* <DEDUP_REMOVED lines=37> */
.L_x_2517:
[----:B------:R-:W-:Y:S02]  /*13a20*/  ULDC UR4, c[0x0][0xc38] ;  /* 0x00030e0000047ab9 */ /* 0x000fe40000000800 */
[----:B------:R-:W-:-:S04]  /*13a30*/  IMAD.U32 R8, RZ, RZ, UR4 ;  /* 0x00000004ff087e24 */ /* 0x000fc8000f8e00ff */
[----:B-1----:R-:W-:-:S04]  /*13a40*/  IMAD R9, R9, R8, RZ ;  /* 0x0000000809097224 */ /* 0x002fc800078e02ff */
[----:B------:R-:W-:-:S05]  /*13a50*/  IMAD.IADD R0, R9, 0x1, R0 ;  /* 0x0000000109007824 */ /* 0x000fca00078e0200 */
[----:B------:R-:W-:-:S13]  /*13a60*/  ISETP.GT.AND P6, PT, R0, R4, PT ;  /* 0x000000040000720c */ /* 0x000fda0003fc4270 */
[----:B------:R-:W-:Y:S05]  /*13a70*/  @!P6 BRA `(.L_x_2447) ;  /* 0xfffffffc0054e947 */ /* 0x000fea000383ffff */
.L_x_2444:
        /* <DEDUP_REMOVED lines=12> */
.L_x_2522:
[----:B------:R-:W-:-:S13]  /*13b40*/  ISETP.NE.AND P0, PT, R3, RZ, PT ;  /* 0x000000ff0300720c */ /* 0x000fda0003f05270 */
[----:B------:R-:W-:Y:S05]  /*13b50*/  @!P0 BRA `(.L_x_2449) ;  /* 0x0000000000108947 */ /* 0x000fea0003800000 */
[----:B------:R-:W-:Y:S01]  /*13b60*/  UMOV UR4, 0xffffffff ;  /* 0xffffffff00047882 */ /* 0x000fe20000000000 */
[----:B---3--:R-:W-:Y:S02]  /*13b70*/  VIADD R10, R10, 0xffffffff ;  /* 0xffffffff0a0a7836 */ /* 0x008fe40000000000 */
[----:B------:R-:W-:Y:S05]  /*13b80*/  BRA.DIV UR4, `(.L_x_2450) ;  /* 0x0000002a04487947 */ /* 0x000fea000b800000 */
[----:B------:R1:W2:Y:S02]  /*13b90*/  SHFL.IDX PT, R5, R2, R10, 0x1f ;  /* 0x00001f0a02057589 */ /* 0x0002a400000e0000 */
.L_x_2449:
[----:B--2---:R-:W-:Y:S01]  /*13ba0*/  IMAD R3, R5, R8, R9 ;  /* 0x0000000805037224 */ /* 0x004fe200078e0209 */
[----:B------:R-:W-:-:S03]  /*13bb0*/  ISETP.NE.AND P0, PT, R7, 0x1, PT ;  /* 0x000000010700780c */ /* 0x000fc60003f05270 */
[----:B------:R-:W-:Y:S01]  /*13bc0*/  IMAD.IADD R4, R4, 0x1, -R3 ;  /* 0x0000000104047824 */ /* 0x000fe200078e0a03 */
[----:B------:R2:W-:Y:S09]  /*13bd0*/  STL [R1], R3 ;  /* 0x0000000301007387 */ /* 0x0005f20000100800 */
[----:B------:R-:W-:Y:S05]  /*13be0*/  @!P0 BRA `(.L_x_2451) ;  /* 0x0000000000e48947 */ /* 0x000fea0003800000 */
[----:B------:R-:W-:-:S04]  /*13bf0*/  IABS R5, R0 ;  /* 0x0000000000057213 */ /* 0x000fc80000000000 */
[----:B0--3--:R-:W0:Y:S08]  /*13c00*/  I2F.RP R6, R5 ;  /* 0x0000000500067306 */ /* 0x009e300000209400 */
[----:B0-----:R-:W0:Y:S02]  /*13c10*/  MUFU.RCP R6, R6 ;  /* 0x0000000600067308 */ /* 0x001e240000001000 */
[----:B0-----:R-:W-:-:S06]  /*13c20*/  VIADD R9, R6, 0xffffffe ;  /* 0x0ffffffe06097836 */ /* 0x001fcc0000000000 */
[----:B--2---:R-:W1:Y:S02]  /*13c30*/  F2I.FTZ.U32.TRUNC.NTZ R3, R9 ;  /* 0x0000000900037305 */ /* 0x004e64000021f000 */
        /* <DEDUP_REMOVED lines=52> */
.L_x_2451:
[----:B------:R-:W4:Y:S01]  /*13f80*/  LDL R5, [R1+0xc] ;  /* 0x00000c0001057983 */ /* 0x000f220000100800 */
[----:B012---:R-:W4:Y:S02]  /*13f90*/  LDC.64 R2, c[0x0][0xc90] ;  /* 0x00032400ff027b82 */ /* 0x007f240000000a00 */
[----:B----4-:R-:W-:-:S05]  /*13fa0*/  IMAD.WIDE R2, R5, 0x4, R2 ;  /* 0x0000000405027825 */ /* 0x010fca00078e0202 */
[----:B---3--:R-:W2:Y:S02]  /*13fb0*/  LDG.E R6, desc[UR50][R2.64] ;  /* 0x0000003202067981 */ /* 0x008ea4000c1e1900 */
        /* <DEDUP_REMOVED lines=59> */
.L_x_2452:
[----:B-1----:R-:W-:-:S05]  /*14370*/  LOP3.LUT R3, RZ, R4, RZ, 0x33, !PT ;  /* 0x00000004ff037212 */ /* 0x002fca00078e33ff */
[----:B------:R-:W-:-:S05]  /*14380*/  IMAD.IADD R0, R0, 0x1, R3 ;  /* 0x0000000100007824 */ /* 0x000fca00078e0203 */
[----:B------:R1:W-:Y:S01]  /*14390*/  STL [R1+0x4], R0 ;  /* 0x0000040001007387 */ /* 0x0003e20000100800 */
[----:B------:R-:W-:Y:S05]  /*143a0*/  BRA `(.L_x_2453) ;  /* 0x0000000000287947 */ /* 0x000fea0003800000 */
.L_x_2445:
[----:B------:R-:W-:Y:S01]  /*143b0*/  UMOV UR4, URZ ;  /* 0x0000003f00047c82 */ /* 0x000fe20008000000 */
[----:B------:R-:W-:Y:S01]  /*143c0*/  ULDC UR6, c[0x0][0xc3c] ;  /* 0x00030f0000067ab9 */ /* 0x000fe20000000800 */
[----:B------:R-:W-:Y:S01]  /*143d0*/  UMOV UR5, URZ ;  /* 0x0000003f00057c82 */ /* 0x000fe20008000000 */
[----:B------:R-:W-:Y:S01]  /*143e0*/  IMAD.U32 R3, RZ, RZ, UR4 ;  /* 0x00000004ff037e24 */ /* 0x000fe2000f8e00ff */
[----:B------:R2:W-:Y:S01]  /*143f0*/  STL [R1], R4 ;  /* 0x0000000401007387 */ /* 0x0005e20000100800 */
[----:B------:R-:W-:Y:S02]  /*14400*/  IMAD.U32 R0, RZ, RZ, UR6 ;  /* 0x00000006ff007e24 */ /* 0x000fe4000f8e00ff */
[----:B------:R-:W-:Y:S01]  /*14410*/  IMAD.U32 R2, RZ, RZ, UR5 ;  /* 0x00000005ff027e24 */ /* 0x000fe2000f8e00ff */
[----:B------:R2:W-:Y:S04]  /*14420*/  STL [R1+0x4], R3 ;  /* 0x0000040301007387 */ /* 0x0005e80000100800 */
[----:B------:R2:W-:Y:S04]  /*14430*/  STL [R1+0xc], R0 ;  /* 0x00000c0001007387 */ /* 0x0005e80000100800 */
[----:B------:R2:W-:Y:S02]  /*14440*/  STL [R1+0x8], R2 ;  /* 0x0000080201007387 */ /* 0x0005e40000100800 */
.L_x_2453:
[----:B--2---:R-:W2:Y:S04]  /*14450*/  LDL R3, [R1+0x8] ;  /* 0x0000080001037983 */ /* 0x004ea80000100800 */
[----:B0-----:R-:W3:Y:S04]  /*14460*/  LDL R2, [R1+0xc] ;  /* 0x00000c0001027983 */ /* 0x001ee80000100800 */
[----:B------:R-:W4:Y:S04]  /*14470*/  LDL R4, [R1] ;  /* 0x0000000001047983 */ /* 0x000f280000100800 */
[----:B------:R-:W4:Y:S01]  /*14480*/  LDL R5, [R1+0x4] ;  /* 0x0000040001057983 */ /* 0x000f220000100800 */
[----:B------:R-:W-:Y:S05]  /*14490*/  WARPSYNC.ALL ;  /* 0x0000000000007948 */ /* 0x000fea0003800000 */
[----:B-1----:R-:W0:Y:S02]  /*144a0*/  S2R R0, SR_TID.X ;  /* 0x0000000000007919 */ /* 0x002e240000002100 */
        /* <DEDUP_REMOVED lines=10> */
.L_x_2442:
[----:B------:R-:W2:Y:S01]  /*14550*/  LDL R0, [R1+0xc] ;  /* 0x00000c0001007983 */ /* 0x000ea20000100800 */
[----:B------:R-:W-:Y:S02]  /*14560*/  ULDC UR4, c[0x0][0xc3c] ;  /* 0x00030f0000047ab9 */ /* 0x000fe40000000800 */
[----:B--2---:R-:W-:-:S13]  /*14570*/  ISETP.GE.AND P0, PT, R0, UR4, PT ;  /* 0x0000000400007c0c */ /* 0x004fda000bf06270 */
[----:B------:R-:W-:Y:S05]  /*14580*/  @!P0 BRA `(.L_x_2454) ;  /* 0xffffffa8002c8947 */ /* 0x000fea000383ffff */
[----:B------:R-:W-:Y:S05]  /*14590*/  BSYNC B8 ;  /* 0x0000000000087941 */ /* 0x000fea0003800000 */
.L_x_2353:
[----:B0-----:R-:W2:Y:S01]  /*145a0*/  LDL.LU R0, [R1+0x48] ;  /* 0x0000480001007983 */ /* 0x001ea20000300800 */
[----:B------:R-:W-:Y:S01]  /*145b0*/  BSSY B0, `(.L_x_2455) ;  /* 0x000000b000007945 */ /* 0x000fe20003800000 */
[----:B-1-3--:R-:W0:Y:S01]  /*145c0*/  S2R R5, SR_CgaCtaId ;  /* 0x0000000000057919 */ /* 0x00ae220000008800 */
        /* <DEDUP_REMOVED lines=9> */
.L_x_2525:
[----:B------:R-:W-:Y:S05]  /*14660*/  BSYNC B0 ;  /* 0x0000000000007941 */ /* 0x000fea0003800000 */
.L_x_2455:
[----:B------:R-:W-:-:S03]  /*14670*/  UMOV UR4, 0xffffffff ;  /* 0xffffffff00047882 */ /* 0x000fc60000000000 */
[----:B------:R-:W-:Y:S05]  /*14680*/  BRA.DIV UR4, `(.L_x_2457) ;  /* 0x0000001e04c87947 */ /* 0x000fea000b800000 */
[----:B------:R-:W1:Y:S02]  /*14690*/  S2R R2, SR_TID.X ;  /* 0x0000000000027919 */ /* 0x000e640000002100 */
[----:B-1----:R-:W-:-:S04]  /*146a0*/  SHF.R.U32.HI R2, RZ, 0x5, R2 ;  /* 0x00000005ff027819 */ /* 0x002fc80000011602 */
[----:B------:R-:W-:-:S05]  /*146b0*/  LOP3.LUT R2, R2, 0x3, RZ, 0xc0, !PT ;  /* 0x0000000302027812 */ /* 0x000fca00078ec0ff */
[----:B------:R1:W2:Y:S02]  /*146c0*/  SHFL.IDX PT, R14, R2, RZ, 0x1f ;  /* 0x00001fff020e7589 */ /* 0x0002a400000e0000 */
.L_x_2528:
[----:B--2---:R-:W-:Y:S01]  /*146d0*/  ISETP.NE.AND P0, PT, R14, RZ, PT ;  /* 0x000000ff0e00720c */ /* 0x004fe20003f05270 */
[----:B------:R-:W-:-:S12]  /*146e0*/  BSSY B0, `(.L_x_2458) ;  /* 0x0000025000007945 */ /* 0x000fd80003800000 */
[----:B------:R-:W-:Y:S05]  /*146f0*/  @P0 BRA `(.L_x_2459) ;  /* 0x00000000008c0947 */ /* 0x000fea0003800000 */
[----:B------:R-:W-:-:S03]  /*14700*/  UMOV UR4, 0xffffffff ;  /* 0xffffffff00047882 */ /* 0x000fc60000000000 */
[----:B------:R-:W-:Y:S05]  /*14710*/  BRA.DIV UR4, `(.L_x_2460) ;  /* 0x0000001e04d87947 */ /* 0x000fea000b800000 */
[----:B------:R-:W-:-:S13]  /*14720*/  ELECT P6, URZ, PT ;  /* 0x00000000003f782f */ /* 0x000fda00038c0000 */
.L_x_2531:
[----:B------:R-:W-:Y:S05]  /*14730*/  @!P6 BRA `(.L_x_2459) ;  /* 0x00000000007ce947 */ /* 0x000fea0003800000 */
[----:B------:R-:W-:-:S06]  /*14740*/  ULOP3.LUT UR4, UR36, 0x2, URZ, 0xfc, !UPT ;  /* 0x0000000224047892 */ /* 0x000fcc000f8efc3f */
[----:B-1----:R-:W-:-:S05]  /*14750*/  IMAD.U32 R2, RZ, RZ, UR4 ;  /* 0x00000004ff027e24 */ /* 0x002fca000f8e00ff */
[----:B------:R-:W-:-:S13]  /*14760*/  ISETP.NE.AND P2, PT, R2, 0x3, PT ;  /* 0x000000030200780c */ /* 0x000fda0003f45270 */
[----:B------:R-:W-:Y:S05]  /*14770*/  @!P2 BRA `(.L_x_2461) ;  /* 0x000000000004a947 */ /* 0x000fea0003800000 */
[----:B------:R-:W-:Y:S01]  /*14780*/  BPT.TRAP 0x1 ;  /* 0x000000040000795c */ /* 0x000fe20000300000 */
.L_x_2461:
        /* <DEDUP_REMOVED lines=13> */
.L_x_2532:
[----:B------:R-:W1:Y:S02]  /*14860*/  SYNCS.PHASECHK.TRANS64.TRYWAIT P0, [R7+URZ], R2 ;  /* 0x00000002070075a7 */ /* 0x000e64000800017f */
[----:B-1----:R-:W-:Y:S05]  /*14870*/  @!P0 BRA `(.L_x_2463) ;  /* 0x0000001c00b48947 */ /* 0x002fea0003800000 */
.L_x_2533:
[----:B------:R-:W-:Y:S05]  /*14880*/  @!P2 BRA `(.L_x_2464) ;  /* 0x000000000004a947 */ /* 0x000fea0003800000 */
[----:B------:R-:W-:Y:S01]  /*14890*/  BPT.TRAP 0x1 ;  /* 0x000000040000795c */ /* 0x000fe20000300000 */
.L_x_2464:
[----:B------:R-:W-:-:S04]  /*148a0*/  VIADD R0, R0, 0x28860 ;  /* 0x0002886000007836 */ /* 0x000fc80000000000 */
[----:B------:R-:W-:-:S04]  /*148b0*/  IMAD R4, R19, 0x8, R0 ;  /* 0x0000000813047824 */ /* 0x000fc800078e0200 */
[----:B------:R-:W2:Y:S02]  /*148c0*/  SYNCS.PHASECHK.TRANS64.TRYWAIT P0, [R4+URZ], R5 ;  /* 0x00000005040075a7 */ /* 0x000ea4000800017f */
[----:B--2---:R-:W-:Y:S05]  /*148d0*/  @!P0 BRA `(.L_x_2465) ;  /* 0x0000001c00b08947 */ /* 0x004fea0003800000 */
.L_x_2534:
[----:B------:R-:W-:-:S07]  /*148e0*/  IMAD R3, R3, 0x8, R0 ;  /* 0x0000000803037824 */ /* 0x000fce00078e0200 */
.L_x_2466:
[----:B---3--:R3:W4:Y:S02]  /*148f0*/  SYNCS.PHASECHK.TRANS64.TRYWAIT P0, [R3+URZ], R2 ;  /* 0x00000002030075a7 */ /* 0x008724000800017f */
[----:B----4-:R-:W-:Y:S05]  /*14900*/  @!P0 NANOSLEEP.SYNCS 0x989680 ;  /* 0x009896800000895d */ /* 0x010fea0003900000 */
[----:B------:R-:W4:Y:S02]  /*14910*/  @!P0 SYNCS.PHASECHK.TRANS64 P0, [R3+URZ], R2 ;  /* 0x00000002030085a7 */ /* 0x000f24000800007f */
[----:B----4-:R-:W-:Y:S05]  /*14920*/  @!P0 BRA `(.L_x_2466) ;  /* 0xfffffffc00f08947 */ /* 0x010fea000383ffff */
.L_x_2459:
[----:B------:R-:W-:Y:S05]  /*14930*/  BSYNC B0 ;  /* 0x0000000000007941 */ /* 0x000fea0003800000 */
.L_x_2458:
[----:B------:R-:W-:Y:S05]  /*14940*/  EXIT ;  /* 0x000000000000794d */ /* 0x000fea0003800000 */
.L_x_2292:
[----:B0-----:R-:W-:-:S04]  /*14950*/  IMAD.U32 R3, RZ, RZ, UR41 ;  /* 0x00000029ff037e24 */ /* 0x001fc8000f8e00ff */
[----:B------:R0:W1:Y:S03]  /*14960*/  SYNCS.PHASECHK.TRANS64.TRYWAIT P1, [R3+URZ+0x28800], R0 ;  /* 0x02880000030075a7 */ /* 0x000066000802017f */
[----:B-1----:R-:W-:Y:S05]  /*14970*/  @!P1 NANOSLEEP.SYNCS 0x989680 ;  /* 0x009896800000995d */ /* 0x002fea0003900000 */
[----:B------:R-:W1:Y:S02]  /*14980*/  @!P1 SYNCS.PHASECHK.TRANS64 P1, [R3+URZ+0x28800], R0 ;  /* 0x02880000030095a7 */ /* 0x000e64000802007f */
[----:B-1----:R-:W-:Y:S05]  /*14990*/  @!P1 BRA `(.L_x_2292) ;  /* 0xfffffffc00ec9947 */ /* 0x002fea000383ffff */
[----:B------:R-:W-:Y:S05]  /*149a0*/  BRA `(.L_x_2467) ;  /* 0xfffffed400087947 */ /* 0x000fea000383ffff */
.L_x_2296:
[----:B-1----:R1:W2:Y:S02]  /*149b0*/  SYNCS.PHASECHK.TRANS64.TRYWAIT P2, [R0+URZ+0x28830], R3 ;  /* 0x02883003000075a7 */ /* 0x0022a4000804017f */
[----:B--2---:R-:W-:Y:S05]  /*149c0*/  @!P2 NANOSLEEP.SYNCS 0x989680 ;  /* 0x009896800000a95d */ /* 0x004fea0003900000 */
[----:B------:R-:W2:Y:S02]  /*149d0*/  @!P2 SYNCS.PHASECHK.TRANS64 P2, [R0+URZ+0x28830], R3 ;  /* 0x028830030000a5a7 */ /* 0x000ea4000804007f */
[----:B--2---:R-:W-:Y:S05]  /*149e0*/  @!P2 BRA `(.L_x_2296) ;  /* 0xfffffffc00f0a947 */ /* 0x004fea000383ffff */
[----:B------:R-:W-:Y:S05]  /*149f0*/  BRA `(.L_x_2295) ;  /* 0xfffffed4002c7947 */ /* 0x000fea000383ffff */
.L_x_2301:
[----:B-1----:R-:W-:-:S04]  /*14a00*/  IMAD.U32 R7, RZ, RZ, UR6 ;  /* 0x00000006ff077e24 */ /* 0x002fc8000f8e00ff */
[----:B------:R1:W2:Y:S03]  /*14a10*/  SYNCS.PHASECHK.TRANS64.TRYWAIT P3, [R7+URZ+0x28830], R6 ;  /* 0x02883006070075a7 */ /* 0x0002a6000806017f */
[----:B--2---:R-:W-:Y:S05]  /*14a20*/  @!P3 NANOSLEEP.SYNCS 0x989680 ;  /* 0x009896800000b95d */ /* 0x004fea0003900000 */
[----:B------:R-:W2:Y:S02]  /*14a30*/  @!P3 SYNCS.PHASECHK.TRANS64 P3, [R7+URZ+0x28830], R6 ;  /* 0x028830060700b5a7 */ /* 0x000ea4000806007f */
[----:B--2---:R-:W-:Y:S05]  /*14a40*/  @!P3 BRA `(.L_x_2301) ;  /* 0xfffffffc00ecb947 */ /* 0x004fea000383ffff */
[----:B------:R-:W-:Y:S05]  /*14a50*/  BRA `(.L_x_2298) ;  /* 0xffffff0000307947 */ /* 0x000fea000383ffff */
.L_x_2305:
[----:B-1----:R-:W-:-:S04]  /*14a60*/  IMAD.U32 R7, RZ, RZ, UR6 ;  /* 0x00000006ff077e24 */ /* 0x002fc8000f8e00ff */
[----:B------:R1:W2:Y:S03]  /*14a70*/  SYNCS.PHASECHK.TRANS64.TRYWAIT P3, [R7+URZ+0x28850], R6 ;  /* 0x02885006070075a7 */ /* 0x0002a6000806017f */
[----:B--2---:R-:W-:Y:S05]  /*14a80*/  @!P3 NANOSLEEP.SYNCS 0x989680 ;  /* 0x009896800000b95d */ /* 0x004fea0003900000 */
[----:B------:R-:W2:Y:S02]  /*14a90*/  @!P3 SYNCS.PHASECHK.TRANS64 P3, [R7+URZ+0x28850], R6 ;  /* 0x028850060700b5a7 */ /* 0x000ea4000806007f */
[----:B--2---:R-:W-:Y:S05]  /*14aa0*/  @!P3 BRA `(.L_x_2305) ;  /* 0xfffffffc00ecb947 */ /* 0x004fea000383ffff */
[----:B------:R-:W-:Y:S05]  /*14ab0*/  BRA `(.L_x_2302) ;  /* 0xffffff0000f87947 */ /* 0x000fea000383ffff */
.L_x_2311:
[----:B-1----:R-:W-:-:S04]  /*14ac0*/  IMAD.U32 R7, RZ, RZ, UR6 ;  /* 0x00000006ff077e24 */ /* 0x002fc8000f8e00ff */
[----:B------:R1:W2:Y:S03]  /*14ad0*/  SYNCS.PHASECHK.TRANS64.TRYWAIT P2, [R7+URZ+0x28830], R6 ;  /* 0x02883006070075a7 */ /* 0x0002a6000804017f */
[----:B--2---:R-:W-:Y:S05]  /*14ae0*/  @!P2 NANOSLEEP.SYNCS 0x989680 ;  /* 0x009896800000a95d */ /* 0x004fea0003900000 */
[----:B------:R-:W2:Y:S02]  /*14af0*/  @!P2 SYNCS.PHASECHK.TRANS64 P2, [R7+URZ+0x28830], R6 ;  /* 0x028830060700a5a7 */ /* 0x000ea4000804007f */
[----:B--2---:R-:W-:Y:S05]  /*14b00*/  @!P2 BRA `(.L_x_2311) ;  /* 0xfffffffc00eca947 */ /* 0x004fea000383ffff */
[----:B------:R-:W-:Y:S05]  /*14b10*/  BRA `(.L_x_2308) ;  /* 0xffffff30006c7947 */ /* 0x000fea000383ffff */
.L_x_2315:
[----:B-1----:R-:W-:-:S04]  /*14b20*/  IMAD.U32 R7, RZ, RZ, UR6 ;  /* 0x00000006ff077e24 */ /* 0x002fc8000f8e00ff */
[----:B------:R1:W2:Y:S03]  /*14b30*/  SYNCS.PHASECHK.TRANS64.TRYWAIT P2, [R7+URZ+0x28850], R6 ;  /* 0x02885006070075a7 */ /* 0x0002a6000804017f */
[----:B--2---:R-:W-:Y:S05]  /*14b40*/  @!P2 NANOSLEEP.SYNCS 0x989680 ;  /* 0x009896800000a95d */ /* 0x004fea0003900000 */
[----:B------:R-:W2:Y:S02]  /*14b50*/  @!P2 SYNCS.PHASECHK.TRANS64 P2, [R7+URZ+0x28850], R6 ;  /* 0x028850060700a5a7 */ /* 0x000ea4000804007f */
[----:B--2---:R-:W-:Y:S05]  /*14b60*/  @!P2 BRA `(.L_x_2315) ;  /* 0xfffffffc00eca947 */ /* 0x004fea000383ffff */
[----:B------:R-:W-:Y:S05]  /*14b70*/  BRA `(.L_x_2312) ;  /* 0xffffff3400347947 */ /* 0x000fea000383ffff */
.L_x_2320:
[----:B-1----:R-:W-:-:S04]  /*14b80*/  IMAD.U32 R5, RZ, RZ, UR5 ;  /* 0x00000005ff057e24 */ /* 0x002fc8000f8e00ff */
[----:B------:R1:W2:Y:S03]  /*14b90*/  SYNCS.PHASECHK.TRANS64.TRYWAIT P0, [R5+URZ+0x28850], R4 ;  /* 0x02885004050075a7 */ /* 0x0002a6000800017f */
[----:B--2---:R-:W-:Y:S05]  /*14ba0*/  @!P0 NANOSLEEP.SYNCS 0x989680 ;  /* 0x009896800000895d */ /* 0x004fea0003900000 */
[----:B------:R-:W2:Y:S02]  /*14bb0*/  @!P0 SYNCS.PHASECHK.TRANS64 P0, [R5+URZ+0x28850], R4 ;  /* 0x02885004050085a7 */ /* 0x000ea4000800007f */
[----:B--2---:R-:W-:Y:S05]  /*14bc0*/  @!P0 BRA `(.L_x_2320) ;  /* 0xfffffffc00ec8947 */ /* 0x004fea000383ffff */
[----:B------:R-:W-:Y:S05]  /*14bd0*/  BRA `(.L_x_2319) ;  /* 0xffffff58001c7947 */ /* 0x000fea000383ffff */
.L_x_2367:
[----:B------:R-:W0:Y:S01]  /*14be0*/  S2R R4, SR_TID.X ;  /* 0x0000000000047919 */ /* 0x000e220000002100 */
[----:B------:R-:W-:Y:S01]  /*14bf0*/  BSSY B0, `(.L_x_2468) ;  /* 0x000000a000007945 */ /* 0x000fe20003800000 */
[----:B------:R-:W-:Y:S02]  /*14c00*/  IMAD.MOV.U32 R12, RZ, RZ, RZ ;  /* 0x000000ffff0c7224 */ /* 0x000fe400078e00ff */
[----:B------:R-:W-:Y:S02]  /*14c10*/  IMAD.MOV.U32 R11, RZ, RZ, 0x1f ;  /* 0x0000001fff0b7424 */ /* 0x000fe400078e00ff */
[----:B------:R-:W-:Y:S01]  /*14c20*/  IMAD.MOV.U32 R15, RZ, RZ, -0x1 ;  /* 0xffffffffff0f7424 */ /* 0x000fe200078e00ff */
[----:B0-----:R-:W-:-:S04]  /*14c30*/  SHF.R.U32.HI R4, RZ, 0x5, R4 ;  /* 0x00000005ff047819 */ /* 0x001fc80000011604 */
[----:B------:R-:W-:-:S05]  /*14c40*/  LOP3.LUT R4, R4, 0x3, RZ, 0xc0, !PT ;  /* 0x0000000304047812 */ /* 0x000fca00078ec0ff */
[----:B------:R-:W-:-:S07]  /*14c50*/  IMAD.MOV.U32 R13, RZ, RZ, R4 ;  /* 0x000000ffff0d7224 */ /* 0x000fce00078e0004 */
[----:B--2---:R-:W-:Y:S05]  /*14c60*/  WARPSYNC.COLLECTIVE R15, `(.L_x_2469) ;  /* 0x000000000f087348 */ /* 0x004fea0003c00000 */
[----:B------:R0:W1:Y:S02]  /*14c70*/  SHFL.IDX P6, R14, R13, R12, R11 ;  /* 0x0000000c0d0e7389 */ /* 0x00006400000c000b */
[----:B012---:R-:W-:Y:S01]  /*14c80*/  ENDCOLLECTIVE ;  /* 0x000000000000791b */ /* 0x007fe20003800000 */
.L_x_2469:
[----:B------:R-:W-:Y:S05]  /*14c90*/  BSYNC B0 ;  /* 0x0000000000007941 */ /* 0x000fea0003800000 */
.L_x_2468:
[----:B------:R-:W-:Y:S05]  /*14ca0*/  BRA `(.L_x_2470) ;  /* 0xffffffb000407947 */ /* 0x000fea000383ffff */
.L_x_2369:
[----:B------:R-:W-:Y:S01]  /*14cb0*/  BSSY B0, `(.L_x_2471) ;  /* 0x0000006000007945 */ /* 0x000fe20003800000 */
[----:B------:R-:W-:-:S07]  /*14cc0*/  IMAD.MOV.U32 R15, RZ, RZ, -0x1 ;  /* 0xffffffffff0f7424 */ /* 0x000fce00078e00ff */
[----:B--23--:R-:W-:Y:S05]  /*14cd0*/  WARPSYNC.COLLECTIVE R15, `(.L_x_2472) ;  /* 0x000000000f0c7348 */ /* 0x00cfea0003c00000 */
[----:B------:R-:W-:Y:S02]  /*14ce0*/  ELECT P6, UR62, PT ;  /* 0x00000000003e782f */ /* 0x000fe400038c0000 */
[----:B------:R-:W-:Y:S01]  /*14cf0*/  MOV R14, UR62 ;  /* 0x0000003e000e7c02 */ /* 0x000fe20008000f00 */
[----:B--23--:R-:W-:Y:S10]  /*14d00*/  ENDCOLLECTIVE ;  /* 0x000000000000791b */ /* 0x00cff40003800000 */
.L_x_2472:
[----:B------:R-:W-:Y:S05]  /*14d10*/  BSYNC B0 ;  /* 0x0000000000007941 */ /* 0x000fea0003800000 */
.L_x_2471:
[----:B------:R-:W-:Y:S05]  /*14d20*/  BRA `(.L_x_2473) ;  /* 0xffffffb000447947 */ /* 0x000fea000383ffff */
.L_x_2371:
[----:B0-----:R0:W1:Y:S02]  /*14d30*/  SYNCS.PHASECHK.TRANS64.TRYWAIT P0, [R0+URZ+0x28840], R2 ;  /* 0x02884002000075a7 */ /* 0x001064000800017f */
[----:B-1----:R-:W-:Y:S05]  /*14d40*/  @!P0 NANOSLEEP.SYNCS 0x989680 ;  /* 0x009896800000895d */ /* 0x002fea0003900000 */
[----:B------:R-:W1:Y:S02]  /*14d50*/  @!P0 SYNCS.PHASECHK.TRANS64 P0, [R0+URZ+0x28840], R2 ;  /* 0x02884002000085a7 */ /* 0x000e64000800007f */
[----:B-1----:R-:W-:Y:S05]  /*14d60*/  @!P0 BRA `(.L_x_2371) ;  /* 0xfffffffc00f08947 */ /* 0x002fea000383ffff */
[----:B------:R-:W-:Y:S05]  /*14d70*/  BRA `(.L_x_2474) ;  /* 0xffffffb000a47947 */ /* 0x000fea000383ffff */
.L_x_2375:
[----:B------:R-:W2:Y:S01]  /*14d80*/  LDL.LU R11, [R1+0x40] ;  /* 0x00004000010b7983 */ /* 0x000ea20000300800 */
[----:B------:R-:W-:Y:S01]  /*14d90*/  IMAD.MOV.U32 R13, RZ, RZ, R3 ;  /* 0x000000ffff0d7224 */ /* 0x000fe200078e0003 */
[----:B------:R-:W-:Y:S01]  /*14da0*/  LOP3.LUT R5, R5, 0x7f, RZ, 0xc0, !PT ;  /* 0x0000007f05057812 */ /* 0x000fe200078ec0ff */
[----:B------:R-:W-:Y:S02]  /*14db0*/  IMAD.MOV.U32 R12, RZ, RZ, RZ ;  /* 0x000000ffff0c7224 */ /* 0x000fe400078e00ff */
[----:B------:R-:W-:Y:S01]  /*14dc0*/  IMAD.MOV.U32 R15, RZ, RZ, -0x1 ;  /* 0xffffffffff0f7424 */ /* 0x000fe200078e00ff */
[----:B------:R-:W-:-:S05]  /*14dd0*/  SHF.R.U32.HI R5, RZ, 0x3, R5 ;  /* 0x00000003ff057819 */ /* 0x000fca0000011605 */
[----:B------:R-:W-:-:S04]  /*14de0*/  IMAD R2, R8, 0x80, R5 ;  /* 0x0000008008027824 */ /* 0x000fc800078e0205 */
[----:B------:R-:W-:Y:S02]  /*14df0*/  VIADD R5, R2, 0x10 ;  /* 0x0000001002057836 */ /* 0x000fe40000000000 */
[----:B--2---:R-:W-:Y:S02]  /*14e00*/  IMAD R0, R11, R7, RZ ;  /* 0x000000070b007224 */ /* 0x004fe400078e02ff */
[----:B------:R-:W-:-:S03]  /*14e10*/  IMAD.MOV.U32 R11, RZ, RZ, 0x181f ;  /* 0x0000181fff0b7424 */ /* 0x000fc600078e00ff */
[----:B------:R-:W-:-:S13]  /*14e20*/  ISETP.GE.AND P2, PT, R2, R0, PT ;  /* 0x000000000200720c */ /* 0x000fda0003f46270 */
[----:B-----5:R-:W-:Y:S05]  /*14e30*/  WARPSYNC.COLLECTIVE R15, `(.L_x_2475) ;  /* 0x000000000f087348 */ /* 0x020fea0003c00000 */
[----:B------:R0:W1:Y:S02]  /*14e40*/  SHFL.IDX P6, R14, R13, R12, R11 ;  /* 0x0000000c0d0e7389 */ /* 0x00006400000c000b */
[----:B01---5:R-:W-:Y:S01]  /*14e50*/  ENDCOLLECTIVE ;  /* 0x000000000000791b */ /* 0x023fe20003800000 */
.L_x_2475:
[----:B------:R-:W-:Y:S02]  /*14e60*/  IMAD.MOV.U32 R13, RZ, RZ, R4 ;  /* 0x000000ffff0d7224 */ /* 0x000fe400078e0004 */
[----:B------:R-:W-:-:S07]  /*14e70*/  IMAD.MOV.U32 R6, RZ, RZ, R14 ;  /* 0x000000ffff067224 */ /* 0x000fce00078e000e */
[----:B------:R-:W-:Y:S05]  /*14e80*/  WARPSYNC.COLLECTIVE R15, `(.L_x_2476) ;  /* 0x000000000f087348 */ /* 0x000fea0003c00000 */
[----:B------:R0:W1:Y:S02]  /*14e90*/  SHFL.IDX P6, R14, R13, R12, R11 ;  /* 0x0000000c0d0e7389 */ /* 0x00006400000c000b */
[----:B01----:R-:W-:Y:S01]  /*14ea0*/  ENDCOLLECTIVE ;  /* 0x000000000000791b */ /* 0x003fe20003800000 */
.L_x_2476:
[----:B------:R-:W-:Y:S02]  /*14eb0*/  IMAD.MOV.U32 R13, RZ, RZ, R3 ;  /* 0x000000ffff0d7224 */ /* 0x000fe400078e0003 */
[----:B------:R-:W-:Y:S02]  /*14ec0*/  IMAD.MOV.U32 R12, RZ, RZ, 0x1 ;  /* 0x00000001ff0c7424 */ /* 0x000fe400078e00ff */
[----:B------:R-:W-:-:S07]  /*14ed0*/  IMAD.MOV.U32 R7, RZ, RZ, R14 ;  /* 0x000000ffff077224 */ /* 0x000fce00078e000e */
[----:B------:R-:W-:Y:S05]  /*14ee0*/  WARPSYNC.COLLECTIVE R15, `(.L_x_2477) ;  /* 0x000000000f087348 */ /* 0x000fea0003c00000 */
[----:B------:R0:W1:Y:S02]  /*14ef0*/  SHFL.IDX P6, R14, R13, R12, R11 ;  /* 0x0000000c0d0e7389 */ /* 0x00006400000c000b */
[----:B01----:R-:W-:Y:S01]  /*14f00*/  ENDCOLLECTIVE ;  /* 0x000000000000791b */ /* 0x003fe20003800000 */
.L_x_2477:
        /* <DEDUP_REMOVED lines=10> */
.L_x_2478:
        /* <DEDUP_REMOVED lines=12> */
.L_x_2479:
        /* <DEDUP_REMOVED lines=17> */
.L_x_2480:
[----:B------:R-:W-:Y:S02]  /*15180*/  IMAD.MOV.U32 R13, RZ, RZ, R3 ;  /* 0x000000ffff0d7224 */ /* 0x000fe400078e0003 */
[----:B------:R-:W-:Y:S02]  /*15190*/  IMAD.MOV.U32 R12, RZ, RZ, 0x3 ;  /* 0x00000003ff0c7424 */ /* 0x000fe400078e00ff */
[----:B------:R-:W-:-:S07]  /*151a0*/  IMAD.MOV.U32 R5, RZ, RZ, R14 ;  /* 0x000000ffff057224 */ /* 0x000fce00078e000e */
[----:B------:R-:W-:Y:S05]  /*151b0*/  WARPSYNC.COLLECTIVE R15, `(.L_x_2481) ;  /* 0x000000000f087348 */ /* 0x000fea0003c00000 */
[----:B------:R0:W1:Y:S02]  /*151c0*/  SHFL.IDX P6, R14, R13, R12, R11 ;  /* 0x0000000c0d0e7389 */ /* 0x00006400000c000b */
[----:B01----:R-:W-:Y:S01]  /*151d0*/  ENDCOLLECTIVE ;  /* 0x000000000000791b */ /* 0x003fe20003800000 */
.L_x_2481:
        /* <DEDUP_REMOVED lines=16> */
.L_x_2482:
[----:B------:R-:W-:Y:S02]  /*152e0*/  IMAD.MOV.U32 R13, RZ, RZ, R3 ;  /* 0x000000ffff0d7224 */ /* 0x000fe400078e0003 */
[----:B------:R-:W-:Y:S02]  /*152f0*/  IMAD.MOV.U32 R12, RZ, RZ, 0x4 ;  /* 0x00000004ff0c7424 */ /* 0x000fe400078e00ff */
[----:B------:R-:W-:-:S07]  /*15300*/  IMAD.MOV.U32 R5, RZ, RZ, R14 ;  /* 0x000000ffff057224 */ /* 0x000fce00078e000e */
[----:B------:R-:W-:Y:S05]  /*15310*/  WARPSYNC.COLLECTIVE R15, `(.L_x_2483) ;  /* 0x000000000f087348 */ /* 0x000fea0003c00000 */
[----:B------:R0:W1:Y:S02]  /*15320*/  SHFL.IDX P6, R14, R13, R12, R11 ;  /* 0x0000000c0d0e7389 */ /* 0x00006400000c000b */
[----:B01----:R-:W-:Y:S01]  /*15330*/  ENDCOLLECTIVE ;  /* 0x000000000000791b */ /* 0x003fe20003800000 */
.L_x_2483:
        /* <DEDUP_REMOVED lines=16> */
.L_x_2484:
[----:B------:R-:W-:Y:S02]  /*15440*/  IMAD.MOV.U32 R13, RZ, RZ, R3 ;  /* 0x000000ffff0d7224 */ /* 0x000fe400078e0003 */
[----:B------:R-:W-:Y:S02]  /*15450*/  IMAD.MOV.U32 R12, RZ, RZ, 0x5 ;  /* 0x00000005ff0c7424 */ /* 0x000fe400078e00ff */
[----:B------:R-:W-:-:S07]  /*15460*/  IMAD.MOV.U32 R5, RZ, RZ, R14 ;  /* 0x000000ffff057224 */ /* 0x000fce00078e000e */
[----:B------:R-:W-:Y:S05]  /*15470*/  WARPSYNC.COLLECTIVE R15, `(.L_x_2485) ;  /* 0x000000000f087348 */ /* 0x000fea0003c00000 */
[----:B------:R0:W1:Y:S02]  /*15480*/  SHFL.IDX P6, R14, R13, R12, R11 ;  /* 0x0000000c0d0e7389 */ /* 0x00006400000c000b */
[----:B01----:R-:W-:Y:S01]  /*15490*/  ENDCOLLECTIVE ;  /* 0x000000000000791b */ /* 0x003fe20003800000 */
.L_x_2485:
        /* <DEDUP_REMOVED lines=16> */
.L_x_2486:
[----:B------:R-:W-:Y:S02]  /*155a0*/  IMAD.MOV.U32 R13, RZ, RZ, R3 ;  /* 0x000000ffff0d7224 */ /* 0x000fe400078e0003 */
[----:B------:R-:W-:Y:S02]  /*155b0*/  IMAD.MOV.U32 R12, RZ, RZ, 0x6 ;  /* 0x00000006ff0c7424 */ /* 0x000fe400078e00ff */
[----:B------:R-:W-:-:S07]  /*155c0*/  IMAD.MOV.U32 R5, RZ, RZ, R14 ;  /* 0x000000ffff057224 */ /* 0x000fce00078e000e */
[----:B------:R-:W-:Y:S05]  /*155d0*/  WARPSYNC.COLLECTIVE R15, `(.L_x_2487) ;  /* 0x000000000f087348 */ /* 0x000fea0003c00000 */
[----:B------:R0:W1:Y:S02]  /*155e0*/  SHFL.IDX P6, R14, R13, R12, R11 ;  /* 0x0000000c0d0e7389 */ /* 0x00006400000c000b */
[----:B01----:R-:W-:Y:S01]  /*155f0*/  ENDCOLLECTIVE ;  /* 0x000000000000791b */ /* 0x003fe20003800000 */
.L_x_2487:
        /* <DEDUP_REMOVED lines=14> */
.L_x_2488:
        /* <DEDUP_REMOVED lines=8> */
.L_x_2489:
        /* <DEDUP_REMOVED lines=14> */
.L_x_2490:
[----:B------:R-:W-:Y:S01]  /*15840*/  IMAD.MOV.U32 R3, RZ, RZ, R14 ;  /* 0x000000ffff037224 */ /* 0x000fe200078e000e */
[----:B------:R-:W-:Y:S06]  /*15850*/  BRA `(.L_x_2491) ;  /* 0xffffffb400507947 */ /* 0x000fec000383ffff */
.L_x_2380:
[----:B0-----:R0:W3:Y:S02]  /*15860*/  SYNCS.PHASECHK.TRANS64.TRYWAIT P0, [R18+URZ+0x28820], R0 ;  /* 0x02882000120075a7 */ /* 0x0010e4000800017f */
[----:B---3--:R-:W-:Y:S05]  /*15870*/  @!P0 NANOSLEEP.SYNCS 0x989680 ;  /* 0x009896800000895d */ /* 0x008fea0003900000 */
[----:B------:R-:W3:Y:S02]  /*15880*/  @!P0 SYNCS.PHASECHK.TRANS64 P0, [R18+URZ+0x28820], R0 ;  /* 0x02882000120085a7 */ /* 0x000ee4000800007f */
[----:B---3--:R-:W-:Y:S05]  /*15890*/  @!P0 BRA `(.L_x_2380) ;  /* 0xfffffffc00f08947 */ /* 0x008fea000383ffff */
[----:B------:R-:W-:Y:S05]  /*158a0*/  BRA `(.L_x_2492) ;  /* 0xffffffb400c07947 */ /* 0x000fea000383ffff */
.L_x_2389:
[----:B-1----:R1:W2:Y:S02]  /*158b0*/  SYNCS.PHASECHK.TRANS64.TRYWAIT P0, [R3+URZ+0x28840], R2 ;  /* 0x02884002030075a7 */ /* 0x0022a4000800017f */
[----:B--2---:R-:W-:Y:S05]  /*158c0*/  @!P0 NANOSLEEP.SYNCS 0x989680 ;  /* 0x009896800000895d */ /* 0x004fea0003900000 */
[----:B------:R-:W2:Y:S02]  /*158d0*/  @!P0 SYNCS.PHASECHK.TRANS64 P0, [R3+URZ+0x28840], R2 ;  /* 0x02884002030085a7 */ /* 0x000ea4000800007f */
[----:B--2---:R-:W-:Y:S05]  /*158e0*/  @!P0 BRA `(.L_x_2389) ;  /* 0xfffffffc00f08947 */ /* 0x004fea000383ffff */
[----:B------:R-:W-:Y:S05]  /*158f0*/  BRA `(.L_x_2493) ;  /* 0xffffffb8009c7947 */ /* 0x000fea000383ffff */
.L_x_2395:
[----:B0-----:R0:W1:Y:S02]  /*15900*/  SYNCS.PHASECHK.TRANS64.TRYWAIT P0, [R3+URZ+0x60], R2 ;  /* 0x00006002030075a7 */ /* 0x001064000800017f */
[----:B-1----:R-:W-:Y:S05]  /*15910*/  @!P0 NANOSLEEP.SYNCS 0x989680 ;  /* 0x009896800000895d */ /* 0x002fea0003900000 */
[----:B------:R-:W1:Y:S02]  /*15920*/  @!P0 SYNCS.PHASECHK.TRANS64 P0, [R3+URZ+0x60], R2 ;  /* 0x00006002030085a7 */ /* 0x000e64000800007f */
[----:B-1----:R-:W-:Y:S05]  /*15930*/  @!P0 BRA `(.L_x_2395) ;  /* 0xfffffffc00f08947 */ /* 0x002fea000383ffff */
[----:B------:R-:W-:Y:S05]  /*15940*/  BRA `(.L_x_2494) ;  /* 0xffffffbc00707947 */ /* 0x000fea000383ffff */
.L_x_2404:
[----:B-1----:R1:W2:Y:S02]  /*15950*/  SYNCS.PHASECHK.TRANS64.TRYWAIT P0, [R3+URZ+0x28840], R2 ;  /* 0x02884002030075a7 */ /* 0x0022a4000800017f */
[----:B--2---:R-:W-:Y:S05]  /*15960*/  @!P0 NANOSLEEP.SYNCS 0x989680 ;  /* 0x009896800000895d */ /* 0x004fea0003900000 */
[----:B------:R-:W2:Y:S02]  /*15970*/  @!P0 SYNCS.PHASECHK.TRANS64 P0, [R3+URZ+0x28840], R2 ;  /* 0x02884002030085a7 */ /* 0x000ea4000800007f */
[----:B--2---:R-:W-:Y:S05]  /*15980*/  @!P0 BRA `(.L_x_2404) ;  /* 0xfffffffc00f08947 */ /* 0x004fea000383ffff */
[----:B------:R-:W-:Y:S05]  /*15990*/  BRA `(.L_x_2495) ;  /* 0xffffffc400007947 */ /* 0x000fea000383ffff */
.L_x_2410:
[----:B0-----:R0:W1:Y:S02]  /*159a0*/  SYNCS.PHASECHK.TRANS64.TRYWAIT P0, [R2+URZ+0x60], R3 ;  /* 0x00006003020075a7 */ /* 0x001064000800017f */
[----:B-1----:R-:W-:Y:S05]  /*159b0*/  @!P0 NANOSLEEP.SYNCS 0x989680 ;  /* 0x009896800000895d */ /* 0x002fea0003900000 */
[----:B------:R-:W1:Y:S02]  /*159c0*/  @!P0 SYNCS.PHASECHK.TRANS64 P0, [R2+URZ+0x60], R3 ;  /* 0x00006003020085a7 */ /* 0x000e64000800007f */
[----:B-1----:R-:W-:Y:S05]  /*159d0*/  @!P0 BRA `(.L_x_2410) ;  /* 0xfffffffc00f08947 */ /* 0x002fea000383ffff */
[----:B------:R-:W-:Y:S05]  /*159e0*/  BRA `(.L_x_2496) ;  /* 0xffffffc400d47947 */ /* 0x000fea000383ffff */
.L_x_2419:
[----:B--2---:R2:W3:Y:S02]  /*159f0*/  SYNCS.PHASECHK.TRANS64.TRYWAIT P0, [R2+URZ+0x28840], R3 ;  /* 0x02884003020075a7 */ /* 0x0044e4000800017f */
[----:B---3--:R-:W-:Y:S05]  /*15a00*/  @!P0 NANOSLEEP.SYNCS 0x989680 ;  /* 0x009896800000895d */ /* 0x008fea0003900000 */
[----:B------:R-:W3:Y:S02]  /*15a10*/  @!P0 SYNCS.PHASECHK.TRANS64 P0, [R2+URZ+0x28840], R3 ;  /* 0x02884003020085a7 */ /* 0x000ee4000800007f */
[----:B---3--:R-:W-:Y:S05]  /*15a20*/  @!P0 BRA `(.L_x_2419) ;  /* 0xfffffffc00f08947 */ /* 0x008fea000383ffff */
[----:B------:R-:W-:Y:S05]  /*15a30*/  BRA `(.L_x_2497) ;  /* 0xffffffcc00347947 */ /* 0x000fea000383ffff */
.L_x_2425:
[----:B0-----:R0:W1:Y:S02]  /*15a40*/  SYNCS.PHASECHK.TRANS64.TRYWAIT P0, [R2+URZ+0x60], R5 ;  /* 0x00006005020075a7 */ /* 0x001064000800017f */
[----:B-1----:R-:W-:Y:S05]  /*15a50*/  @!P0 NANOSLEEP.SYNCS 0x989680 ;  /* 0x009896800000895d */ /* 0x002fea0003900000 */
[----:B------:R-:W1:Y:S02]  /*15a60*/  @!P0 SYNCS.PHASECHK.TRANS64 P0, [R2+URZ+0x60], R5 ;  /* 0x00006005020085a7 */ /* 0x000e64000800007f */
[----:B-1----:R-:W-:Y:S05]  /*15a70*/  @!P0 BRA `(.L_x_2425) ;  /* 0xfffffffc00f08947 */ /* 0x002fea000383ffff */
[----:B------:R-:W-:Y:S05]  /*15a80*/  BRA `(.L_x_2498) ;  /* 0xffffffd000087947 */ /* 0x000fea000383ffff */
.L_x_2436:
[----:B--2---:R2:W3:Y:S02]  /*15a90*/  SYNCS.PHASECHK.TRANS64.TRYWAIT P0, [R0+URZ+0x28860], R3 ;  /* 0x02886003000075a7 */ /* 0x0044e4000800017f */
[----:B---3--:R-:W-:Y:S05]  /*15aa0*/  @!P0 NANOSLEEP.SYNCS 0x989680 ;  /* 0x009896800000895d */ /* 0x008fea0003900000 */
[----:B------:R-:W3:Y:S02]  /*15ab0*/  @!P0 SYNCS.PHASECHK.TRANS64 P0, [R0+URZ+0x28860], R3 ;  /* 0x02886003000085a7 */ /* 0x000ee4000800007f */
[----:B---3--:R-:W-:Y:S05]  /*15ac0*/  @!P0 BRA `(.L_x_2436) ;  /* 0xfffffffc00f08947 */ /* 0x008fea000383ffff */
[----:B------:R-:W-:Y:S05]  /*15ad0*/  BRA `(.L_x_2499) ;  /* 0xffffffd400547947 */ /* 0x000fea000383ffff */
.L_x_2443:
        /* <DEDUP_REMOVED lines=9> */
.L_x_2501:
[----:B------:R-:W-:Y:S05]  /*15b70*/  BSYNC B0 ;  /* 0x0000000000007941 */ /* 0x000fea0003800000 */
.L_x_2500:
        /* <DEDUP_REMOVED lines=9> */
.L_x_2502:
        /* <DEDUP_REMOVED lines=11> */
[----:B------:R-:W-:Y:S02]  /*15cc0*/  CS2R R6, SRZ ;  /* 0x0000000000067805 */ /* 0x000fe4000001ff00 */
[C---:B------:R-:W-:Y:S02]  /*15cd0*/  ISETP.GE.U32.AND P2, PT, R16.reuse, 0x2, PT ;  /* 0x000000021000780c */ /* 0x040fe40003f46070 */
[C---:B------:R-:W-:Y:S02]  /*15ce0*/  ISETP.GE.U32.AND P3, PT, R16.reuse, 0x4, PT ;  /* 0x000000041000780c */ /* 0x040fe40003f66070 */
[C---:B------:R-:W-:Y:S02]  /*15cf0*/  ISETP.GE.U32.AND P4, PT, R16.reuse, 0x8, PT ;  /* 0x000000081000780c */ /* 0x040fe40003f86070 */
[----:B------:R-:W-:Y:S01]  /*15d00*/  ISETP.GE.U32.AND P5, PT, R16, 0x10, PT ;  /* 0x000000101000780c */ /* 0x000fe20003fa6070 */
[----:B--2---:R-:W-:-:S02]  /*15d10*/  @!P1 IMAD.MOV.U32 R6, RZ, RZ, R5 ;  /* 0x000000ffff069224 */ /* 0x004fc400078e0005 */
[----:B------:R-:W-:Y:S02]  /*15d20*/  IMAD.MOV.U32 R5, RZ, RZ, RZ ;  /* 0x000000ffff057224 */ /* 0x000fe400078e00ff */
[----:B---3--:R-:W-:Y:S01]  /*15d30*/  @!P1 IMAD.MOV.U32 R7, RZ, RZ, R8 ;  /* 0x000000ffff079224 */ /* 0x008fe200078e0008 */
[----:B------:R-:W-:-:S03]  /*15d40*/  ISETP.NE.AND P1, PT, R16, RZ, PT ;  /* 0x000000ff1000720c */ /* 0x000fc60003f25270 */
[----:B------:R-:W-:-:S04]  /*15d50*/  IMAD R2, R7, R6, RZ ;  /* 0x0000000607027224 */ /* 0x000fc800078e02ff */
[----:B------:R-:W-:-:S07]  /*15d60*/  IMAD.MOV.U32 R13, RZ, RZ, R2 ;  /* 0x000000ffff0d7224 */ /* 0x000fce00078e0002 */
[----:B------:R-:W-:Y:S05]  /*15d70*/  WARPSYNC.COLLECTIVE R15, `(.L_x_2503) ;  /* 0x000000000f087348 */ /* 0x000fea0003c00000 */
[----:B------:R0:W1:Y:S02]  /*15d80*/  SHFL.UP P6, R14, R13, R12, R11 ;  /* 0x0400000c0d0e7389 */ /* 0x00006400000c000b */
[----:B01----:R-:W-:Y:S01]  /*15d90*/  ENDCOLLECTIVE ;  /* 0x000000000000791b */ /* 0x003fe20003800000 */
.L_x_2503:
[----:B------:R-:W-:Y:S01]  /*15da0*/  IMAD.MOV.U32 R12, RZ, RZ, 0x2 ;  /* 0x00000002ff0c7424 */ /* 0x000fe200078e00ff */
[----:B------:R-:W-:-:S05]  /*15db0*/  SEL R3, R14, RZ, P1 ;  /* 0x000000ff0e037207 */ /* 0x000fca0000800000 */
[----:B------:R-:W-:-:S04]  /*15dc0*/  IMAD.IADD R2, R2, 0x1, R3 ;  /* 0x0000000102027824 */ /* 0x000fc800078e0203 */
[----:B------:R-:W-:-:S07]  /*15dd0*/  IMAD.MOV.U32 R13, RZ, RZ, R2 ;  /* 0x000000ffff0d7224 */ /* 0x000fce00078e0002 */
[----:B------:R-:W-:Y:S05]  /*15de0*/  WARPSYNC.COLLECTIVE R15, `(.L_x_2504) ;  /* 0x000000000f087348 */ /* 0x000fea0003c00000 */
[----:B------:R0:W1:Y:S02]  /*15df0*/  SHFL.UP P6, R14, R13, R12, R11 ;  /* 0x0400000c0d0e7389 */ /* 0x00006400000c000b */
[----:B01----:R-:W-:Y:S01]  /*15e00*/  ENDCOLLECTIVE ;  /* 0x000000000000791b */ /* 0x003fe20003800000 */
.L_x_2504:
[----:B------:R-:W-:Y:S01]  /*15e10*/  IMAD.MOV.U32 R12, RZ, RZ, 0x4 ;  /* 0x00000004ff0c7424 */ /* 0x000fe200078e00ff */
[----:B------:R-:W-:-:S05]  /*15e20*/  SEL R3, R14, RZ, P2 ;  /* 0x000000ff0e037207 */ /* 0x000fca0001000000 */
[----:B------:R-:W-:-:S04]  /*15e30*/  IMAD.IADD R2, R2, 0x1, R3 ;  /* 0x0000000102027824 */ /* 0x000fc800078e0203 */
[----:B------:R-:W-:-:S07]  /*15e40*/  IMAD.MOV.U32 R13, RZ, RZ, R2 ;  /* 0x000000ffff0d7224 */ /* 0x000fce00078e0002 */
[----:B------:R-:W-:Y:S05]  /*15e50*/  WARPSYNC.COLLECTIVE R15, `(.L_x_2505) ;  /* 0x000000000f087348 */ /* 0x000fea0003c00000 */
[----:B------:R0:W1:Y:S02]  /*15e60*/  SHFL.UP P6, R14, R13, R12, R11 ;  /* 0x0400000c0d0e7389 */ /* 0x00006400000c000b */
[----:B01----:R-:W-:Y:S01]  /*15e70*/  ENDCOLLECTIVE ;  /* 0x000000000000791b */ /* 0x003fe20003800000 */
.L_x_2505:
[----:B------:R-:W-:Y:S01]  /*15e80*/  IMAD.MOV.U32 R12, RZ, RZ, 0x8 ;  /* 0x00000008ff0c7424 */ /* 0x000fe200078e00ff */
[----:B------:R-:W-:-:S05]  /*15e90*/  SEL R3, R14, RZ, P3 ;  /* 0x000000ff0e037207 */ /* 0x000fca0001800000 */
[----:B------:R-:W-:-:S04]  /*15ea0*/  IMAD.IADD R2, R2, 0x1, R3 ;  /* 0x0000000102027824 */ /* 0x000fc800078e0203 */
[----:B------:R-:W-:-:S07]  /*15eb0*/  IMAD.MOV.U32 R13, RZ, RZ, R2 ;  /* 0x000000ffff0d7224 */ /* 0x000fce00078e0002 */
[----:B------:R-:W-:Y:S05]  /*15ec0*/  WARPSYNC.COLLECTIVE R15, `(.L_x_2506) ;  /* 0x000000000f087348 */ /* 0x000fea0003c00000 */
[----:B------:R0:W1:Y:S02]  /*15ed0*/  SHFL.UP P6, R14, R13, R12, R11 ;  /* 0x0400000c0d0e7389 */ /* 0x00006400000c000b */
[----:B01----:R-:W-:Y:S01]  /*15ee0*/  ENDCOLLECTIVE ;  /* 0x000000000000791b */ /* 0x003fe20003800000 */
.L_x_2506:
[----:B------:R-:W-:Y:S01]  /*15ef0*/  IMAD.MOV.U32 R12, RZ, RZ, 0x10 ;  /* 0x00000010ff0c7424 */ /* 0x000fe200078e00ff */
[----:B------:R-:W-:-:S05]  /*15f00*/  SEL R3, R14, RZ, P4 ;  /* 0x000000ff0e037207 */ /* 0x000fca0002000000 */
[----:B------:R-:W-:-:S04]  /*15f10*/  IMAD.IADD R2, R2, 0x1, R3 ;  /* 0x0000000102027824 */ /* 0x000fc800078e0203 */
[----:B------:R-:W-:-:S07]  /*15f20*/  IMAD.MOV.U32 R13, RZ, RZ, R2 ;  /* 0x000000ffff0d7224 */ /* 0x000fce00078e0002 */
[----:B------:R-:W-:Y:S05]  /*15f30*/  WARPSYNC.COLLECTIVE R15, `(.L_x_2507) ;  /* 0x000000000f087348 */ /* 0x000fea0003c00000 */
[----:B------:R0:W1:Y:S02]  /*15f40*/  SHFL.UP P6, R14, R13, R12, R11 ;  /* 0x0400000c0d0e7389 */ /* 0x00006400000c000b */
[----:B01----:R-:W-:Y:S01]  /*15f50*/  ENDCOLLECTIVE ;  /* 0x000000000000791b */ /* 0x003fe20003800000 */
.L_x_2507:
        /* <DEDUP_REMOVED lines=8> */
.L_x_2508:
[----:B------:R-:W-:Y:S01]  /*15fe0*/  IMAD.MOV.U32 R9, RZ, RZ, R14 ;  /* 0x000000ffff097224 */ /* 0x000fe200078e000e */
[----:B------:R-:W-:Y:S06]  /*15ff0*/  BRA `(.L_x_2509) ;  /* 0xffffffd400dc7947 */ /* 0x000fec000383ffff */
.L_x_2446:
        /* <DEDUP_REMOVED lines=8> */
.L_x_2511:
[----:B------:R-:W-:Y:S05]  /*16080*/  BSYNC B0 ;  /* 0x0000000000007941 */ /* 0x000fea0003800000 */
.L_x_2510:
        /* <DEDUP_REMOVED lines=9> */
.L_x_2512:
[----:B------:R-:W-:Y:S01]  /*16120*/  IMAD.MOV.U32 R12, RZ, RZ, 0x4 ;  /* 0x00000004ff0c7424 */ /* 0x000fe200078e00ff */
[----:B------:R-:W-:-:S05]  /*16130*/  SEL R3, R14, RZ, P2 ;  /* 0x000000ff0e037207 */ /* 0x000fca0001000000 */
[----:B------:R-:W-:-:S04]  /*16140*/  IMAD.IADD R2, R2, 0x1, R3 ;  /* 0x0000000102027824 */ /* 0x000fc800078e0203 */
[----:B------:R-:W-:-:S07]  /*16150*/  IMAD.MOV.U32 R13, RZ, RZ, R2 ;  /* 0x000000ffff0d7224 */ /* 0x000fce00078e0002 */
[----:B------:R-:W-:Y:S05]  /*16160*/  WARPSYNC.COLLECTIVE R15, `(.L_x_2513) ;  /* 0x000000000f087348 */ /* 0x000fea0003c00000 */
[----:B------:R0:W1:Y:S02]  /*16170*/  SHFL.UP P6, R14, R13, R12, R11 ;  /* 0x0400000c0d0e7389 */ /* 0x00006400000c000b */
[----:B01----:R-:W-:Y:S01]  /*16180*/  ENDCOLLECTIVE ;  /* 0x000000000000791b */ /* 0x003fe20003800000 */
.L_x_2513:
[----:B------:R-:W-:Y:S01]  /*16190*/  IMAD.MOV.U32 R12, RZ, RZ, 0x8 ;  /* 0x00000008ff0c7424 */ /* 0x000fe200078e00ff */
[----:B------:R-:W-:-:S05]  /*161a0*/  SEL R3, R14, RZ, P3 ;  /* 0x000000ff0e037207 */ /* 0x000fca0001800000 */
[----:B------:R-:W-:-:S04]  /*161b0*/  IMAD.IADD R2, R2, 0x1, R3 ;  /* 0x0000000102027824 */ /* 0x000fc800078e0203 */
[----:B------:R-:W-:-:S07]  /*161c0*/  IMAD.MOV.U32 R13, RZ, RZ, R2 ;  /* 0x000000ffff0d7224 */ /* 0x000fce00078e0002 */
[----:B------:R-:W-:Y:S05]  /*161d0*/  WARPSYNC.COLLECTIVE R15, `(.L_x_2514) ;  /* 0x000000000f087348 */ /* 0x000fea0003c00000 */
[----:B------:R0:W1:Y:S02]  /*161e0*/  SHFL.UP P6, R14, R13, R12, R11 ;  /* 0x0400000c0d0e7389 */ /* 0x00006400000c000b */
[----:B01----:R-:W-:Y:S01]  /*161f0*/  ENDCOLLECTIVE ;  /* 0x000000000000791b */ /* 0x003fe20003800000 */
.L_x_2514:
[----:B------:R-:W-:Y:S01]  /*16200*/  IMAD.MOV.U32 R12, RZ, RZ, 0x10 ;  /* 0x00000010ff0c7424 */ /* 0x000fe200078e00ff */
[----:B------:R-:W-:-:S05]  /*16210*/  SEL R3, R14, RZ, P4 ;  /* 0x000000ff0e037207 */ /* 0x000fca0002000000 */
[----:B------:R-:W-:-:S04]  /*16220*/  IMAD.IADD R2, R2, 0x1, R3 ;  /* 0x0000000102027824 */ /* 0x000fc800078e0203 */
[----:B------:R-:W-:-:S07]  /*16230*/  IMAD.MOV.U32 R13, RZ, RZ, R2 ;  /* 0x000000ffff0d7224 */ /* 0x000fce00078e0002 */
[----:B------:R-:W-:Y:S05]  /*16240*/  WARPSYNC.COLLECTIVE R15, `(.L_x_2515) ;  /* 0x000000000f087348 */ /* 0x000fea0003c00000 */
[----:B------:R0:W1:Y:S02]  /*16250*/  SHFL.UP P6, R14, R13, R12, R11 ;  /* 0x0400000c0d0e7389 */ /* 0x00006400000c000b */
[----:B01----:R-:W-:Y:S01]  /*16260*/  ENDCOLLECTIVE ;  /* 0x000000000000791b */ /* 0x003fe20003800000 */
.L_x_2515:
        /* <DEDUP_REMOVED lines=8> */
.L_x_2516:
[----:B------:R-:W-:Y:S01]  /*162f0*/  IMAD.MOV.U32 R9, RZ, RZ, R14 ;  /* 0x000000ffff097224 */ /* 0x000fe200078e000e */
[----:B------:R-:W-:Y:S06]  /*16300*/  BRA `(.L_x_2517) ;  /* 0xffffffd400c47947 */ /* 0x000fec000383ffff */
.L_x_2448:
[----:B------:R-:W-:Y:S01]  /*16310*/  BSSY B0, `(.L_x_2518) ;  /* 0x0000006000007945 */ /* 0x000fe20003800000 */
[----:B------:R-:W-:Y:S01]  /*16320*/  PLOP3.LUT P6, PT, P6, PT, PT, 0x8, 0x0 ;  /* 0x000000000000781c */ /* 0x000fe200037ce170 */
[----:B------:R-:W-:-:S12]  /*16330*/  IMAD.MOV.U32 R15, RZ, RZ, -0x1 ;  /* 0xffffffffff0f7424 */ /* 0x000fd800078e00ff */
[----:B0-----:R-:W-:Y:S05]  /*16340*/  WARPSYNC.COLLECTIVE R15, `(.L_x_2519) ;  /* 0x000000000f087348 */ /* 0x001fea0003c00000 */
[----:B------:R-:W-:Y:S01]  /*16350*/  VOTE.ANY R14, PT, P6 ;  /* 0x00000000000e7806 */ /* 0x000fe200030e0100 */
[----:B0-----:R-:W-:Y:S06]  /*16360*/  ENDCOLLECTIVE ;  /* 0x000000000000791b */ /* 0x001fec0003800000 */
.L_x_2519:
[----:B------:R-:W-:Y:S05]  /*16370*/  BSYNC B0 ;  /* 0x0000000000007941 */ /* 0x000fea0003800000 */
.L_x_2518:
        /* <DEDUP_REMOVED lines=10> */
.L_x_2520:
[----:B------:R-:W-:Y:S02]  /*16420*/  IMAD.MOV.U32 R13, RZ, RZ, R7 ;  /* 0x000000ffff0d7224 */ /* 0x000fe400078e0007 */
[----:B------:R-:W-:-:S07]  /*16430*/  IMAD.MOV.U32 R0, RZ, RZ, R14 ;  /* 0x000000ffff007224 */ /* 0x000fce00078e000e */
[----:B------:R-:W-:Y:S05]  /*16440*/  WARPSYNC.COLLECTIVE R15, `(.L_x_2521) ;  /* 0x000000000f087348 */ /* 0x000fea0003c00000 */
[----:B------:R0:W1:Y:S02]  /*16450*/  SHFL.IDX P6, R14, R13, R12, R11 ;  /* 0x0000000c0d0e7389 */ /* 0x00006400000c000b */
[----:B01----:R-:W-:Y:S01]  /*16460*/  ENDCOLLECTIVE ;  /* 0x000000000000791b */ /* 0x003fe20003800000 */
.L_x_2521:
[----:B------:R-:W-:Y:S02]  /*16470*/  IMAD.MOV.U32 R7, RZ, RZ, R14 ;  /* 0x000000ffff077224 */ /* 0x000fe400078e000e */
[----:B------:R-:W-:-:S05]  /*16480*/  IMAD.IADD R6, R10, 0x1, R16 ;  /* 0x000000010a067824 */ /* 0x000fca00078e0210 */
[----:B------:R0:W-:Y:S01]  /*16490*/  STL [R1+0xc], R6 ;  /* 0x00000c0601007387 */ /* 0x0001e20000100800 */
[----:B------:R-:W-:Y:S05]  /*164a0*/  BRA `(.L_x_2522) ;  /* 0xffffffd400a47947 */ /* 0x000fea000383ffff */
.L_x_2450:
        /* <DEDUP_REMOVED lines=8> */
.L_x_2524:
[----:B------:R-:W-:Y:S05]  /*16530*/  BSYNC B0 ;  /* 0x0000000000007941 */ /* 0x000fea0003800000 */
.L_x_2523:
[----:B------:R-:W-:Y:S01]  /*16540*/  IMAD.MOV.U32 R5, RZ, RZ, R14 ;  /* 0x000000ffff057224 */ /* 0x000fe200078e000e */
[----:B------:R-:W-:Y:S06]  /*16550*/  BRA `(.L_x_2449) ;  /* 0xffffffd400907947 */ /* 0x000fec000383ffff */
.L_x_2456:
[----:B0-----:R0:W1:Y:S02]  /*16560*/  SYNCS.PHASECHK.TRANS64.TRYWAIT P0, [R0+URZ+0x28820], R3 ;  /* 0x02882003000075a7 */ /* 0x001064000800017f */
[----:B-1----:R-:W-:Y:S05]  /*16570*/  @!P0 NANOSLEEP.SYNCS 0x989680 ;  /* 0x009896800000895d */ /* 0x002fea0003900000 */
[----:B------:R-:W1:Y:S02]  /*16580*/  @!P0 SYNCS.PHASECHK.TRANS64 P0, [R0+URZ+0x28820], R3 ;  /* 0x02882003000085a7 */ /* 0x000e64000800007f */
[----:B-1----:R-:W-:Y:S05]  /*16590*/  @!P0 BRA `(.L_x_2456) ;  /* 0xfffffffc00f08947 */ /* 0x002fea000383ffff */
[----:B------:R-:W-:Y:S05]  /*165a0*/  BRA `(.L_x_2525) ;  /* 0xffffffe0002c7947 */ /* 0x000fea000383ffff */
.L_x_2457:
        /* <DEDUP_REMOVED lines=11> */
.L_x_2527:
[----:B------:R-:W-:Y:S05]  /*16660*/  BSYNC B0 ;  /* 0x0000000000007941 */ /* 0x000fea0003800000 */
.L_x_2526:
[----:B------:R-:W-:Y:S05]  /*16670*/  BRA `(.L_x_2528) ;  /* 0xffffffe000147947 */ /* 0x000fea000383ffff */
.L_x_2460:
[----:B------:R-:W-:Y:S01]  /*16680*/  BSSY B1, `(.L_x_2529) ;  /* 0x0000006000017945 */ /* 0x000fe20003800000 */
[----:B------:R-:W-:-:S07]  /*16690*/  IMAD.MOV.U32 R15, RZ, RZ, -0x1 ;  /* 0xffffffffff0f7424 */ /* 0x000fce00078e00ff */
[----:B01----:R-:W-:Y:S05]  /*166a0*/  WARPSYNC.COLLECTIVE R15, `(.L_x_2530) ;  /* 0x000000000f0c7348 */ /* 0x003fea0003c00000 */
[----:B------:R-:W-:Y:S02]  /*166b0*/  ELECT P6, UR62, PT ;  /* 0x00000000003e782f */ /* 0x000fe400038c0000 */
[----:B------:R-:W-:Y:S01]  /*166c0*/  MOV R14, UR62 ;  /* 0x0000003e000e7c02 */ /* 0x000fe20008000f00 */
[----:B01----:R-:W-:Y:S10]  /*166d0*/  ENDCOLLECTIVE ;  /* 0x000000000000791b */ /* 0x003ff40003800000 */
.L_x_2530:
[----:B------:R-:W-:Y:S05]  /*166e0*/  BSYNC B1 ;  /* 0x0000000000017941 */ /* 0x000fea0003800000 */
.L_x_2529:
[----:B------:R-:W-:Y:S05]  /*166f0*/  BRA `(.L_x_2531) ;  /* 0xffffffe0000c7947 */ /* 0x000fea000383ffff */
.L_x_2462:
[----:B0-----:R0:W1:Y:S02]  /*16700*/  SYNCS.PHASECHK.TRANS64.TRYWAIT P0, [R6+URZ], R5 ;  /* 0x00000005060075a7 */ /* 0x001064000800017f */
[----:B-1----:R-:W-:Y:S05]  /*16710*/  @!P0 NANOSLEEP.SYNCS 0x989680 ;  /* 0x009896800000895d */ /* 0x002fea0003900000 */
[----:B------:R-:W1:Y:S02]  /*16720*/  @!P0 SYNCS.PHASECHK.TRANS64 P0, [R6+URZ], R5 ;  /* 0x00000005060085a7 */ /* 0x000e64000800007f */
[----:B-1----:R-:W-:Y:S05]  /*16730*/  @!P0 BRA `(.L_x_2462) ;  /* 0xfffffffc00f08947 */ /* 0x002fea000383ffff */
[----:B------:R-:W-:Y:S05]  /*16740*/  BRA `(.L_x_2532) ;  /* 0xffffffe000447947 */ /* 0x000fea000383ffff */
.L_x_2463:
[----:B-1----:R1:W2:Y:S02]  /*16750*/  SYNCS.PHASECHK.TRANS64.TRYWAIT P0, [R7+URZ], R2 ;  /* 0x00000002070075a7 */ /* 0x0022a4000800017f */
[----:B--2---:R-:W-:Y:S05]  /*16760*/  @!P0 NANOSLEEP.SYNCS 0x989680 ;  /* 0x009896800000895d */ /* 0x004fea0003900000 */
[----:B------:R-:W2:Y:S02]  /*16770*/  @!P0 SYNCS.PHASECHK.TRANS64 P0, [R7+URZ], R2 ;  /* 0x00000002070085a7 */ /* 0x000ea4000800007f */
[----:B--2---:R-:W-:Y:S05]  /*16780*/  @!P0 BRA `(.L_x_2463) ;  /* 0xfffffffc00f08947 */ /* 0x004fea000383ffff */
[----:B------:R-:W-:Y:S05]  /*16790*/  BRA `(.L_x_2533) ;  /* 0xffffffe000387947 */ /* 0x000fea000383ffff */
.L_x_2465:
[----:B--2---:R2:W3:Y:S02]  /*167a0*/  SYNCS.PHASECHK.TRANS64.TRYWAIT P0, [R4+URZ], R5 ;  /* 0x00000005040075a7 */ /* 0x0044e4000800017f */
[----:B---3--:R-:W-:Y:S05]  /*167b0*/  @!P0 NANOSLEEP.SYNCS 0x989680 ;  /* 0x009896800000895d */ /* 0x008fea0003900000 */
[----:B------:R-:W3:Y:S02]  /*167c0*/  @!P0 SYNCS.PHASECHK.TRANS64 P0, [R4+URZ], R5 ;  /* 0x00000005040085a7 */ /* 0x000ee4000800007f */
[----:B---3--:R-:W-:Y:S05]  /*167d0*/  @!P0 BRA `(.L_x_2465) ;  /* 0xfffffffc00f08947 */ /* 0x008fea000383ffff */
[----:B------:R-:W-:Y:S05]  /*167e0*/  BRA `(.L_x_2534) ;  /* 0xffffffe0003c7947 */ /* 0x000fea000383ffff */
.L_x_2535:
        /* <DEDUP_REMOVED lines=9> */
.L_x_3098:


//--------------------- .text._ZN7cutlass13device_kernelIN5flash11enable_sm90INS1_16FlashAttnFwdSm90INS1_25CollectiveMainloopFwdSm90ILi2EN4cute5tupleIJNS5_1CILi1EEES8_S8_EEENS6_IJNS7_ILi128EEESA_SA_EEELi128ENS_6half_tEfNS_4arch4Sm90ELb1ELb0ELb1ELb1ELb0ELb1ELb0ELb1ELb1ELb1ELb1ELb0EEENS1_21CollectiveEpilogueFwdISB_S9_SC_SE_Li256ELb1ELb1ELb1ELb0EEENS1_36VarlenDynamicPersistentTileSchedulerILi128ELi128ELi256ELi128ELb1ELb1ELb1ELb1ELb1ELb1EEEEEEEEEvNT_6ParamsE --------------------------
	.section	.text._ZN7cutlass13device_kernelIN5flash11enable_sm90INS1_16FlashAttnFwdSm90INS1_25CollectiveMainloopFwdSm90ILi2EN4cute5tupleIJNS5_1CILi1EEES8_S8_EEENS6_IJNS7_ILi128EEESA_SA_EEELi128ENS_6half_tEfNS_4arch4Sm90ELb1ELb0ELb1ELb1ELb0ELb1ELb0ELb1ELb1ELb1ELb1ELb0EEENS1_21CollectiveEpilogueFwdISB_S9_SC_SE_Li256ELb1ELb1ELb1ELb0EEENS1_36VarlenDynamicPersistentTileSchedulerILi128ELi128ELi256ELi128ELb1ELb1ELb1ELb1ELb1ELb1EEEEEEEEEvNT_6ParamsE,"ax",@progbits
	.align	128
.text._ZN7cutlass13device_kernelIN5flash11enable_sm90INS1_16FlashAttnFwdSm90INS1_25CollectiveMainloopFwdSm90ILi2EN4cute5tupleIJNS5_1CILi1EEES8_S8_EEENS6_IJNS7_ILi128EEESA_SA_EEELi128ENS_6half_tEfNS_4arch4Sm90ELb1ELb0ELb1ELb1ELb0ELb1ELb0ELb1ELb1ELb1ELb1ELb0EEENS1_21CollectiveEpilogueFwdISB_S9_SC_SE_Li256ELb1ELb1ELb1ELb0EEENS1_36VarlenDynamicPersistentTileSchedulerILi128ELi128ELi256ELi128ELb1ELb1ELb1ELb1ELb1ELb1EEEEEEEEEvNT_6ParamsE:
        .type           _ZN7cutlass13device_kernelIN5flash11enable_sm90INS1_16FlashAttnFwdSm90INS1_25CollectiveMainloopFwdSm90ILi2EN4cute5tupleIJNS5_1CILi1EEES8_S8_EEENS6_IJNS7_ILi128EEESA_SA_EEELi128ENS_6half_tEfNS_4arch4Sm90ELb1ELb0ELb1ELb1ELb0ELb1ELb0ELb1ELb1ELb1ELb1ELb0EEENS1_21CollectiveEpilogueFwdISB_S9_SC_SE_Li256ELb1ELb1ELb1ELb0EEENS1_36VarlenDynamicPersistentTileSchedulerILi128ELi128ELi256ELi128ELb1ELb1ELb1ELb1ELb1ELb1EEEEEEEEEvNT_6ParamsE,@function
        .size           _ZN7cutlass13device_kernelIN5flash11enable_sm90INS1_16FlashAttnFwdSm90INS1_25CollectiveMainloopFwdSm90ILi2EN4cute5tupleIJNS5_1CILi1EEES8_S8_EEENS6_IJNS7_ILi128EEESA_SA_EEELi128ENS_6half_tEfNS_4arch4Sm90ELb1ELb0ELb1ELb1ELb0ELb1ELb0ELb1ELb1ELb1ELb1ELb0EEENS1_21CollectiveEpilogueFwdISB_S9_SC_SE_Li256ELb1ELb1ELb1ELb0EEENS1_36VarlenDynamicPersistentTileSchedulerILi128ELi128ELi256ELi128ELb1ELb1ELb1ELb1ELb1ELb1EEEEEEEEEvNT_6ParamsE,(.L_x_3099 - _ZN7cutlass13device_kernelIN5flash11enable_sm90INS1_16FlashAttnFwdSm90INS1_25CollectiveMainloopFwdSm90ILi2EN4cute5tupleIJNS5_1CILi1EEES8_S8_EEENS6_IJNS7_ILi128EEESA_SA_EEELi128ENS_6half_tEfNS_4arch4Sm90ELb1ELb0ELb1ELb1ELb0ELb1ELb0ELb1ELb1ELb1ELb1ELb0EEENS1_21CollectiveEpilogueFwdISB_S9_SC_SE_Li256ELb1ELb1ELb1ELb0EEENS1_36VarlenDynamicPersistentTileSchedulerILi128ELi128ELi256ELi128ELb1ELb1ELb1ELb1ELb1ELb1EEEEEEEEEvNT_6ParamsE)
        .other          _ZN7cutlass13device_kernelIN5flash11enable_sm90INS1_16FlashAttnFwdSm90INS1_25CollectiveMainloopFwdSm90ILi2EN4cute5tupleIJNS5_1CILi1EEES8_S8_EEENS6_IJNS7_ILi128EEESA_SA_EEELi128ENS_6half_tEfNS_4arch4Sm90ELb1ELb0ELb1ELb1ELb0ELb1ELb0ELb1ELb1ELb1ELb1ELb0EEENS1_21CollectiveEpilogueFwdISB_S9_SC_SE_Li256ELb1ELb1ELb1ELb0EEENS1_36VarlenDynamicPersistentTileSchedulerILi128ELi128ELi256ELi128ELb1ELb1ELb1ELb1ELb1ELb1EEEEEEEEEvNT_6ParamsE,@"STO_CUDA_ENTRY STV_DEFAULT"
_ZN7cutlass13device_kernelIN5flash11enable_sm90INS1_16FlashAttnFwdSm90INS1_25CollectiveMainloopFwdSm90ILi2EN4cute5tupleIJNS5_1CILi1EEES8_S8_EEENS6_IJNS7_ILi128EEESA_SA_EEELi128ENS_6half_tEfNS_4arch4Sm90ELb1ELb0ELb1ELb1ELb0ELb1ELb0ELb1ELb1ELb1ELb1ELb0EEENS1_21CollectiveEpilogueFwdISB_S9_SC_SE_Li256ELb1ELb1ELb1ELb0EEENS1_36VarlenDynamicPersistentTileSchedulerILi128ELi128ELi256ELi128ELb1ELb1ELb1ELb1ELb1ELb1EEEEEEEEEvNT_6ParamsE:
        /* <DEDUP_REMOVED lines=24> */
.L_x_2537:
[----:B------:R-:W-:Y:S05]  /*0180*/  BSYNC B0 ;  /* 0x0000000000007941 */ /* 0x000fea0003800000 */
.L_x_2536:
        /* <DEDUP_REMOVED lines=41> */
.L_x_2538:
        /* <DEDUP_REMOVED lines=22> */
.L_x_2539:
        /* <DEDUP_REMOVED lines=18> */
.L_x_2540:
        /* <DEDUP_REMOVED lines=22> */
.L_x_2541:
        /* <DEDUP_REMOVED lines=22> */
.L_x_2542:
[----:B------:R-:W-:Y:S01]  /*0960*/  PLOP3.LUT P0, PT, PT, PT, UP0, 0x80, 0x0 ;  /* 0x000000000000781c */ /* 0x000fe20003f0f008 */
[----:B------:R-:W-:Y:S01]  /*0970*/  UMOV UR40, 0x1 ;  /* 0x0000000100287882 */ /* 0x000fe20000000000 */
[----:B------:R-:W-:Y:S01]  /*0980*/  NOP ;  /* 0x0000000000007918 */ /* 0x000fe20000000000 */
[----:B------:R-:W-:Y:S01]  /*0990*/  USEL UR40, UR40, 0x2, !UP0 ;  /* 0x0000000228287887 */ /* 0x000fe2000c000000 */
[----:B------:R-:W-:Y:S01]  /*09a0*/  BSSY B9, `(.L_x_2543) ;  /* 0x000220f000097945 */ /* 0x000fe20003800000 */
[----:B------:R-:W-:Y:S01]  /*09b0*/  ULDC.64 UR42, c[0x0][0x208] ;  /* 0x00008200002a7ab9 */ /* 0x000fe20000000a00 */
[----:B012-4-:R-:W-:Y:S07]  /*09c0*/  BAR.SYNC.DEFER_BLOCKING 0x0 ;  /* 0x0000000000007b1d */ /* 0x017fee0000010000 */
[----:B------:R-:W-:Y:S05]  /*09d0*/  @!P0 BRA `(.L_x_2544) ;  /* 0x0000019c00508947 */ /* 0x000fea0003800000 */
.L_x_2545:
[----:B------:R-:W-:-:S08]  /*09e0*/  NOP ;  /* 0x0000000000007918 */ /* 0x000fd00000000000 */
[----:B------:R-:W0:Y:S02]  /*09f0*/  USETMAXREG.TRY_ALLOC.CTAPOOL UP0, 0xf0 ;  /* 0x000000f0000079c8 */ /* 0x000e240008000600 */
[----:B0-----:R-:W-:-:S13]  /*0a00*/  PLOP3.LUT P0, PT, PT, PT, UP0, 0x80, 0x0 ;  /* 0x000000000000781c */ /* 0x001fda0003f0f008 */
[----:B------:R-:W-:Y:S05]  /*0a10*/  @!P0 BRA `(.L_x_2545) ;  /* 0xfffffffc00f08947 */ /* 0x000fea000383ffff */
[----:B------:R-:W2:Y:S01]  /*0a20*/  LDL.LU R0, [R1+0x10] ;  /* 0x0000100001007983 */ /* 0x000ea20000300800 */
[----:B------:R-:W-:Y:S01]  /*0a30*/  SHF.R.U32.HI R2, RZ, 0x7, R6 ;  /* 0x00000007ff027819 */ /* 0x000fe20000011606 */
        /* <DEDUP_REMOVED lines=11> */
[----:B--2---:R-:W-:-:S04]  /*0af0*/  LOP3.LUT R0, R0, 0xfffffff7, RZ, 0xc0, !PT ;  /* 0xfffffff700007812 */ /* 0x004fc800078ec0ff */
[----:B------:R-:W-:Y:S02]  /*0b00*/  @P0 LOP3.LUT R0, R0, 0x8, RZ, 0xfc, !PT ;  /* 0x0000000800000812 */ /* 0x000fe400078efcff */
[----:B0-----:R-:W-:-:S03]  /*0b10*/  ISETP.GE.AND P0, PT, R15, UR4, PT ;  /* 0x000000040f007c0c */ /* 0x001fc6000bf06270 */
[----:B------:R4:W-:Y:S10]  /*0b20*/  STL [R1+0x10], R0 ;  /* 0x0000100001007387 */ /* 0x0009f40000100800 */
[----:B----4-:R-:W-:Y:S05]  /*0b30*/  @P0 BRA `(.L_x_2546) ;  /* 0x0000021c00d40947 */ /* 0x010fea0003800000 */
[----:B------:R-:W-:Y:S01]  /*0b40*/  VIADD R16, R6, 0xffffff80 ;  /* 0xffffff8006107836 */ /* 0x000fe20000000000 */
[----:B------:R-:W-:Y:S01]  /*0b50*/  R2UR UR44, R2 ;  /* 0x00000000022c72ca */ /* 0x000fe200000e0000 */
[----:B------:R-:W-:Y:S01]  /*0b60*/  IMAD.MOV.U32 R215, RZ, RZ, RZ ;  /* 0x000000ffffd77224 */ /* 0x000fe200078e00ff */
[----:B------:R-:W-:Y:S01]  /*0b70*/  ULOP3.LUT UR45, UR40, 0x1, URZ, 0xfc, !UPT ;  /* 0x00000001282d7892 */ /* 0x000fe2000f8efc3f */
[----:B------:R-:W-:Y:S01]  /*0b80*/  IMAD.MOV.U32 R23, RZ, RZ, RZ ;  /* 0x000000ffff177224 */ /* 0x000fe200078e00ff */
[----:B------:R-:W-:Y:S01]  /*0b90*/  SHF.R.S32.HI R0, RZ, 0x1f, R16 ;  /* 0x0000001fff007819 */ /* 0x000fe20000011410 */
[----:B------:R-:W-:Y:S02]  /*0ba0*/  IMAD.MOV.U32 R188, RZ, RZ, RZ ;  /* 0x000000ffffbc7224 */ /* 0x000fe400078e00ff */
[----:B------:R-:W-:Y:S01]  /*0bb0*/  IMAD.MOV.U32 R186, RZ, RZ, RZ ;  /* 0x000000ffffba7224 */ /* 0x000fe200078e00ff */
[CC--:B------:R-:W-:Y:S01]  /*0bc0*/  LEA.HI R3, R0.reuse, R16.reuse, RZ, 0x7 ;  /* 0x0000001000037211 */ /* 0x0c0fe200078f38ff */
[----:B------:R-:W-:Y:S01]  /*0bd0*/  IMAD.MOV.U32 R184, RZ, RZ, RZ ;  /* 0x000000ffffb87224 */ /* 0x000fe200078e00ff */
[----:B------:R-:W-:-:S02]  /*0be0*/  LEA.HI R5, R0, R16, RZ, 0x5 ;  /* 0x0000001000057211 */ /* 0x000fc400078f28ff */
[----:B------:R-:W-:Y:S01]  /*0bf0*/  LOP3.LUT R235, R3, 0xffffff80, RZ, 0xc0, !PT ;  /* 0xffffff8003eb7812 */ /* 0x000fe200078ec0ff */
[----:B------:R-:W-:Y:S01]  /*0c00*/  UIADD3 UR44, UR44, 0x10400, URZ ;  /* 0x000104002c2c7890 */ /* 0x000fe2000fffe03f */
[----:B------:R-:W-:Y:S01]  /*0c10*/  LEA.HI R4, R0, R16, RZ, 0x4 ;  /* 0x0000001000047211 */ /* 0x000fe200078f20ff */
[----:B------:R-:W-:Y:S01]  /*0c20*/  IMAD.SHL.U32 R6, R5, 0x20, RZ ;  /* 0x0000002005067824 */ /* 0x000fe200078e00ff */
[----:B------:R-:W-:Y:S01]  /*0c30*/  SHF.R.S32.HI R18, RZ, 0x7, R3 ;  /* 0x00000007ff127819 */ /* 0x000fe20000011403 */
[----:B------:R-:W-:Y:S01]  /*0c40*/  IMAD.IADD R235, R16, 0x1, -R235 ;  /* 0x0000000110eb7824 */ /* 0x000fe200078e0aeb */
[----:B------:R-:W-:Y:S02]  /*0c50*/  LOP3.LUT R5, R4, 0x3fffff0, RZ, 0xc0, !PT ;  /* 0x03fffff004057812 */ /* 0x000fe400078ec0ff */
[----:B------:R-:W-:Y:S02]  /*0c60*/  LOP3.LUT R6, R6, 0xfffffc00, RZ, 0xc0, !PT ;  /* 0xfffffc0006067812 */ /* 0x000fe400078ec0ff */
[----:B------:R-:W-:-:S02]  /*0c70*/  SHF.R.S32.HI R8, RZ, 0x1f, R235 ;  /* 0x0000001fff087819 */ /* 0x000fc400000114eb */
[----:B------:R-:W-:Y:S02]  /*0c80*/  IADD3 R5, R16, -R5, RZ ;  /* 0x8000000510057210 */ /* 0x000fe40007ffe0ff */
[CC--:B------:R-:W-:Y:S02]  /*0c90*/  LEA.HI R9, R8.reuse, R235.reuse, RZ, 0x2 ;  /* 0x000000eb08097211 */ /* 0x0c0fe400078f10ff */
[----:B------:R-:W-:Y:S02]  /*0ca0*/  LEA.HI R8, R8, R235, RZ, 0x5 ;  /* 0x000000eb08087211 */ /* 0x000fe400078f28ff */
[--C-:B------:R-:W-:Y:S02]  /*0cb0*/  SHF.R.S32.HI R10, RZ, 0x2, R9.reuse ;  /* 0x00000002ff0a7819 */ /* 0x100fe40000011409 */
[----:B------:R-:W-:Y:S02]  /*0cc0*/  SHF.R.S32.HI R7, RZ, 0x1f, R9 ;  /* 0x0000001fff077819 */ /* 0x000fe40000011409 */
[----:B------:R-:W-:-:S02]  /*0cd0*/  LEA.HI R3, R3, R18, RZ, 0x1 ;  /* 0x0000001203037211 */ /* 0x000fc400078f08ff */
[----:B------:R-:W-:Y:S02]  /*0ce0*/  LEA.HI R7, R7, R10, RZ, 0x3 ;  /* 0x0000000a07077211 */ /* 0x000fe400078f18ff */
[-C--:B------:R-:W-:Y:S02]  /*0cf0*/  LEA.HI R12, R0, R16.reuse, RZ, 0x2 ;  /* 0x00000010000c7211 */ /* 0x080fe400078f10ff */
[----:B------:R-:W-:Y:S01]  /*0d00*/  LOP3.LUT R11, R7, 0xfffffff8, RZ, 0xc0, !PT ;  /* 0xfffffff8070b7812 */ /* 0x000fe200078ec0ff */
[----:B------:R-:W-:Y:S01]  /*0d10*/  IMAD R7, R5, 0x40, R6 ;  /* 0x0000004005077824 */ /* 0x000fe200078e0206 */
[----:B------:R-:W-:Y:S02]  /*0d20*/  SHF.R.S32.HI R8, RZ, 0x5, R8 ;  /* 0x00000005ff087819 */ /* 0x000fe40000011408 */
[----:B------:R-:W-:Y:S01]  /*0d30*/  LOP3.LUT R3, R3, 0x3fffffe, RZ, 0xc0, !PT ;  /* 0x03fffffe03037812 */ /* 0x000fe200078ec0ff */
[----:B------:R-:W-:Y:S01]  /*0d40*/  IMAD.IADD R11, R10, 0x1, -R11 ;  /* 0x000000010a0b7824 */ /* 0x000fe200078e0a0b */
[----:B------:R-:W-:-:S02]  /*0d50*/  LEA.HI R22, R0, R16, RZ, 0x3 ;  /* 0x0000001000167211 */ /* 0x000fc400078f18ff */
[----:B------:R-:W-:Y:S01]  /*0d60*/  SHF.R.S32.HI R5, RZ, 0x4, R4 ;  /* 0x00000004ff057819 */ /* 0x000fe20000011404 */
[----:B------:R-:W-:Y:S01]  /*0d70*/  IMAD R8, R8, 0x10, R11 ;  /* 0x0000001008087824 */ /* 0x000fe200078e020b */
[----:B------:R-:W-:Y:S02]  /*0d80*/  LOP3.LUT R12, R12, 0xfffffffc, RZ, 0xc0, !PT ;  /* 0xfffffffc0c0c7812 */ /* 0x000fe400078ec0ff */
[----:B------:R-:W-:Y:S02]  /*0d90*/  IADD3 R3, R18, -R3, RZ ;  /* 0x8000000312037210 */ /* 0x000fe40007ffe0ff */
[----:B------:R-:W-:Y:S01]  /*0da0*/  LOP3.LUT R207, R22, 0xfffffff8, RZ, 0xc0, !PT ;  /* 0xfffffff816cf7812 */ /* 0x000fe200078ec0ff */
[----:B------:R-:W-:Y:S01]  /*0db0*/  IMAD.IADD R12, R16, 0x1, -R12 ;  /* 0x00000001100c7824 */ /* 0x000fe200078e0a0c */
[----:B------:R-:W-:Y:S01]  /*0dc0*/  SHF.R.S32.HI R22, RZ, 0x3, R22 ;  /* 0x00000003ff167819 */ /* 0x000fe20000011416 */
[----:B------:R-:W-:Y:S01]  /*0dd0*/  IMAD R8, R3, 0x40, R8 ;  /* 0x0000004003087824 */ /* 0x000fe200078e0208 */
[----:B------:R-:W-:Y:S01]  /*0de0*/  LEA.HI R4, R4, R5, RZ, 0x1 ;  /* 0x0000000504047211 */ /* 0x000fe200078f08ff */
[----:B------:R-:W-:Y:S01]  /*0df0*/  IMAD.IADD R207, R16, 0x1, -R207 ;  /* 0x0000000110cf7824 */ /* 0x000fe200078e0acf */
[----:B------:R-:W-:Y:S01]  /*0e00*/  LEA.HI R0, R0, R16, RZ, 0x6 ;  /* 0x0000001000007211 */ /* 0x000fe200078f30ff */
[----:B------:R-:W-:Y:S01]  /*0e10*/  IMAD.SHL.U32 R3, R22, 0x40, RZ ;  /* 0x0000004016037824 */ /* 0x000fe200078e00ff */
[----:B------:R-:W-:Y:S01]  /*0e20*/  LOP3.LUT R4, R4, 0x1ffffffe, RZ, 0xc0, !PT ;  /* 0x1ffffffe04047812 */ /* 0x000fe200078ec0ff */
[----:B------:R-:W-:Y:S01]  /*0e30*/  VIADD R213, R22, 0x40 ;  /* 0x0000004016d57836 */ /* 0x000fe20000000000 */
[----:B------:R-:W-:Y:S01]  /*0e40*/  SHF.L.U32 R0, R0, 0x3, RZ ;  /* 0x0000000300007819 */ /* 0x000fe200000006ff */
[----:B------:R-:W-:Y:S01]  /*0e50*/  VIADD R214, R22, 0x20 ;  /* 0x0000002016d67836 */ /* 0x000fe20000000000 */
[----:B------:R-:W-:Y:S01]  /*0e60*/  LEA.HI R6, R12, R12, RZ, 0x1 ;  /* 0x0000000c0c067211 */ /* 0x000fe200078f08ff */
[----:B------:R-:W-:Y:S01]  /*0e70*/  IMAD.IADD R4, R5, 0x1, -R4 ;  /* 0x0000000105047824 */ /* 0x000fe200078e0a04 */
[----:B------:R-:W-:Y:S01]  /*0e80*/  LOP3.LUT R202, R0, 0xfffffe00, RZ, 0xc0, !PT ;  /* 0xfffffe0000ca7812 */ /* 0x000fe200078ec0ff */
[----:B------:R-:W-:Y:S01]  /*0e90*/  VIADD R212, R22, 0x60 ;  /* 0x0000006016d47836 */ /* 0x000fe20000000000 */
[----:B------:R-:W-:Y:S01]  /*0ea0*/  SHF.L.U32 R16, R207, 0x3, RZ ;  /* 0x00000003cf107819 */ /* 0x000fe200000006ff */
[----:B------:R-:W-:Y:S01]  /*0eb0*/  IMAD.SHL.U32 R195, R213, 0x40, RZ ;  /* 0x00000040d5c37824 */ /* 0x000fe200078e00ff */
[----:B------:R-:W-:Y:S01]  /*0ec0*/  LOP3.LUT R3, R3, 0x1c0, RZ, 0xc0, !PT ;  /* 0x000001c003037812 */ /* 0x000fe200078ec0ff */
[----:B------:R-:W-:Y:S01]  /*0ed0*/  IMAD.SHL.U32 R196, R214, 0x40, RZ ;  /* 0x00000040d6c47824 */ /* 0x000fe200078e00ff */
[----:B------:R-:W-:Y:S01]  /*0ee0*/  LOP3.LUT R5, R6, 0x1ffffffe, RZ, 0xc0, !PT ;  /* 0x1ffffffe06057812 */ /* 0x000fe200078ec0ff */
[----:B------:R-:W-:Y:S01]  /*0ef0*/  IMAD R4, R4, 0x8, R7 ;  /* 0x0000000804047824 */ /* 0x000fe200078e0207 */
[----:B------:R-:W-:Y:S01]  /*0f00*/  SHF.R.S32.HI R0, RZ, 0x1f, R213 ;  /* 0x0000001fff007819 */ /* 0x000fe200000114d5 */
[----:B------:R-:W-:Y:S01]  /*0f10*/  IMAD.SHL.U32 R194, R212, 0x40, RZ ;  /* 0x00000040d4c27824 */ /* 0x000fe200078e00ff */
[----:B------:R-:W-:Y:S01]  /*0f20*/  SHF.R.S32.HI R11, RZ, 0x1f, R214 ;  /* 0x0000001fff0b7819 */ /* 0x000fe200000114d6 */
[----:B------:R-:W-:Y:S01]  /*0f30*/  IMAD.IADD R204, R12, 0x1, -R5 ;  /* 0x000000010ccc7824 */ /* 0x000fe200078e0a05 */
[----:B------:R-:W-:Y:S01]  /*0f40*/  SHF.R.U32.HI R201, RZ, 0x3, R3 ;  /* 0x00000003ffc97819 */ /* 0x000fe20000011603 */
[----:B------:R-:W-:Y:S01]  /*0f50*/  IMAD.MOV.U32 R5, RZ, RZ, R13 ;  /* 0x000000ffff057224 */ /* 0x000fe200078e000d */
[----:B------:R-:W-:Y:S01]  /*0f60*/  LOP3.LUT R205, R3, 0x38, R16, 0xf8, !PT ;  /* 0x0000003803cd7812 */ /* 0x000fe200078ef810 */
[----:B------:R0:W-:Y:S01]  /*0f70*/  STL [R1+0x50], R4 ;  /* 0x0000500401007387 */ /* 0x0001e20000100800 */
[----:B------:R-:W-:Y:S01]  /*0f80*/  LEA.HI R3, R0, R213, RZ, 0x3 ;  /* 0x000000d500037211 */ /* 0x000fe200078f18ff */
[----:B------:R-:W-:Y:S01]  /*0f90*/  IMAD.MOV.U32 R6, RZ, RZ, R14 ;  /* 0x000000ffff067224 */ /* 0x000fe200078e000e */
[----:B------:R-:W-:Y:S01]  /*0fa0*/  LEA.HI R11, R11, R214, RZ, 0x3 ;  /* 0x000000d60b0b7211 */ /* 0x000fe200078f18ff */
[----:B------:R-:W-:Y:S01]  /*0fb0*/  STL [R1+0x4c], R8 ;  /* 0x00004c0801007387 */ /* 0x000fe20000100800 */
[----:B------:R-:W-:Y:S01]  /*0fc0*/  SHF.R.S32.HI R13, RZ, 0x1f, R212 ;  /* 0x0000001fff0d7819 */ /* 0x000fe200000114d4 */
[----:B------:R-:W-:Y:S01]  /*0fd0*/  IMAD.SHL.U32 R3, R3, 0x40, RZ ;  /* 0x0000004003037824 */ /* 0x000fe200078e00ff */
[----:B------:R-:W-:Y:S01]  /*0fe0*/  LOP3.LUT R195, R195, 0x1c0, RZ, 0xc0, !PT ;  /* 0x000001c0c3c37812 */ /* 0x000fe200078ec0ff */
[----:B------:R-:W-:Y:S01]  /*0ff0*/  IMAD.SHL.U32 R11, R11, 0x40, RZ ;  /* 0x000000400b0b7824 */ /* 0x000fe200078e00ff */
[----:B------:R-:W-:Y:S01]  /*1000*/  LEA.HI R13, R13, R212, RZ, 0x3 ;  /* 0x000000d40d0d7211 */ /* 0x000fe200078f18ff */
[----:B------:R-:W-:Y:S01]  /*1010*/  IMAD.SHL.U32 R18, R207, 0x4, RZ ;  /* 0x00000004cf127824 */ /* 0x000fe200078e00ff */
[----:B------:R-:W-:Y:S01]  /*1020*/  LOP3.LUT R196, R196, 0x1c0, RZ, 0xc0, !PT ;  /* 0x000001c0c4c47812 */ /* 0x000fe200078ec0ff */
[----:B------:R-:W-:Y:S01]  /*1030*/  IMAD R204, R204, 0x8, R8 ;  /* 0x00000008cccc7824 */ /* 0x000fe200078e0208 */
[----:B------:R-:W-:Y:S01]  /*1040*/  LOP3.LUT R0, R9, 0x7ffffffc, RZ, 0xc0, !PT ;  /* 0x7ffffffc09007812 */ /* 0x000fe200078ec0ff */
[----:B------:R-:W-:Y:S01]  /*1050*/  IMAD.SHL.U32 R13, R13, 0x40, RZ ;  /* 0x000000400d0d7824 */ /* 0x000fe200078e00ff */
[----:B------:R-:W-:Y:S01]  /*1060*/  SHF.R.U32.HI R12, RZ, 0x3, R195 ;  /* 0x00000003ff0c7819 */ /* 0x000fe200000116c3 */
[----:B------:R-:W-:Y:S01]  /*1070*/  VIADD R185, R18, 0x20 ;  /* 0x0000002012b97836 */ /* 0x000fe20000000000 */
[----:B0-----:R-:W-:Y:S01]  /*1080*/  LOP3.LUT R4, R195, 0x38, R16, 0xf8, !PT ;  /* 0x00000038c3047812 */ /* 0x001fe200078ef810 */
[----:B------:R-:W-:Y:S01]  /*1090*/  IMAD.IADD R0, R235, 0x1, -R0 ;  /* 0x00000001eb007824 */ /* 0x000fe200078e0a00 */
[----:B------:R-:W-:-:S02]  /*10a0*/  LOP3.LUT R199, R3, 0xfffffe00, RZ, 0xc0, !PT ;  /* 0xfffffe0003c77812 */ /* 0x000fc400078ec0ff */
[----:B------:R-:W-:Y:S02]  /*10b0*/  SHF.R.U32.HI R14, RZ, 0x3, R196 ;  /* 0x00000003ff0e7819 */ /* 0x000fe400000116c4 */
[----:B------:R-:W-:Y:S02]  /*10c0*/  LOP3.LUT R9, R196, 0x38, R16, 0xf8, !PT ;  /* 0x00000038c4097812 */ /* 0x000fe400078ef810 */
[----:B------:R-:W-:Y:S02]  /*10d0*/  LOP3.LUT R200, R11, 0xfffffe00, RZ, 0xc0, !PT ;  /* 0xfffffe000bc87812 */ /* 0x000fe400078ec0ff */
[----:B------:R-:W-:Y:S02]  /*10e0*/  LOP3.LUT R194, R194, 0x1c0, RZ, 0xc0, !PT ;  /* 0x000001c0c2c27812 */ /* 0x000fe400078ec0ff */
[----:B------:R-:W-:Y:S02]  /*10f0*/  LOP3.LUT R4, R199, R4, R12, 0xf6, !PT ;  /* 0x00000004c7047212 */ /* 0x000fe400078ef60c */
[----:B------:R-:W-:-:S02]  /*1100*/  LOP3.LUT R9, R200, R9, R14, 0xf6, !PT ;  /* 0x00000009c8097212 */ /* 0x000fc400078ef60e */
[----:B------:R-:W-:Y:S02]  /*1110*/  MOV R7, R15 ;  /* 0x0000000f00077202 */ /* 0x000fe40000000f00 */
[----:B------:R-:W-:Y:S02]  /*1120*/  SHF.R.U32.HI R10, RZ, 0x3, R194 ;  /* 0x00000003ff0a7819 */ /* 0x000fe400000116c2 */
[----:B------:R-:W-:Y:S02]  /*1130*/  LOP3.LUT R15, R194, 0x38, R16, 0xf8, !PT ;  /* 0x00000038c20f7812 */ /* 0x000fe400078ef810 */
[----:B------:R-:W-:Y:S02]  /*1140*/  LOP3.LUT R198, R13, 0xfffffe00, RZ, 0xc0, !PT ;  /* 0xfffffe000dc67812 */ /* 0x000fe400078ec0ff */
[----:B------:R-:W-:Y:S02]  /*1150*/  SHF.L.U32 R197, R0, 0x1, RZ ;  /* 0x0000000100c57819 */ /* 0x000fe400000006ff */
[----:B------:R-:W-:-:S02]  /*1160*/  LEA R3, R4, UR44, 0x1 ;  /* 0x0000002c04037c11 */ /* 0x000fc4000f8e08ff */
[----:B------:R-:W-:Y:S01]  /*1170*/  LEA R0, R9, UR44, 0x1 ;  /* 0x0000002c09007c11 */ /* 0x000fe2000f8e08ff */
[C---:B------:R-:W-:Y:S01]  /*1180*/  VIADD R233, R197.reuse, 0x8 ;  /* 0x00000008c5e97836 */ /* 0x040fe20000000000 */
[----:B------:R-:W-:Y:S01]  /*1190*/  LOP3.LUT R15, R198, R15, R10, 0xf6, !PT ;  /* 0x0000000fc60f7212 */ /* 0x000fe200078ef60a */
[----:B------:R-:W-:Y:S01]  /*11a0*/  STL [R1+0x40], R3 ;  /* 0x0000400301007387 */ /* 0x000fe20000100800 */
[C---:B------:R-:W-:Y:S01]  /*11b0*/  VIADD R232, R197.reuse, 0x10 ;  /* 0x00000010c5e87836 */ /* 0x040fe20000000000 */
[C---:B------:R-:W-:Y:S01]  /*11c0*/  IADD3 R229, R197.reuse, 0x28, RZ ;  /* 0x00000028c5e57810 */ /* 0x040fe20007ffe0ff */
[C---:B------:R-:W-:Y:S01]  /*11d0*/  VIADD R231, R197.reuse, 0x18 ;  /* 0x00000018c5e77836 */ /* 0x040fe20000000000 */
[----:B------:R0:W-:Y:S01]  /*11e0*/  STL [R1+0x44], R0 ;  /* 0x0000440001007387 */ /* 0x0001e20000100800 */
[C---:B------:R-:W-:Y:S01]  /*11f0*/  VIADD R230, R197.reuse, 0x20 ;  /* 0x00000020c5e67836 */ /* 0x040fe20000000000 */
[C---:B------:R-:W-:Y:S01]  /*1200*/  IADD3 R224, R197.reuse, 0x50, RZ ;  /* 0x00000050c5e07810 */ /* 0x040fe20007ffe0ff */
[C---:B------:R-:W-:Y:S01]  /*1210*/  VIADD R228, R197.reuse, 0x30 ;  /* 0x00000030c5e47836 */ /* 0x040fe20000000000 */
[----:B------:R-:W-:Y:S01]  /*1220*/  IADD3 R187, R16, 0x40, RZ ;  /* 0x0000004010bb7810 */ /* 0x000fe20007ffe0ff */
[C---:B------:R-:W-:Y:S01]  /*1230*/  VIADD R227, R197.reuse, 0x38 ;  /* 0x00000038c5e37836 */ /* 0x040fe20000000000 */
[----:B------:R-:W-:Y:S01]  /*1240*/  LOP3.LUT R205, R202, R205, R201, 0xf6, !PT ;  /* 0x000000cdcacd7212 */ /* 0x000fe200078ef6c9 */
[C---:B------:R-:W-:Y:S01]  /*1250*/  VIADD R226, R197.reuse, 0x40 ;  /* 0x00000040c5e27836 */ /* 0x040fe20000000000 */
[C---:B------:R-:W-:Y:S01]  /*1260*/  IADD3 R219, R197.reuse, 0x78, RZ ;  /* 0x00000078c5db7810 */ /* 0x040fe20007ffe0ff */
[----:B------:R-:W-:Y:S01]  /*1270*/  VIADD R225, R197, 0x48 ;  /* 0x00000048c5e17836 */ /* 0x000fe20000000000 */
[----:B0-----:R-:W-:Y:S01]  /*1280*/  LEA R0, R15, UR44, 0x1 ;  /* 0x0000002c0f007c11 */ /* 0x001fe2000f8e08ff */
[C---:B------:R-:W-:Y:S01]  /*1290*/  VIADD R223, R197.reuse, 0x58 ;  /* 0x00000058c5df7836 */ /* 0x040fe20000000000 */
[----:B------:R-:W-:Y:S01]  /*12a0*/  SHF.R.S32.HI R4, RZ, 0x1f, R232 ;  /* 0x0000001fff047819 */ /* 0x000fe200000114e8 */
[C---:B------:R-:W-:Y:S01]  /*12b0*/  VIADD R222, R197.reuse, 0x60 ;  /* 0x00000060c5de7836 */ /* 0x040fe20000000000 */
[----:B------:R-:W-:Y:S01]  /*12c0*/  SHF.R.S32.HI R3, RZ, 0x1f, R231 ;  /* 0x0000001fff037819 */ /* 0x000fe200000114e7 */
[----:B------:R0:W-:Y:S01]  /*12d0*/  STL [R1+0x3c], R0 ;  /* 0x00003c0001007387 */ /* 0x0001e20000100800 */
[C---:B------:R-:W-:Y:S01]  /*12e0*/  VIADD R221, R197.reuse, 0x68 ;  /* 0x00000068c5dd7836 */ /* 0x040fe20000000000 */
[----:B------:R-:W-:Y:S01]  /*12f0*/  SHF.R.S32.HI R4, RZ, 0x1f, R229 ;  /* 0x0000001fff047819 */ /* 0x000fe200000114e5 */
[----:B------:R-:W-:Y:S01]  /*1300*/  VIADD R220, R197, 0x70 ;  /* 0x00000070c5dc7836 */ /* 0x000fe20000000000 */
[----:B------:R-:W-:-:S02]  /*1310*/  SHF.R.S32.HI R3, RZ, 0x1f, R228 ;  /* 0x0000001fff037819 */ /* 0x000fc400000114e4 */
[----:B------:R-:W-:Y:S02]  /*1320*/  SHF.R.S32.HI R4, RZ, 0x1f, R226 ;  /* 0x0000001fff047819 */ /* 0x000fe400000114e2 */
[----:B------:R-:W-:Y:S02]  /*1330*/  SHF.R.S32.HI R3, RZ, 0x1f, R225 ;  /* 0x0000001fff037819 */ /* 0x000fe400000114e1 */
[----:B0-----:R-:W-:Y:S02]  /*1340*/  SHF.R.S32.HI R0, RZ, 0x1f, R233 ;  /* 0x0000001fff007819 */ /* 0x001fe400000114e9 */
[----:B------:R-:W-:Y:S02]  /*1350*/  SHF.R.S32.HI R0, RZ, 0x1f, R230 ;  /* 0x0000001fff007819 */ /* 0x000fe400000114e6 */
[----:B------:R-:W-:Y:S02]  /*1360*/  SHF.R.S32.HI R0, RZ, 0x1f, R227 ;  /* 0x0000001fff007819 */ /* 0x000fe400000114e3 */
[----:B------:R-:W-:-:S02]  /*1370*/  SHF.R.S32.HI R0, RZ, 0x1f, R224 ;  /* 0x0000001fff007819 */ /* 0x000fc400000114e0 */
[----:B------:R-:W-:Y:S02]  /*1380*/  SHF.R.S32.HI R218, RZ, 0x1f, R22 ;  /* 0x0000001fffda7819 */ /* 0x000fe40000011416 */
[----:B------:R-:W-:Y:S02]  /*1390*/  SHF.R.S32.HI R17, RZ, 0x1f, R16 ;  /* 0x0000001fff117819 */ /* 0x000fe40000011410 */
[----:B------:R-:W-:Y:S02]  /*13a0*/  SHF.R.S32.HI R19, RZ, 0x1f, R18 ;  /* 0x0000001fff137819 */ /* 0x000fe40000011412 */
[----:B------:R-:W-:Y:S02]  /*13b0*/  SHF.R.S32.HI R216, RZ, 0x1f, R187 ;  /* 0x0000001fffd87819 */ /* 0x000fe400000114bb */
[----:B------:R-:W-:Y:S02]  /*13c0*/  LEA R203, R205, UR44, 0x1 ;  /* 0x0000002ccdcb7c11 */ /* 0x000fe4000f8e08ff */
[----:B------:R-:W-:-:S02]  /*13d0*/  SHF.R.S32.HI R4, RZ, 0x1f, R223 ;  /* 0x0000001fff047819 */ /* 0x000fc400000114df */
[----:B------:R-:W-:Y:S02]  /*13e0*/  SHF.R.S32.HI R3, RZ, 0x1f, R222 ;  /* 0x0000001fff037819 */ /* 0x000fe400000114de */
[----:B------:R-:W-:Y:S02]  /*13f0*/  SHF.R.S32.HI R0, RZ, 0x1f, R221 ;  /* 0x0000001fff007819 */ /* 0x000fe400000114dd */
[----:B------:R-:W-:Y:S02]  /*1400*/  SHF.R.S32.HI R237, RZ, 0x1f, R220 ;  /* 0x0000001fffed7819 */ /* 0x000fe400000114dc */
[----:B------:R-:W-:-:S07]  /*1410*/  SHF.R.S32.HI R236, RZ, 0x1f, R219 ;  /* 0x0000001fffec7819 */ /* 0x000fce00000114db */
.L_x_2762:
[----:B0-2---:R-:W0:Y:S02]  /*1420*/  LDC.64 R8, c[0x0][0xc88] ;  /* 0x00032200ff087b82 */ /* 0x005e240000000a00 */
[----:B0-----:R-:W-:-:S05]  /*1430*/  IMAD.WIDE R8, R7, 0x4, R8 ;  /* 0x0000000407087825 */ /* 0x001fca00078e0208 */
[----:B------:R-:W2:Y:S01]  /*1440*/  LDG.E R209, desc[UR42][R8.64] ;  /* 0x0000002a08d17981 */ /* 0x000ea2000c1e1900 */
[----:B------:R-:W-:Y:S05]  /*1450*/  YIELD ;  /* 0x0000000000007946 */ /* 0x000fea0003800000 */
[----:B------:R-:W-:Y:S01]  /*1460*/  ULDC.64 UR4, c[0x0][0xa28] ;  /* 0x00028a0000047ab9 */ /* 0x000fe20000000a00 */
[----:B------:R-:W-:Y:S01]  /*1470*/  ULDC.64 UR8, c[0x0][0xa18] ;  /* 0x0002860000087ab9 */ /* 0x000fe20000000a00 */
[----:B------:R-:W-:Y:S01]  /*1480*/  ISETP.NE.U32.AND P1, PT, RZ, UR4, PT ;  /* 0x00000004ff007c0c */ /* 0x000fe2000bf25070 */
[----:B------:R-:W-:Y:S01]  /*1490*/  ULDC.64 UR6, c[0x0][0xa08] ;  /* 0x0002820000067ab9 */ /* 0x000fe20000000a00 */
[----:B----4-:R-:W-:Y:S01]  /*14a0*/  IMAD.MOV.U32 R4, RZ, RZ, RZ ;  /* 0x000000ffff047224 */ /* 0x010fe200078e00ff */
[----:B------:R-:W-:Y:S01]  /*14b0*/  ISETP.NE.U32.AND P0, PT, RZ, UR6, PT ;  /* 0x00000006ff007c0c */ /* 0x000fe2000bf05070 */
[----:B-----5:R-:W-:Y:S01]  /*14c0*/  IMAD.MOV.U32 R28, RZ, RZ, RZ ;  /* 0x000000ffff1c7224 */ /* 0x020fe200078e00ff */
[----:B------:R-:W-:-:S02]  /*14d0*/  ISETP.NE.AND.EX P1, PT, RZ, UR5, PT, P1 ;  /* 0x00000005ff007c0c */ /* 0x000fc4000bf25310 */
[----:B------:R-:W-:Y:S02]  /*14e0*/  ISETP.NE.AND.EX P0, PT, RZ, UR7, PT, P0 ;  /* 0x00000007ff007c0c */ /* 0x000fe4000bf05300 */
[----:B--2---:R-:W-:Y:S01]  /*14f0*/  SHF.R.S32.HI R234, RZ, 0x1f, R209 ;  /* 0x0000001fffea7819 */ /* 0x004fe200000114d1 */
[----:B------:R-:W-:-:S08]  /*1500*/  IMAD.SHL.U32 R210, R209, 0x4, RZ ;  /* 0x00000004d1d27824 */ /* 0x000fd000078e00ff */
[C---:B------:R-:W-:Y:S02]  /*1510*/  @P1 LEA R10, P2, R209.reuse, UR4, 0x2 ;  /* 0x00000004d10a1c11 */ /* 0x040fe4000f8410ff */
[C-C-:B------:R-:W-:Y:S02]  /*1520*/  SHF.L.U64.HI R211, R209.reuse, 0x2, R234.reuse ;  /* 0x00000002d1d37819 */ /* 0x140fe400000102ea */
[----:B------:R-:W-:Y:S02]  /*1530*/  @P1 LEA.HI.X R11, R209, UR5, R234, 0x2, P2 ;  /* 0x00000005d10b1c11 */ /* 0x000fe400090f14ea */
[----:B------:R-:W-:Y:S01]  /*1540*/  ISETP.NE.U32.AND P2, PT, RZ, UR8, PT ;  /* 0x00000008ff007c0c */ /* 0x000fe2000bf45070 */
[----:B------:R-:W-:Y:S01]  /*1550*/  ULDC UR4, c[0x0][0x288] ;  /* 0x0000a20000047ab9 */ /* 0x000fe20000000800 */
[----:B------:R-:W-:Y:S01]  /*1560*/  IADD3 R12, P3, R210, UR6, RZ ;  /* 0x00000006d20c7c10 */ /* 0x000fe2000ff7e0ff */
[----:B------:R0:W5:Y:S01]  /*1570*/  @P1 LDG.E R4, desc[UR42][R10.64] ;  /* 0x0000002a0a041981 */ /* 0x000162000c1e1900 */
[----:B------:R-:W-:-:S02]  /*1580*/  ISETP.NE.AND.EX P2, PT, RZ, UR9, PT, P2 ;  /* 0x00000009ff007c0c */ /* 0x000fc4000bf45320 */
[----:B------:R-:W-:Y:S01]  /*1590*/  MOV R192, UR4 ;  /* 0x0000000400c07c02 */ /* 0x000fe20008000f00 */
[----:B------:R-:W-:Y:S01]  /*15a0*/  ULDC.64 UR4, c[0x0][0x418] ;  /* 0x0001060000047ab9 */ /* 0x000fe20000000a00 */
[----:B------:R-:W-:-:S05]  /*15b0*/  IADD3.X R13, R211, UR7, RZ, P3, !PT ;  /* 0x00000007d30d7c10 */ /* 0x000fca0009ffe4ff */
[----:B------:R0:W5:Y:S04]  /*15c0*/  @P0 LDG.E R28, desc[UR42][R12.64] ;  /* 0x0000002a0c1c0981 */ /* 0x000168000c1e1900 */
[----:B------:R-:W-:-:S04]  /*15d0*/  @P2 IADD3 R8, P1, R210, UR8, RZ ;  /* 0x00000008d2082c10 */ /* 0x000fc8000ff3e0ff */
[----:B------:R-:W-:-:S05]  /*15e0*/  @P2 IADD3.X R9, R211, UR9, RZ, P1, !PT ;  /* 0x00000009d3092c10 */ /* 0x000fca0008ffe4ff */
        /* <DEDUP_REMOVED lines=10> */
[----:B0--3--:R-:W-:Y:S06]  /*1690*/  @P2 BRA `(.L_x_2547) ;  /* 0x0000000000242947 */ /* 0x009fec0003800000 */
        /* <DEDUP_REMOVED lines=9> */
.L_x_2547:
[----:B------:R-:W-:Y:S01]  /*1730*/  ULDC.64 UR4, c[0x0][0xa20] ;  /* 0x0002880000047ab9 */ /* 0x000fe20000000a00 */
[C---:B------:R-:W-:Y:S02]  /*1740*/  LOP3.LUT R3, R6.reuse, 0xff000000, RZ, 0xc0, !PT ;  /* 0xff00000006037812 */ /* 0x040fe400078ec0ff */
[----:B------:R-:W-:Y:S02]  /*1750*/  ISETP.NE.U32.AND P1, PT, RZ, UR4, PT ;  /* 0x00000004ff007c0c */ /* 0x000fe4000bf25070 */
[C---:B------:R-:W-:Y:S02]  /*1760*/  LOP3.LUT R0, R6.reuse, 0xff0000, RZ, 0xc0, !PT ;  /* 0x00ff000006007812 */ /* 0x040fe400078ec0ff */
[----:B------:R-:W-:Y:S02]  /*1770*/  ISETP.NE.AND.EX P1, PT, RZ, UR5, PT, P1 ;  /* 0x00000005ff007c0c */ /* 0x000fe4000bf25310 */
[----:B------:R-:W-:Y:S02]  /*1780*/  SHF.R.U32.HI R3, RZ, 0x8, R3 ;  /* 0x00000008ff037819 */ /* 0x000fe40000011603 */
[----:B------:R-:W-:-:S02]  /*1790*/  LOP3.LUT R206, R6, 0xffff, RZ, 0xc0, !PT ;  /* 0x0000ffff06ce7812 */ /* 0x000fc400078ec0ff */
[----:B------:R-:W-:-:S07]  /*17a0*/  LEA.HI R208, R0, R3, RZ, 0x10 ;  /* 0x0000000300d07211 */ /* 0x000fce00078f80ff */
[----:B------:R-:W-:Y:S05]  /*17b0*/  @!P1 BRA `(.L_x_2548) ;  /* 0x0000000000109947 */ /* 0x000fea0003800000 */
[----:B------:R-:W-:-:S04]  /*17c0*/  IADD3 R6, P0, R210, UR4, RZ ;  /* 0x00000004d2067c10 */ /* 0x000fc8000ff1e0ff */
[----:B------:R-:W-:-:S05]  /*17d0*/  IADD3.X R7, R211, UR5, RZ, P0, !PT ;  /* 0x00000005d3077c10 */ /* 0x000fca00087fe4ff */
[----:B------:R0:W5:Y:S01]  /*17e0*/  LDG.E R27, desc[UR42][R6.64] ;  /* 0x0000002a061b7981 */ /* 0x000162000c1e1900 */
[----:B------:R-:W-:Y:S05]  /*17f0*/  BRA `(.L_x_2549) ;  /* 0x0000000000107947 */ /* 0x000fea0003800000 */
.L_x_2548:
[----:B------:R-:W-:Y:S05]  /*1800*/  @!P0 BRA `(.L_x_2549) ;  /* 0x00000000000c8947 */ /* 0x000fea0003800000 */
[----:B------:R-:W2:Y:S04]  /*1810*/  LDG.E R0, desc[UR42][R12.64] ;  /* 0x0000002a0c007981 */ /* 0x000ea8000c1e1900 */
[----:B------:R-:W2:Y:S02]  /*1820*/  LDG.E R27, desc[UR42][R12.64+0x4] ;  /* 0x0000042a0c1b7981 */ /* 0x000ea4000c1e1900 */
[----:B--2---:R-:W-:-:S07]  /*1830*/  IMAD.IADD R27, R27, 0x1, -R0 ;  /* 0x000000011b1b7824 */ /* 0x004fce00078e0a00 */
.L_x_2549:
[----:B------:R-:W-:Y:S01]  /*1840*/  ULDC.64 UR4, c[0x0][0xa10] ;  /* 0x0002840000047ab9 */ /* 0x000fe20000000a00 */
[----:B------:R-:W1:Y:S01]  /*1850*/  LDC R10, c[0x0][0x448] ;  /* 0x00011200ff0a7b82 */ /* 0x000e620000000800 */
[----:B------:R-:W-:-:S04]  /*1860*/  ISETP.NE.U32.AND P0, PT, RZ, UR4, PT ;  /* 0x00000004ff007c0c */ /* 0x000fc8000bf05070 */
[----:B------:R-:W-:Y:S01]  /*1870*/  ISETP.NE.AND.EX P0, PT, RZ, UR5, PT, P0 ;  /* 0x00000005ff007c0c */ /* 0x000fe2000bf05300 */
[----:B------:R-:W-:-:S12]  /*1880*/  ULDC.64 UR4, c[0x0][0xa30] ;  /* 0x00028c0000047ab9 */ /* 0x000fd80000000a00 */
[----:B0-----:R-:W0:Y:S02]  /*1890*/  @P0 LDC.64 R6, c[0x0][0xa10] ;  /* 0x00028400ff060b82 */ /* 0x001e240000000a00 */
[----:B0-----:R-:W-:-:S05]  /*18a0*/  @P0 IMAD.WIDE R6, R209, 0x4, R6 ;  /* 0x00000004d1060825 */ /* 0x001fca00078e0206 */
[----:B------:R-:W2:Y:S04]  /*18b0*/  @P0 LDG.E R0, desc[UR42][R6.64] ;  /* 0x0000002a06000981 */ /* 0x000ea8000c1e1900 */
[----:B------:R0:W2:Y:S01]  /*18c0*/  @P0 LDG.E R3, desc[UR42][R6.64+0x4] ;  /* 0x0000042a06030981 */ /* 0x0000a2000c1e1900 */
[----:B------:R-:W-:Y:S02]  /*18d0*/  ISETP.NE.U32.AND P1, PT, RZ, UR4, PT ;  /* 0x00000004ff007c0c */ /* 0x000fe4000bf25070 */
[----:B-----5:R-:W-:Y:S02]  /*18e0*/  MOV R111, R27 ;  /* 0x0000001b006f7202 */ /* 0x020fe40000000f00 */
[----:B------:R-:W-:-:S13]  /*18f0*/  ISETP.NE.AND.EX P1, PT, RZ, UR5, PT, P1 ;  /* 0x00000005ff007c0c */ /* 0x000fda000bf25310 */
[----:B------:R-:W-:-:S04]  /*1900*/  @P1 IADD3 R8, P2, R210, UR4, RZ ;  /* 0x00000004d2081c10 */ /* 0x000fc8000ff5e0ff */
[----:B------:R-:W-:-:S05]  /*1910*/  @P1 IADD3.X R9, R211, UR5, RZ, P2, !PT ;  /* 0x00000005d3091c10 */ /* 0x000fca00097fe4ff */
[----:B------:R3:W5:Y:S01]  /*1920*/  @P1 LDG.E R111, desc[UR42][R8.64] ;  /* 0x0000002a086f1981 */ /* 0x000762000c1e1900 */
[----:B-1----:R-:W-:Y:S01]  /*1930*/  ISETP.NE.AND P1, PT, R10, 0x1, PT ;  /* 0x000000010a00780c */ /* 0x002fe20003f25270 */
[----:B------:R-:W-:Y:S01]  /*1940*/  IMAD.SHL.U32 R190, R5, 0x80, RZ ;  /* 0x0000008005be7824 */ /* 0x000fe200078e00ff */
[----:B------:R-:W-:Y:S01]  /*1950*/  BSSY B0, `(.L_x_2550) ;  /* 0x0000035000007945 */ /* 0x000fe20003800000 */
[----:B------:R-:W-:Y:S01]  /*1960*/  IMAD.IADD R11, R27, 0x1, -R4 ;  /* 0x000000011b0b7824 */ /* 0x000fe200078e0a04 */
[----:B------:R-:W-:Y:S01]  /*1970*/  LOP3.LUT R217, R208, 0xff, RZ, 0xc0, !PT ;  /* 0x000000ffd0d97812 */ /* 0x000fe200078ec0ff */
[----:B------:R-:W-:Y:S01]  /*1980*/  VIADD R5, R190, 0x7f ;  /* 0x0000007fbe057836 */ /* 0x000fe20000000000 */
[----:B------:R-:W-:-:S07]  /*1990*/  SHF.R.U32.HI R208, RZ, 0x10, R208 ;  /* 0x00000010ffd07819 */ /* 0x000fce00000116d0 */
[----:B------:R-:W1:Y:S08]  /*19a0*/  @P1 LDC R10, c[0x0][0x44c] ;  /* 0x00011300ff0a1b82 */ /* 0x000e700000000800 */
[----:B0-----:R-:W0:Y:S01]  /*19b0*/  @P1 LDC R7, c[0x0][0x450] ;  /* 0x00011400ff071b82 */ /* 0x001e220000000800 */
[----:B--2---:R-:W-:Y:S02]  /*19c0*/  @P0 IMAD.IADD R24, R3, 0x1, -R0 ;  /* 0x0000000103180824 */ /* 0x004fe400078e0a00 */
[----:B-1----:R-:W-:-:S03]  /*19d0*/  @P1 IMAD.HI.U32 R0, R5, R10, RZ ;  /* 0x0000000a05001227 */ /* 0x002fc600078e00ff */
[----:B------:R-:W-:Y:S02]  /*19e0*/  IADD3 R193, R11, R24, RZ ;  /* 0x000000180bc17210 */ /* 0x000fe40007ffe0ff */
[----:B0-----:R-:W-:Y:S02]  /*19f0*/  @P1 SHF.R.U32.HI R5, RZ, R7, R0 ;  /* 0x00000007ff051219 */ /* 0x001fe40000011600 */
[C---:B------:R-:W-:Y:S01]  /*1a00*/  IADD3 R124, R193.reuse, 0x80, -R192 ;  /* 0x00000080c17c7810 */ /* 0x040fe20007ffe8c0 */
[----:B------:R-:W-:-:S04]  /*1a10*/  VIADD R0, R193, 0x7f ;  /* 0x0000007fc1007836 */ /* 0x000fc80000000000 */
[----:B------:R-:W-:Y:S01]  /*1a20*/  IMAD.IADD R5, R124, 0x1, R5 ;  /* 0x000000017c057824 */ /* 0x000fe200078e0205 */
[----:B------:R-:W-:-:S04]  /*1a30*/  SHF.R.S32.HI R3, RZ, 0x1f, R0 ;  /* 0x0000001fff037819 */ /* 0x000fc80000011400 */
[----:B------:R-:W-:Y:S02]  /*1a40*/  SHF.R.S32.HI R4, RZ, 0x1f, R5 ;  /* 0x0000001fff047819 */ /* 0x000fe40000011405 */
[----:B------:R-:W-:Y:S01]  /*1a50*/  LEA.HI R3, R3, R0, RZ, 0x7 ;  /* 0x0000000003037211 */ /* 0x000fe200078f38ff */
[----:B------:R-:W-:Y:S01]  /*1a60*/  IMAD.MOV.U32 R0, RZ, RZ, RZ ;  /* 0x000000ffff007224 */ /* 0x000fe200078e00ff */
[----:B------:R-:W-:Y:S02]  /*1a70*/  LEA.HI R4, R4, R5, RZ, 0x7 ;  /* 0x0000000504047211 */ /* 0x000fe400078f38ff */
[----:B------:R-:W-:Y:S02]  /*1a80*/  SHF.R.S32.HI R125, RZ, 0x7, R3 ;  /* 0x00000007ff7d7819 */ /* 0x000fe40000011403 */
[----:B------:R-:W-:-:S04]  /*1a90*/  SHF.R.S32.HI R4, RZ, 0x7, R4 ;  /* 0x00000007ff047819 */ /* 0x000fc80000011404 */
[----:B---3--:R-:W-:-:S04]  /*1aa0*/  VIMNMX R9, R125, R4, PT ;  /* 0x000000047d097248 */ /* 0x008fc80003fe0100 */
[----:B------:R-:W-:-:S13]  /*1ab0*/  ISETP.GE.AND P0, PT, R9, 0x1, PT ;  /* 0x000000010900780c */ /* 0x000fda0003f06270 */
        /* <DEDUP_REMOVED lines=30> */
.L_x_2551:
[----:B------:R-:W-:Y:S05]  /*1ca0*/  BSYNC B0 ;  /* 0x0000000000007941 */ /* 0x000fea0003800000 */
.L_x_2550:
[----:B------:R-:W-:-:S05]  /*1cb0*/  IMAD R3, R217, R0, RZ ;  /* 0x00000000d9037224 */ /* 0x000fca00078e02ff */
        /* <DEDUP_REMOVED lines=29> */
[----:B------:R-:W-:Y:S01]  /*1e90*/  MOV R12, 0x1 ;  /* 0x00000001000c7802 */ /* 0x000fe20000000f00 */
[----:B------:R-:W-:-:S02]  /*1ea0*/  IMAD.U32 R11, RZ, RZ, UR7 ;  /* 0x00000007ff0b7e24 */ /* 0x000fc4000f8e00ff */
[----:B------:R-:W-:Y:S02]  /*1eb0*/  IMAD.MOV.U32 R8, RZ, RZ, 0x70 ;  /* 0x00000070ff087424 */ /* 0x000fe400078e00ff */
[----:B0-----:R-:W-:-:S07]  /*1ec0*/  IMAD.MOV.U32 R13, RZ, RZ, RZ ;  /* 0x000000ffff0d7224 */ /* 0x001fce00078e00ff */
[----:B------:R-:W-:-:S07]  /*1ed0*/  LEPC R20, `(.L_x_2554) ;  /* 0x000000001014794e */ /* 0x000fce0000000000 */
[----:B-1---5:R-:W-:Y:S05]  /*1ee0*/  CALL.ABS.NOINC R14 ;  /* 0x000000000e007343 */ /* 0x022fea0003c00000 */
.L_x_2554:
[----:B------:R-:W-:Y:S05]  /*1ef0*/  BSYNC B6 ;  /* 0x0000000000067941 */ /* 0x000fea0003800000 */
.L_x_2553:
        /* <DEDUP_REMOVED lines=20> */
.L_x_2556:
[----:B------:R-:W-:Y:S05]  /*2040*/  BSYNC B6 ;  /* 0x0000000000067941 */ /* 0x000fea0003800000 */
.L_x_2555:
[----:B------:R-:W-:Y:S01]  /*2050*/  ULDC.64 UR4, c[0x0][0x9f8] ;  /* 0x00027e0000047ab9 */ /* 0x000fe20000000a00 */
[----:B------:R-:W-:Y:S01]  /*2060*/  IMAD.MOV.U32 R0, RZ, RZ, R209 ;  /* 0x000000ffff007224 */ /* 0x000fe200078e00d1 */
[----:B------:R-:W-:Y:S01]  /*2070*/  ISETP.NE.U32.AND P0, PT, RZ, UR4, PT ;  /* 0x00000004ff007c0c */ /* 0x000fe2000bf05070 */
[----:B------:R-:W2:Y:S01]  /*2080*/  LDL.LU R20, [R1+0x10] ;  /* 0x0000100001147983 */ /* 0x000ea20000300800 */
[----:B------:R-:W0:Y:S02]  /*2090*/  LDC.64 R102, c[0x0][0x300] ;  /* 0x0000c000ff667b82 */ /* 0x000e240000000a00 */
[----:B------:R-:W-:Y:S01]  /*20a0*/  ISETP.NE.AND.EX P0, PT, RZ, UR5, PT, P0 ;  /* 0x00000005ff007c0c */ /* 0x000fe2000bf05300 */
[----:B------:R-:W1:Y:S01]  /*20b0*/  S2R R30, SR_TID.X ;  /* 0x00000000001e7919 */ /* 0x000e620000002100 */
[----:B------:R-:W-:-:S04]  /*20c0*/  IMAD.IADD R47, R28, 0x1, R27 ;  /* 0x000000011c2f7824 */ /* 0x000fc800078e021b */
[----:B------:R-:W3:Y:S07]  /*20d0*/  LDC R33, c[0x0][0x3f4] ;  /* 0x0000fd00ff217b82 */ /* 0x000eee0000000800 */
[----:B------:R-:W-:-:S04]  /*20e0*/  @P0 IADD3 R4, P1, R210, UR4, RZ ;  /* 0x00000004d2040c10 */ /* 0x000fc8000ff3e0ff */
[----:B------:R-:W-:Y:S01]  /*20f0*/  @P0 IADD3.X R5, R211, UR5, RZ, P1, !PT ;  /* 0x00000005d3050c10 */ /* 0x000fe20008ffe4ff */
[----:B------:R-:W-:-:S04]  /*2100*/  ULDC.64 UR4, c[0x0][0xa08] ;  /* 0x0002820000047ab9 */ /* 0x000fc80000000a00 */
[----:B------:R4:W2:Y:S01]  /*2110*/  @P0 LDG.E R0, desc[UR42][R4.64] ;  /* 0x0000002a04000981 */ /* 0x0008a2000c1e1900 */
[----:B------:R-:W-:Y:S01]  /*2120*/  SHF.R.S32.HI R39, RZ, 0x1f, R47 ;  /* 0x0000001fff277819 */ /* 0x000fe2000001142f */
[-C--:B0-----:R-:W-:Y:S01]  /*2130*/  IMAD.WIDE.U32 R6, R47, R102.reuse, RZ ;  /* 0x000000662f067225 */ /* 0x081fe200078e00ff */
[----:B------:R-:W-:Y:S02]  /*2140*/  ISETP.NE.U32.AND P0, PT, RZ, UR4, PT ;  /* 0x00000004ff007c0c */ /* 0x000fe4000bf05070 */
[----:B------:R-:W-:Y:S01]  /*2150*/  SHF.R.U32.HI R32, RZ, 0x3, R196 ;  /* 0x00000003ff207819 */ /* 0x000fe200000116c4 */
[-C--:B------:R-:W-:Y:S01]  /*2160*/  IMAD R8, R39, R102.reuse, RZ ;  /* 0x0000006627087224 */ /* 0x080fe200078e02ff */
[----:B------:R-:W-:Y:S01]  /*2170*/  ISETP.NE.AND.EX P0, PT, RZ, UR5, PT, P0 ;  /* 0x00000005ff007c0c */ /* 0x000fe2000bf05300 */
[----:B------:R-:W-:Y:S01]  /*2180*/  ULDC.64 UR4, c[0x0][0x308] ;  /* 0x0000c20000047ab9 */ /* 0x000fe20000000a00 */
[----:B---3--:R-:W-:Y:S01]  /*2190*/  ISETP.GE.AND P2, PT, R16, R33, PT ;  /* 0x000000211000720c */ /* 0x008fe20003f46270 */
[----:B------:R-:W-:Y:S01]  /*21a0*/  IMAD R3, R47, R103, R8 ;  /* 0x000000672f037224 */ /* 0x000fe200078e0208 */
[----:B-1----:R-:W-:Y:S01]  /*21b0*/  SHF.R.U32.HI R30, RZ, 0x7, R30 ;  /* 0x00000007ff1e7819 */ /* 0x002fe2000001161e */
[----:B------:R-:W-:Y:S01]  /*21c0*/  IMAD.SHL.U32 R34, R22, 0x40, RZ ;  /* 0x0000004016227824 */ /* 0x000fe200078e00ff */
[----:B------:R-:W-:Y:S01]  /*21d0*/  SHF.R.U32.HI R29, RZ, 0x3, R195 ;  /* 0x00000003ff1d7819 */ /* 0x000fe200000116c3 */
[----:B------:R-:W-:Y:S01]  /*21e0*/  IMAD.IADD R7, R7, 0x1, R3 ;  /* 0x0000000107077824 */ /* 0x000fe200078e0203 */
[----:B------:R-:W-:Y:S01]  /*21f0*/  ISETP.NE.AND P6, PT, R30, 0x1, PT ;  /* 0x000000011e00780c */ /* 0x000fe20003fc5270 */
[----:B------:R-:W-:Y:S01]  /*2200*/  IMAD.WIDE.U32 R44, R22, R102, R16 ;  /* 0x00000066162c7225 */ /* 0x000fe200078e0010 */
[----:B-----5:R-:W-:-:S02]  /*2210*/  SHF.R.S32.HI R31, RZ, 0x1f, R111 ;  /* 0x0000001fff1f7819 */ /* 0x020fc4000001146f */
[----:B------:R-:W-:Y:S01]  /*2220*/  SHF.L.U64.HI R93, R102, 0x5, R103 ;  /* 0x00000005665d7819 */ /* 0x000fe20000010267 */
[----:B----4-:R-:W-:Y:S01]  /*2230*/  IMAD.WIDE.U32 R4, R206, UR4, R6 ;  /* 0x00000004ce047c25 */ /* 0x010fe2000f8e0006 */
[----:B------:R-:W-:Y:S01]  /*2240*/  SHF.L.U32 R92, R102, 0x5, RZ ;  /* 0x00000005665c7819 */ /* 0x000fe200000006ff */
[----:B------:R-:W0:Y:S01]  /*2250*/  LDC.64 R6, c[0x0][0x3f8] ;  /* 0x0000fe00ff067b82 */ /* 0x000e220000000a00 */
[----:B------:R-:W-:Y:S01]  /*2260*/  SHF.R.S32.HI R116, RZ, 0x1f, R214 ;  /* 0x0000001fff747819 */ /* 0x000fe200000114d6 */
[----:B------:R-:W-:Y:S01]  /*2270*/  IMAD R5, R206, UR5, R5 ;  /* 0x00000005ce057c24 */ /* 0x000fe2000f8e0205 */
[----:B------:R-:W-:Y:S01]  /*2280*/  ULDC.64 UR4, c[0x0][0x310] ;  /* 0x0000c40000047ab9 */ /* 0x000fe20000000a00 */
[----:B------:R-:W-:Y:S01]  /*2290*/  IMAD.WIDE.U32 R126, R22, R102, R92 ;  /* 0x00000066167e7225 */ /* 0x000fe200078e005c */
[----:B------:R-:W-:Y:S02]  /*22a0*/  SHF.R.S32.HI R115, RZ, 0x1f, R213 ;  /* 0x0000001fff737819 */ /* 0x000fe400000114d5 */
[----:B------:R-:W-:Y:S01]  /*22b0*/  SHF.R.S32.HI R114, RZ, 0x1f, R212 ;  /* 0x0000001fff727819 */ /* 0x000fe200000114d4 */
[----:B------:R-:W-:Y:S01]  /*22c0*/  VIADD R122, R30, 0x8 ;  /* 0x000000081e7a7836 */ /* 0x000fe20000000000 */
[C---:B------:R-:W-:Y:S01]  /*22d0*/  SHF.L.U64.HI R30, R102.reuse, 0x6, R103 ;  /* 0x00000006661e7819 */ /* 0x040fe20000010267 */
[----:B------:R-:W-:-:S02]  /*22e0*/  IMAD.SHL.U32 R123, R102, 0x80, RZ ;  /* 0x00000080667b7824 */ /* 0x000fc400078e00ff */
[-C--:B0-----:R-:W-:Y:S01]  /*22f0*/  IMAD.WIDE.U32 R96, R22, R6.reuse, R18 ;  /* 0x0000000616607225 */ /* 0x081fe200078e0012 */
[C-C-:B------:R-:W-:Y:S02]  /*2300*/  SHF.L.U64.HI R15, R6.reuse, 0x6, R7.reuse ;  /* 0x00000006060f7819 */ /* 0x140fe40000010207 */
[----:B------:R-:W-:Y:S01]  /*2310*/  SHF.L.U64.HI R14, R6, 0x7, R7 ;  /* 0x00000007060e7819 */ /* 0x000fe20000010207 */
[----:B------:R-:W-:-:S04]  /*2320*/  IMAD.WIDE.U32 R94, R22, R6, R16 ;  /* 0x00000006165e7225 */ /* 0x000fc800078e0010 */
[----:B------:R-:W-:Y:S02]  /*2330*/  IMAD R12, R31, R6, RZ ;  /* 0x000000061f0c7224 */ /* 0x000fe400078e02ff */
[C---:B------:R-:W-:Y:S02]  /*2340*/  IMAD.SHL.U32 R13, R6.reuse, 0x20, RZ ;  /* 0x00000020060d7824 */ /* 0x040fe400078e00ff */
[----:B------:R-:W-:Y:S02]  /*2350*/  IMAD R37, R111, R7, R12 ;  /* 0x000000076f257224 */ /* 0x000fe400078e020c */
        /* <DEDUP_REMOVED lines=12> */
[----:B------:R-:W-:Y:S01]  /*2420*/  IADD3 R42, P4, R100, 0x40, RZ ;  /* 0x00000040642a7810 */ /* 0x000fe20007f9e0ff */
[----:B------:R-:W-:Y:S01]  /*2430*/  IMAD.X R47, R218, 0x1, R39, P0 ;  /* 0x00000001da2f7824 */ /* 0x000fe200000e0627 */
[----:B------:R-:W-:Y:S01]  /*2440*/  IADD3 R39, P0, R100, R44, RZ ;  /* 0x0000002c64277210 */ /* 0x000fe20007f1e0ff */
[----:B------:R-:W-:Y:S01]  /*2450*/  IMAD R41, R99, UR5, R0 ;  /* 0x0000000563297c24 */ /* 0x000fe2000f8e0200 */
[----:B------:R-:W-:Y:S05]  /*2460*/  @!P6 WARPSYNC.ALL ;  /* 0x000000000000e948 */ /* 0x000fea0003800000 */
[----:B------:R-:W-:Y:S01]  /*2470*/  ULDC.64 UR4, c[0x0][0x330] ;  /* 0x0000cc0000047ab9 */ /* 0x000fe20000000a00 */
[----:B------:R-:W-:Y:S01]  /*2480*/  IADD3 R41, R101, R41, RZ ;  /* 0x0000002965297210 */ /* 0x000fe20007ffe0ff */
[----:B------:R-:W-:Y:S01]  /*2490*/  IMAD.WIDE.U32 R8, R206, UR4, R16 ;  /* 0x00000004ce087c25 */ /* 0x000fe2000f8e0010 */
[----:B------:R-:W-:Y:S01]  /*24a0*/  @!P6 BAR.SYNC.DEFER_BLOCKING 0x9, 0x100 ;  /* 0x024400000000eb1d */ /* 0x000fe20000010000 */
[----:B------:R-:W-:-:S02]  /*24b0*/  IADD3 R43, P3, R39, 0x40, RZ ;  /* 0x00000040272b7810 */ /* 0x000fc40007f7e0ff */
[----:B------:R-:W-:Y:S02]  /*24c0*/  IMAD R9, R206, UR5, R9 ;  /* 0x00000005ce097c24 */ /* 0x000fe4000f8e0209 */
[----:B------:R-:W-:Y:S01]  /*24d0*/  IMAD.X R107, RZ, RZ, R41, P4 ;  /* 0x000000ffff6b7224 */ /* 0x000fe200020e0629 */
[----:B------:R-:W-:Y:S02]  /*24e0*/  ULDC.64 UR4, c[0x0][0x338] ;  /* 0x0000ce0000047ab9 */ /* 0x000fe40000000a00 */
[----:B------:R-:W-:Y:S01]  /*24f0*/  IMAD R0, R3, UR4, RZ ;  /* 0x0000000403007c24 */ /* 0x000fe2000f8e02ff */
[----:B------:R-:W-:Y:S01]  /*2500*/  SEL R3, R33, RZ, P2 ;  /* 0x000000ff21037207 */ /* 0x000fe20001000000 */
[----:B0-----:R-:W-:-:S04]  /*2510*/  IMAD.WIDE.U32 R90, R22, R4, R18 ;  /* 0x00000004165a7225 */ /* 0x001fc800078e0012 */
[C---:B------:R-:W-:Y:S02]  /*2520*/  IMAD R109, R99.reuse, UR5, R0 ;  /* 0x00000005636d7c24 */ /* 0x040fe4000f8e0200 */
[----:B------:R-:W-:Y:S02]  /*2530*/  IMAD R0, R218, R6, RZ ;  /* 0x00000006da007224 */ /* 0x000fe400078e02ff */
[----:B------:R-:W-:Y:S01]  /*2540*/  IMAD.WIDE.U32 R98, R99, UR4, R8 ;  /* 0x0000000463627c25 */ /* 0x000fe2000f8e0008 */
[----:B------:R-:W-:Y:S02]  /*2550*/  ULDC UR4, c[0x0][0x2f4] ;  /* 0x0000bd0000047ab9 */ /* 0x000fe40000000800 */
[----:B------:R-:W-:Y:S01]  /*2560*/  ISETP.GE.AND P2, PT, R16, UR4, PT ;  /* 0x0000000410007c0c */ /* 0x000fe2000bf46270 */
[----:B------:R-:W-:Y:S01]  /*2570*/  IMAD R9, R22, R7, R0 ;  /* 0x0000000716097224 */ /* 0x000fe200078e0200 */
[----:B------:R-:W-:Y:S01]  /*2580*/  IADD3 R109, R99, R109, RZ ;  /* 0x0000006d636d7210 */ /* 0x000fe20007ffe0ff */
[----:B------:R-:W-:-:S02]  /*2590*/  IMAD R0, R218, R4, RZ ;  /* 0x00000004da007224 */ /* 0x000fc400078e02ff */
[----:B------:R-:W-:Y:S01]  /*25a0*/  IMAD.IADD R3, R16, 0x1, R3 ;  /* 0x0000000110037824 */ /* 0x000fe200078e0203 */
[----:B------:R-:W-:Y:S01]  /*25b0*/  IADD3 R97, R97, R9, RZ ;  /* 0x0000000961617210 */ /* 0x000fe20007ffe0ff */
[C---:B------:R-:W-:Y:S02]  /*25c0*/  IMAD R11, R22.reuse, R5, R0 ;  /* 0x00000005160b7224 */ /* 0x040fe400078e0200 */
[----:B------:R-:W-:Y:S01]  /*25d0*/  IMAD.IADD R95, R9, 0x1, R95 ;  /* 0x00000001095f7824 */ /* 0x000fe200078e025f */
[----:B------:R-:W-:Y:S01]  /*25e0*/  SHF.R.S32.HI R0, RZ, 0x1f, R3 ;  /* 0x0000001fff007819 */ /* 0x000fe20000011403 */
[----:B------:R-:W-:-:S03]  /*25f0*/  IMAD.WIDE.U32 R88, R22, R4, R16 ;  /* 0x0000000416587225 */ /* 0x000fc600078e0010 */
[CC--:B------:R-:W-:Y:S01]  /*2600*/  LEA.HI R105, R0.reuse, R3.reuse, RZ, 0x3 ;  /* 0x0000000300697211 */ /* 0x0c0fe200078f18ff */
[----:B------:R-:W-:Y:S01]  /*2610*/  IMAD.IADD R91, R91, 0x1, R11 ;  /* 0x000000015b5b7824 */ /* 0x000fe200078e020b */
[----:B------:R-:W-:Y:S01]  /*2620*/  LEA.HI R8, R0, R3, RZ, 0x6 ;  /* 0x0000000300087211 */ /* 0x000fe200078f30ff */
[----:B------:R-:W-:Y:S01]  /*2630*/  IMAD.IADD R89, R11, 0x1, R89 ;  /* 0x000000010b597824 */ /* 0x000fe200078e0259 */
[----:B------:R-:W-:Y:S01]  /*2640*/  LOP3.LUT R0, R105, 0x38, RZ, 0xc0, !PT ;  /* 0x0000003869007812 */ /* 0x000fe200078ec0ff */
[CC--:B------:R-:W-:Y:S01]  /*2650*/  IMAD.WIDE.U32 R96, R111.reuse, R6.reuse, R96 ;  /* 0x000000066f607225 */ /* 0x0c0fe200078e0060 */
[----:B------:R-:W-:Y:S02]  /*2660*/  SHF.L.U32 R8, R8, 0x7, RZ ;  /* 0x0000000708087819 */ /* 0x000fe400000006ff */
[----:B------:R-:W-:Y:S01]  /*2670*/  LOP3.LUT R3, R196, 0x38, R105, 0xf8, !PT ;  /* 0x00000038c4037812 */ /* 0x000fe200078ef869 */
[----:B------:R-:W-:Y:S01]  /*2680*/  IMAD.WIDE.U32 R94, R111, R6, R94 ;  /* 0x000000066f5e7225 */ /* 0x000fe200078e005e */
[----:B------:R-:W-:-:S02]  /*2690*/  LOP3.LUT R9, R195, 0x38, R105, 0xf8, !PT ;  /* 0x00000038c3097812 */ /* 0x000fc400078ef869 */
[----:B------:R-:W-:Y:S01]  /*26a0*/  LOP3.LUT R10, R194, 0x38, R105, 0xf8, !PT ;  /* 0x00000038c20a7812 */ /* 0x000fe200078ef869 */
[----:B------:R-:W-:Y:S01]  /*26b0*/  IMAD.SHL.U32 R11, R6, 0x80, RZ ;  /* 0x00000080060b7824 */ /* 0x000fe200078e00ff */
[----:B------:R-:W-:Y:S01]  /*26c0*/  LOP3.LUT R0, R0, 0x1c0, R34, 0xf8, !PT ;  /* 0x000001c000007812 */ /* 0x000fe200078ef822 */
[----:B------:R-:W-:Y:S01]  /*26d0*/  IMAD.WIDE.U32 R90, R111, R4, R90 ;  /* 0x000000046f5a7225 */ /* 0x000fe200078e005a */
[----:B------:R-:W-:Y:S02]  /*26e0*/  LOP3.LUT R21, R8, 0xffffe000, RZ, 0xc0, !PT ;  /* 0xffffe00008157812 */ /* 0x000fe400078ec0ff */
[----:B------:R-:W-:Y:S01]  /*26f0*/  LOP3.LUT R3, R3, R32, RZ, 0x3c, !PT ;  /* 0x0000002003037212 */ /* 0x000fe200078e3cff */
[----:B------:R-:W-:Y:S01]  /*2700*/  IMAD.WIDE.U32 R88, R111, R4, R88 ;  /* 0x000000046f587225 */ /* 0x000fe200078e0058 */
[----:B------:R-:W-:Y:S02]  /*2710*/  LOP3.LUT R28, R9, R29, RZ, 0x3c, !PT ;  /* 0x0000001d091c7212 */ /* 0x000fe400078e3cff */
[----:B------:R-:W-:Y:S01]  /*2720*/  LOP3.LUT R10, R10, R20, RZ, 0x3c, !PT ;  /* 0x000000140a0a7212 */ /* 0x000fe200078e3cff */
[----:B------:R-:W-:Y:S01]  /*2730*/  IMAD.IADD R36, R97, 0x1, R37 ;  /* 0x0000000161247824 */ /* 0x000fe200078e0225 */
[----:B------:R-:W-:Y:S01]  /*2740*/  LOP3.LUT R0, R0, R201, RZ, 0x3c, !PT ;  /* 0x000000c900007212 */ /* 0x000fe200078e3cff */
[----:B------:R-:W-:Y:S01]  /*2750*/  IMAD.SHL.U32 R33, R33, 0x2, RZ ;  /* 0x0000000221217824 */ /* 0x000fe200078e00ff */
[-C--:B------:R-:W-:Y:S01]  /*2760*/  IADD3 R29, R3, R21.reuse, R200 ;  /* 0x00000015031d7210 */ /* 0x080fe20007ffe0c8 */
[----:B------:R-:W-:Y:S01]  /*2770*/  IMAD R3, R218, R102, RZ ;  /* 0x00000066da037224 */ /* 0x000fe200078e02ff */
[-C--:B------:R-:W-:Y:S01]  /*2780*/  IADD3 R28, R28, R21.reuse, R199 ;  /* 0x000000151c1c7210 */ /* 0x080fe20007ffe0c7 */
[----:B------:R-:W-:Y:S01]  /*2790*/  IMAD.IADD R37, R37, 0x1, R95 ;  /* 0x0000000125257824 */ /* 0x000fe200078e025f */
[----:B------:R-:W-:Y:S01]  /*27a0*/  IADD3 R27, R10, R21, R198 ;  /* 0x000000150a1b7210 */ /* 0x000fe20007ffe0c6 */
[----:B------:R-:W-:Y:S01]  /*27b0*/  IMAD R35, R22, R103, R3 ;  /* 0x0000006716237224 */ /* 0x000fe200078e0203 */
[----:B------:R-:W-:Y:S01]  /*27c0*/  IADD3 R21, R0, R21, R202 ;  /* 0x0000001500157210 */ /* 0x000fe20007ffe0ca */
[----:B------:R-:W-:Y:S01]  /*27d0*/  IMAD R0, R31, R4, RZ ;  /* 0x000000041f007224 */ /* 0x000fe200078e02ff */
[----:B------:R-:W-:Y:S01]  /*27e0*/  SHF.L.U64.HI R20, R6, 0x5, R7 ;  /* 0x0000000506147819 */ /* 0x000fe20000010207 */
[C---:B------:R-:W-:Y:S01]  /*27f0*/  IMAD.SHL.U32 R7, R4.reuse, 0x20, RZ ;  /* 0x0000002004077824 */ /* 0x040fe200078e00ff */
[C-C-:B------:R-:W-:Y:S01]  /*2800*/  SHF.L.U64.HI R10, R4.reuse, 0x5, R5.reuse ;  /* 0x00000005040a7819 */ /* 0x140fe20000010205 */
[----:B------:R-:W-:Y:S01]  /*2810*/  IMAD R49, R111, R5, R0 ;  /* 0x000000056f317224 */ /* 0x000fe200078e0200 */
[C-C-:B------:R-:W-:Y:S01]  /*2820*/  SHF.L.U64.HI R9, R4.reuse, 0x6, R5.reuse ;  /* 0x0000000604097819 */ /* 0x140fe20000010205 */
[C---:B------:R-:W-:Y:S01]  /*2830*/  IMAD.SHL.U32 R6, R4.reuse, 0x40, RZ ;  /* 0x0000004004067824 */ /* 0x040fe200078e00ff */
[C---:B------:R-:W-:Y:S01]  /*2840*/  SHF.L.U64.HI R8, R4.reuse, 0x7, R5 ;  /* 0x0000000704087819 */ /* 0x040fe20000010205 */
[----:B------:R-:W-:Y:S01]  /*2850*/  IMAD.SHL.U32 R5, R4, 0x80, RZ ;  /* 0x0000008004057824 */ /* 0x000fe200078e00ff */
[----:B------:R-:W-:Y:S01]  /*2860*/  IADD3 R4, R35, R127, RZ ;  /* 0x0000007f23047210 */ /* 0x000fe20007ffe0ff */
[----:B------:R-:W-:Y:S01]  /*2870*/  IMAD.IADD R38, R91, 0x1, R49 ;  /* 0x000000015b267824 */ /* 0x000fe200078e0231 */
[----:B------:R-:W-:Y:S01]  /*2880*/  IADD3 R3, P1, R92, R126, RZ ;  /* 0x0000007e5c037210 */ /* 0x000fe20007f3e0ff */
[----:B------:R-:W-:Y:S01]  /*2890*/  IMAD.IADD R104, R49, 0x1, R89 ;  /* 0x0000000131687824 */ /* 0x000fe200078e0259 */
[----:B------:R-:W-:-:S02]  /*28a0*/  IADD3 R34, R45, R35, RZ ;  /* 0x000000232d227210 */ /* 0x000fc40007ffe0ff */
[----:B------:R-:W-:Y:S01]  /*28b0*/  SHF.L.U64.HI R0, R102, 0x7, R103 ;  /* 0x0000000766007819 */ /* 0x000fe20000010267 */
[----:B------:R-:W-:Y:S01]  /*28c0*/  IMAD.X R31, R4, 0x1, R93, P1 ;  /* 0x00000001041f7824 */ /* 0x000fe200008e065d */
[----:B------:R-:W-:Y:S01]  /*28d0*/  IADD3 R32, P1, R3, R92, RZ ;  /* 0x0000005c03207210 */ /* 0x000fe20007f3e0ff */
[----:B------:R-:W-:Y:S01]  /*28e0*/  IMAD.X R103, R34, 0x1, R41, P0 ;  /* 0x0000000122677824 */ /* 0x000fe200000e0629 */
[----:B------:R-:W-:Y:S02]  /*28f0*/  LOP3.LUT R40, R105, 0xfffffff8, RZ, 0xc0, !PT ;  /* 0xfffffff869287812 */ /* 0x000fe400078ec0ff */
[----:B------:R-:W-:Y:S01]  /*2900*/  SHF.R.S32.HI R105, RZ, 0x3, R105 ;  /* 0x00000003ff697819 */ /* 0x000fe20000011469 */
[----:B------:R-:W-:Y:S01]  /*2910*/  IMAD.X R35, R31, 0x1, R93, P1 ;  /* 0x000000011f237824 */ /* 0x000fe200008e065d */
[----:B------:R-:W-:Y:S01]  /*2920*/  ISETP.GE.AND P1, PT, R187, UR4, PT ;  /* 0x00000004bb007c0c */ /* 0x000fe2000bf26270 */
[----:B------:R-:W-:Y:S01]  /*2930*/  IMAD.X R108, RZ, RZ, R103, P3 ;  /* 0x000000ffff6c7224 */ /* 0x000fe200018e0667 */
[----:B------:R-:W-:-:S11]  /*2940*/  SHF.R.S32.HI R106, RZ, 0x1f, R40 ;  /* 0x0000001fff6a7819 */ /* 0x000fd60000011428 */
.L_x_2642:
        /* <DEDUP_REMOVED lines=59> */
.L_x_2561:
[----:B------:R-:W-:Y:S05]  /*2d00*/  BSYNC B1 ;  /* 0x0000000000017941 */ /* 0x000fea0003800000 */
.L_x_2560:
[----:B------:R-:W-:Y:S01]  /*2d10*/  ISETP.GE.AND P4, PT, R214, R113, PT ;  /* 0x00000071d600720c */ /* 0x000fe20003f86270 */
[----:B0----5:R-:W-:Y:S01]  /*2d20*/  IMAD.MOV.U32 R48, RZ, RZ, R76 ;  /* 0x000000ffff307224 */ /* 0x021fe200078e004c */
[----:B------:R-:W-:Y:S01]  /*2d30*/  MOV R49, R77 ;  /* 0x0000004d00317202 */ /* 0x000fe20000000f00 */
[----:B------:R-:W-:Y:S01]  /*2d40*/  IMAD.MOV.U32 R50, RZ, RZ, R84 ;  /* 0x000000ffff327224 */ /* 0x000fe200078e0054 */
[----:B------:R-:W-:Y:S01]  /*2d50*/  BSSY B1, `(.L_x_2562) ;  /* 0x0000022000017945 */ /* 0x000fe20003800000 */
        /* <DEDUP_REMOVED lines=8> */
[----:B------:R-:W-:Y:S02]  /*2de0*/  CS2R R70, SRZ ;  /* 0x0000000000467805 */ /* 0x000fe4000001ff00 */
[----:B------:R-:W-:Y:S02]  /*2df0*/  PRMT R132, R48, 0x5410, R49 ;  /* 0x0000541030847816 */ /* 0x000fe40000000031 */
[----:B------:R-:W-:Y:S02]  /*2e00*/  CS2R R74, SRZ ;  /* 0x00000000004a7805 */ /* 0x000fe4000001ff00 */
        /* <DEDUP_REMOVED lines=22> */
.L_x_2563:
[----:B------:R-:W-:Y:S05]  /*2f70*/  BSYNC B1 ;  /* 0x0000000000017941 */ /* 0x000fea0003800000 */
.L_x_2562:
[----:B------:R-:W-:Y:S01]  /*2f80*/  ISETP.GE.AND P0, PT, R213, R113, PT ;  /* 0x00000071d500720c */ /* 0x000fe20003f06270 */
[----:B0----5:R-:W-:Y:S01]  /*2f90*/  IMAD.MOV.U32 R48, RZ, RZ, R68 ;  /* 0x000000ffff307224 */ /* 0x021fe200078e0044 */
[----:B------:R-:W-:Y:S01]  /*2fa0*/  MOV R51, R73 ;  /* 0x0000004900337202 */ /* 0x000fe20000000f00 */
[----:B------:R-:W-:Y:S01]  /*2fb0*/  IMAD.MOV.U32 R49, RZ, RZ, R69 ;  /* 0x000000ffff317224 */ /* 0x000fe200078e0045 */
[----:B------:R-:W-:Y:S01]  /*2fc0*/  BSSY B1, `(.L_x_2564) ;  /* 0x0000028000017945 */ /* 0x000fe20003800000 */
[----:B------:R-:W-:Y:S01]  /*2fd0*/  IMAD.MOV.U32 R50, RZ, RZ, R72 ;  /* 0x000000ffff327224 */ /* 0x000fe200078e0048 */
[----:B------:R-:W-:Y:S02]  /*2fe0*/  CS2R R52, SRZ ;  /* 0x0000000000347805 */ /* 0x000fe4000001ff00 */
[----:B------:R-:W-:Y:S02]  /*2ff0*/  CS2R R60, SRZ ;  /* 0x00000000003c7805 */ /* 0x000fe4000001ff00 */
[----:B------:R-:W-:Y:S01]  /*3000*/  PRMT R130, R49, 0x5410, R48 ;  /* 0x0000541031827816 */ /* 0x000fe20000000030 */
[----:B------:R-:W-:Y:S01]  /*3010*/  IMAD.MOV.U32 R48, RZ, RZ, R70 ;  /* 0x000000ffff307224 */ /* 0x000fe200078e0046 */
[----:B------:R-:W-:Y:S01]  /*3020*/  PRMT R145, R50, 0x5410, R51 ;  /* 0x0000541032917816 */ /* 0x000fe20000000033 */
[----:B------:R-:W-:Y:S01]  /*3030*/  IMAD.MOV.U32 R49, RZ, RZ, R71 ;  /* 0x000000ffff317224 */ /* 0x000fe200078e0047 */
[----:B------:R-:W-:Y:S01]  /*3040*/  CS2R R64, SRZ ;  /* 0x0000000000407805 */ /* 0x000fe2000001ff00 */
        /* <DEDUP_REMOVED lines=31> */
.L_x_2565:
[----:B------:R-:W-:Y:S05]  /*3240*/  BSYNC B1 ;  /* 0x0000000000017941 */ /* 0x000fea0003800000 */
.L_x_2564:
[----:B------:R-:W-:Y:S01]  /*3250*/  ISETP.GE.AND P5, PT, R212, R113, PT ;  /* 0x00000071d400720c */ /* 0x000fe20003fa6270 */
[----:B------:R-:W-:-:S12]  /*3260*/  BSSY B1, `(.L_x_2566) ;  /* 0x000001e000017945 */ /* 0x000fd80003800000 */
[----:B------:R-:W-:Y:S05]  /*3270*/  @P5 BRA `(.L_x_2567) ;  /* 0x0000000000705947 */ /* 0x000fea0003800000 */
[----:B0-----:R-:W0:Y:S01]  /*3280*/  LDC.64 R48, c[0x0][0x3f8] ;  /* 0x0000fe00ff307b82 */ /* 0x001e220000000a00 */
[----:B------:R-:W-:Y:S01]  /*3290*/  MOV R83, R117 ;  /* 0x0000007500537202 */ /* 0x000fe20000000f00 */
[----:B------:R-:W-:Y:S01]  /*32a0*/  IMAD.MOV.U32 R81, RZ, RZ, R110 ;  /* 0x000000ffff517224 */ /* 0x000fe200078e006e */
        /* <DEDUP_REMOVED lines=25> */
.L_x_2567:
[----:B------:R-:W-:Y:S05]  /*3440*/  BSYNC B1 ;  /* 0x0000000000017941 */ /* 0x000fea0003800000 */
.L_x_2566:
[----:B01---5:R-:W-:Y:S01]  /*3450*/  IMAD.MOV.U32 R48, RZ, RZ, R60 ;  /* 0x000000ffff307224 */ /* 0x023fe200078e003c */
[----:B------:R-:W-:Y:S01]  /*3460*/  MOV R51, R65 ;  /* 0x0000004100337202 */ /* 0x000fe20000000f00 */
[----:B------:R-:W-:Y:S01]  /*3470*/  IMAD.MOV.U32 R49, RZ, RZ, R61 ;  /* 0x000000ffff317224 */ /* 0x000fe200078e003d */
[----:B------:R-:W-:Y:S01]  /*3480*/  UISETP.NE.AND UP0, UPT, UR45, 0x3, UPT ;  /* 0x000000032d00788c */ /* 0x000fe2000bf05270 */
[----:B------:R-:W-:-:S03]  /*3490*/  IMAD.MOV.U32 R50, RZ, RZ, R64 ;  /* 0x000000ffff327224 */ /* 0x000fc600078e0040 */
[----:B------:R-:W-:Y:S01]  /*34a0*/  PRMT R135, R48, 0x5410, R49 ;  /* 0x0000541030877816 */ /* 0x000fe20000000031 */
[----:B------:R-:W-:Y:S01]  /*34b0*/  IMAD.MOV.U32 R48, RZ, RZ, R62 ;  /* 0x000000ffff307224 */ /* 0x000fe200078e003e */
[----:B------:R-:W-:Y:S01]  /*34c0*/  PRMT R142, R50, 0x5410, R51 ;  /* 0x00005410328e7816 */ /* 0x000fe20000000033 */
[----:B------:R-:W-:Y:S01]  /*34d0*/  IMAD.MOV.U32 R49, RZ, RZ, R63 ;  /* 0x000000ffff317224 */ /* 0x000fe200078e003f */
[----:B------:R-:W-:Y:S01]  /*34e0*/  PLOP3.LUT P0, PT, PT, PT, UP0, 0x80, 0x0 ;  /* 0x000000000000781c */ /* 0x000fe20003f0f008 */
        /* <DEDUP_REMOVED lines=14> */
[----:B------:R-:W-:-:S05]  /*35d0*/  IMAD.MOV.U32 R51, RZ, RZ, R59 ;  /* 0x000000ffff337224 */ /* 0x000fca00078e003b */
[----:B------:R-:W-:Y:S01]  /*35e0*/  PRMT R134, R50, 0x5410, R51 ;  /* 0x0000541032867816 */ /* 0x000fe20000000033 */
[----:B------:R-:W-:Y:S06]  /*35f0*/  @!P0 BRA `(.L_x_2568) ;  /* 0x0000000000048947 */ /* 0x000fec0003800000 */
[----:B------:R-:W-:Y:S01]  /*3600*/  BPT.TRAP 0x1 ;  /* 0x000000040000795c */ /* 0x000fe20000300000 */
.L_x_2568:
[----:B------:R-:W-:Y:S01]  /*3610*/  IMAD R110, R23, 0x8, R2 ;  /* 0x00000008176e7824 */ /* 0x000fe200078e0202 */
[----:B------:R-:W-:Y:S01]  /*3620*/  SHF.L.U32 R117, R188, 0x1f, RZ ;  /* 0x0000001fbc757819 */ /* 0x000fe200000006ff */
[----:B------:R-:W-:Y:S03]  /*3630*/  BSSY B1, `(.L_x_2569) ;  /* 0x0000003000017945 */ /* 0x000fe60003800000 */
[----:B------:R-:W0:Y:S02]  /*3640*/  SYNCS.PHASECHK.TRANS64.TRYWAIT P6, [R110+URZ+0x28890], R117 ;  /* 0x028890756e0075a7 */ /* 0x000e2400080c017f */
[----:B0-----:R-:W-:Y:S05]  /*3650*/  @!P6 BRA `(.L_x_2570) ;  /* 0x000001f40014e947 */ /* 0x001fea0003800000 */
.L_x_2922:
[----:B------:R-:W-:Y:S05]  /*3660*/  BSYNC B1 ;  /* 0x0000000000017941 */ /* 0x000fea0003800000 */
.L_x_2569:
        /* <DEDUP_REMOVED lines=8> */
[----:B------:R-:W-:Y:S03]  /*36f0*/  BSSY B3, `(.L_x_2575) ;  /* 0x000002e000037945 */ /* 0x000fe60003800000 */
[----:B------:R-:W-:Y:S02]  /*3700*/  IADD3.X R140, R138, R41, RZ, P3, !PT ;  /* 0x000000298a8c7210 */ /* 0x000fe40001ffe4ff */
[----:B------:R-:W-:-:S13]  /*3710*/  ISETP.GE.AND P3, PT, R18, R121, PT ;  /* 0x000000791200720c */ /* 0x000fda0003f66270 */
[----:B-1----:R-:W-:Y:S05]  /*3720*/  @P3 BRA `(.L_x_2576) ;  /* 0x0000000000a83947 */ /* 0x002fea0003800000 */
[----:B------:R-:W-:Y:S01]  /*3730*/  SHF.R.U64 R86, R86, 0x10, R87 ;  /* 0x0000001056567819 */ /* 0x000fe20000001257 */
[----:B--2---:R-:W-:Y:S01]  /*3740*/  IMAD.MOV.U32 R80, RZ, RZ, R49 ;  /* 0x000000ffff507224 */ /* 0x004fe200078e0031 */
[----:B------:R-:W-:-:S03]  /*3750*/  SHF.R.U64 R84, R84, 0x10, R85 ;  /* 0x0000001054547819 */ /* 0x000fc60000001255 */
[----:B------:R-:W-:Y:S02]  /*3760*/  HADD2.F32 R86, -RZ, R86.H0_H0 ;  /* 0x20000056ff567230 */ /* 0x000fe40000004100 */
[--C-:B------:R-:W-:Y:S02]  /*3770*/  HADD2.F32 R49, -RZ, R80.reuse.H1_H1 ;  /* 0x30000050ff317230 */ /* 0x100fe40000004100 */
[----:B------:R-:W-:Y:S02]  /*3780*/  HADD2.F32 R80, -RZ, R80.H0_H0 ;  /* 0x20000050ff507230 */ /* 0x000fe40000004100 */
[----:B------:R-:W-:Y:S02]  /*3790*/  HADD2.F32 R84, -RZ, R84.H0_H0 ;  /* 0x20000054ff547230 */ /* 0x000fe40000004100 */
        /* <DEDUP_REMOVED lines=35> */
.L_x_2576:
[----:B------:R-:W-:Y:S05]  /*39d0*/  BSYNC B3 ;  /* 0x0000000000037941 */ /* 0x000fea0003800000 */
.L_x_2575:
[----:B------:R-:W-:Y:S02]  /*39e0*/  ULDC.64 UR4, c[0x0][0x2e8] ;  /* 0x0000ba0000047ab9 */ /* 0x000fe40000000a00 */
[----:B------:R-:W-:-:S04]  /*39f0*/  LEA R80, P3, R81, UR4, 0x1 ;  /* 0x0000000451507c11 */ /* 0x000fc8000f8608ff */
[----:B------:R-:W-:-:S05]  /*3a00*/  LEA.HI.X R81, R81, UR5, R140, 0x1, P3 ;  /* 0x0000000551517c11 */ /* 0x000fca00098f0c8c */
[----:B--2---:R1:W-:Y:S04]  /*3a10*/  STG.E.128 desc[UR42][R80.64], R48 ;  /* 0x0000003050007986 */ /* 0x0043e8000c101d2a */
.L_x_2574:
[----:B------:R-:W-:Y:S05]  /*3a20*/  BSYNC B2 ;  /* 0x0000000000027941 */ /* 0x000fea0003800000 */
.L_x_2573:
        /* <DEDUP_REMOVED lines=35> */
[--C-:B------:R-:W-:Y:S02]  /*3c60*/  HADD2.F32 R48, -RZ, R50.reuse.H1_H1 ;  /* 0x30000032ff307230 */ /* 0x100fe40000004100 */
[----:B------:R-:W-:Y:S01]  /*3c70*/  FMUL.FTZ R79, R80, R79 ;  /* 0x0000004f504f7220 */ /* 0x000fe20000410000 */
[----:B------:R-:W-:-:S02]  /*3c80*/  HADD2.F32 R50, -RZ, R50.H0_H0 ;  /* 0x20000032ff327230 */ /* 0x000fc40000004100 */
        /* <DEDUP_REMOVED lines=9> */
[----:B------:R-:W-:Y:S02]  /*3d20*/  F2FP.F16.F32.PACK_AB R50, R48, R87 ;  /* 0x000000573032723e */ /* 0x000fe400000000ff */
[----:B------:R-:W-:-:S07]  /*3d30*/  MOV R48, R84 ;  /* 0x0000005400307202 */ /* 0x000fce0000000f00 */
.L_x_2578:
[----:B------:R-:W-:Y:S05]  /*3d40*/  BSYNC B2 ;  /* 0x0000000000027941 */ /* 0x000fea0003800000 */
.L_x_2577:
[----:B------:R-:W-:Y:S02]  /*3d50*/  ULDC.64 UR4, c[0x0][0x2e8] ;  /* 0x0000ba0000047ab9 */ /* 0x000fe40000000a00 */
[----:B------:R-:W-:-:S04]  /*3d60*/  LEA R76, P3, R137, UR4, 0x1 ;  /* 0x00000004894c7c11 */ /* 0x000fc8000f8608ff */
[----:B------:R-:W-:-:S05]  /*3d70*/  LEA.HI.X R77, R137, UR5, R138, 0x1, P3 ;  /* 0x00000005894d7c11 */ /* 0x000fca00098f0c8a */
[----:B--2---:R2:W-:Y:S04]  /*3d80*/  STG.E.128 desc[UR42][R76.64], R48 ;  /* 0x000000304c007986 */ /* 0x0045e8000c101d2a */
.L_x_2572:
[----:B------:R-:W-:Y:S05]  /*3d90*/  BSYNC B1 ;  /* 0x0000000000017941 */ /* 0x000fea0003800000 */
.L_x_2571:
        /* <DEDUP_REMOVED lines=54> */
.L_x_2584:
[----:B------:R-:W-:Y:S05]  /*4100*/  BSYNC B3 ;  /* 0x0000000000037941 */ /* 0x000fea0003800000 */
.L_x_2583:
[----:B------:R-:W-:Y:S02]  /*4110*/  ULDC.64 UR4, c[0x0][0x2e8] ;  /* 0x0000ba0000047ab9 */ /* 0x000fe40000000a00 */
[----:B------:R-:W-:-:S04]  /*4120*/  LEA R72, P3, R78, UR4, 0x1 ;  /* 0x000000044e487c11 */ /* 0x000fc8000f8608ff */
[----:B------:R-:W-:-:S05]  /*4130*/  LEA.HI.X R73, R78, UR5, R79, 0x1, P3 ;  /* 0x000000054e497c11 */ /* 0x000fca00098f0c4f */
[----:B--2---:R2:W-:Y:S04]  /*4140*/  STG.E.128 desc[UR42][R72.64], R48 ;  /* 0x0000003048007986 */ /* 0x0045e8000c101d2a */
.L_x_2582:
[----:B------:R-:W-:Y:S05]  /*4150*/  BSYNC B2 ;  /* 0x0000000000027941 */ /* 0x000fea0003800000 */
.L_x_2581:
[----:B------:R-:W-:Y:S05]  /*4160*/  @P1 BRA `(.L_x_2580) ;  /* 0x0000000000d01947 */ /* 0x000fea0003800000 */
[----:B-12---:R1:W2:Y:S01]  /*4170*/  LDS.128 R48, [R112+0x1d400] ;  /* 0x01d4000070307984 */ /* 0x0062a20000000c00 */
[----:B------:R-:W-:Y:S01]  /*4180*/  IADD3 R77, P3, R77, R42, RZ ;  /* 0x0000002a4d4d7210 */ /* 0x000fe20007f7e0ff */
[----:B------:R-:W-:Y:S04]  /*4190*/  BSSY B2, `(.L_x_2585) ;  /* 0x000002d000027945 */ /* 0x000fe80003800000 */
[----:B------:R-:W-:Y:S01]  /*41a0*/  IMAD.X R76, R76, 0x1, R107, P3 ;  /* 0x000000014c4c7824 */ /* 0x000fe200018e066b */
[----:B------:R-:W-:-:S13]  /*41b0*/  ISETP.GE.AND P3, PT, R185, R121, PT ;  /* 0x00000079b900720c */ /* 0x000fda0003f66270 */
[----:B-1----:R-:W-:Y:S05]  /*41c0*/  @P3 BRA `(.L_x_2586) ;  /* 0x0000000000a43947 */ /* 0x002fea0003800000 */
        /* <DEDUP_REMOVED lines=8> */
[----:B------:R-:W-:-:S02]  /*4250*/  HADD2.F32 R50, -RZ, R49.H1_H1 ;  /* 0x30000031ff327230 */ /* 0x000fc40000004100 */
[----:B------:R-:W-:Y:S02]  /*4260*/  HADD2.F32 R49, -RZ, R49.H0_H0 ;  /* 0x20000031ff317230 */ /* 0x000fe40000004100 */
[----:B------:R-:W-:Y:S02]  /*4270*/  HADD2.F32 R74, -RZ, R74.H0_H0 ;  /* 0x2000004aff4a7230 */ /* 0x000fe40000004100 */
[-C--:B------:R-:W-:Y:S01]  /*4280*/  FMUL.FTZ R78, R50, R71.reuse ;  /* 0x00000047324e7220 */ /* 0x080fe20000410000 */
[--C-:B------:R-:W-:Y:S02]  /*4290*/  HADD2.F32 R69, -RZ, R51.reuse.H1_H1 ;  /* 0x30000033ff457230 */ /* 0x100fe40000004100 */
[C---:B------:R-:W-:Y:S01]  /*42a0*/  FMUL.FTZ R71, R49.reuse, R71 ;  /* 0x0000004731477220 */ /* 0x040fe20000410000 */
[----:B------:R-:W-:Y:S02]  /*42b0*/  HADD2.F32 R51, -RZ, R51.H0_H0 ;  /* 0x20000033ff337230 */ /* 0x000fe40000004100 */
[----:B------:R-:W-:Y:S01]  /*42c0*/  FFMA.FTZ R78, R49, R70, -R78 ;  /* 0x00000046314e7223 */ /* 0x000fe2000001084e */
[----:B------:R-:W-:-:S02]  /*42d0*/  HADD2.F32 R49, -RZ, R48.H1_H1 ;  /* 0x30000030ff317230 */ /* 0x000fc40000004100 */
[----:B------:R-:W-:Y:S01]  /*42e0*/  FFMA.FTZ R73, R50, R70, R71 ;  /* 0x0000004632497223 */ /* 0x000fe20000010047 */
[-C--:B------:R-:W-:Y:S01]  /*42f0*/  FMUL.FTZ R80, R69, R74.reuse ;  /* 0x0000004a45507220 */ /* 0x080fe20000410000 */
[--C-:B------:R-:W-:Y:S02]  /*4300*/  HADD2.F32 R70, -RZ, R129.reuse.H1_H1 ;  /* 0x30000081ff467230 */ /* 0x100fe40000004100 */
[C---:B------:R-:W-:Y:S01]  /*4310*/  FMUL.FTZ R74, R51.reuse, R74 ;  /* 0x0000004a334a7220 */ /* 0x040fe20000410000 */
[----:B------:R-:W-:Y:S02]  /*4320*/  HADD2.F32 R129, -RZ, R129.H0_H0 ;  /* 0x20000081ff817230 */ /* 0x000fe40000004100 */
[-C--:B------:R-:W-:Y:S01]  /*4330*/  FFMA.FTZ R80, R51, R72.reuse, -R80 ;  /* 0x0000004833507223 */ /* 0x080fe20000010850 */
[----:B------:R-:W-:Y:S02]  /*4340*/  HADD2.F32 R50, -RZ, R68.H1_H1 ;  /* 0x30000044ff327230 */ /* 0x000fe40000004100 */
[----:B------:R-:W-:Y:S01]  /*4350*/  FFMA.FTZ R79, R69, R72, R74 ;  /* 0x00000048454f7223 */ /* 0x000fe2000001004a */
[----:B------:R-:W-:-:S02]  /*4360*/  HADD2.F32 R48, -RZ, R48.H0_H0 ;  /* 0x20000030ff307230 */ /* 0x000fc40000004100 */
[CC--:B------:R-:W-:Y:S01]  /*4370*/  FMUL.FTZ R71, R49.reuse, R70.reuse ;  /* 0x0000004631477220 */ /* 0x0c0fe20000410000 */
        /* <DEDUP_REMOVED lines=14> */
.L_x_2586:
[----:B------:R-:W-:Y:S05]  /*4460*/  BSYNC B2 ;  /* 0x0000000000027941 */ /* 0x000fea0003800000 */
.L_x_2585:
[----:B------:R-:W-:Y:S02]  /*4470*/  ULDC.64 UR4, c[0x0][0x2e8] ;  /* 0x0000ba0000047ab9 */ /* 0x000fe40000000a00 */
[----:B------:R-:W-:-:S04]  /*4480*/  LEA R68, P3, R77, UR4, 0x1 ;  /* 0x000000044d447c11 */ /* 0x000fc8000f8608ff */
[----:B------:R-:W-:-:S05]  /*4490*/  LEA.HI.X R69, R77, UR5, R76, 0x1, P3 ;  /* 0x000000054d457c11 */ /* 0x000fca00098f0c4c */
[----:B--2---:R3:W-:Y:S04]  /*44a0*/  STG.E.128 desc[UR42][R68.64], R48 ;  /* 0x0000003044007986 */ /* 0x0047e8000c101d2a */
.L_x_2580:
[----:B------:R-:W-:Y:S05]  /*44b0*/  BSYNC B1 ;  /* 0x0000000000017941 */ /* 0x000fea0003800000 */
.L_x_2579:
        /* <DEDUP_REMOVED lines=54> */
.L_x_2592:
[----:B------:R-:W-:Y:S05]  /*4820*/  BSYNC B3 ;  /* 0x0000000000037941 */ /* 0x000fea0003800000 */
.L_x_2591:
[----:B------:R-:W-:Y:S02]  /*4830*/  ULDC.64 UR4, c[0x0][0x2e8] ;  /* 0x0000ba0000047ab9 */ /* 0x000fe40000000a00 */
[----:B------:R-:W-:-:S04]  /*4840*/  LEA R64, P3, R70, UR4, 0x1 ;  /* 0x0000000446407c11 */ /* 0x000fc8000f8608ff */
[----:B------:R-:W-:-:S05]  /*4850*/  LEA.HI.X R65, R70, UR5, R71, 0x1, P3 ;  /* 0x0000000546417c11 */ /* 0x000fca00098f0c47 */
[----:B--2---:R3:W-:Y:S04]  /*4860*/  STG.E.128 desc[UR42][R64.64], R48 ;  /* 0x0000003040007986 */ /* 0x0047e8000c101d2a */
.L_x_2590:
[----:B------:R-:W-:Y:S05]  /*4870*/  BSYNC B2 ;  /* 0x0000000000027941 */ /* 0x000fea0003800000 */
.L_x_2589:
        /* <DEDUP_REMOVED lines=48> */
.L_x_2594:
[----:B------:R-:W-:Y:S05]  /*4b80*/  BSYNC B2 ;  /* 0x0000000000027941 */ /* 0x000fea0003800000 */
.L_x_2593:
[----:B------:R-:W-:Y:S02]  /*4b90*/  ULDC.64 UR4, c[0x0][0x2e8] ;  /* 0x0000ba0000047ab9 */ /* 0x000fe40000000a00 */
[----:B------:R-:W-:-:S04]  /*4ba0*/  LEA R60, P3, R69, UR4, 0x1 ;  /* 0x00000004453c7c11 */ /* 0x000fc8000f8608ff */
[----:B------:R-:W-:-:S05]  /*4bb0*/  LEA.HI.X R61, R69, UR5, R68, 0x1, P3 ;  /* 0x00000005453d7c11 */ /* 0x000fca00098f0c44 */
[----:B--2---:R4:W-:Y:S04]  /*4bc0*/  STG.E.128 desc[UR42][R60.64], R48 ;  /* 0x000000303c007986 */ /* 0x0049e8000c101d2a */
.L_x_2588:
[----:B------:R-:W-:Y:S05]  /*4bd0*/  BSYNC B1 ;  /* 0x0000000000017941 */ /* 0x000fea0003800000 */
.L_x_2587:
        /* <DEDUP_REMOVED lines=51> */
.L_x_2599:
[----:B------:R-:W-:Y:S05]  /*4f10*/  BSYNC B2 ;  /* 0x0000000000027941 */ /* 0x000fea0003800000 */
.L_x_2598:
[----:B------:R-:W-:Y:S01]  /*4f20*/  ULDC.64 UR4, c[0x0][0x2e8] ;  /* 0x0000ba0000047ab9 */ /* 0x000fe20000000a00 */
[----:B------:R-:W-:Y:S01]  /*4f30*/  IMAD.X R58, R120, 0x1, R41, P3 ;  /* 0x00000001783a7824 */ /* 0x000fe200018e0629 */
[----:B------:R-:W-:-:S04]  /*4f40*/  LEA R56, P3, R67, UR4, 0x1 ;  /* 0x0000000443387c11 */ /* 0x000fc8000f8608ff */
[----:B------:R-:W-:-:S05]  /*4f50*/  LEA.HI.X R57, R67, UR5, R58, 0x1, P3 ;  /* 0x0000000543397c11 */ /* 0x000fca00098f0c3a */
[----:B--2---:R1:W-:Y:S04]  /*4f60*/  STG.E.128 desc[UR42][R56.64], R48 ;  /* 0x0000003038007986 */ /* 0x0043e8000c101d2a */
.L_x_2597:
[----:B------:R-:W-:Y:S05]  /*4f70*/  BSYNC B1 ;  /* 0x0000000000017941 */ /* 0x000fea0003800000 */
.L_x_2596:
        /* <DEDUP_REMOVED lines=28> */
[--C-:B------:R-:W-:Y:S02]  /*5140*/  HADD2.F32 R53, -RZ, R82.reuse.H1_H1 ;  /* 0x30000052ff357230 */ /* 0x100fe40000004100 */
[----:B------:R-:W-:Y:S01]  /*5150*/  FFMA.FTZ R62, R51, R56, -R62 ;  /* 0x00000038333e7223 */ /* 0x000fe2000001083e */
[----:B------:R-:W-:Y:S02]  /*5160*/  HADD2.F32 R55, -RZ, R82.H0_H0 ;  /* 0x20000052ff377230 */ /* 0x000fe40000004100 */
        /* <DEDUP_REMOVED lines=16> */
.L_x_2601:
[----:B------:R-:W-:Y:S05]  /*5270*/  BSYNC B1 ;  /* 0x0000000000017941 */ /* 0x000fea0003800000 */
.L_x_2600:
[----:B------:R-:W-:Y:S01]  /*5280*/  ULDC.64 UR4, c[0x0][0x2e8] ;  /* 0x0000ba0000047ab9 */ /* 0x000fe20000000a00 */
[----:B------:R-:W-:Y:S01]  /*5290*/  IMAD.X R120, R120, 0x1, R107, P3 ;  /* 0x0000000178787824 */ /* 0x000fe200018e066b */
[----:B------:R-:W-:-:S04]  /*52a0*/  LEA R52, P3, R119, UR4, 0x1 ;  /* 0x0000000477347c11 */ /* 0x000fc8000f8608ff */
[----:B------:R-:W-:-:S05]  /*52b0*/  LEA.HI.X R53, R119, UR5, R120, 0x1, P3 ;  /* 0x0000000577357c11 */ /* 0x000fca00098f0c78 */
[----:B--2---:R1:W-:Y:S01]  /*52c0*/  STG.E.128 desc[UR42][R52.64], R48 ;  /* 0x0000003034007986 */ /* 0x0043e2000c101d2a */
[----:B------:R-:W-:Y:S05]  /*52d0*/  BRA `(.L_x_2595) ;  /* 0x0000003000147947 */ /* 0x000fea0003800000 */
.L_x_2559:
        /* <DEDUP_REMOVED lines=25> */
[----:B------:R-:W-:-:S04]  /*5470*/  @!P4 IADD3 R52, P5, R88, R80, RZ ;  /* 0x000000505834c210 */ /* 0x000fc80007fbe0ff */
[----:B------:R-:W-:Y:S02]  /*5480*/  @!P4 IADD3.X R53, R110, R104, RZ, P5, !PT ;  /* 0x000000686e35c210 */ /* 0x000fe40002ffe4ff */
        /* <DEDUP_REMOVED lines=37> */
[----:B------:R-:W-:Y:S01]  /*56e0*/  IMAD.MOV.U32 R76, RZ, RZ, R82 ;  /* 0x000000ffff4c7224 */ /* 0x000fe200078e0052 */
[----:B------:R-:W-:Y:S01]  /*56f0*/  ULDC.64 UR4, c[0x0][0x3e8] ;  /* 0x0000fa0000047ab9 */ /* 0x000fe20000000a00 */
[----:B------:R-:W-:Y:S01]  /*5700*/  IMAD.MOV.U32 R77, RZ, RZ, R117 ;  /* 0x000000ffff4d7224 */ /* 0x000fe200078e0075 */
[----:B------:R-:W-:Y:S01]  /*5710*/  ULDC.64 UR6, c[0x0][0x400] ;  /* 0x0001000000067ab9 */ /* 0x000fe20000000a00 */
[----:B------:R-:W-:-:S03]  /*5720*/  IMAD.MOV.U32 R81, RZ, RZ, R110 ;  /* 0x000000ffff517224 */ /* 0x000fc600078e006e */
        /* <DEDUP_REMOVED lines=15> */
.L_x_2603:
[----:B------:R-:W-:Y:S05]  /*5820*/  BSYNC B1 ;  /* 0x0000000000017941 */ /* 0x000fea0003800000 */
.L_x_2602:
[----:B-----5:R-:W-:Y:S01]  /*5830*/  IMAD.MOV.U32 R82, RZ, RZ, R72 ;  /* 0x000000ffff527224 */ /* 0x020fe200078e0048 */
[----:B------:R-:W-:Y:S01]  /*5840*/  MOV R81, R75 ;  /* 0x0000004b00517202 */ /* 0x000fe20000000f00 */
[----:B------:R-:W-:Y:S01]  /*5850*/  IMAD.MOV.U32 R80, RZ, RZ, R74 ;  /* 0x000000ffff507224 */ /* 0x000fe200078e004a */
[----:B------:R-:W-:Y:S01]  /*5860*/  UISETP.NE.AND UP0, UPT, UR45, 0x3, UPT ;  /* 0x000000032d00788c */ /* 0x000fe2000bf05270 */
        /* <DEDUP_REMOVED lines=30> */
[----:B------:R-:W-:Y:S02]  /*5a50*/  MOV R80, R58 ;  /* 0x0000003a00507202 */ /* 0x000fe40000000f00 */
[----:B------:R-:W-:Y:S01]  /*5a60*/  PRMT R151, R81, 0x5410, R82 ;  /* 0x0000541051977816 */ /* 0x000fe20000000052 */
[----:B------:R-:W-:Y:S01]  /*5a70*/  IMAD.MOV.U32 R82, RZ, RZ, R60 ;  /* 0x000000ffff527224 */ /* 0x000fe200078e003c */
[----:B------:R-:W-:Y:S01]  /*5a80*/  PRMT R145, R80, 0x7610, R145 ;  /* 0x0000761050917816 */ /* 0x000fe20000000091 */
[----:B------:R-:W-:Y:S01]  /*5a90*/  IMAD.MOV.U32 R80, RZ, RZ, R62 ;  /* 0x000000ffff507224 */ /* 0x000fe200078e003e */
[----:B------:R-:W-:Y:S01]  /*5aa0*/  PRMT R152, R83, 0x7610, R152 ;  /* 0x0000761053987816 */ /* 0x000fe20000000098 */
[----:B------:R-:W-:Y:S01]  /*5ab0*/  IMAD.MOV.U32 R83, RZ, RZ, R61 ;  /* 0x000000ffff537224 */ /* 0x000fe200078e003d */
[----:B------:R-:W-:Y:S02]  /*5ac0*/  MOV R81, R63 ;  /* 0x0000003f00517202 */ /* 0x000fe40000000f00 */
[----:B------:R-:W-:-:S02]  /*5ad0*/  PLOP3.LUT P0, PT, PT, PT, UP0, 0x80, 0x0 ;  /* 0x000000000000781c */ /* 0x000fc40003f0f008 */
        /* <DEDUP_REMOVED lines=11> */
[----:B------:R-:W-:Y:S01]  /*5b90*/  MOV R83, R69 ;  /* 0x0000004500537202 */ /* 0x000fe20000000f00 */
[----:B------:R-:W-:-:S03]  /*5ba0*/  IMAD.MOV.U32 R82, RZ, RZ, R68 ;  /* 0x000000ffff527224 */ /* 0x000fc600078e0044 */
[----:B------:R-:W-:Y:S02]  /*5bb0*/  PRMT R136, R80, 0x5410, R81 ;  /* 0x0000541050887816 */ /* 0x000fe40000000051 */
[----:B------:R-:W-:Y:S01]  /*5bc0*/  PRMT R137, R82, 0x5410, R83 ;  /* 0x0000541052897816 */ /* 0x000fe20000000053 */
[----:B------:R-:W-:Y:S06]  /*5bd0*/  @!P0 BRA `(.L_x_2604) ;  /* 0x0000000000048947 */ /* 0x000fec0003800000 */
[----:B------:R-:W-:Y:S01]  /*5be0*/  BPT.TRAP 0x1 ;  /* 0x000000040000795c */ /* 0x000fe20000300000 */
.L_x_2604:
        /* <DEDUP_REMOVED lines=9> */
.L_x_2923:
[----:B------:R-:W-:Y:S05]  /*5c80*/  BSYNC B1 ;  /* 0x0000000000017941 */ /* 0x000fea0003800000 */
.L_x_2605:
[----:B------:R-:W-:Y:S01]  /*5c90*/  ISETP.GE.OR P4, PT, R22, R113, P2 ;  /* 0x000000711600720c */ /* 0x000fe20001786670 */
[----:B------:R-:W-:-:S12]  /*5ca0*/  BSSY B1, `(.L_x_2607) ;  /* 0x0000084000017945 */ /* 0x000fd80003800000 */
[----:B------:R-:W-:Y:S05]  /*5cb0*/  @P4 BRA `(.L_x_2608) ;  /* 0x0000000800084947 */ /* 0x000fea0003800000 */
[----:B------:R-:W3:Y:S01]  /*5cc0*/  LDL R80, [R1+0x10] ;  /* 0x0000100001507983 */ /* 0x000ee20000100800 */
[----:B------:R-:W-:Y:S01]  /*5cd0*/  SHF.L.U32 R82, R22, 0x6, RZ ;  /* 0x0000000616527819 */ /* 0x000fe200000006ff */
        /* <DEDUP_REMOVED lines=9> */
[----:B------:R-:W-:-:S03]  /*5d70*/  LOP3.LUT R80, R139, 0x38, RZ, 0xc0, !PT ;  /* 0x000000388b507812 */ /* 0x000fc600078ec0ff */
[----:B------:R-:W-:Y:S01]  /*5d80*/  IMAD.SHL.U32 R81, R81, 0x400, RZ ;  /* 0x0000040051517824 */ /* 0x000fe200078e00ff */
[----:B------:R-:W-:-:S04]  /*5d90*/  LOP3.LUT R80, R80, 0x1c0, R82, 0xf8, !PT ;  /* 0x000001c050507812 */ /* 0x000fc800078ef852 */
[----:B------:R-:W-:Y:S02]  /*5da0*/  LOP3.LUT R81, R81, 0x7fffe000, RZ, 0xc0, !PT ;  /* 0x7fffe00051517812 */ /* 0x000fe400078ec0ff */
[----:B------:R-:W-:-:S04]  /*5db0*/  LOP3.LUT R80, R80, R201, RZ, 0x3c, !PT ;  /* 0x000000c950507212 */ /* 0x000fc800078e3cff */
[----:B------:R-:W-:Y:S01]  /*5dc0*/  IADD3 R80, R80, R81, R202 ;  /* 0x0000005150507210 */ /* 0x000fe20007ffe0ca */
[----:B------:R-:W-:-:S04]  /*5dd0*/  IMAD R81, R23, 0x4000, R21 ;  /* 0x0000400017517824 */ /* 0x000fc800078e0215 */
[----:B------:R-:W-:Y:S02]  /*5de0*/  IMAD R83, R23, 0x4000, R80 ;  /* 0x0000400017537824 */ /* 0x000fe400078e0250 */
[----:B------:R-:W-:-:S03]  /*5df0*/  IMAD R81, R81, 0x2, R2 ;  /* 0x0000000251517824 */ /* 0x000fc600078e0202 */
[----:B------:R-:W-:-:S03]  /*5e00*/  LEA R84, R83, R2, 0x1 ;  /* 0x0000000253547211 */ /* 0x000fc600078e08ff */
        /* <DEDUP_REMOVED lines=34> */
[----:B------:R-:W-:Y:S01]  /*6030*/  HADD2.F32 R87, -RZ, R142.H0_H0 ;  /* 0x2000008eff577230 */ /* 0x000fe20000004100 */
[----:B------:R-:W-:Y:S01]  /*6040*/  MOV R81, R85 ;  /* 0x0000005500517202 */ /* 0x000fe20000000f00 */
[----:B------:R-:W-:-:S02]  /*6050*/  HADD2.F32 R144, -RZ, R148.H0_H0 ;  /* 0x20000094ff907230 */ /* 0x000fc40000004100 */
        /* <DEDUP_REMOVED lines=35> */
[-C--:B------:R-:W-:Y:S01]  /*6290*/  FFMA.FTZ R53, R53, R48.reuse, -R80 ;  /* 0x0000003035357223 */ /* 0x080fe20000010850 */
[----:B------:R-:W-:Y:S02]  /*62a0*/  IMAD.MOV.U32 R85, RZ, RZ, R138 ;  /* 0x000000ffff557224 */ /* 0x000fe400078e008a */
        /* <DEDUP_REMOVED lines=17> */
.L_x_2610:
[----:B------:R-:W-:Y:S05]  /*63c0*/  BSYNC B2 ;  /* 0x0000000000027941 */ /* 0x000fea0003800000 */
.L_x_2609:
        /* <DEDUP_REMOVED lines=17> */
.L_x_2608:
[----:B------:R-:W-:Y:S05]  /*64e0*/  BSYNC B1 ;  /* 0x0000000000017941 */ /* 0x000fea0003800000 */
.L_x_2607:
        /* <DEDUP_REMOVED lines=11> */
[----:B------:R-:W-:-:S04]  /*65a0*/  SEL R48, R33, R129, !P6 ;  /* 0x0000008121307207 */ /* 0x000fc80007000000 */
[----:B------:R-:W-:Y:S02]  /*65b0*/  IADD3 R84, R81, R49, RZ ;  /* 0x0000003151547210 */ /* 0x000fe40007ffe0ff */
[----:B------:R-:W-:Y:S02]  /*65c0*/  SHF.R.S32.HI R49, RZ, 0x1f, R48 ;  /* 0x0000001fff317819 */ /* 0x000fe40000011430 */
[----:B------:R-:W-:Y:S02]  /*65d0*/  IADD3.X R83, R41, R84, R106, P4, P5 ;  /* 0x0000005429537210 */ /* 0x000fe400027ea46a */
        /* <DEDUP_REMOVED lines=11> */
[----:B------:R-:W-:Y:S01]  /*6690*/  IMAD R51, R23, 0x4000, R48 ;  /* 0x0000400017337824 */ /* 0x000fe200078e0230 */
[----:B------:R-:W-:-:S03]  /*66a0*/  LEA R49, R49, R2, 0x1 ;  /* 0x0000000231317211 */ /* 0x000fc600078e08ff */
[----:B------:R-:W-:-:S03]  /*66b0*/  IMAD R52, R51, 0x2, R2 ;  /* 0x0000000233347824 */ /* 0x000fc600078e0202 */
        /* <DEDUP_REMOVED lines=85> */
.L_x_2614:
[----:B------:R-:W-:Y:S05]  /*6c10*/  BSYNC B2 ;  /* 0x0000000000027941 */ /* 0x000fea0003800000 */
.L_x_2613:
        /* <DEDUP_REMOVED lines=11> */
.L_x_2612:
[----:B------:R-:W-:Y:S05]  /*6cd0*/  BSYNC B1 ;  /* 0x0000000000017941 */ /* 0x000fea0003800000 */
.L_x_2611:
        /* <DEDUP_REMOVED lines=17> */
[----:B------:R-:W-:Y:S02]  /*6df0*/  SHF.R.S32.HI R49, RZ, 0x1f, R48 ;  /* 0x0000001fff317819 */ /* 0x000fe40000011430 */
[----:B------:R-:W-:Y:S02]  /*6e00*/  SHF.L.U32 R61, R48, 0x3, RZ ;  /* 0x00000003303d7819 */ /* 0x000fe400000006ff */
        /* <DEDUP_REMOVED lines=13> */
[----:B------:R-:W-:Y:S01]  /*6ee0*/  SHF.R.U64 R63, R66, 0x10, R67 ;  /* 0x00000010423f7819 */ /* 0x000fe20000001243 */
[----:B--2---:R-:W-:Y:S01]  /*6ef0*/  IMAD.MOV.U32 R66, RZ, RZ, R53 ;  /* 0x000000ffff427224 */ /* 0x004fe200078e0035 */
[----:B------:R-:W-:Y:S01]  /*6f00*/  SHF.R.U32.HI R81, RZ, 0x10, R69 ;  /* 0x00000010ff517819 */ /* 0x000fe20000011645 */
[----:B-1----:R-:W-:Y:S01]  /*6f10*/  IMAD.MOV.U32 R53, RZ, RZ, R51 ;  /* 0x000000ffff357224 */ /* 0x002fe200078e0033 */
[----:B------:R-:W-:Y:S01]  /*6f20*/  SHF.R.U64 R62, R64, 0x10, R65 ;  /* 0x00000010403e7819 */ /* 0x000fe20000001241 */
[----:B------:R-:W-:Y:S01]  /*6f30*/  HADD2.F32 R82, -RZ, R137.H1_H1 ;  /* 0x30000089ff527230 */ /* 0x000fe20000004100 */
        /* <DEDUP_REMOVED lines=9> */
[--C-:B------:R-:W-:Y:S01]  /*6fd0*/  HADD2.F32 R51, -RZ, R49.reuse.H0_H0 ;  /* 0x20000031ff337230 */ /* 0x100fe20000004100 */
[----:B------:R-:W-:Y:S01]  /*6fe0*/  SHF.R.U32.HI R67, RZ, 0x10, R67 ;  /* 0x00000010ff437819 */ /* 0x000fe20000011643 */
[----:B------:R-:W-:Y:S02]  /*6ff0*/  HADD2.F32 R66, -RZ, R49.H1_H1 ;  /* 0x30000031ff427230 */ /* 0x000fe40000004100 */
        /* <DEDUP_REMOVED lines=66> */
.L_x_2618:
[----:B------:R-:W-:Y:S05]  /*7420*/  BSYNC B2 ;  /* 0x0000000000027941 */ /* 0x000fea0003800000 */
.L_x_2617:
        /* <DEDUP_REMOVED lines=11> */
.L_x_2616:
[----:B------:R-:W-:Y:S05]  /*74e0*/  BSYNC B1 ;  /* 0x0000000000017941 */ /* 0x000fea0003800000 */
.L_x_2615:
[----:B------:R-:W-:Y:S01]  /*74f0*/  ISETP.GE.OR P4, PT, R212, R113, P2 ;  /* 0x00000071d400720c */ /* 0x000fe20001786670 */
[-C--:B-1234-:R-:W-:Y:S02]  /*7500*/  IMAD R48, R114, R120.reuse, RZ ;  /* 0x0000007872307224 */ /* 0x09efe400078e02ff */
[----:B------:R-:W-:-:S04]  /*7510*/  IMAD.WIDE.U32 R118, R212, R120, R118 ;  /* 0x00000078d4767225 */ /* 0x000fc800078e0076 */
[----:B------:R-:W-:-:S06]  /*7520*/  IMAD R121, R212, R121, R48 ;  /* 0x00000079d4797224 */ /* 0x000fcc00078e0230 */
[----:B------:R-:W-:Y:S05]  /*7530*/  @P4 BRA `(.L_x_2595) ;  /* 0x0000000c007c4947 */ /* 0x000fea0003800000 */
[----:B------:R-:W2:Y:S01]  /*7540*/  LDL R49, [R1+0x10] ;  /* 0x0000100001317983 */ /* 0x000ea20000100800 */
[----:B------:R-:W1:Y:S01]  /*7550*/  LDC.64 R56, c[0x0][0x2e8] ;  /* 0x0000ba00ff387b82 */ /* 0x000e620000000a00 */
[----:B------:R-:W-:Y:S01]  /*7560*/  IADD3 R60, R119, R121, RZ ;  /* 0x00000079773c7210 */ /* 0x000fe20007ffe0ff */
[----:B------:R-:W-:Y:S01]  /*7570*/  BSSY B1, `(.L_x_2619) ;  /* 0x0000071000017945 */ /* 0x000fe20003800000 */
[----:B------:R-:W-:Y:S02]  /*7580*/  IADD3 R48, P4, P5, R100, R118, R40 ;  /* 0x0000007664307210 */ /* 0x000fe40007d9e028 */
[----:B------:R-:W-:Y:S02]  /*7590*/  SHF.R.U32.HI R51, RZ, 0x3, R194 ;  /* 0x00000003ff337819 */ /* 0x000fe400000116c2 */
[----:B--2---:R-:W-:Y:S02]  /*75a0*/  LOP3.LUT P6, RZ, R49, 0x1, RZ, 0xc0, !PT ;  /* 0x0000000131ff7812 */ /* 0x004fe400078cc0ff */
[----:B------:R-:W-:-:S02]  /*75b0*/  IADD3.X R49, R41, R60, R106, P4, P5 ;  /* 0x0000003c29317210 */ /* 0x000fc400027ea46a */
[C---:B-1----:R-:W-:Y:S02]  /*75c0*/  LEA R58, P4, R48.reuse, R56, 0x1 ;  /* 0x00000038303a7211 */ /* 0x042fe400078808ff */
        /* <DEDUP_REMOVED lines=27> */
[----:B------:R-:W-:Y:S01]  /*7780*/  MOV R53, R51 ;  /* 0x0000003300357202 */ /* 0x000fe20000000f00 */
[--C-:B------:R-:W-:Y:S01]  /*7790*/  HADD2.F32 R69, -RZ, R133.reuse.H0_H0 ;  /* 0x20000085ff457230 */ /* 0x100fe20000004100 */
[----:B------:R-:W-:Y:S01]  /*77a0*/  SHF.R.U64 R62, R74, 0x10, R75 ;  /* 0x000000104a3e7819 */ /* 0x000fe2000000124b */
[----:B------:R-:W-:Y:S01]  /*77b0*/  HADD2.F32 R133, -RZ, R133.H1_H1 ;  /* 0x30000085ff857230 */ /* 0x000fe20000004100 */
[----:B------:R-:W-:Y:S01]  /*77c0*/  SHF.R.U32.HI R73, RZ, 0x10, R79 ;  /* 0x00000010ff497819 */ /* 0x000fe2000001164f */
[--C-:B------:R-:W-:Y:S01]  /*77d0*/  HADD2.F32 R52, -RZ, R48.reuse.H0_H0 ;  /* 0x20000030ff347230 */ /* 0x100fe20000004100 */
[----:B------:R-:W-:Y:S01]  /*77e0*/  SHF.R.U32.HI R71, RZ, 0x10, R75 ;  /* 0x00000010ff477819 */ /* 0x000fe2000001164b */
[----:B------:R-:W-:Y:S01]  /*77f0*/  HADD2.F32 R55, -RZ, R48.H1_H1 ;  /* 0x30000030ff377230 */ /* 0x000fe20000004100 */
[----:B------:R-:W-:Y:S01]  /*7800*/  SHF.R.U64 R65, R76, 0x10, R77 ;  /* 0x000000104c417819 */ /* 0x000fe2000000124d */
[----:B------:R-:W-:Y:S01]  /*7810*/  HADD2.F32 R48, -RZ, R49.H0_H0 ;  /* 0x20000031ff307230 */ /* 0x000fe20000004100 */
[----:B------:R-:W-:Y:S01]  /*7820*/  SHF.R.U64 R63, R78, 0x10, R79 ;  /* 0x000000104e3f7819 */ /* 0x000fe2000000124f */
[----:B------:R-:W-:-:S02]  /*7830*/  HADD2.F32 R72, -RZ, R72.H0_H0 ;  /* 0x20000048ff487230 */ /* 0x000fc40000004100 */
[----:B------:R-:W-:Y:S02]  /*7840*/  HADD2.F32 R51, -RZ, R49.H1_H1 ;  /* 0x30000031ff337230 */ /* 0x000fe40000004100 */
[-C--:B------:R-:W-:Y:S01]  /*7850*/  FMUL.FTZ R49, R52, R133.reuse ;  /* 0x0000008534317220 */ /* 0x080fe20000410000 */
[----:B------:R-:W-:Y:S02]  /*7860*/  HADD2.F32 R70, -RZ, R70.H0_H0 ;  /* 0x20000046ff467230 */ /* 0x000fe40000004100 */
[C---:B------:R-:W-:Y:S01]  /*7870*/  FMUL.FTZ R133, R48.reuse, R133 ;  /* 0x0000008530857220 */ /* 0x040fe20000410000 */
[-C--:B------:R-:W-:Y:S01]  /*7880*/  FMUL.FTZ R74, R55, R72.reuse ;  /* 0x00000048374a7220 */ /* 0x080fe20000410000 */
[----:B------:R-:W-:Y:S01]  /*7890*/  FMUL.FTZ R72, R51, R72 ;  /* 0x0000004833487220 */ /* 0x000fe20000410000 */
[-C--:B------:R-:W-:Y:S01]  /*78a0*/  FFMA.FTZ R48, R48, R69.reuse, -R49 ;  /* 0x0000004530307223 */ /* 0x080fe20000010831 */
[----:B------:R-:W-:Y:S01]  /*78b0*/  FFMA.FTZ R49, R52, R69, R133 ;  /* 0x0000004534317223 */ /* 0x000fe20000010085 */
[----:B------:R-:W-:-:S02]  /*78c0*/  HADD2.F32 R69, -RZ, R68.H0_H0 ;  /* 0x20000044ff457230 */ /* 0x000fc40000004100 */
[-C--:B------:R-:W-:Y:S01]  /*78d0*/  FFMA.FTZ R52, R55, R70.reuse, R72 ;  /* 0x0000004637347223 */ /* 0x080fe20000010048 */
[----:B------:R-:W-:Y:S02]  /*78e0*/  HADD2.F32 R72, -RZ, R132.H0_H0 ;  /* 0x20000084ff487230 */ /* 0x000fe40000004100 */
        /* <DEDUP_REMOVED lines=12> */
[----:B------:R-:W-:Y:S02]  /*79b0*/  HADD2.F32 R132, -RZ, R132.H1_H1 ;  /* 0x30000084ff847230 */ /* 0x000fe40000004100 */
        /* <DEDUP_REMOVED lines=19> */
[----:B------:R-:W-:-:S02]  /*7af0*/  HADD2.F32 R66, -RZ, R131.H1_H1 ;  /* 0x30000083ff427230 */ /* 0x000fc40000004100 */
        /* <DEDUP_REMOVED lines=24> */
.L_x_2620:
[----:B------:R-:W-:Y:S05]  /*7c80*/  BSYNC B1 ;  /* 0x0000000000017941 */ /* 0x000fea0003800000 */
.L_x_2619:
        /* <DEDUP_REMOVED lines=10> */
.L_x_2558:
[----:B------:R-:W-:-:S06]  /*7d30*/  UISETP.NE.AND UP0, UPT, UR45, 0x3, UPT ;  /* 0x000000032d00788c */ /* 0x000fcc000bf05270 */
[----:B------:R-:W-:-:S13]  /*7d40*/  PLOP3.LUT P0, PT, PT, PT, UP0, 0x80, 0x0 ;  /* 0x000000000000781c */ /* 0x000fda0003f0f008 */
[----:B------:R-:W-:Y:S05]  /*7d50*/  @!P0 BRA `(.L_x_2621) ;  /* 0x0000000000048947 */ /* 0x000fea0003800000 */
[----:B------:R-:W-:Y:S01]  /*7d60*/  BPT.TRAP 0x1 ;  /* 0x000000040000795c */ /* 0x000fe20000300000 */
.L_x_2621:
        /* <DEDUP_REMOVED lines=9> */
.L_x_2924:
[----:B------:R-:W-:Y:S05]  /*7e00*/  BSYNC B1 ;  /* 0x0000000000017941 */ /* 0x000fea0003800000 */
.L_x_2622:
[----:B------:R-:W-:Y:S01]  /*7e10*/  ISETP.GE.AND P3, PT, R22, R113, PT ;  /* 0x000000711600720c */ /* 0x000fe20003f66270 */
[----:B------:R-:W-:Y:S01]  /*7e20*/  IMAD R49, R48, R123, R49 ;  /* 0x0000007b30317224 */ /* 0x000fe200078e0231 */
[----:B------:R-:W-:Y:S01]  /*7e30*/  BSSY B1, `(.L_x_2624) ;  /* 0x0000012000017945 */ /* 0x000fe20003800000 */
[----:B------:R-:W-:-:S05]  /*7e40*/  IMAD.WIDE.U32 R56, R123, R26, RZ ;  /* 0x0000001a7b387225 */ /* 0x000fca00078e00ff */
[----:B------:R-:W-:-:S05]  /*7e50*/  IADD3 R65, R49, R57, RZ ;  /* 0x0000003931417210 */ /* 0x000fca0007ffe0ff */
[----:B------:R-:W-:Y:S05]  /*7e60*/  @P3 BRA `(.L_x_2625) ;  /* 0x0000000000383947 */ /* 0x000fea0003800000 */
[----:B------:R-:W1:Y:S01]  /*7e70*/  @!P2 LDC.64 R58, c[0x0][0x2e8] ;  /* 0x0000ba00ff3aab82 */ /* 0x000e620000000a00 */
[----:B------:R-:W2:Y:S01]  /*7e80*/  @!P2 LDS.128 R48, [R112+0x18400] ;  /* 0x018400007030a984 */ /* 0x000ea20000000c00 */
[----:B------:R-:W-:-:S03]  /*7e90*/  @!P2 IADD3 R62, P3, R39, R56, RZ ;  /* 0x00000038273ea210 */ /* 0x000fc60007f7e0ff */
[----:B------:R-:W3:Y:S02]  /*7ea0*/  @!P1 LDS.128 R52, [R112+0x1c400] ;  /* 0x01c4000070349984 */ /* 0x000ee40000000c00 */
[----:B------:R-:W-:Y:S01]  /*7eb0*/  @!P2 IMAD.X R63, R65, 0x1, R103, P3 ;  /* 0x00000001413fa824 */ /* 0x000fe200018e0667 */
        /* <DEDUP_REMOVED lines=9> */
.L_x_2625:
[----:B------:R-:W-:Y:S05]  /*7f50*/  BSYNC B1 ;  /* 0x0000000000017941 */ /* 0x000fea0003800000 */
.L_x_2624:
        /* <DEDUP_REMOVED lines=13> */
[----:B------:R-:W-:-:S04]  /*8030*/  @!P1 IADD3 R62, P3, R64, R43, RZ ;  /* 0x0000002b403e9210 */ /* 0x000fc80007f7e0ff */
[----:B------:R-:W-:Y:S02]  /*8040*/  @!P1 IADD3.X R63, R66, R108, RZ, P3, !PT ;  /* 0x0000006c423f9210 */ /* 0x000fe40001ffe4ff */
[----:B----4-:R-:W-:-:S04]  /*8050*/  @!P1 LEA R60, P3, R62, R60, 0x1 ;  /* 0x0000003c3e3c9211 */ /* 0x010fc800078608ff */
[----:B------:R-:W-:Y:S01]  /*8060*/  @!P1 LEA.HI.X R61, R62, R61, R63, 0x1, P3 ;  /* 0x0000003d3e3d9211 */ /* 0x000fe200018f0c3f */
[----:B--2---:R2:W-:Y:S04]  /*8070*/  @!P2 STG.E.128 desc[UR42][R58.64], R48 ;  /* 0x000000303a00a986 */ /* 0x0045e8000c101d2a */
[----:B---3--:R2:W-:Y:S04]  /*8080*/  @!P1 STG.E.128 desc[UR42][R60.64], R52 ;  /* 0x000000343c009986 */ /* 0x0085e8000c101d2a */
.L_x_2627:
[----:B------:R-:W-:Y:S05]  /*8090*/  BSYNC B1 ;  /* 0x0000000000017941 */ /* 0x000fea0003800000 */
.L_x_2626:
        /* <DEDUP_REMOVED lines=19> */
.L_x_2629:
[----:B------:R-:W-:Y:S05]  /*81d0*/  BSYNC B1 ;  /* 0x0000000000017941 */ /* 0x000fea0003800000 */
.L_x_2628:
        /* <DEDUP_REMOVED lines=9> */
[----:B------:R-:W-:-:S05]  /*8270*/  IMAD R63, R63, 0x60, RZ ;  /* 0x000000603f3f7824 */ /* 0x000fca00078e02ff */
[----:B------:R-:W-:Y:S02]  /*8280*/  IADD3 R63, R57, R63, RZ ;  /* 0x0000003f393f7210 */ /* 0x000fe40007ffe0ff */
[----:B------:R-:W-:-:S05]  /*8290*/  @!P2 IADD3 R57, P3, R39, R56, RZ ;  /* 0x000000382739a210 */ /* 0x000fca0007f7e0ff */
[----:B------:R-:W-:Y:S01]  /*82a0*/  @!P2 IMAD.X R62, R63, 0x1, R103, P3 ;  /* 0x000000013f3ea824 */ /* 0x000fe200018e0667 */
        /* <DEDUP_REMOVED lines=8> */
.L_x_2595:
[----:B------:R-:W-:Y:S05]  /*8330*/  BSYNC B0 ;  /* 0x0000000000007941 */ /* 0x000fea0003800000 */
.L_x_2557:
        /* <DEDUP_REMOVED lines=17> */
.L_x_2631:
[----:B------:R-:W-:Y:S05]  /*8450*/  BSYNC B0 ;  /* 0x0000000000007941 */ /* 0x000fea0003800000 */
.L_x_2630:
[----:B------:R-:W2:Y:S01]  /*8460*/  SYNCS.PHASECHK.TRANS64.TRYWAIT P0, [R110+URZ+0x288b0], R117 ;  /* 0x0288b0756e0075a7 */ /* 0x000ea2000800017f */
[----:B------:R-:W-:Y:S01]  /*8470*/  ULDC UR41, c[0x0][0x2f4] ;  /* 0x0000bd0000297ab9 */ /* 0x000fe20000000800 */
[----:B------:R-:W-:Y:S01]  /*8480*/  ULDC.64 UR36, c[0x0][0x328] ;  /* 0x0000ca0000247ab9 */ /* 0x000fe20000000a00 */
[----:B------:R-:W-:Y:S01]  /*8490*/  ULDC.64 UR38, c[0x0][0x318] ;  /* 0x0000c60000267ab9 */ /* 0x000fe20000000a00 */
[----:B------:R-:W-:Y:S04]  /*84a0*/  BSSY B0, `(.L_x_2632) ;  /* 0x0000002000007945 */ /* 0x000fe80003800000 */
[----:B--2---:R-:W-:Y:S05]  /*84b0*/  @!P0 BRA `(.L_x_2633) ;  /* 0x000001a400b88947 */ /* 0x004fea0003800000 */
.L_x_2925:
[----:B------:R-:W-:Y:S05]  /*84c0*/  BSYNC B0 ;  /* 0x0000000000007941 */ /* 0x000fea0003800000 */
.L_x_2632:
[----:B------:R-:W-:Y:S01]  /*84d0*/  ISETP.GE.AND P0, PT, R22, R113, PT ;  /* 0x000000711600720c */ /* 0x000fe20003f06270 */
[----:B------:R-:W-:Y:S01]  /*84e0*/  BSSY B0, `(.L_x_2634) ;  /* 0x0000011000007945 */ /* 0x000fe20003800000 */
[----:B------:R-:W-:-:S11]  /*84f0*/  IMAD.WIDE R52, R26, 0x80, R46 ;  /* 0x000000801a347825 */ /* 0x000fd600078e022e */
[----:B------:R-:W-:Y:S05]  /*8500*/  @P0 BRA `(.L_x_2635) ;  /* 0x0000000000380947 */ /* 0x000fea0003800000 */
[----:B------:R-:W-:Y:S01]  /*8510*/  MOV R49, R109 ;  /* 0x0000006d00317202 */ /* 0x000fe20000000f00 */
[----:B------:R-:W-:Y:S02]  /*8520*/  IMAD R51, R53, UR36, RZ ;  /* 0x0000002435337c24 */ /* 0x000fe4000f8e02ff */
[----:B-1----:R-:W-:Y:S02]  /*8530*/  IMAD.MOV.U32 R48, RZ, RZ, R98 ;  /* 0x000000ffff307224 */ /* 0x002fe400078e0062 */
        /* <DEDUP_REMOVED lines=11> */
.L_x_2635:
[----:B------:R-:W-:Y:S05]  /*85f0*/  BSYNC B0 ;  /* 0x0000000000007941 */ /* 0x000fea0003800000 */
.L_x_2634:
        /* <DEDUP_REMOVED lines=10> */
[----:B------:R-:W-:-:S04]  /*86a0*/  LEA R54, P0, R48, UR38, 0x1 ;  /* 0x0000002630367c11 */ /* 0x000fc8000f8008ff */
[----:B------:R-:W-:-:S04]  /*86b0*/  IADD3 R49, R49, R51, RZ ;  /* 0x0000003331317210 */ /* 0x000fc80007ffe0ff */
[----:B------:R-:W-:Y:S02]  /*86c0*/  LEA.HI.X R55, R48, UR39, R49, 0x1, P0 ;  /* 0x0000002730377c11 */ /* 0x000fe400080f0c31 */
[----:B------:R-:W-:-:S13]  /*86d0*/  ISETP.GE.AND P0, PT, R16, UR41, PT ;  /* 0x0000002910007c0c */ /* 0x000fda000bf06270 */
[----:B------:R-:W1:Y:S04]  /*86e0*/  @!P0 LDS.128 R48, [R112+0x1400] ;  /* 0x0014000070308984 */ /* 0x000e680000000c00 */
[----:B-1----:R-:W-:Y:S01]  /*86f0*/  @!P0 STG.E.128 desc[UR42][R54.64], R48 ;  /* 0x0000003036008986 */ /* 0x002fe2000c101d2a */
[----:B------:R-:W-:-:S13]  /*8700*/  ISETP.GE.AND P0, PT, R187, UR41, PT ;  /* 0x00000029bb007c0c */ /* 0x000fda000bf06270 */
[----:B------:R-:W1:Y:S04]  /*8710*/  @!P0 LDS.128 R48, [R112+0x5400] ;  /* 0x0054000070308984 */ /* 0x000e680000000c00 */
[----:B-1----:R4:W-:Y:S02]  /*8720*/  @!P0 STG.E.128 desc[UR42][R54.64+0x80], R48 ;  /* 0x0000803036008986 */ /* 0x0029e4000c101d2a */
.L_x_2637:
[----:B------:R-:W-:Y:S05]  /*8730*/  BSYNC B0 ;  /* 0x0000000000007941 */ /* 0x000fea0003800000 */
.L_x_2636:
[----:B------:R-:W-:Y:S01]  /*8740*/  ISETP.GE.AND P0, PT, R213, R113, PT ;  /* 0x00000071d500720c */ /* 0x000fe20003f06270 */
[----:B------:R-:W-:-:S12]  /*8750*/  BSSY B0, `(.L_x_2638) ;  /* 0x0000012000007945 */ /* 0x000fd80003800000 */
[----:B------:R-:W-:Y:S05]  /*8760*/  @P0 BRA `(.L_x_2639) ;  /* 0x0000000000400947 */ /* 0x000fea0003800000 */
[----:B---34-:R-:W-:Y:S01]  /*8770*/  IADD3 R51, P0, R52, 0x40, RZ ;  /* 0x0000004034337810 */ /* 0x018fe20007f1e0ff */
        /* <DEDUP_REMOVED lines=15> */
.L_x_2639:
[----:B------:R-:W-:Y:S05]  /*8870*/  BSYNC B0 ;  /* 0x0000000000007941 */ /* 0x000fea0003800000 */
.L_x_2638:
[----:B------:R-:W-:Y:S01]  /*8880*/  ISETP.GE.AND P0, PT, R212, R113, PT ;  /* 0x00000071d400720c */ /* 0x000fe20003f06270 */
[----:B------:R-:W-:-:S12]  /*8890*/  BSSY B0, `(.L_x_2640) ;  /* 0x0000012000007945 */ /* 0x000fd80003800000 */
[----:B------:R-:W-:Y:S05]  /*88a0*/  @P0 BRA `(.L_x_2641) ;  /* 0x0000000000400947 */ /* 0x000fea0003800000 */
[----:B-1-34-:R-:W-:Y:S01]  /*88b0*/  IADD3 R51, P0, R52, 0x60, RZ ;  /* 0x0000006034337810 */ /* 0x01afe20007f1e0ff */
[----:B------:R-:W-:Y:S02]  /*88c0*/  IMAD.MOV.U32 R48, RZ, RZ, R98 ;  /* 0x000000ffff307224 */ /* 0x000fe400078e0062 */
[----:B------:R-:W-:Y:S01]  /*88d0*/  IMAD.MOV.U32 R49, RZ, RZ, R109 ;  /* 0x000000ffff317224 */ /* 0x000fe200078e006d */
[----:B------:R-:W-:Y:S01]  /*88e0*/  IADD3.X R52, RZ, R53, RZ, P0, !PT ;  /* 0x00000035ff347210 */ /* 0x000fe200007fe4ff */
        /* <DEDUP_REMOVED lines=12> */
.L_x_2641:
[----:B------:R-:W-:Y:S05]  /*89b0*/  BSYNC B0 ;  /* 0x0000000000007941 */ /* 0x000fea0003800000 */
.L_x_2640:
[----:B-1-34-:R-:W3:Y:S01]  /*89c0*/  LDL R48, [R1+0x10] ;  /* 0x0000100001307983 */ /* 0x01aee20000100800 */
[----:B0-2---:R-:W-:Y:S01]  /*89d0*/  @!P3 VIADD R110, R110, 0x288c0 ;  /* 0x000288c06e6eb836 */ /* 0x005fe20000000000 */
[----:B------:R-:W-:Y:S01]  /*89e0*/  IADD3 R23, R23, 0x1, RZ ;  /* 0x0000000117177810 */ /* 0x000fe20007ffe0ff */
        /* <DEDUP_REMOVED lines=20> */
.L_x_2552:
[----:B------:R-:W0:Y:S01]  /*8b30*/  LDC R0, c[0x0][0x448] ;  /* 0x00011200ff007b82 */ /* 0x000e220000000800 */
[----:B------:R-:W-:Y:S02]  /*8b40*/  VIADD R3, R190, 0x7f ;  /* 0x0000007fbe037836 */ /* 0x000fe40000000000 */
[----:B------:R-:W-:Y:S01]  /*8b50*/  IMAD.MOV.U32 R88, RZ, RZ, RZ ;  /* 0x000000ffff587224 */ /* 0x000fe200078e00ff */
[----:B0-----:R-:W-:-:S13]  /*8b60*/  ISETP.NE.AND P1, PT, R0, 0x1, PT ;  /* 0x000000010000780c */ /* 0x001fda0003f25270 */
[----:B------:R-:W0:Y:S08]  /*8b70*/  @P1 LDC R0, c[0x0][0x44c] ;  /* 0x00011300ff001b82 */ /* 0x000e300000000800 */
[----:B------:R-:W1:Y:S01]  /*8b80*/  @P1 LDC R5, c[0x0][0x450] ;  /* 0x00011400ff051b82 */ /* 0x000e620000000800 */
[----:B0-----:R-:W-:-:S05]  /*8b90*/  @P1 IMAD.HI.U32 R0, R3, R0, RZ ;  /* 0x0000000003001227 */ /* 0x001fca00078e00ff */
[----:B-1----:R-:W-:-:S05]  /*8ba0*/  @P1 SHF.R.U32.HI R3, RZ, R5, R0 ;  /* 0x00000005ff031219 */ /* 0x002fca0000011600 */
[----:B------:R-:W-:-:S05]  /*8bb0*/  IMAD.IADD R3, R124, 0x1, R3 ;  /* 0x000000017c037824 */ /* 0x000fca00078e0203 */
[----:B------:R-:W-:-:S04]  /*8bc0*/  SHF.R.S32.HI R0, RZ, 0x1f, R3 ;  /* 0x0000001fff007819 */ /* 0x000fc80000011403 */
[----:B------:R-:W-:-:S04]  /*8bd0*/  LEA.HI R0, R0, R3, RZ, 0x7 ;  /* 0x0000000300007211 */ /* 0x000fc800078f38ff */
[----:B------:R-:W-:-:S04]  /*8be0*/  SHF.R.S32.HI R0, RZ, 0x7, R0 ;  /* 0x00000007ff007819 */ /* 0x000fc80000011400 */
[----:B------:R-:W-:-:S04]  /*8bf0*/  VIMNMX R125, R125, R0, PT ;  /* 0x000000007d7d7248 */ /* 0x000fc80003fe0100 */
[----:B------:R-:W-:Y:S01]  /*8c00*/  ISETP.GE.AND P1, PT, R125, 0x1, PT ;  /* 0x000000017d00780c */ /* 0x000fe20003f26270 */
[----:B------:R-:W-:-:S12]  /*8c10*/  @P0 BRA `(.L_x_2643) ;  /* 0x00000000000c0947 */ /* 0x000fd80003800000 */
[----:B------:R-:W0:Y:S01]  /*8c20*/  FENCE.VIEW.ASYNC.G ;  /* 0x00000000000073c6 */ /* 0x000e220000000100 */
[----:B------:R-:W-:Y:S05]  /*8c30*/  WARPSYNC.ALL ;  /* 0x0000000000007948 */ /* 0x000fea0003800000 */
[----:B0-----:R-:W-:Y:S06]  /*8c40*/  BAR.ARV 0xc, 0x180 ;  /* 0x0306000000007b1d */ /* 0x001fec0000002000 */
.L_x_2643:
[----:B------:R-:W-:Y:S04]  /*8c50*/  BSSY B0, `(.L_x_2644) ;  /* 0x000001f000007945 */ /* 0x000fe80003800000 */
[----:B------:R-:W-:Y:S05]  /*8c60*/  @!P1 BRA `(.L_x_2645) ;  /* 0x0000000000749947 */ /* 0x000fea0003800000 */
[----:B------:R-:W-:Y:S01]  /*8c70*/  ISETP.NE.AND P0, PT, R208, RZ, PT ;  /* 0x000000ffd000720c */ /* 0x000fe20003f05270 */
[----:B------:R-:W-:-:S03]  /*8c80*/  ULDC UR4, c[0x0][0x9f0] ;  /* 0x00027c0000047ab9 */ /* 0x000fc60000000800 */
[----:B------:R-:W-:-:S04]  /*8c90*/  SEL R9, R208, UR4, P0 ;  /* 0x00000004d0097c07 */ /* 0x000fc80008000000 */
[-C--:B------:R-:W-:Y:S02]  /*8ca0*/  IABS R6, R9.reuse ;  /* 0x0000000900067213 */ /* 0x080fe40000000000 */
        /* <DEDUP_REMOVED lines=22> */
[----:B------:R-:W-:Y:S01]  /*8e10*/  @!P2 IMAD.MOV R5, RZ, RZ, -R5 ;  /* 0x000000ffff05a224 */ /* 0x000fe200078e0a05 */
[----:B------:R-:W-:-:S05]  /*8e20*/  @!P1 LOP3.LUT R5, RZ, R9, RZ, 0x33, !PT ;  /* 0x00000009ff059212 */ /* 0x000fca00078e33ff */
[----:B------:R-:W-:-:S07]  /*8e30*/  IMAD.MOV.U32 R88, RZ, RZ, R5 ;  /* 0x000000ffff587224 */ /* 0x000fce00078e0005 */
.L_x_2645:
[----:B------:R-:W-:Y:S05]  /*8e40*/  BSYNC B0 ;  /* 0x0000000000007941 */ /* 0x000fea0003800000 */
.L_x_2644:
[-C--:B------:R-:W-:Y:S01]  /*8e50*/  IMAD R191, R217, R88.reuse, RZ ;  /* 0x00000058d9bf7224 */ /* 0x080fe200078e02ff */
        /* <DEDUP_REMOVED lines=41> */
[----:B0-----:R-:W-:-:S04]  /*90f0*/  IADD3 R3, R3, -0x80, RZ ;  /* 0xffffff8003037810 */ /* 0x001fc80007ffe0ff */
[----:B------:R-:W-:-:S04]  /*9100*/  SHF.R.S32.HI R0, RZ, 0x1f, R3 ;  /* 0x0000001fff007819 */ /* 0x000fc80000011403 */
[----:B------:R-:W-:-:S04]  /*9110*/  LEA.HI R0, R0, R3, RZ, 0x7 ;  /* 0x0000000300007211 */ /* 0x000fc800078f38ff */
[----:B------:R-:W-:-:S05]  /*9120*/  SHF.R.S32.HI R0, RZ, 0x7, R0 ;  /* 0x00000007ff007819 */ /* 0x000fca0000011400 */
[----:B------:R0:W1:Y:S02]  /*9130*/  SHFL.IDX PT, R189, R0, RZ, 0x1f ;  /* 0x00001fff00bd7589 */ /* 0x00006400000e0000 */
.L_x_2928:
[----:B01----:R-:W-:Y:S01]  /*9140*/  LEA.HI R0, R189, R189, RZ, 0x1 ;  /* 0x000000bdbd007211 */ /* 0x003fe200078f08ff */
[----:B------:R-:W-:-:S03]  /*9150*/  IMAD.U32 R3, RZ, RZ, UR44 ;  /* 0x0000002cff037e24 */ /* 0x000fc6000f8e00ff */
[----:B------:R-:W-:Y:S02]  /*9160*/  LOP3.LUT R0, R0, 0x1e, RZ, 0xc0, !PT ;  /* 0x0000001e00007812 */ /* 0x000fe400078ec0ff */
[----:B------:R-:W-:-:S03]  /*9170*/  LOP3.LUT P0, RZ, R3, 0x3ff, RZ, 0xc0, !PT ;  /* 0x000003ff03ff7812 */ /* 0x000fc6000780c0ff */
[----:B------:R-:W-:Y:S01]  /*9180*/  IMAD.IADD R0, R189, 0x1, -R0 ;  /* 0x00000001bd007824 */ /* 0x000fe200078e0a00 */
[----:B------:R-:W-:-:S04]  /*9190*/  P2R R24, PR, RZ, 0x1 ;  /* 0x00000001ff187803 */ /* 0x000fc80000000000 */
[----:B------:R-:W-:-:S04]  /*91a0*/  LEA R0, R0, UR44, 0xd ;  /* 0x0000002c00007c11 */ /* 0x000fc8000f8e68ff */
        /* <DEDUP_REMOVED lines=19> */
.L_x_2648:
        /* <DEDUP_REMOVED lines=12> */
.L_x_2652:
[----:B-1----:R1:W2:Y:S02]  /*93a0*/  SYNCS.PHASECHK.TRANS64.TRYWAIT P0, [R2+URZ+0x28800], R3 ;  /* 0x02880003020075a7 */ /* 0x0022a4000800017f */
[----:B--2---:R-:W-:Y:S05]  /*93b0*/  @!P0 NANOSLEEP.SYNCS 0x989680 ;  /* 0x009896800000895d */ /* 0x004fea0003900000 */
[----:B------:R-:W2:Y:S02]  /*93c0*/  @!P0 SYNCS.PHASECHK.TRANS64 P0, [R2+URZ+0x28800], R3 ;  /* 0x02880003020085a7 */ /* 0x000ea4000800007f */
[----:B--2---:R-:W-:Y:S05]  /*93d0*/  @!P0 BRA `(.L_x_2652) ;  /* 0xfffffffc00f08947 */ /* 0x004fea000383ffff */
.L_x_2651:
[----:B------:R-:W-:Y:S05]  /*93e0*/  BSYNC B0 ;  /* 0x0000000000007941 */ /* 0x000fea0003800000 */
.L_x_2650:
[----:B------:R-:W-:Y:S05]  /*93f0*/  BRA `(.L_x_2653) ;  /* 0x0000004c00a47947 */ /* 0x000fea0003800000 */
.L_x_2649:
        /* <DEDUP_REMOVED lines=16> */
[----:B------:R-:W-:Y:S01]  /*9500*/  MOV R4, UR4 ;  /* 0x0000000400047c02 */ /* 0x000fe20008000f00 */
        /* <DEDUP_REMOVED lines=12> */
.L_x_2654:
[----:B------:R-:W-:Y:S01]  /*95d0*/  ULDC.U8 UR4, c[0x0][0x410] ;  /* 0x0001040000047ab9 */ /* 0x000fe20000000000 */
[----:B------:R-:W-:Y:S01]  /*95e0*/  IMAD.IADD R56, R22, 0x1, R190 ;  /* 0x0000000116387824 */ /* 0x000fe200078e02be */
[----:B------:R-:W-:Y:S01]  /*95f0*/  ISETP.NE.AND P0, PT, RZ, UR4, PT ;  /* 0x00000004ff007c0c */ /* 0x000fe2000bf05270 */
[----:B------:R-:W-:Y:S03]  /*9600*/  BSSY B0, `(.L_x_2655) ;  /* 0x00004c0000007945 */ /* 0x000fe60003800000 */
[----:B------:R-:W-:-:S09]  /*9610*/  LEA R3, R207, R56, 0x5 ;  /* 0x00000038cf037211 */ /* 0x000fd200078e28ff */
        /* <DEDUP_REMOVED lines=12> */
[----:B-1----:R-:W-:Y:S01]  /*96e0*/  @P0 SHF.R.U32.HI R3, RZ, R5, R0 ;  /* 0x00000005ff030219 */ /* 0x002fe20000011600 */
[----:B------:R-:W-:-:S03]  /*96f0*/  IMAD.MOV.U32 R5, RZ, RZ, R29 ;  /* 0x000000ffff057224 */ /* 0x000fc600078e001d */
[----:B------:R-:W-:Y:S01]  /*9700*/  SHF.R.S32.HI R0, RZ, 0x1f, R3 ;  /* 0x0000001fff007819 */ /* 0x000fe20000011403 */
[----:B------:R-:W-:-:S04]  /*9710*/  IMAD.WIDE.U32 R4, R3, UR4, R4 ;  /* 0x0000000403047c25 */ /* 0x000fc8000f8e0004 */
[C---:B------:R-:W-:Y:S02]  /*9720*/  IMAD R6, R0.reuse, UR4, RZ ;  /* 0x0000000400067c24 */ /* 0x040fe4000f8e02ff */
[----:B------:R-:W-:Y:S02]  /*9730*/  IMAD R0, R0, UR6, RZ ;  /* 0x0000000600007c24 */ /* 0x000fe4000f8e02ff */
[C---:B------:R-:W-:Y:S01]  /*9740*/  IMAD R7, R3.reuse, UR5, R6 ;  /* 0x0000000503077c24 */ /* 0x040fe2000f8e0206 */
[----:B------:R-:W-:Y:S01]  /*9750*/  ULDC.64 UR4, c[0x0][0x3e8] ;  /* 0x0000fa0000047ab9 */ /* 0x000fe20000000a00 */
[----:B------:R-:W-:Y:S01]  /*9760*/  IMAD.WIDE.U32 R10, R3, UR6, R10 ;  /* 0x00000006030a7c25 */ /* 0x000fe2000f8e000a */
[----:B------:R-:W-:Y:S01]  /*9770*/  LEA R6, P0, R4, UR4, 0x1 ;  /* 0x0000000404067c11 */ /* 0x000fe2000f8008ff */
[----:B------:R-:W-:Y:S01]  /*9780*/  UMOV UR4, 0xffffffff ;  /* 0xffffffff00047882 */ /* 0x000fe20000000000 */
[----:B------:R-:W-:Y:S01]  /*9790*/  IADD3 R7, R5, R7, RZ ;  /* 0x0000000705077210 */ /* 0x000fe20007ffe0ff */
[----:B------:R-:W-:Y:S01]  /*97a0*/  IMAD R3, R3, UR7, R0 ;  /* 0x0000000703037c24 */ /* 0x000fe2000f8e0200 */
[----:B------:R-:W-:-:S02]  /*97b0*/  ULDC.64 UR6, c[0x0][0x400] ;  /* 0x0001000000067ab9 */ /* 0x000fc40000000a00 */
[----:B------:R-:W-:Y:S01]  /*97c0*/  LEA R5, P1, R10, UR6, 0x1 ;  /* 0x000000060a057c11 */ /* 0x000fe2000f8208ff */
[----:B------:R-:W-:Y:S01]  /*97d0*/  IMAD.IADD R3, R11, 0x1, R3 ;  /* 0x000000010b037824 */ /* 0x000fe200078e0203 */
[----:B------:R-:W-:-:S04]  /*97e0*/  LEA.HI.X R7, R4, UR5, R7, 0x1, P0 ;  /* 0x0000000504077c11 */ /* 0x000fc800080f0c07 */
[----:B------:R-:W-:Y:S01]  /*97f0*/  LEA.HI.X R10, R10, UR7, R3, 0x1, P1 ;  /* 0x000000070a0a7c11 */ /* 0x000fe200088f0c03 */
[----:B------:R-:W-:Y:S06]  /*9800*/  BRA.DIV UR4, `(.L_x_2657) ;  /* 0x0000019604387947 */ /* 0x000fec000b800000 */
[----:B------:R0:W1:Y:S04]  /*9810*/  SHFL.IDX PT, R0, R7, RZ, 0x181f ;  /* 0x00181fff07007589 */ /* 0x00006800000e0000 */
[----:B------:R0:W2:Y:S04]  /*9820*/  SHFL.IDX PT, R3, R6, RZ, 0x181f ;  /* 0x00181fff06037589 */ /* 0x0000a800000e0000 */
[----:B------:R0:W3:Y:S04]  /*9830*/  SHFL.IDX PT, R4, R10, RZ, 0x181f ;  /* 0x00181fff0a047589 */ /* 0x0000e800000e0000 */
[----:B------:R0:W4:Y:S02]  /*9840*/  SHFL.IDX PT, R14, R5, RZ, 0x181f ;  /* 0x00181fff050e7589 */ /* 0x00012400000e0000 */
.L_x_2934:
        /* <DEDUP_REMOVED lines=12> */
[----:B------:R-:W-:-:S09]  /*9910*/  ISETP.GE.AND P5, PT, R185, UR4, PT ;  /* 0x00000004b9007c0c */ /* 0x000fd2000bfa6270 */
[C---:B------:R-:W-:Y:S01]  /*9920*/  @!P4 IMAD.SHL.U32 R12, R18.reuse, 0x2, RZ ;  /* 0x00000002120cc824 */ /* 0x040fe200078e00ff */
[----:B------:R-:W-:-:S03]  /*9930*/  @!P4 SHF.L.U64.HI R13, R18, 0x1, R19 ;  /* 0x00000001120dc819 */ /* 0x000fc60000010213 */
[C---:B------:R-:W-:Y:S01]  /*9940*/  @!P5 IMAD.SHL.U32 R15, R185.reuse, 0x2, RZ ;  /* 0x00000002b90fd824 */ /* 0x040fe200078e00ff */
[----:B------:R-:W-:Y:S02]  /*9950*/  @!P5 SHF.L.U64.HI R11, R185, 0x1, R50 ;  /* 0x00000001b90bd819 */ /* 0x000fe40000010232 */
[CC--:B--2---:R-:W-:Y:S02]  /*9960*/  @!P4 IADD3 R8, P0, R3.reuse, R12.reuse, RZ ;  /* 0x0000000c0308c210 */ /* 0x0c4fe40007f1e0ff */
[C---:B----4-:R-:W-:Y:S02]  /*9970*/  @!P4 IADD3 R12, P1, R14.reuse, R12, RZ ;  /* 0x0000000c0e0cc210 */ /* 0x050fe40007f3e0ff */
[-C--:B------:R-:W-:Y:S02]  /*9980*/  @!P5 IADD3 R20, P2, R3, R15.reuse, RZ ;  /* 0x0000000f0314d210 */ /* 0x080fe40007f5e0ff */
[----:B------:R-:W-:Y:S02]  /*9990*/  @!P5 IADD3 R14, P3, R14, R15, RZ ;  /* 0x0000000f0e0ed210 */ /* 0x000fe40007f7e0ff */
[----:B------:R-:W-:-:S02]  /*99a0*/  CS2R R44, SRZ ;  /* 0x00000000002c7805 */ /* 0x000fc4000001ff00 */
[C---:B-1----:R-:W-:Y:S02]  /*99b0*/  @!P4 IADD3.X R9, R0.reuse, R13, RZ, P0, !PT ;  /* 0x0000000d0009c210 */ /* 0x042fe400007fe4ff */
[----:B------:R-:W-:Y:S01]  /*99c0*/  CS2R R46, SRZ ;  /* 0x00000000002e7805 */ /* 0x000fe2000001ff00 */
[----:B------:R-:W-:Y:S02]  /*99d0*/  @!P5 IMAD.X R21, R0, 0x1, R11, P2 ;  /* 0x000000010015d824 */ /* 0x000fe400010e060b */
[C---:B---3--:R-:W-:Y:S01]  /*99e0*/  @!P4 IMAD.X R13, R4.reuse, 0x1, R13, P1 ;  /* 0x00000001040dc824 */ /* 0x048fe200008e060d */
[----:B------:R1:W5:Y:S01]  /*99f0*/  @!P4 LD.E.64 R44, desc[UR42][R8.64] ;  /* 0x0000002a082cc980 */ /* 0x000362000c101b00 */
[----:B------:R-:W-:-:S03]  /*9a00*/  @!P5 IMAD.X R15, R4, 0x1, R11, P3 ;  /* 0x00000001040fd824 */ /* 0x000fc600018e060b */
[----:B------:R1:W5:Y:S04]  /*9a10*/  @!P5 LD.E.64 R38, desc[UR42][R20.64] ;  /* 0x0000002a1426d980 */ /* 0x000368000c101b00 */
[----:B------:R1:W5:Y:S04]  /*9a20*/  @!P5 LD.E.64 R40, desc[UR42][R14.64] ;  /* 0x0000002a0e28d980 */ /* 0x000368000c101b00 */
[----:B------:R1:W5:Y:S02]  /*9a30*/  @!P4 LD.E.64 R46, desc[UR42][R12.64] ;  /* 0x0000002a0c2ec980 */ /* 0x000364000c101b00 */
.L_x_2659:
[----:B------:R-:W-:Y:S05]  /*9a40*/  BSYNC B1 ;  /* 0x0000000000017941 */ /* 0x000fea0003800000 */
.L_x_2658:
[----:B-1---5:R-:W-:Y:S01]  /*9a50*/  IMAD.MOV.U32 R0, RZ, RZ, R46 ;  /* 0x000000ffff007224 */ /* 0x022fe200078e002e */
[----:B---3--:R-:W-:Y:S01]  /*9a60*/  MOV R4, R40 ;  /* 0x0000002800047202 */ /* 0x008fe20000000f00 */
[----:B--2---:R-:W-:Y:S01]  /*9a70*/  IMAD.MOV.U32 R3, RZ, RZ, R47 ;  /* 0x000000ffff037224 */ /* 0x004fe200078e002f */
[----:B------:R-:W-:Y:S01]  /*9a80*/  UMOV UR4, 0xffffffff ;  /* 0xffffffff00047882 */ /* 0x000fe20000000000 */
        /* <DEDUP_REMOVED lines=8> */
[----:B------:R-:W-:Y:S02]  /*9b10*/  CS2R R34, SRZ ;  /* 0x0000000000227805 */ /* 0x000fe4000001ff00 */
[----:B------:R-:W-:Y:S02]  /*9b20*/  MOV R8, R39 ;  /* 0x0000002700087202 */ /* 0x000fe40000000f00 */
[----:B------:R-:W-:Y:S02]  /*9b30*/  PRMT R66, R66, 0x5410, R0 ;  /* 0x0000541042427816 */ /* 0x000fe40000000000 */
[----:B------:R-:W-:Y:S02]  /*9b40*/  PRMT R64, R64, 0x5410, R3 ;  /* 0x0000541040407816 */ /* 0x000fe40000000003 */
[----:B------:R-:W-:Y:S02]  /*9b50*/  PRMT R63, R63, 0x5410, R4 ;  /* 0x000054103f3f7816 */ /* 0x000fe40000000004 */
[----:B------:R-:W-:Y:S01]  /*9b60*/  PRMT R62, R8, 0x7610, R62 ;  /* 0x00007610083e7816 */ /* 0x000fe2000000003e */
[----:B------:R-:W-:Y:S06]  /*9b70*/  BRA.DIV UR4, `(.L_x_2660) ;  /* 0x0000019204cc7947 */ /* 0x000fec000b800000 */
[----:B------:R1:W2:Y:S04]  /*9b80*/  SHFL.IDX PT, R0, R7, 0x1, 0x181f ;  /* 0x00381f0007007f89 */ /* 0x0002a800000e0000 */
[----:B------:R1:W3:Y:S04]  /*9b90*/  SHFL.IDX PT, R3, R6, 0x1, 0x181f ;  /* 0x00381f0006037f89 */ /* 0x0002e800000e0000 */
[----:B------:R1:W0:Y:S04]  /*9ba0*/  SHFL.IDX PT, R4, R10, 0x1, 0x181f ;  /* 0x00381f000a047f89 */ /* 0x00022800000e0000 */
[----:B----4-:R1:W4:Y:S02]  /*9bb0*/  SHFL.IDX PT, R14, R5, 0x1, 0x181f ;  /* 0x00381f00050e7f89 */ /* 0x01032400000e0000 */
.L_x_2940:
        /* <DEDUP_REMOVED lines=16> */
[CC--:B---3--:R-:W-:Y:S02]  /*9cc0*/  @!P4 IADD3 R8, P0, R3.reuse, R12.reuse, RZ ;  /* 0x0000000c0308c210 */ /* 0x0c8fe40007f1e0ff */
[-C--:B------:R-:W-:Y:S02]  /*9cd0*/  @!P5 IADD3 R20, P2, R3, R9.reuse, RZ ;  /* 0x000000090314d210 */ /* 0x080fe40007f5e0ff */
[C---:B----4-:R-:W-:Y:S02]  /*9ce0*/  @!P4 IADD3 R12, P1, R14.reuse, R12, RZ ;  /* 0x0000000c0e0cc210 */ /* 0x050fe40007f3e0ff */
[----:B------:R-:W-:Y:S01]  /*9cf0*/  @!P5 IADD3 R14, P3, R14, R9, RZ ;  /* 0x000000090e0ed210 */ /* 0x000fe20007f7e0ff */
[----:B--2---:R-:W-:Y:S01]  /*9d00*/  @!P5 IMAD.X R21, R0, 0x1, R15, P2 ;  /* 0x000000010015d824 */ /* 0x004fe200010e060f */
[----:B------:R-:W-:-:S02]  /*9d10*/  CS2R R42, SRZ ;  /* 0x00000000002a7805 */ /* 0x000fc4000001ff00 */
[----:B------:R-:W-:Y:S02]  /*9d20*/  CS2R R34, SRZ ;  /* 0x0000000000227805 */ /* 0x000fe4000001ff00 */
[----:B------:R-:W-:Y:S01]  /*9d30*/  @!P4 IADD3.X R9, R0, R11, RZ, P0, !PT ;  /* 0x0000000b0009c210 */ /* 0x000fe200007fe4ff */
[C---:B0-----:R-:W-:Y:S01]  /*9d40*/  @!P4 IMAD.X R13, R4.reuse, 0x1, R11, P1 ;  /* 0x00000001040dc824 */ /* 0x041fe200008e060b */
[----:B------:R0:W5:Y:S01]  /*9d50*/  @!P5 LD.E.64 R32, desc[UR42][R20.64] ;  /* 0x0000002a1420d980 */ /* 0x000162000c101b00 */
[----:B------:R-:W-:-:S03]  /*9d60*/  @!P5 IMAD.X R15, R4, 0x1, R15, P3 ;  /* 0x00000001040fd824 */ /* 0x000fc600018e060f */
[----:B------:R0:W5:Y:S04]  /*9d70*/  @!P4 LD.E.64 R42, desc[UR42][R8.64] ;  /* 0x0000002a082ac980 */ /* 0x000168000c101b00 */
[----:B------:R0:W5:Y:S04]  /*9d80*/  @!P5 LD.E.64 R30, desc[UR42][R14.64] ;  /* 0x0000002a0e1ed980 */ /* 0x000168000c101b00 */
[----:B------:R0:W5:Y:S02]  /*9d90*/  @!P4 LD.E.64 R34, desc[UR42][R12.64] ;  /* 0x0000002a0c22c980 */ /* 0x000164000c101b00 */
.L_x_2662:
[----:B------:R-:W-:Y:S05]  /*9da0*/  BSYNC B1 ;  /* 0x0000000000017941 */ /* 0x000fea0003800000 */
.L_x_2661:
[----:B--2--5:R-:W-:Y:S01]  /*9db0*/  IMAD.MOV.U32 R0, RZ, RZ, R34 ;  /* 0x000000ffff007224 */ /* 0x024fe200078e0022 */
[----:B0-----:R-:W-:Y:S01]  /*9dc0*/  MOV R4, R30 ;  /* 0x0000001e00047202 */ /* 0x001fe20000000f00 */
[----:B---3--:R-:W-:Y:S01]  /*9dd0*/  IMAD.MOV.U32 R3, RZ, RZ, R35 ;  /* 0x000000ffff037224 */ /* 0x008fe200078e0023 */
[----:B------:R-:W-:Y:S01]  /*9de0*/  UMOV UR4, 0xffffffff ;  /* 0xffffffff00047882 */ /* 0x000fe20000000000 */
[----:B------:R-:W-:-:S03]  /*9df0*/  IMAD.MOV.U32 R8, RZ, RZ, R31 ;  /* 0x000000ffff087224 */ /* 0x000fc600078e001f */
        /* <DEDUP_REMOVED lines=8> */
[----:B------:R-:W-:Y:S06]  /*9e80*/  BRA.DIV UR4, `(.L_x_2663) ;  /* 0x0000019204787947 */ /* 0x000fec000b800000 */
[----:B------:R0:W2:Y:S04]  /*9e90*/  SHFL.IDX PT, R0, R7, 0x2, 0x181f ;  /* 0x00581f0007007f89 */ /* 0x0000a800000e0000 */
[----:B------:R0:W3:Y:S04]  /*9ea0*/  SHFL.IDX PT, R3, R6, 0x2, 0x181f ;  /* 0x00581f0006037f89 */ /* 0x0000e800000e0000 */
[----:B------:R0:W0:Y:S04]  /*9eb0*/  SHFL.IDX PT, R4, R10, 0x2, 0x181f ;  /* 0x00581f000a047f89 */ /* 0x00002800000e0000 */
[----:B----4-:R4:W0:Y:S02]  /*9ec0*/  SHFL.IDX PT, R14, R5, 0x2, 0x181f ;  /* 0x00581f00050e7f89 */ /* 0x01082400000e0000 */
.L_x_2946:
        /* <DEDUP_REMOVED lines=19> */
[C---:B0-----:R-:W-:Y:S02]  /*a000*/  @!P4 IADD3 R12, P1, R14.reuse, R12, RZ ;  /* 0x0000000c0e0cc210 */ /* 0x041fe40007f3e0ff */
[----:B------:R-:W-:Y:S01]  /*a010*/  @!P5 IADD3 R14, P3, R14, R9, RZ ;  /* 0x000000090e0ed210 */ /* 0x000fe20007f7e0ff */
[----:B--2---:R-:W-:Y:S01]  /*a020*/  @!P5 IMAD.X R49, R0, 0x1, R15, P2 ;  /* 0x000000010031d824 */ /* 0x004fe200010e060f */
[----:B------:R-:W-:-:S02]  /*a030*/  CS2R R28, SRZ ;  /* 0x00000000001c7805 */ /* 0x000fc4000001ff00 */
[----:B------:R-:W-:Y:S02]  /*a040*/  CS2R R26, SRZ ;  /* 0x00000000001a7805 */ /* 0x000fe4000001ff00 */
[----:B------:R-:W-:Y:S01]  /*a050*/  @!P4 IADD3.X R9, R0, R11, RZ, P0, !PT ;  /* 0x0000000b0009c210 */ /* 0x000fe200007fe4ff */
[C---:B------:R-:W-:Y:S01]  /*a060*/  @!P4 IMAD.X R13, R4.reuse, 0x1, R11, P1 ;  /* 0x00000001040dc824 */ /* 0x040fe200008e060b */
[----:B------:R0:W5:Y:S01]  /*a070*/  @!P5 LD.E.64 R20, desc[UR42][R48.64] ;  /* 0x0000002a3014d980 */ /* 0x000162000c101b00 */
[----:B------:R-:W-:-:S03]  /*a080*/  @!P5 IMAD.X R15, R4, 0x1, R15, P3 ;  /* 0x00000001040fd824 */ /* 0x000fc600018e060f */
[----:B------:R0:W5:Y:S04]  /*a090*/  @!P4 LD.E.64 R28, desc[UR42][R8.64] ;  /* 0x0000002a081cc980 */ /* 0x000168000c101b00 */
[----:B------:R0:W5:Y:S04]  /*a0a0*/  @!P5 LD.E.64 R24, desc[UR42][R14.64] ;  /* 0x0000002a0e18d980 */ /* 0x000168000c101b00 */
[----:B------:R0:W5:Y:S02]  /*a0b0*/  @!P4 LD.E.64 R26, desc[UR42][R12.64] ;  /* 0x0000002a0c1ac980 */ /* 0x000164000c101b00 */
.L_x_2665:
[----:B------:R-:W-:Y:S05]  /*a0c0*/  BSYNC B1 ;  /* 0x0000000000017941 */ /* 0x000fea0003800000 */
.L_x_2664:
[----:B0----5:R-:W-:Y:S01]  /*a0d0*/  IMAD.MOV.U32 R8, RZ, RZ, R25 ;  /* 0x000000ffff087224 */ /* 0x021fe200078e0019 */
[----:B------:R-:W-:Y:S01]  /*a0e0*/  MOV R4, R24 ;  /* 0x0000001800047202 */ /* 0x000fe20000000f00 */
[----:B--2---:R-:W-:Y:S01]  /*a0f0*/  IMAD.MOV.U32 R0, RZ, RZ, R26 ;  /* 0x000000ffff007224 */ /* 0x004fe200078e001a */
[----:B------:R-:W-:Y:S01]  /*a100*/  UMOV UR4, 0xffffffff ;  /* 0xffffffff00047882 */ /* 0x000fe20000000000 */
[----:B---3--:R-:W-:Y:S01]  /*a110*/  IMAD.MOV.U32 R3, RZ, RZ, R27 ;  /* 0x000000ffff037224 */ /* 0x008fe200078e001b */
[----:B------:R-:W-:Y:S01]  /*a120*/  PRMT R37, R4, 0x5410, R8 ;  /* 0x0000541004257816 */ /* 0x000fe20000000008 */
[----:B------:R-:W-:Y:S01]  /*a130*/  IMAD.MOV.U32 R4, RZ, RZ, R20 ;  /* 0x000000ffff047224 */ /* 0x000fe200078e0014 */
[----:B------:R-:W-:Y:S02]  /*a140*/  MOV R8, R21 ;  /* 0x0000001500087202 */ /* 0x000fe40000000f00 */
[----:B------:R-:W-:Y:S01]  /*a150*/  PRMT R58, R0, 0x5410, R3 ;  /* 0x00005410003a7816 */ /* 0x000fe20000000003 */
[----:B------:R-:W-:Y:S01]  /*a160*/  IMAD.MOV.U32 R0, RZ, RZ, R28 ;  /* 0x000000ffff007224 */ /* 0x000fe200078e001c */
[----:B------:R-:W-:Y:S01]  /*a170*/  PRMT R54, R4, 0x5410, R8 ;  /* 0x0000541004367816 */ /* 0x000fe20000000008 */
[----:B------:R-:W-:Y:S01]  /*a180*/  IMAD.MOV.U32 R3, RZ, RZ, R29 ;  /* 0x000000ffff037224 */ /* 0x000fe200078e001d */
[----:B------:R-:W-:-:S04]  /*a190*/  CS2R R8, SRZ ;  /* 0x0000000000087805 */ /* 0x000fc8000001ff00 */
[----:B------:R-:W-:Y:S01]  /*a1a0*/  PRMT R59, R0, 0x5410, R3 ;  /* 0x00005410003b7816 */ /* 0x000fe20000000003 */
[----:B------:R-:W-:Y:S06]  /*a1b0*/  BRA.DIV UR4, `(.L_x_2666) ;  /* 0x00000192041c7947 */ /* 0x000fec000b800000 */
[----:B------:R0:W2:Y:S04]  /*a1c0*/  SHFL.IDX PT, R0, R7, 0x3, 0x181f ;  /* 0x00781f0007007f89 */ /* 0x0000a800000e0000 */
[----:B------:R0:W3:Y:S04]  /*a1d0*/  SHFL.IDX PT, R3, R6, 0x3, 0x181f ;  /* 0x00781f0006037f89 */ /* 0x0000e800000e0000 */
[----:B------:R0:W0:Y:S04]  /*a1e0*/  SHFL.IDX PT, R4, R10, 0x3, 0x181f ;  /* 0x00781f000a047f89 */ /* 0x00002800000e0000 */
[----:B-1--4-:R-:W1:Y:S02]  /*a1f0*/  SHFL.IDX PT, R5, R5, 0x3, 0x181f ;  /* 0x00781f0005057f89 */ /* 0x012e6400000e0000 */
.L_x_2952:
[----:B------:R-:W-:Y:S01]  /*a200*/  VIADD R56, R56, 0x60 ;  /* 0x0000006038387836 */ /* 0x000fe20000000000 */
[----:B0-----:R-:W-:Y:S01]  /*a210*/  LEA.HI R6, R215, R215, RZ, 0x1 ;  /* 0x000000d7d7067211 */ /* 0x001fe200078f08ff */
[----:B------:R-:W-:Y:S01]  /*a220*/  BSSY B1, `(.L_x_2667) ;  /* 0x0000020000017945 */ /* 0x000fe20003800000 */
[----:B------:R-:W-:Y:S02]  /*a230*/  CS2R R10, SRZ ;  /* 0x00000000000a7805 */ /* 0x000fe4000001ff00 */
[----:B------:R-:W-:Y:S02]  /*a240*/  CS2R R14, SRZ ;  /* 0x00000000000e7805 */ /* 0x000fe4000001ff00 */
[----:B------:R-:W-:Y:S02]  /*a250*/  ISETP.GE.AND P0, PT, R56, R65, PT ;  /* 0x000000413800720c */ /* 0x000fe40003f06270 */
[----:B------:R-:W-:Y:S02]  /*a260*/  CS2R R12, SRZ ;  /* 0x00000000000c7805 */ /* 0x000fe4000001ff00 */
[----:B------:R-:W-:-:S05]  /*a270*/  LOP3.LUT R6, R6, 0xfffffffe, RZ, 0xc0, !PT ;  /* 0xfffffffe06067812 */ /* 0x000fca00078ec0ff */
[----:B------:R-:W-:-:S05]  /*a280*/  IMAD.IADD R6, R215, 0x1, -R6 ;  /* 0x00000001d7067824 */ /* 0x000fca00078e0a06 */
        /* <DEDUP_REMOVED lines=10> */
[-C--:B---3--:R-:W-:Y:S02]  /*a330*/  @!P4 IADD3 R6, P0, R3, R48.reuse, RZ ;  /* 0x000000300306c210 */ /* 0x088fe40007f1e0ff */
[C---:B-1----:R-:W-:Y:S02]  /*a340*/  @!P4 IADD3 R48, P1, R5.reuse, R48, RZ ;  /* 0x000000300530c210 */ /* 0x042fe40007f3e0ff */
[-C--:B------:R-:W-:Y:S01]  /*a350*/  @!P5 IADD3 R50, P3, R5, R8.reuse, RZ ;  /* 0x000000080532d210 */ /* 0x080fe20007f7e0ff */
[--C-:B--2---:R-:W-:Y:S01]  /*a360*/  @!P4 IMAD.X R7, R0, 0x1, R9.reuse, P0 ;  /* 0x000000010007c824 */ /* 0x104fe200000e0609 */
[----:B------:R-:W-:Y:S01]  /*a370*/  @!P5 IADD3 R52, P2, R3, R8, RZ ;  /* 0x000000080334d210 */ /* 0x000fe20007f5e0ff */
[C---:B------:R-:W-:Y:S01]  /*a380*/  @!P4 IMAD.X R49, R4.reuse, 0x1, R9, P1 ;  /* 0x000000010431c824 */ /* 0x040fe200008e0609 */
[----:B------:R-:W-:Y:S01]  /*a390*/  CS2R R14, SRZ ;  /* 0x00000000000e7805 */ /* 0x000fe2000001ff00 */
[----:B------:R-:W-:Y:S01]  /*a3a0*/  @!P5 IMAD.X R51, R4, 0x1, R11, P3 ;  /* 0x000000010433d824 */ /* 0x000fe200018e060b */
[----:B------:R-:W-:-:S02]  /*a3b0*/  @!P5 IADD3.X R53, R0, R11, RZ, P2, !PT ;  /* 0x0000000b0035d210 */ /* 0x000fc400017fe4ff */
[----:B------:R-:W-:Y:S02]  /*a3c0*/  CS2R R10, SRZ ;  /* 0x00000000000a7805 */ /* 0x000fe4000001ff00 */
[----:B------:R-:W-:Y:S01]  /*a3d0*/  CS2R R8, SRZ ;  /* 0x0000000000087805 */ /* 0x000fe2000001ff00 */
[----:B------:R0:W5:Y:S04]  /*a3e0*/  @!P4 LD.E.64 R14, desc[UR42][R6.64] ;  /* 0x0000002a060ec980 */ /* 0x000168000c101b00 */
[----:B------:R0:W5:Y:S04]  /*a3f0*/  @!P5 LD.E.64 R12, desc[UR42][R52.64] ;  /* 0x0000002a340cd980 */ /* 0x000168000c101b00 */
[----:B------:R0:W5:Y:S04]  /*a400*/  @!P5 LD.E.64 R10, desc[UR42][R50.64] ;  /* 0x0000002a320ad980 */ /* 0x000168000c101b00 */
[----:B------:R0:W5:Y:S02]  /*a410*/  @!P4 LD.E.64 R8, desc[UR42][R48.64] ;  /* 0x0000002a3008c980 */ /* 0x000164000c101b00 */
.L_x_2668:
[----:B------:R-:W-:Y:S05]  /*a420*/  BSYNC B1 ;  /* 0x0000000000017941 */ /* 0x000fea0003800000 */
.L_x_2667:
[----:B------:R-:W4:Y:S01]  /*a430*/  SYNCS.PHASECHK.TRANS64.TRYWAIT P0, [R2+URZ+0x28800], R67 ;  /* 0x02880043020075a7 */ /* 0x000f22000800017f */
[----:B--2--5:R-:W-:Y:S01]  /*a440*/  IMAD.MOV.U32 R0, RZ, RZ, R8 ;  /* 0x000000ffff007224 */ /* 0x024fe200078e0008 */
[----:B------:R-:W-:Y:S01]  /*a450*/  MOV R4, R9 ;  /* 0x0000000900047202 */ /* 0x000fe20000000f00 */
[----:B-1----:R-:W-:Y:S01]  /*a460*/  IMAD.MOV.U32 R5, RZ, RZ, R14 ;  /* 0x000000ffff057224 */ /* 0x002fe200078e000e */
[----:B---3--:R-:W-:Y:S01]  /*a470*/  VIADDMNMX R3, R65, -R190, 0x80, PT ;  /* 0x0000008041037446 */ /* 0x008fe200038009be */
[----:B0-----:R-:W-:Y:S01]  /*a480*/  IMAD.MOV.U32 R6, RZ, RZ, R15 ;  /* 0x000000ffff067224 */ /* 0x001fe200078e000f */
[----:B------:R-:W-:Y:S01]  /*a490*/  PRMT R49, R0, 0x5410, R4 ;  /* 0x0000541000317816 */ /* 0x000fe20000000004 */
[----:B------:R-:W-:Y:S01]  /*a4a0*/  IMAD.MOV.U32 R0, RZ, RZ, R10 ;  /* 0x000000ffff007224 */ /* 0x000fe200078e000a */
[----:B------:R-:W-:Y:S01]  /*a4b0*/  BSSY B1, `(.L_x_2669) ;  /* 0x0000008000017945 */ /* 0x000fe20003800000 */
[----:B------:R-:W-:Y:S01]  /*a4c0*/  IMAD.MOV.U32 R4, RZ, RZ, R11 ;  /* 0x000000ffff047224 */ /* 0x000fe200078e000b */
[----:B------:R-:W-:Y:S01]  /*a4d0*/  PRMT R50, R5, 0x5410, R6 ;  /* 0x0000541005327816 */ /* 0x000fe20000000006 */
[----:B------:R-:W-:Y:S01]  /*a4e0*/  IMAD.MOV.U32 R5, RZ, RZ, R13 ;  /* 0x000000ffff057224 */ /* 0x000fe200078e000d */
[----:B------:R-:W-:-:S02]  /*a4f0*/  ISETP.GE.AND P1, PT, R22, R3, PT ;  /* 0x000000031600720c */ /* 0x000fc40003f26270 */
[----:B------:R-:W-:Y:S02]  /*a500*/  PRMT R0, R0, 0x5410, R4 ;  /* 0x0000541000007816 */ /* 0x000fe40000000004 */
[----:B------:R-:W-:Y:S01]  /*a510*/  MOV R4, R12 ;  /* 0x0000000c00047202 */ /* 0x000fe20000000f00 */
[----:B----4-:R-:W-:Y:S08]  /*a520*/  @!P0 BRA `(.L_x_2670) ;  /* 0x0000018c00b48947 */ /* 0x010ff00003800000 */
.L_x_2953:
[----:B------:R-:W-:Y:S05]  /*a530*/  BSYNC B1 ;  /* 0x0000000000017941 */ /* 0x000fea0003800000 */
.L_x_2669:
        /* <DEDUP_REMOVED lines=11> */
[----:B------:R-:W-:Y:S01]  /*a5f0*/  SHF.R.U32.HI R52, RZ, 0x10, R45 ;  /* 0x00000010ff347819 */ /* 0x000fe2000001162d */
        /* <DEDUP_REMOVED lines=8> */
[C---:B------:R-:W-:Y:S01]  /*a680*/  FMUL.FTZ R65, R47.reuse, R56 ;  /* 0x000000382f417220 */ /* 0x040fe20000410000 */
[----:B------:R-:W-:Y:S01]  /*a690*/  FMUL.FTZ R47, R47, R52 ;  /* 0x000000342f2f7220 */ /* 0x000fe20000410000 */
[----:B------:R-:W-:Y:S02]  /*a6a0*/  HADD2.F32 R4, -RZ, R4.H1_H1 ;  /* 0x30000004ff047230 */ /* 0x000fe40000004100 */
[--C-:B------:R-:W-:Y:S02]  /*a6b0*/  HADD2.F32 R44, -RZ, R6.reuse.H0_H0 ;  /* 0x20000006ff2c7230 */ /* 0x100fe40000004100 */
[----:B------:R-:W-:Y:S01]  /*a6c0*/  FFMA.FTZ R56, R46, R56, R47 ;  /* 0x000000382e387223 */ /* 0x000fe2000001002f */
[----:B------:R-:W-:-:S02]  /*a6d0*/  HADD2.F32 R45, -RZ, R6.H1_H1 ;  /* 0x30000006ff2d7230 */ /* 0x000fc40000004100 */
[----:B------:R-:W-:Y:S01]  /*a6e0*/  FFMA.FTZ R65, R46, R52, -R65 ;  /* 0x000000342e417223 */ /* 0x000fe20000010841 */
[--C-:B------:R-:W-:Y:S02]  /*a6f0*/  HADD2.F32 R47, -RZ, R64.reuse.H0_H0 ;  /* 0x20000040ff2f7230 */ /* 0x100fe40000004100 */
[C---:B------:R-:W-:Y:S01]  /*a700*/  FMUL.FTZ R66, R4.reuse, R53 ;  /* 0x0000003504427220 */ /* 0x040fe20000410000 */
[--C-:B------:R-:W-:Y:S02]  /*a710*/  HADD2.F32 R6, -RZ, R5.reuse.H0_H0 ;  /* 0x20000005ff067230 */ /* 0x100fe40000004100 */
[-C--:B------:R-:W-:Y:S01]  /*a720*/  FMUL.FTZ R52, R4, R51.reuse ;  /* 0x0000003304347220 */ /* 0x080fe20000410000 */
[----:B------:R-:W-:Y:S02]  /*a730*/  HADD2.F32 R64, -RZ, R64.H1_H1 ;  /* 0x30000040ff407230 */ /* 0x000fe40000004100 */
        /* <DEDUP_REMOVED lines=17> */
[----:B------:R1:W-:Y:S02]  /*a850*/  STS.128 [R203], R4 ;  /* 0x00000004cb007388 */ /* 0x0003e40000000c00 */
.L_x_2674:
[----:B------:R-:W-:Y:S05]  /*a860*/  BSYNC B2 ;  /* 0x0000000000027941 */ /* 0x000fea0003800000 */
.L_x_2673:
[----:B------:R-:W-:Y:S05]  /*a870*/  @P1 BRA `(.L_x_2672) ;  /* 0x0000000000a81947 */ /* 0x000fea0003800000 */
[----:B-1----:R-:W1:Y:S01]  /*a880*/  LDS.128 R4, [R203+0x4000] ;  /* 0x00400000cb047984 */ /* 0x002e620000000c00 */
[----:B------:R-:W-:Y:S01]  /*a890*/  SHF.R.U32.HI R46, RZ, 0x10, R41 ;  /* 0x00000010ff2e7819 */ /* 0x000fe20000011629 */
[--C-:B------:R-:W-:Y:S01]  /*a8a0*/  HADD2.F32 R44, -RZ, R63.reuse.H1_H1 ;  /* 0x3000003fff2c7230 */ /* 0x100fe20000004100 */
[----:B------:R-:W-:Y:S01]  /*a8b0*/  SHF.R.U32.HI R45, RZ, 0x10, R39 ;  /* 0x00000010ff2d7819 */ /* 0x000fe20000011627 */
        /* <DEDUP_REMOVED lines=38> */
.L_x_2672:
[----:B------:R-:W-:Y:S05]  /*ab20*/  BSYNC B1 ;  /* 0x0000000000017941 */ /* 0x000fea0003800000 */
.L_x_2671:
        /* <DEDUP_REMOVED lines=9> */
[--C-:B------:R-:W-:Y:S01]  /*abc0*/  SHF.R.U64 R51, R42, 0x10, R43.reuse ;  /* 0x000000102a337819 */ /* 0x100fe2000000122b */
[----:B------:R-:W-:Y:S01]  /*abd0*/  HADD2.F32 R40, -RZ, R61.H0_H0 ;  /* 0x2000003dff287230 */ /* 0x000fe20000004100 */
[----:B------:R-:W-:Y:S01]  /*abe0*/  SHF.R.U32.HI R41, RZ, 0x10, R43 ;  /* 0x00000010ff297819 */ /* 0x000fe2000001162b */
[--C-:B------:R-:W-:Y:S01]  /*abf0*/  HADD2.F32 R42, -RZ, R60.reuse.H0_H0 ;  /* 0x2000003cff2a7230 */ /* 0x100fe20000004100 */
[--C-:B------:R-:W-:Y:S01]  /*ac00*/  SHF.R.U32.HI R43, RZ, 0x10, R35.reuse ;  /* 0x00000010ff2b7819 */ /* 0x100fe20000011623 */
[----:B------:R-:W-:Y:S01]  /*ac10*/  HADD2.F32 R60, -RZ, R60.H1_H1 ;  /* 0x3000003cff3c7230 */ /* 0x000fe20000004100 */
        /* <DEDUP_REMOVED lines=35> */
.L_x_2678:
[----:B------:R-:W-:Y:S05]  /*ae50*/  BSYNC B2 ;  /* 0x0000000000027941 */ /* 0x000fea0003800000 */
.L_x_2677:
        /* <DEDUP_REMOVED lines=33> */
[-C--:B------:R-:W-:Y:S01]  /*b070*/  FMUL.FTZ R31, R5, R4.reuse ;  /* 0x00000004051f7220 */ /* 0x080fe20000410000 */
        /* <DEDUP_REMOVED lines=9> */
.L_x_2676:
[----:B------:R-:W-:Y:S05]  /*b110*/  BSYNC B1 ;  /* 0x0000000000017941 */ /* 0x000fea0003800000 */
.L_x_2675:
        /* <DEDUP_REMOVED lines=50> */
.L_x_2682:
[----:B------:R-:W-:Y:S05]  /*b440*/  BSYNC B2 ;  /* 0x0000000000027941 */ /* 0x000fea0003800000 */
.L_x_2681:
        /* <DEDUP_REMOVED lines=43> */
.L_x_2680:
[----:B------:R-:W-:Y:S05]  /*b700*/  BSYNC B1 ;  /* 0x0000000000017941 */ /* 0x000fea0003800000 */
.L_x_2679:
        /* <DEDUP_REMOVED lines=10> */
[--C-:B------:R-:W-:Y:S01]  /*b7b0*/  SHF.R.U32.HI R20, RZ, 0x10, R15.reuse ;  /* 0x00000010ff147819 */ /* 0x100fe2000001160f */
        /* <DEDUP_REMOVED lines=8> */
[--C-:B------:R-:W-:Y:S02]  /*b840*/  HADD2.F32 R3, -RZ, R4.reuse.H0_H0 ;  /* 0x20000004ff037230 */ /* 0x100fe40000004100 */
[----:B------:R-:W-:Y:S02]  /*b850*/  HADD2.F32 R9, -RZ, R7.H0_H0 ;  /* 0x20000007ff097230 */ /* 0x000fe40000004100 */
[C---:B------:R-:W-:Y:S01]  /*b860*/  FMUL.FTZ R26, R14.reuse, R24 ;  /* 0x000000180e1a7220 */ /* 0x040fe20000410000 */
[----:B------:R-:W-:Y:S02]  /*b870*/  HADD2.F32 R4, -RZ, R4.H1_H1 ;  /* 0x30000004ff047230 */ /* 0x000fe40000004100 */
[----:B------:R-:W-:Y:S01]  /*b880*/  FMUL.FTZ R25, R14, R20 ;  /* 0x000000140e197220 */ /* 0x000fe20000410000 */
[----:B------:R-:W-:-:S02]  /*b890*/  HADD2.F32 R7, -RZ, R6.H0_H0 ;  /* 0x20000006ff077230 */ /* 0x000fc40000004100 */
[C---:B------:R-:W-:Y:S01]  /*b8a0*/  FFMA.FTZ R26, R9.reuse, R20, -R26 ;  /* 0x00000014091a7223 */ /* 0x040fe2000001081a */
[----:B------:R-:W-:Y:S02]  /*b8b0*/  HADD2.F32 R8, -RZ, R6.H1_H1 ;  /* 0x30000006ff087230 */ /* 0x000fe40000004100 */
[C---:B------:R-:W-:Y:S01]  /*b8c0*/  FMUL.FTZ R14, R4.reuse, R21 ;  /* 0x00000015040e7220 */ /* 0x040fe20000410000 */
[--C-:B------:R-:W-:Y:S02]  /*b8d0*/  HADD2.F32 R6, -RZ, R5.reuse.H0_H0 ;  /* 0x20000005ff067230 */ /* 0x100fe40000004100 */
[----:B------:R-:W-:Y:S01]  /*b8e0*/  FFMA.FTZ R25, R9, R24, R25 ;  /* 0x0000001809197223 */ /* 0x000fe20000010019 */
[-C--:B------:R-:W-:Y:S01]  /*b8f0*/  FMUL.FTZ R20, R4, R15.reuse ;  /* 0x0000000f04147220 */ /* 0x080fe20000410000 */
[----:B------:R-:W-:Y:S02]  /*b900*/  HADD2.F32 R5, -RZ, R5.H1_H1 ;  /* 0x30000005ff057230 */ /* 0x000fe40000004100 */
[----:B------:R-:W-:Y:S01]  /*b910*/  FFMA.FTZ R14, R3, R15, -R14 ;  /* 0x0000000f030e7223 */ /* 0x000fe2000001080e */
[----:B------:R-:W-:-:S02]  /*b920*/  HADD2.F32 R9, -RZ, R27.H0_H0 ;  /* 0x2000001bff097230 */ /* 0x000fc40000004100 */
[----:B------:R-:W-:Y:S01]  /*b930*/  FFMA.FTZ R3, R3, R21, R20 ;  /* 0x0000001503037223 */ /* 0x000fe20000010014 */
[----:B------:R-:W-:Y:S02]  /*b940*/  HADD2.F32 R4, -RZ, R28.H0_H0 ;  /* 0x2000001cff047230 */ /* 0x000fe40000004100 */
[C---:B------:R-:W-:Y:S01]  /*b950*/  FMUL.FTZ R20, R8.reuse, R49 ;  /* 0x0000003108147220 */ /* 0x040fe20000410000 */
        /* <DEDUP_REMOVED lines=12> */
.L_x_2685:
[----:B------:R-:W-:Y:S05]  /*ba20*/  BSYNC B1 ;  /* 0x0000000000017941 */ /* 0x000fea0003800000 */
.L_x_2684:
[----:B------:R-:W-:Y:S05]  /*ba30*/  @P1 BRA `(.L_x_2683) ;  /* 0x0000002400f01947 */ /* 0x000fea0003800000 */
[----:B-1234-:R-:W1:Y:S01]  /*ba40*/  LDS.128 R4, [R203+0x7000] ;  /* 0x00700000cb047984 */ /* 0x01ee620000000c00 */
[----:B------:R-:W-:Y:S02]  /*ba50*/  SHF.R.U64 R24, R12, 0x10, R13 ;  /* 0x000000100c187819 */ /* 0x000fe4000000120d */
[----:B------:R-:W-:Y:S02]  /*ba60*/  SHF.R.U32.HI R14, RZ, 0x10, R11 ;  /* 0x00000010ff0e7819 */ /* 0x000fe4000001160b */
[----:B------:R-:W-:Y:S01]  /*ba70*/  SHF.R.U32.HI R12, RZ, 0x10, R13 ;  /* 0x00000010ff0c7819 */ /* 0x000fe2000001160d */
[----:B------:R-:W-:Y:S01]  /*ba80*/  HADD2.F32 R13, -RZ, R0.H0_H0 ;  /* 0x20000000ff0d7230 */ /* 0x000fe20000004100 */
        /* <DEDUP_REMOVED lines=8> */
[----:B------:R-:W-:Y:S01]  /*bb10*/  FMUL.FTZ R20, R10, R14 ;  /* 0x0000000e0a147220 */ /* 0x000fe20000410000 */
[----:B------:R-:W-:-:S02]  /*bb20*/  HADD2.F32 R4, -RZ, R4.H1_H1 ;  /* 0x30000004ff047230 */ /* 0x000fc40000004100 */
[-C--:B------:R-:W-:Y:S01]  /*bb30*/  FMUL.FTZ R15, R10, R12.reuse ;  /* 0x0000000c0a0f7220 */ /* 0x080fe20000410000 */
[--C-:B------:R-:W-:Y:S02]  /*bb40*/  HADD2.F32 R7, -RZ, R6.reuse.H0_H0 ;  /* 0x20000006ff077230 */ /* 0x100fe40000004100 */
[C---:B------:R-:W-:Y:S01]  /*bb50*/  FFMA.FTZ R20, R9.reuse, R12, -R20 ;  /* 0x0000000c09147223 */ /* 0x040fe20000010814 */
[----:B------:R-:W-:Y:S02]  /*bb60*/  HADD2.F32 R8, -RZ, R6.H1_H1 ;  /* 0x30000006ff087230 */ /* 0x000fe40000004100 */
[C---:B------:R-:W-:Y:S01]  /*bb70*/  FMUL.FTZ R10, R4.reuse, R13 ;  /* 0x0000000d040a7220 */ /* 0x040fe20000410000 */
[--C-:B------:R-:W-:Y:S02]  /*bb80*/  HADD2.F32 R6, -RZ, R5.reuse.H0_H0 ;  /* 0x20000005ff067230 */ /* 0x100fe40000004100 */
[----:B------:R-:W-:Y:S01]  /*bb90*/  FFMA.FTZ R15, R9, R14, R15 ;  /* 0x0000000e090f7223 */ /* 0x000fe2000001000f */
[----:B------:R-:W-:Y:S01]  /*bba0*/  FMUL.FTZ R12, R4, R11 ;  /* 0x0000000b040c7220 */ /* 0x000fe20000410000 */
[----:B------:R-:W-:-:S02]  /*bbb0*/  HADD2.F32 R5, -RZ, R5.H1_H1 ;  /* 0x30000005ff057230 */ /* 0x000fc40000004100 */
[C---:B------:R-:W-:Y:S01]  /*bbc0*/  FFMA.FTZ R10, R3.reuse, R11, -R10 ;  /* 0x0000000b030a7223 */ /* 0x040fe2000001080a */
[----:B------:R-:W-:Y:S02]  /*bbd0*/  HADD2.F32 R9, -RZ, R0.H1_H1 ;  /* 0x30000000ff097230 */ /* 0x000fe40000004100 */
[----:B------:R-:W-:Y:S01]  /*bbe0*/  FFMA.FTZ R3, R3, R13, R12 ;  /* 0x0000000d03037223 */ /* 0x000fe2000001000c */
[----:B------:R-:W-:Y:S02]  /*bbf0*/  HADD2.F32 R4, -RZ, R21.H0_H0 ;  /* 0x20000015ff047230 */ /* 0x000fe40000004100 */
[----:B------:R-:W-:Y:S02]  /*bc00*/  HADD2.F32 R0, -RZ, R24.H0_H0 ;  /* 0x20000018ff007230 */ /* 0x000fe40000004100 */
[C---:B------:R-:W-:Y:S01]  /*bc10*/  FMUL.FTZ R12, R8.reuse, R9 ;  /* 0x00000009080c7220 */ /* 0x040fe20000410000 */
[----:B------:R-:W-:Y:S01]  /*bc20*/  FMUL.FTZ R8, R8, R48 ;  /* 0x0000003008087220 */ /* 0x000fe20000410000 */
[C---:B------:R-:W-:Y:S01]  /*bc30*/  FMUL.FTZ R11, R5.reuse, R4 ;  /* 0x00000004050b7220 */ /* 0x040fe20000410000 */
[----:B------:R-:W-:Y:S01]  /*bc40*/  FMUL.FTZ R13, R5, R0 ;  /* 0x00000000050d7220 */ /* 0x000fe20000410000 */
[----:B------:R-:W-:-:S02]  /*bc50*/  FFMA.FTZ R12, R7, R48, -R12 ;  /* 0x00000030070c7223 */ /* 0x000fc4000001080c */
[C---:B------:R-:W-:Y:S01]  /*bc60*/  FFMA.FTZ R5, R6.reuse, R0, -R11 ;  /* 0x0000000006057223 */ /* 0x040fe2000001080b */
[----:B------:R-:W-:Y:S01]  /*bc70*/  FFMA.FTZ R9, R7, R9, R8 ;  /* 0x0000000907097223 */ /* 0x000fe20000010008 */
[----:B------:R-:W-:Y:S01]  /*bc80*/  FFMA.FTZ R0, R6, R4, R13 ;  /* 0x0000000406007223 */ /* 0x000fe2000001000d */
[----:B------:R-:W-:Y:S02]  /*bc90*/  F2FP.F16.F32.PACK_AB R7, R15, R20 ;  /* 0x000000140f07723e */ /* 0x000fe400000000ff */
[----:B------:R-:W-:Y:S02]  /*bca0*/  F2FP.F16.F32.PACK_AB R4, R3, R10 ;  /* 0x0000000a0304723e */ /* 0x000fe400000000ff */
[----:B------:R-:W-:Y:S02]  /*bcb0*/  F2FP.F16.F32.PACK_AB R6, R9, R12 ;  /* 0x0000000c0906723e */ /* 0x000fe400000000ff */
[----:B------:R-:W-:-:S05]  /*bcc0*/  F2FP.F16.F32.PACK_AB R5, R0, R5 ;  /* 0x000000050005723e */ /* 0x000fca00000000ff */
[----:B------:R1:W-:Y:S01]  /*bcd0*/  STS.128 [R203+0x7000], R4 ;  /* 0x00700004cb007388 */ /* 0x0003e20000000c00 */
[----:B------:R-:W-:Y:S05]  /*bce0*/  BRA `(.L_x_2683) ;  /* 0x0000002400447947 */ /* 0x000fea0003800000 */
.L_x_2656:
        /* <DEDUP_REMOVED lines=22> */
[----:B------:R-:W-:-:S02]  /*be50*/  LEA R34, P1, R24, UR6, 0x1 ;  /* 0x0000000618227c11 */ /* 0x000fc4000f8208ff */
[----:B------:R-:W-:Y:S02]  /*be60*/  IADD3 R3, R25, R3, RZ ;  /* 0x0000000319037210 */ /* 0x000fe40007ffe0ff */
        /* <DEDUP_REMOVED lines=13> */
[----:B-1----:R-:W-:-:S05]  /*bf40*/  @!P1 IADD3 R4, P2, R4, R21, RZ ;  /* 0x0000001504049210 */ /* 0x002fca0007f5e0ff */
[----:B--2---:R-:W-:Y:S02]  /*bf50*/  @!P1 IMAD.X R7, R0, 0x1, R6, P2 ;  /* 0x0000000100079824 */ /* 0x004fe400010e0606 */
[----:B------:R-:W-:Y:S02]  /*bf60*/  @!P1 IMAD.MOV.U32 R8, RZ, RZ, R4 ;  /* 0x000000ffff089224 */ /* 0x000fe400078e0004 */
[----:B------:R-:W-:-:S06]  /*bf70*/  @!P1 IMAD.MOV.U32 R9, RZ, RZ, R7 ;  /* 0x000000ffff099224 */ /* 0x000fcc00078e0007 */
[----:B------:R-:W2:Y:S01]  /*bf80*/  @!P1 LD.E.128 R8, desc[UR42][R8.64] ;  /* 0x0000002a08089980 */ /* 0x000ea2000c101d00 */
[----:B---3--:R-:W-:-:S04]  /*bf90*/  @!P1 IADD3 R14, P2, R14, R21, RZ ;  /* 0x000000150e0e9210 */ /* 0x008fc80007f5e0ff */
[----:B----4-:R-:W-:Y:S01]  /*bfa0*/  @!P1 IADD3.X R5, R5, R6, RZ, P2, !PT ;  /* 0x0000000605059210 */ /* 0x010fe200017fe4ff */
        /* <DEDUP_REMOVED lines=8> */
[----:B--2---:R-:W-:-:S02]  /*c030*/  @!P1 IMAD.MOV.U32 R46, RZ, RZ, R8 ;  /* 0x000000ffff2e9224 */ /* 0x004fc400078e0008 */
[----:B------:R-:W-:Y:S01]  /*c040*/  @!P1 IMAD.MOV.U32 R47, RZ, RZ, R9 ;  /* 0x000000ffff2f9224 */ /* 0x000fe200078e0009 */
[----:B------:R0:W2:Y:S01]  /*c050*/  SHFL.IDX PT, R8, R32, 0x1, 0x181f ;  /* 0x00381f0020087f89 */ /* 0x0000a200000e0000 */
[----:B------:R-:W-:Y:S02]  /*c060*/  IMAD.MOV.U32 R0, RZ, RZ, R46 ;  /* 0x000000ffff007224 */ /* 0x000fe400078e002e */
[----:B------:R-:W-:Y:S01]  /*c070*/  @!P1 IMAD.MOV.U32 R48, RZ, RZ, R10 ;  /* 0x000000ffff309224 */ /* 0x000fe200078e000a */
[----:B------:R0:W4:Y:S01]  /*c080*/  SHFL.IDX PT, R9, R33, 0x1, 0x181f ;  /* 0x00381f0021097f89 */ /* 0x00012200000e0000 */
[----:B------:R-:W-:Y:S01]  /*c090*/  @!P1 IMAD.MOV.U32 R49, RZ, RZ, R11 ;  /* 0x000000ffff319224 */ /* 0x000fe200078e000b */
[----:B------:R-:W-:Y:S01]  /*c0a0*/  PRMT R64, R64, 0x5410, R0 ;  /* 0x0000541040407816 */ /* 0x000fe20000000000 */
[----:B------:R-:W-:Y:S01]  /*c0b0*/  IMAD.MOV.U32 R10, RZ, RZ, R48 ;  /* 0x000000ffff0a7224 */ /* 0x000fe200078e0030 */
[----:B------:R0:W0:Y:S01]  /*c0c0*/  SHFL.IDX PT, R0, R35, 0x1, 0x181f ;  /* 0x00381f0023007f89 */ /* 0x00002200000e0000 */
[----:B---3--:R-:W-:Y:S01]  /*c0d0*/  @!P1 MOV R44, R4 ;  /* 0x00000004002c9202 */ /* 0x008fe20000000f00 */
[----:B------:R-:W-:Y:S01]  /*c0e0*/  @!P1 IMAD.MOV.U32 R45, RZ, RZ, R5 ;  /* 0x000000ffff2d9224 */ /* 0x000fe200078e0005 */
[----:B------:R-:W-:Y:S01]  /*c0f0*/  MOV R12, R47 ;  /* 0x0000002f000c7202 */ /* 0x000fe20000000f00 */
[----:B------:R-:W-:-:S02]  /*c100*/  @!P1 IMAD.MOV.U32 R50, RZ, RZ, R6 ;  /* 0x000000ffff329224 */ /* 0x000fc400078e0006 */
[----:B------:R-:W-:Y:S01]  /*c110*/  @!P1 IMAD.MOV.U32 R51, RZ, RZ, R7 ;  /* 0x000000ffff339224 */ /* 0x000fe200078e0007 */
[----:B------:R-:W-:Y:S01]  /*c120*/  PRMT R67, R12, 0x7610, R67 ;  /* 0x000076100c437816 */ /* 0x000fe20000000043 */
[----:B------:R-:W-:Y:S01]  /*c130*/  IMAD.MOV.U32 R11, RZ, RZ, R49 ;  /* 0x000000ffff0b7224 */ /* 0x000fe200078e0031 */
[----:B------:R-:W-:Y:S01]  /*c140*/  MOV R5, R45 ;  /* 0x0000002d00057202 */ /* 0x000fe20000000f00 */
[----:B------:R-:W-:Y:S02]  /*c150*/  IMAD.MOV.U32 R4, RZ, RZ, R44 ;  /* 0x000000ffff047224 */ /* 0x000fe400078e002c */
[----:B------:R-:W-:Y:S01]  /*c160*/  IMAD.MOV.U32 R6, RZ, RZ, R50 ;  /* 0x000000ffff067224 */ /* 0x000fe200078e0032 */
[----:B------:R-:W-:Y:S01]  /*c170*/  PRMT R37, R10, 0x5410, R11 ;  /* 0x000054100a257816 */ /* 0x000fe2000000000b */
[----:B------:R-:W-:Y:S01]  /*c180*/  IMAD.MOV.U32 R7, RZ, RZ, R51 ;  /* 0x000000ffff077224 */ /* 0x000fe200078e0033 */
[----:B------:R-:W-:Y:S02]  /*c190*/  PRMT R67, R67, 0x5410, R5 ;  /* 0x0000541043437816 */ /* 0x000fe40000000005 */
[----:B------:R-:W-:-:S02]  /*c1a0*/  PRMT R66, R6, 0x5410, R4 ;  /* 0x0000541006427816 */ /* 0x000fc40000000004 */
[----:B-12---:R-:W-:-:S07]  /*c1b0*/  PRMT R64, R7, 0x7610, R64 ;  /* 0x0000761007407816 */ /* 0x006fce0000000040 */
.L_x_2963:
        /* <DEDUP_REMOVED lines=14> */
[----:B------:R-:W-:Y:S02]  /*c2a0*/  IADD3 R14, P2, R14, R15, RZ ;  /* 0x0000000f0e0e7210 */ /* 0x000fe40007f5e0ff */
[----:B0-----:R-:W-:-:S03]  /*c2b0*/  IADD3.X R5, R0, R6, RZ, P1, !PT ;  /* 0x0000000600057210 */ /* 0x001fc60000ffe4ff */
[----:B----4-:R-:W-:-:S03]  /*c2c0*/  IMAD.X R15, R9, 0x1, R6, P2 ;  /* 0x00000001090f7824 */ /* 0x010fc600010e0606 */
[----:B------:R-:W5:Y:S04]  /*c2d0*/  LD.E.128 R4, desc[UR42][R4.64] ;  /* 0x0000002a04047980 */ /* 0x000f68000c101d00 */
[----:B------:R1:W5:Y:S02]  /*c2e0*/  LD.E.128 R24, desc[UR42][R14.64] ;  /* 0x0000002a0e187980 */ /* 0x000364000c101d00 */
.L_x_2688:
[----:B------:R-:W-:Y:S05]  /*c2f0*/  BSYNC B1 ;  /* 0x0000000000017941 */ /* 0x000fea0003800000 */
.L_x_2687:
[----:B0----5:R-:W-:Y:S01]  /*c300*/  IMAD.MOV.U32 R0, RZ, RZ, R24 ;  /* 0x000000ffff007224 */ /* 0x021fe200078e0018 */
[----:B------:R-:W-:Y:S01]  /*c310*/  MOV R10, R27 ;  /* 0x0000001b000a7202 */ /* 0x000fe20000000f00 */
[----:B------:R-:W-:Y:S01]  /*c320*/  IMAD.MOV.U32 R8, RZ, RZ, R25 ;  /* 0x000000ffff087224 */ /* 0x000fe200078e0019 */
[----:B------:R-:W-:Y:S01]  /*c330*/  UMOV UR4, 0xffffffff ;  /* 0xffffffff00047882 */ /* 0x000fe20000000000 */
[----:B----4-:R-:W-:-:S03]  /*c340*/  IMAD.MOV.U32 R9, RZ, RZ, R26 ;  /* 0x000000ffff097224 */ /* 0x010fc600078e001a */
        /* <DEDUP_REMOVED lines=8> */
[----:B------:R-:W-:Y:S06]  /*c3d0*/  BRA.DIV UR4, `(.L_x_2689) ;  /* 0x0000017604887947 */ /* 0x000fec000b800000 */
[----:B------:R-:W0:Y:S01]  /*c3e0*/  SHFL.IDX PT, R8, R32, 0x2, 0x181f ;  /* 0x00581f0020087f89 */ /* 0x000e2200000e0000 */
[----:B------:R-:W-:-:S03]  /*c3f0*/  IADD3 R10, R56, 0x40, RZ ;  /* 0x00000040380a7810 */ /* 0x000fc60007ffe0ff */
[----:B------:R-:W2:Y:S01]  /*c400*/  SHFL.IDX PT, R0, R35, 0x2, 0x181f ;  /* 0x00581f0023007f89 */ /* 0x000ea200000e0000 */
[----:B------:R-:W-:-:S03]  /*c410*/  ISETP.GE.OR P1, PT, R10, R3, P0 ;  /* 0x000000030a00720c */ /* 0x000fc60000726670 */
[----:B-1----:R-:W1:Y:S04]  /*c420*/  SHFL.IDX PT, R14, R34, 0x2, 0x181f ;  /* 0x00581f00220e7f89 */ /* 0x002e6800000e0000 */
[----:B------:R-:W3:Y:S06]  /*c430*/  SHFL.IDX PT, R20, R33, 0x2, 0x181f ;  /* 0x00581f0021147f89 */ /* 0x000eec00000e0000 */
        /* <DEDUP_REMOVED lines=15> */
[----:B--2---:R-:W-:Y:S01]  /*c530*/  @!P1 MOV R21, R9 ;  /* 0x0000000900159202 */ /* 0x004fe20000000f00 */
[----:B------:R-:W-:Y:S02]  /*c540*/  @!P1 IMAD.MOV.U32 R20, RZ, RZ, R8 ;  /* 0x000000ffff149224 */ /* 0x000fe400078e0008 */
[----:B------:R-:W-:Y:S02]  /*c550*/  @!P1 IMAD.MOV.U32 R38, RZ, RZ, R10 ;  /* 0x000000ffff269224 */ /* 0x000fe400078e000a */
[----:B------:R-:W-:-:S02]  /*c560*/  IMAD.MOV.U32 R0, RZ, RZ, R20 ;  /* 0x000000ffff007224 */ /* 0x000fc400078e0014 */
[----:B------:R-:W-:Y:S01]  /*c570*/  IMAD.MOV.U32 R12, RZ, RZ, R21 ;  /* 0x000000ffff0c7224 */ /* 0x000fe200078e0015 */
[----:B------:R-:W-:Y:S01]  /*c580*/  MOV R8, R38 ;  /* 0x0000002600087202 */ /* 0x000fe20000000f00 */
[----:B------:R-:W-:-:S03]  /*c590*/  @!P1 IMAD.MOV.U32 R39, RZ, RZ, R11 ;  /* 0x000000ffff279224 */ /* 0x000fc600078e000b */
[----:B------:R-:W-:Y:S01]  /*c5a0*/  PRMT R59, R0, 0x5410, R12 ;  /* 0x00005410003b7816 */ /* 0x000fe2000000000c */
[----:B------:R-:W-:Y:S01]  /*c5b0*/  IMAD.MOV.U32 R9, RZ, RZ, R39 ;  /* 0x000000ffff097224 */ /* 0x000fe200078e0027 */
[----:B------:R2:W0:Y:S01]  /*c5c0*/  SHFL.IDX PT, R0, R35, 0x3, 0x181f ;  /* 0x00781f0023007f89 */ /* 0x00042200000e0000 */
[----:B---3--:R-:W-:Y:S01]  /*c5d0*/  @!P1 IMAD.MOV.U32 R40, RZ, RZ, R28 ;  /* 0x000000ffff289224 */ /* 0x008fe200078e001c */
[----:B------:R-:W-:Y:S01]  /*c5e0*/  @!P1 MOV R43, R31 ;  /* 0x0000001f002b9202 */ /* 0x000fe20000000f00 */
[----:B------:R-:W-:Y:S01]  /*c5f0*/  @!P1 IMAD.MOV.U32 R41, RZ, RZ, R29 ;  /* 0x000000ffff299224 */ /* 0x000fe200078e001d */
[----:B------:R-:W-:Y:S01]  /*c600*/  PRMT R52, R8, 0x5410, R9 ;  /* 0x0000541008347816 */ /* 0x000fe20000000009 */
[----:B------:R-:W-:Y:S02]  /*c610*/  @!P1 IMAD.MOV.U32 R42, RZ, RZ, R30 ;  /* 0x000000ffff2a9224 */ /* 0x000fe400078e001e */
[----:B------:R-:W-:Y:S02]  /*c620*/  IMAD.MOV.U32 R8, RZ, RZ, R40 ;  /* 0x000000ffff087224 */ /* 0x000fe400078e0028 */
[----:B------:R-:W-:-:S02]  /*c630*/  IMAD.MOV.U32 R9, RZ, RZ, R41 ;  /* 0x000000ffff097224 */ /* 0x000fc400078e0029 */
[----:B------:R-:W-:Y:S02]  /*c640*/  IMAD.MOV.U32 R10, RZ, RZ, R42 ;  /* 0x000000ffff0a7224 */ /* 0x000fe400078e002a */
[----:B------:R-:W-:Y:S01]  /*c650*/  IMAD.MOV.U32 R11, RZ, RZ, R43 ;  /* 0x000000ffff0b7224 */ /* 0x000fe200078e002b */
[----:B------:R-:W-:Y:S02]  /*c660*/  PRMT R62, R8, 0x5410, R9 ;  /* 0x00005410083e7816 */ /* 0x000fe40000000009 */
[----:B------:R-:W-:Y:S02]  /*c670*/  CS2R R8, SRZ ;  /* 0x0000000000087805 */ /* 0x000fe4000001ff00 */
[----:B-12-4-:R-:W-:-:S07]  /*c680*/  PRMT R63, R10, 0x5410, R11 ;  /* 0x000054100a3f7816 */ /* 0x016fce000000000b */
.L_x_2973:
[----:B------:R-:W-:Y:S01]  /*c690*/  IADD3 R56, R56, 0x60, RZ ;  /* 0x0000006038387810 */ /* 0x000fe20007ffe0ff */
[----:B------:R-:W-:Y:S01]  /*c6a0*/  BSSY B1, `(.L_x_2690) ;  /* 0x0000016000017945 */ /* 0x000fe20003800000 */
[----:B------:R-:W-:Y:S02]  /*c6b0*/  LEA.HI R10, R215, R215, RZ, 0x1 ;  /* 0x000000d7d70a7211 */ /* 0x000fe400078f08ff */
[----:B------:R-:W-:Y:S02]  /*c6c0*/  CS2R R12, SRZ ;  /* 0x00000000000c7805 */ /* 0x000fe4000001ff00 */
[----:B------:R-:W-:Y:S02]  /*c6d0*/  ISETP.GE.AND P1, PT, R56, R3, PT ;  /* 0x000000033800720c */ /* 0x000fe40003f26270 */
[----:B------:R-:W-:Y:S02]  /*c6e0*/  CS2R R14, SRZ ;  /* 0x00000000000e7805 */ /* 0x000fe4000001ff00 */
        /* <DEDUP_REMOVED lines=17> */
.L_x_2691:
[----:B------:R-:W-:Y:S05]  /*c800*/  BSYNC B1 ;  /* 0x0000000000017941 */ /* 0x000fea0003800000 */
.L_x_2690:
[----:B------:R-:W1:Y:S01]  /*c810*/  SYNCS.PHASECHK.TRANS64.TRYWAIT P4, [R2+URZ+0x28800], R29 ;  /* 0x0288001d020075a7 */ /* 0x000e62000808017f */
[----:B------:R-:W-:Y:S01]  /*c820*/  VIADDMNMX R3, R3, -R190, 0x80, PT ;  /* 0x0000008003037446 */ /* 0x000fe200038009be */
[----:B-----5:R-:W-:Y:S01]  /*c830*/  IMAD.MOV.U32 R28, RZ, RZ, R9 ;  /* 0x000000ffff1c7224 */ /* 0x020fe200078e0009 */
[----:B0-----:R-:W-:Y:S01]  /*c840*/  MOV R0, R8 ;  /* 0x0000000800007202 */ /* 0x001fe20000000f00 */
[----:B------:R-:W-:Y:S01]  /*c850*/  BSSY B1, `(.L_x_2692) ;  /* 0x000000f000017945 */ /* 0x000fe20003800000 */
[-C--:B------:R-:W-:Y:S02]  /*c860*/  ISETP.GE.OR P3, PT, R22, R3.reuse, P0 ;  /* 0x000000031600720c */ /* 0x080fe40000766670 */
[-C--:B------:R-:W-:Y:S02]  /*c870*/  ISETP.GE.OR P2, PT, R214, R3.reuse, P0 ;  /* 0x00000003d600720c */ /* 0x080fe40000746670 */
[-C--:B------:R-:W-:Y:S02]  /*c880*/  ISETP.GE.OR P1, PT, R213, R3.reuse, P0 ;  /* 0x00000003d500720c */ /* 0x080fe40000726670 */
[----:B------:R-:W-:Y:S01]  /*c890*/  ISETP.GE.OR P0, PT, R212, R3, P0 ;  /* 0x00000003d400720c */ /* 0x000fe20000706670 */
        /* <DEDUP_REMOVED lines=9> */
[----:B-1----:R-:W-:Y:S06]  /*c930*/  @!P4 BRA `(.L_x_2693) ;  /* 0x000001740084c947 */ /* 0x002fec0003800000 */
.L_x_2974:
[----:B------:R-:W-:Y:S05]  /*c940*/  BSYNC B1 ;  /* 0x0000000000017941 */ /* 0x000fea0003800000 */
.L_x_2692:
        /* <DEDUP_REMOVED lines=8> */
[----:B------:R-:W-:Y:S01]  /*c9d0*/  SHF.R.U32.HI R70, RZ, 0x10, R45 ;  /* 0x00000010ff467819 */ /* 0x000fe2000001162d */
[----:B------:R-:W-:Y:S01]  /*c9e0*/  HADD2.F32 R67, -RZ, R67.H1_H1 ;  /* 0x30000043ff437230 */ /* 0x000fe20000004100 */
[----:B------:R-:W-:Y:S02]  /*c9f0*/  LEA.HI R31, R31, R28, RZ, 0x3 ;  /* 0x0000001c1f1f7211 */ /* 0x000fe400078f18ff */
[----:B------:R-:W-:Y:S01]  /*ca00*/  LOP3.LUT R29, R29, 0x38, RZ, 0xc0, !PT ;  /* 0x000000381d1d7812 */ /* 0x000fe200078ec0ff */
[----:B------:R-:W-:Y:S01]  /*ca10*/  HADD2.F32 R70, -RZ, R70.H0_H0 ;  /* 0x20000046ff467230 */ /* 0x000fe20000004100 */
[----:B------:R-:W-:-:S02]  /*ca20*/  SHF.L.U32 R31, R31, 0xa, RZ ;  /* 0x0000000a1f1f7819 */ /* 0x000fc400000006ff */
[----:B------:R-:W-:Y:S02]  /*ca30*/  LOP3.LUT R28, R29, 0x1c0, R30, 0xf8, !PT ;  /* 0x000001c01d1c7812 */ /* 0x000fe400078ef81e */
[----:B------:R-:W-:Y:S02]  /*ca40*/  LOP3.LUT R33, R31, 0x7fffe000, RZ, 0xc0, !PT ;  /* 0x7fffe0001f217812 */ /* 0x000fe400078ec0ff */
[----:B------:R-:W-:Y:S02]  /*ca50*/  LOP3.LUT R32, R28, R201, RZ, 0x3c, !PT ;  /* 0x000000c91c207212 */ /* 0x000fe400078e3cff */
[----:B------:R-:W0:Y:S01]  /*ca60*/  LDS.128 R28, [R203] ;  /* 0x00000000cb1c7984 */ /* 0x000e220000000c00 */
[----:B------:R-:W-:Y:S02]  /*ca70*/  SHF.R.U64 R77, R44, 0x10, R45 ;  /* 0x000000102c4d7819 */ /* 0x000fe4000000122d */
[----:B------:R-:W-:Y:S02]  /*ca80*/  IADD3 R33, R32, R33, R202 ;  /* 0x0000002120217210 */ /* 0x000fe40007ffe0ca */
[----:B------:R-:W-:-:S02]  /*ca90*/  SHF.R.U32.HI R68, RZ, 0x10, R47 ;  /* 0x00000010ff447819 */ /* 0x000fc4000001162f */
[----:B------:R-:W-:Y:S01]  /*caa0*/  SHF.R.U32.HI R78, RZ, 0x10, R49 ;  /* 0x00000010ff4e7819 */ /* 0x000fe20000011631 */
[----:B------:R-:W-:Y:S01]  /*cab0*/  IMAD R65, R33, 0x2, R2 ;  /* 0x0000000221417824 */ /* 0x000fe200078e0202 */
[--C-:B------:R-:W-:Y:S02]  /*cac0*/  SHF.R.U64 R76, R50, 0x10, R51.reuse ;  /* 0x00000010324c7819 */ /* 0x100fe40000001233 */
[----:B------:R-:W-:Y:S02]  /*cad0*/  SHF.R.U32.HI R75, RZ, 0x10, R51 ;  /* 0x00000010ff4b7819 */ /* 0x000fe40000011633 */
[----:B------:R-:W1:Y:S01]  /*cae0*/  LDS.128 R32, [R65+0x10400] ;  /* 0x0104000041207984 */ /* 0x000e620000000c00 */
[----:B------:R-:W-:Y:S01]  /*caf0*/  SHF.R.U64 R80, R46, 0x10, R47 ;  /* 0x000000102e507819 */ /* 0x000fe2000000122f */
[--C-:B0-----:R-:W-:Y:S02]  /*cb00*/  HADD2.F32 R44, -RZ, R29.reuse.H0_H0 ;  /* 0x2000001dff2c7230 */ /* 0x101fe40000004100 */
[----:B------:R-:W-:-:S02]  /*cb10*/  HADD2.F32 R45, -RZ, R29.H1_H1 ;  /* 0x3000001dff2d7230 */ /* 0x000fc40000004100 */
[----:B------:R-:W-:Y:S02]  /*cb20*/  HADD2.F32 R29, -RZ, R28.H0_H0 ;  /* 0x2000001cff1d7230 */ /* 0x000fe40000004100 */
[----:B------:R-:W-:Y:S02]  /*cb30*/  HADD2.F32 R46, -RZ, R30.H0_H0 ;  /* 0x2000001eff2e7230 */ /* 0x000fe40000004100 */
[--C-:B------:R-:W-:Y:S02]  /*cb40*/  HADD2.F32 R47, -RZ, R31.reuse.H0_H0 ;  /* 0x2000001fff2f7230 */ /* 0x100fe40000004100 */
[----:B------:R-:W-:Y:S02]  /*cb50*/  HADD2.F32 R31, -RZ, R31.H1_H1 ;  /* 0x3000001fff1f7230 */ /* 0x000fe40000004100 */
[----:B------:R-:W-:Y:S02]  /*cb60*/  HADD2.F32 R28, -RZ, R28.H1_H1 ;  /* 0x3000001cff1c7230 */ /* 0x000fe40000004100 */
[----:B-1----:R-:W-:-:S02]  /*cb70*/  HADD2.F32 R48, -RZ, R33.H0_H0 ;  /* 0x20000021ff307230 */ /* 0x002fc40000004100 */
[----:B------:R-:W-:Y:S02]  /*cb80*/  HADD2.F32 R49, -RZ, R33.H1_H1 ;  /* 0x30000021ff317230 */ /* 0x000fe40000004100 */
[----:B------:R-:W-:Y:S02]  /*cb90*/  HADD2.F32 R33, -RZ, R32.H0_H0 ;  /* 0x20000020ff217230 */ /* 0x000fe40000004100 */
[C---:B------:R-:W-:Y:S01]  /*cba0*/  FMUL.FTZ R71, R48.reuse, R67 ;  /* 0x0000004330477220 */ /* 0x040fe20000410000 */
[-C--:B------:R-:W-:Y:S01]  /*cbb0*/  FMUL.FTZ R73, R48, R69.reuse ;  /* 0x0000004530497220 */ /* 0x080fe20000410000 */
[----:B------:R-:W-:Y:S02]  /*cbc0*/  HADD2.F32 R48, -RZ, R68.H0_H0 ;  /* 0x20000044ff307230 */ /* 0x000fe40000004100 */
[----:B------:R-:W-:Y:S01]  /*cbd0*/  FMUL.FTZ R72, R49, R70 ;  /* 0x0000004631487220 */ /* 0x000fe20000410000 */
[C---:B------:R-:W-:Y:S01]  /*cbe0*/  FFMA.FTZ R71, R44.reuse, R69, -R71 ;  /* 0x000000452c477223 */ /* 0x040fe20000010847 */
[----:B------:R-:W-:Y:S01]  /*cbf0*/  FFMA.FTZ R73, R44, R67, R73 ;  /* 0x000000432c497223 */ /* 0x000fe20000010049 */
[----:B------:R-:W-:-:S02]  /*cc00*/  HADD2.F32 R68, -RZ, R66.H1_H1 ;  /* 0x30000042ff447230 */ /* 0x000fc40000004100 */
[-C--:B------:R-:W-:Y:S01]  /*cc10*/  FMUL.FTZ R74, R49, R48.reuse ;  /* 0x00000030314a7220 */ /* 0x080fe20000410000 */
[----:B------:R-:W-:Y:S02]  /*cc20*/  HADD2.F32 R44, -RZ, R64.H1_H1 ;  /* 0x30000040ff2c7230 */ /* 0x000fe40000004100 */
[----:B------:R-:W-:Y:S01]  /*cc30*/  FFMA.FTZ R72, R45, R48, -R72 ;  /* 0x000000302d487223 */ /* 0x000fe20000010848 */
[----:B------:R-:W-:Y:S02]  /*cc40*/  HADD2.F32 R50, -RZ, R34.H0_H0 ;  /* 0x20000022ff327230 */ /* 0x000fe40000004100 */
[C---:B------:R-:W-:Y:S01]  /*cc50*/  FMUL.FTZ R48, R33.reuse, R68 ;  /* 0x0000004421307220 */ /* 0x040fe20000410000 */
[----:B------:R-:W-:Y:S02]  /*cc60*/  HADD2.F32 R49, -RZ, R66.H0_H0 ;  /* 0x20000042ff317230 */ /* 0x000fe40000004100 */
[----:B------:R-:W-:Y:S01]  /*cc70*/  FMUL.FTZ R67, R33, R44 ;  /* 0x0000002c21437220 */ /* 0x000fe20000410000 */
[----:B------:R-:W-:-:S02]  /*cc80*/  HADD2.F32 R33, -RZ, R37.H0_H0 ;  /* 0x20000025ff217230 */ /* 0x000fc40000004100 */
[----:B------:R-:W-:Y:S01]  /*cc90*/  FFMA.FTZ R74, R45, R70, R74 ;  /* 0x000000462d4a7223 */ /* 0x000fe2000001004a */
[----:B------:R-:W-:Y:S02]  /*cca0*/  HADD2.F32 R51, -RZ, R35.H0_H0 ;  /* 0x20000023ff337230 */ /* 0x000fe40000004100 */
[C---:B------:R-:W-:Y:S01]  /*ccb0*/  FFMA.FTZ R45, R29.reuse, R44, -R48 ;  /* 0x0000002c1d2d7223 */ /* 0x040fe20000010830 */
[----:B------:R-:W-:Y:S02]  /*ccc0*/  HADD2.F32 R64, -RZ, R64.H0_H0 ;  /* 0x20000040ff407230 */ /* 0x000fe40000004100 */
[----:B------:R-:W-:Y:S01]  /*ccd0*/  FFMA.FTZ R67, R29, R68, R67 ;  /* 0x000000441d437223 */ /* 0x000fe20000010043 */
[----:B------:R-:W-:Y:S02]  /*cce0*/  HADD2.F32 R44, -RZ, R37.H1_H1 ;  /* 0x30000025ff2c7230 */ /* 0x000fe40000004100 */
[C---:B------:R-:W-:Y:S01]  /*ccf0*/  FMUL.FTZ R29, R50.reuse, R49 ;  /* 0x00000031321d7220 */ /* 0x040fe20000410000 */
[----:B------:R-:W-:Y:S01]  /*cd00*/  FMUL.FTZ R37, R50, R33 ;  /* 0x0000002132257220 */ /* 0x000fe20000410000 */
[----:B------:R-:W-:-:S02]  /*cd10*/  HADD2.F32 R35, -RZ, R35.H1_H1 ;  /* 0x30000023ff237230 */ /* 0x000fc40000004100 */
        /* <DEDUP_REMOVED lines=37> */
.L_x_2695:
[----:B------:R-:W-:Y:S05]  /*cf70*/  BSYNC B1 ;  /* 0x0000000000017941 */ /* 0x000fea0003800000 */
.L_x_2694:
[----:B------:R-:W-:Y:S04]  /*cf80*/  BSSY B1, `(.L_x_2696) ;  /* 0x0000062000017945 */ /* 0x000fe80003800000 */
[----:B------:R-:W-:Y:S05]  /*cf90*/  @P2 BRA `(.L_x_2697) ;  /* 0x0000000400802947 */ /* 0x000fea0003800000 */
[----:B------:R-:W2:Y:S01]  /*cfa0*/  LDL R70, [R1+0x44] ;  /* 0x0000440001467983 */ /* 0x000ea20000100800 */
[----:B-1----:R-:W-:Y:S01]  /*cfb0*/  LEA.HI R28, R54, R207, RZ, 0x1d ;  /* 0x000000cf361c7211 */ /* 0x002fe200078fe8ff */
[----:B------:R-:W-:Y:S01]  /*cfc0*/  HADD2.F32 R44, -RZ, R57.H1_H1 ;  /* 0x30000039ff2c7230 */ /* 0x000fe20000004100 */
[----:B------:R-:W-:Y:S01]  /*cfd0*/  SHF.R.U32.HI R30, RZ, 0x3, R196 ;  /* 0x00000003ff1e7819 */ /* 0x000fe200000116c4 */
[--C-:B------:R-:W-:Y:S01]  /*cfe0*/  HADD2.F32 R46, -RZ, R53.reuse.H1_H1 ;  /* 0x30000035ff2e7230 */ /* 0x100fe20000004100 */
[----:B------:R-:W-:Y:S01]  /*cff0*/  SHF.R.S32.HI R31, RZ, 0x1f, R28 ;  /* 0x0000001fff1f7819 */ /* 0x000fe2000001141c */
[----:B0-----:R-:W-:Y:S01]  /*d000*/  IMAD.SHL.U32 R29, R28, 0x8, RZ ;  /* 0x000000081c1d7824 */ /* 0x001fe200078e00ff */
[----:B------:R-:W-:Y:S01]  /*d010*/  SHF.R.U64 R65, R24, 0x10, R25 ;  /* 0x0000001018417819 */ /* 0x000fe20000001219 */
[----:B------:R-:W-:Y:S01]  /*d020*/  HADD2.F32 R53, -RZ, R53.H0_H0 ;  /* 0x20000035ff357230 */ /* 0x000fe20000004100 */
[----:B------:R-:W-:Y:S01]  /*d030*/  LEA.HI R31, R31, R28, RZ, 0x3 ;  /* 0x0000001c1f1f7211 */ /* 0x000fe200078f18ff */
[----:B------:R-:W-:Y:S01]  /*d040*/  HADD2.F32 R57, -RZ, R57.H0_H0 ;  /* 0x20000039ff397230 */ /* 0x000fe20000004100 */
[----:B------:R-:W-:-:S02]  /*d050*/  LOP3.LUT R28, R196, 0x38, R29, 0xf8, !PT ;  /* 0x00000038c41c7812 */ /* 0x000fc400078ef81d */
[----:B------:R-:W-:Y:S01]  /*d060*/  SHF.R.U32.HI R48, RZ, 0x10, R25 ;  /* 0x00000010ff307819 */ /* 0x000fe20000011619 */
[----:B------:R-:W-:Y:S01]  /*d070*/  IMAD.SHL.U32 R31, R31, 0x400, RZ ;  /* 0x000004001f1f7824 */ /* 0x000fe200078e00ff */
[----:B------:R-:W-:Y:S02]  /*d080*/  LOP3.LUT R33, R28, R30, RZ, 0x3c, !PT ;  /* 0x0000001e1c217212 */ /* 0x000fe400078e3cff */
[--C-:B------:R-:W-:Y:S01]  /*d090*/  SHF.R.U64 R69, R4, 0x10, R5.reuse ;  /* 0x0000001004457819 */ /* 0x100fe20000001205 */
[----:B------:R-:W-:Y:S01]  /*d0a0*/  HADD2.F32 R48, -RZ, R48.H0_H0 ;  /* 0x20000030ff307230 */ /* 0x000fe20000004100 */
[----:B------:R-:W-:Y:S02]  /*d0b0*/  LOP3.LUT R32, R31, 0x7fffe000, RZ, 0xc0, !PT ;  /* 0x7fffe0001f207812 */ /* 0x000fe400078ec0ff */
[----:B------:R-:W-:Y:S02]  /*d0c0*/  SHF.R.U32.HI R45, RZ, 0x10, R5 ;  /* 0x00000010ff2d7819 */ /* 0x000fe40000011605 */
[----:B------:R-:W-:-:S02]  /*d0d0*/  IADD3 R33, R33, R32, R200 ;  /* 0x0000002021217210 */ /* 0x000fc40007ffe0c8 */
[--C-:B------:R-:W-:Y:S02]  /*d0e0*/  SHF.R.U64 R51, R26, 0x10, R27.reuse ;  /* 0x000000101a337819 */ /* 0x100fe4000000121b */
[----:B------:R-:W-:Y:S01]  /*d0f0*/  SHF.R.U32.HI R49, RZ, 0x10, R27 ;  /* 0x00000010ff317819 */ /* 0x000fe2000001161b */
[----:B------:R-:W-:Y:S01]  /*d100*/  IMAD R37, R33, 0x2, R2 ;  /* 0x0000000221257824 */ /* 0x000fe200078e0202 */
[--C-:B------:R-:W-:Y:S02]  /*d110*/  SHF.R.U32.HI R67, RZ, 0x10, R7.reuse ;  /* 0x00000010ff437819 */ /* 0x100fe40000011607 */
[----:B------:R-:W-:Y:S02]  /*d120*/  SHF.R.U64 R68, R6, 0x10, R7 ;  /* 0x0000001006447819 */ /* 0x000fe40000001207 */
[----:B------:R-:W0:Y:S02]  /*d130*/  LDS.128 R32, [R37+0x10400] ;  /* 0x0104000025207984 */ /* 0x000e240000000c00 */
[----:B0-----:R-:W-:-:S02]  /*d140*/  HADD2.F32 R25, -RZ, R33.H0_H0 ;  /* 0x20000021ff197230 */ /* 0x001fc40000004100 */
[----:B------:R-:W-:Y:S02]  /*d150*/  HADD2.F32 R24, -RZ, R32.H0_H0 ;  /* 0x20000020ff187230 */ /* 0x000fe40000004100 */
[----:B------:R-:W-:Y:S02]  /*d160*/  HADD2.F32 R33, -RZ, R33.H1_H1 ;  /* 0x30000021ff217230 */ /* 0x000fe40000004100 */
[C---:B------:R-:W-:Y:S01]  /*d170*/  FMUL.FTZ R50, R25.reuse, R46 ;  /* 0x0000002e19327220 */ /* 0x040fe20000410000 */
[----:B------:R-:W-:Y:S01]  /*d180*/  FMUL.FTZ R64, R25, R44 ;  /* 0x0000002c19407220 */ /* 0x000fe20000410000 */
[----:B------:R-:W-:Y:S02]  /*d190*/  HADD2.F32 R26, -RZ, R34.H0_H0 ;  /* 0x20000022ff1a7230 */ /* 0x000fe40000004100 */
[----:B------:R-:W-:Y:S02]  /*d1a0*/  HADD2.F32 R27, -RZ, R35.H0_H0 ;  /* 0x20000023ff1b7230 */ /* 0x000fe40000004100 */
[----:B------:R-:W-:Y:S01]  /*d1b0*/  FMUL.FTZ R66, R33, R48 ;  /* 0x0000003021427220 */ /* 0x000fe20000410000 */
        /* <DEDUP_REMOVED lines=9> */
[----:B------:R-:W-:Y:S01]  /*d250*/  FFMA.FTZ R64, R5, R46, R64 ;  /* 0x0000002e05407223 */ /* 0x000fe20000010040 */
[C---:B------:R-:W-:Y:S01]  /*d260*/  FMUL.FTZ R5, R24.reuse, R53 ;  /* 0x0000003518057220 */ /* 0x040fe20000410000 */
[----:B------:R-:W-:Y:S02]  /*d270*/  HADD2.F32 R44, -RZ, R45.H0_H0 ;  /* 0x2000002dff2c7230 */ /* 0x000fe40000004100 */
[-C--:B------:R-:W-:Y:S01]  /*d280*/  FMUL.FTZ R24, R24, R57.reuse ;  /* 0x0000003918187220 */ /* 0x080fe20000410000 */
[----:B------:R-:W-:Y:S02]  /*d290*/  HADD2.F32 R6, -RZ, R30.H0_H0 ;  /* 0x2000001eff067230 */ /* 0x000fe40000004100 */
[C---:B------:R-:W-:Y:S01]  /*d2a0*/  FFMA.FTZ R57, R4.reuse, R57, -R5 ;  /* 0x0000003904397223 */ /* 0x040fe20000010805 */
[----:B------:R-:W-:Y:S02]  /*d2b0*/  HADD2.F32 R5, -RZ, R58.H0_H0 ;  /* 0x2000003aff057230 */ /* 0x000fe40000004100 */
[----:B------:R-:W-:Y:S01]  /*d2c0*/  FFMA.FTZ R53, R4, R53, R24 ;  /* 0x0000003504357223 */ /* 0x000fe20000010018 */
[----:B------:R-:W-:Y:S01]  /*d2d0*/  FMUL.FTZ R46, R33, R44 ;  /* 0x0000002c212e7220 */ /* 0x000fe20000410000 */
[----:B------:R-:W-:-:S02]  /*d2e0*/  HADD2.F32 R24, -RZ, R55.H1_H1 ;  /* 0x30000037ff187230 */ /* 0x000fc40000004100 */
[C---:B------:R-:W-:Y:S01]  /*d2f0*/  FFMA.FTZ R33, R29.reuse, R44, -R66 ;  /* 0x0000002c1d217223 */ /* 0x040fe20000010842 */
[----:B------:R-:W-:Y:S02]  /*d300*/  HADD2.F32 R58, -RZ, R58.H1_H1 ;  /* 0x3000003aff3a7230 */ /* 0x000fe40000004100 */
[----:B------:R-:W-:Y:S01]  /*d310*/  FFMA.FTZ R45, R29, R48, R46 ;  /* 0x000000301d2d7223 */ /* 0x000fe2000001002e */
[----:B------:R-:W-:Y:S02]  /*d320*/  HADD2.F32 R7, -RZ, R31.H0_H0 ;  /* 0x2000001fff077230 */ /* 0x000fe40000004100 */
[C---:B------:R-:W-:Y:S01]  /*d330*/  FMUL.FTZ R29, R26.reuse, R25 ;  /* 0x000000191a1d7220 */ /* 0x040fe20000410000 */
[----:B------:R-:W-:Y:S01]  /*d340*/  FMUL.FTZ R47, R26, R5 ;  /* 0x000000051a2f7220 */ /* 0x000fe20000410000 */
[C---:B------:R-:W-:Y:S01]  /*d350*/  FMUL.FTZ R46, R27.reuse, R24 ;  /* 0x000000181b2e7220 */ /* 0x040fe20000410000 */
[----:B------:R-:W-:Y:S02]  /*d360*/  HADD2.F32 R26, -RZ, R49.H0_H0 ;  /* 0x20000031ff1a7230 */ /* 0x000fe40000004100 */
[----:B------:R-:W-:Y:S01]  /*d370*/  FMUL.FTZ R27, R27, R58 ;  /* 0x0000003a1b1b7220 */ /* 0x000fe20000410000 */
[----:B------:R-:W-:-:S02]  /*d380*/  HADD2.F32 R4, -RZ, R67.H0_H0 ;  /* 0x20000043ff047230 */ /* 0x000fc40000004100 */
[C---:B------:R-:W-:Y:S01]  /*d390*/  FFMA.FTZ R44, R6.reuse, R5, -R29 ;  /* 0x00000005062c7223 */ /* 0x040fe2000001081d */
[----:B------:R-:W-:Y:S01]  /*d3a0*/  FFMA.FTZ R47, R6, R25, R47 ;  /* 0x00000019062f7223 */ /* 0x000fe2000001002f */
[----:B------:R-:W-:Y:S02]  /*d3b0*/  HADD2.F32 R31, -RZ, R31.H1_H1 ;  /* 0x3000001fff1f7230 */ /* 0x000fe40000004100 */
[----:B------:R-:W-:Y:S01]  /*d3c0*/  FFMA.FTZ R6, R7, R24, R27 ;  /* 0x0000001807067223 */ /* 0x000fe2000001001b */
[----:B------:R-:W-:Y:S01]  /*d3d0*/  FMUL.FTZ R48, R35, R26 ;  /* 0x0000001a23307220 */ /* 0x000fe20000410000 */
[----:B------:R-:W-:Y:S01]  /*d3e0*/  FFMA.FTZ R46, R7, R58, -R46 ;  /* 0x0000003a072e7223 */ /* 0x000fe2000001082e */
[-C--:B------:R-:W-:Y:S01]  /*d3f0*/  FMUL.FTZ R24, R35, R4.reuse ;  /* 0x0000000423187220 */ /* 0x080fe20000410000 */
[----:B------:R-:W-:Y:S02]  /*d400*/  HADD2.F32 R25, -RZ, R65.H0_H0 ;  /* 0x20000041ff197230 */ /* 0x000fe40000004100 */
[----:B------:R-:W-:Y:S01]  /*d410*/  FFMA.FTZ R35, R31, R4, -R48 ;  /* 0x000000041f237223 */ /* 0x000fe20000010830 */
[----:B------:R-:W-:-:S02]  /*d420*/  HADD2.F32 R27, -RZ, R51.H0_H0 ;  /* 0x20000033ff1b7230 */ /* 0x000fc40000004100 */
[----:B------:R-:W-:Y:S01]  /*d430*/  FFMA.FTZ R49, R31, R26, R24 ;  /* 0x0000001a1f317223 */ /* 0x000fe20000010018 */
[----:B------:R-:W-:Y:S02]  /*d440*/  HADD2.F32 R5, -RZ, R69.H0_H0 ;  /* 0x20000045ff057230 */ /* 0x000fe40000004100 */
[----:B------:R-:W-:Y:S01]  /*d450*/  FMUL.FTZ R29, R32, R25 ;  /* 0x00000019201d7220 */ /* 0x000fe20000410000 */
[----:B------:R-:W-:Y:S02]  /*d460*/  HADD2.F32 R7, -RZ, R68.H0_H0 ;  /* 0x20000044ff077230 */ /* 0x000fe40000004100 */
[----:B------:R-:W-:Y:S01]  /*d470*/  FMUL.FTZ R31, R34, R27 ;  /* 0x0000001b221f7220 */ /* 0x000fe20000410000 */
[----:B------:R-:W-:Y:S02]  /*d480*/  HADD2.F32 R28, -RZ, R28.H1_H1 ;  /* 0x3000001cff1c7230 */ /* 0x000fe40000004100 */
[----:B------:R-:W-:Y:S01]  /*d490*/  FMUL.FTZ R32, R32, R5 ;  /* 0x0000000520207220 */ /* 0x000fe20000410000 */
[----:B------:R-:W-:-:S02]  /*d4a0*/  HADD2.F32 R30, -RZ, R30.H1_H1 ;  /* 0x3000001eff1e7230 */ /* 0x000fc40000004100 */
[----:B------:R-:W-:Y:S01]  /*d4b0*/  FMUL.FTZ R34, R34, R7 ;  /* 0x0000000722227220 */ /* 0x000fe20000410000 */
[C---:B------:R-:W-:Y:S01]  /*d4c0*/  FFMA.FTZ R4, R28.reuse, R5, -R29 ;  /* 0x000000051c047223 */ /* 0x040fe2000001081d */
[----:B------:R-:W-:Y:S01]  /*d4d0*/  FFMA.FTZ R24, R28, R25, R32 ;  /* 0x000000191c187223 */ /* 0x000fe20000010020 */
[C---:B------:R-:W-:Y:S01]  /*d4e0*/  FFMA.FTZ R31, R30.reuse, R7, -R31 ;  /* 0x000000071e1f7223 */ /* 0x040fe2000001081f */
[----:B------:R-:W-:Y:S01]  /*d4f0*/  FFMA.FTZ R26, R30, R27, R34 ;  /* 0x0000001b1e1a7223 */ /* 0x000fe20000010022 */
[----:B------:R-:W-:Y:S02]  /*d500*/  F2FP.F16.F32.PACK_AB R27, R49, R6 ;  /* 0x00000006311b723e */ /* 0x000fe400000000ff */
[----:B------:R-:W-:Y:S02]  /*d510*/  F2FP.F16.F32.PACK_AB R7, R35, R46 ;  /* 0x0000002e2307723e */ /* 0x000fe400000000ff */
[----:B------:R-:W-:Y:S02]  /*d520*/  F2FP.F16.F32.PACK_AB R5, R33, R50 ;  /* 0x000000322105723e */ /* 0x000fe400000000ff */
[----:B------:R-:W-:-:S02]  /*d530*/  F2FP.F16.F32.PACK_AB R4, R4, R57 ;  /* 0x000000390404723e */ /* 0x000fc400000000ff */
[----:B------:R-:W-:Y:S02]  /*d540*/  F2FP.F16.F32.PACK_AB R6, R31, R44 ;  /* 0x0000002c1f06723e */ /* 0x000fe400000000ff */
[----:B------:R-:W-:Y:S02]  /*d550*/  F2FP.F16.F32.PACK_AB R25, R45, R64 ;  /* 0x000000402d19723e */ /* 0x000fe400000000ff */
[----:B------:R-:W-:Y:S01]  /*d560*/  F2FP.F16.F32.PACK_AB R24, R24, R53 ;  /* 0x000000351818723e */ /* 0x000fe200000000ff */
[----:B------:R2:W-:Y:S01]  /*d570*/  STS.128 [R70], R4 ;  /* 0x0000000446007388 */ /* 0x0005e20000000c00 */
[----:B------:R-:W-:-:S05]  /*d580*/  F2FP.F16.F32.PACK_AB R26, R26, R47 ;  /* 0x0000002f1a1a723e */ /* 0x000fca00000000ff */
[----:B------:R2:W-:Y:S02]  /*d590*/  STS.128 [R37+0x10400], R24 ;  /* 0x0104001825007388 */ /* 0x0005e40000000c00 */
.L_x_2697:
[----:B------:R-:W-:Y:S05]  /*d5a0*/  BSYNC B1 ;  /* 0x0000000000017941 */ /* 0x000fea0003800000 */
.L_x_2696:
        /* <DEDUP_REMOVED lines=17> */
[----:B------:R-:W-:Y:S02]  /*d6c0*/  SHF.R.U32.HI R44, RZ, 0x10, R21 ;  /* 0x00000010ff2c7819 */ /* 0x000fe40000011615 */
[----:B------:R-:W-:-:S02]  /*d6d0*/  IADD3 R25, R24, R25, R199 ;  /* 0x0000001918197210 */ /* 0x000fc40007ffe0c7 */
[----:B------:R-:W-:Y:S01]  /*d6e0*/  SHF.R.U64 R49, R38, 0x10, R39 ;  /* 0x0000001026317819 */ /* 0x000fe20000001227 */
[----:B------:R-:W-:Y:S01]  /*d6f0*/  HADD2.F32 R38, -RZ, R40.H0_H0 ;  /* 0x20000028ff267230 */ /* 0x000fe20000004100 */
[----:B------:R-:W-:Y:S01]  /*d700*/  SHF.R.U64 R50, R20, 0x10, R21 ;  /* 0x0000001014327819 */ /* 0x000fe20000001215 */
[----:B------:R-:W-:Y:S01]  /*d710*/  IMAD R28, R25, 0x2, R2 ;  /* 0x00000002191c7824 */ /* 0x000fe200078e0202 */
[----:B------:R-:W-:Y:S02]  /*d720*/  SHF.R.U32.HI R48, RZ, 0x10, R39 ;  /* 0x00000010ff307819 */ /* 0x000fe40000011627 */
[--C-:B------:R-:W-:Y:S02]  /*d730*/  SHF.R.U64 R45, R42, 0x10, R43.reuse ;  /* 0x000000102a2d7819 */ /* 0x100fe4000000122b */
[----:B------:R-:W1:Y:S01]  /*d740*/  LDS.128 R24, [R28+0x10400] ;  /* 0x010400001c187984 */ /* 0x000e620000000c00 */
[----:B------:R-:W-:Y:S01]  /*d750*/  SHF.R.U32.HI R43, RZ, 0x10, R43 ;  /* 0x00000010ff2b7819 */ /* 0x000fe2000001162b */
        /* <DEDUP_REMOVED lines=71> */
.L_x_2699:
[----:B------:R-:W-:Y:S05]  /*dbd0*/  BSYNC B1 ;  /* 0x0000000000017941 */ /* 0x000fea0003800000 */
.L_x_2698:
        /* <DEDUP_REMOVED lines=23> */
[----:B------:R-:W-:-:S02]  /*dd50*/  LEA R3, R3, R2, 0x1 ;  /* 0x0000000203037211 */ /* 0x000fc400078e08ff */
[----:B------:R-:W-:Y:S02]  /*dd60*/  SHF.R.U64 R35, R8, 0x10, R9 ;  /* 0x0000001008237819 */ /* 0x000fe40000001209 */
[--C-:B------:R-:W-:Y:S01]  /*dd70*/  SHF.R.U64 R34, R10, 0x10, R11.reuse ;  /* 0x000000100a227819 */ /* 0x100fe2000000120b */
[----:B------:R-:W1:Y:S01]  /*dd80*/  LDS.128 R24, [R3+0x10400] ;  /* 0x0104000003187984 */ /* 0x000e620000000c00 */
[----:B------:R-:W-:Y:S01]  /*dd90*/  SHF.R.U32.HI R32, RZ, 0x10, R11 ;  /* 0x00000010ff207819 */ /* 0x000fe2000001160b */
        /* <DEDUP_REMOVED lines=18> */
[----:B------:R-:W-:Y:S01]  /*dec0*/  FMUL.FTZ R8, R25, R12 ;  /* 0x0000000c19087220 */ /* 0x000fe20000410000 */
[----:B------:R-:W-:Y:S01]  /*ded0*/  FMUL.FTZ R15, R11, R56 ;  /* 0x000000380b0f7220 */ /* 0x000fe20000410000 */
[----:B------:R-:W-:Y:S01]  /*dee0*/  FFMA.FTZ R28, R5, R12, -R28 ;  /* 0x0000000c051c7223 */ /* 0x000fe2000001081c */
[----:B------:R-:W-:Y:S01]  /*def0*/  FMUL.FTZ R11, R11, R61 ;  /* 0x0000003d0b0b7220 */ /* 0x000fe20000410000 */
[----:B------:R-:W-:-:S02]  /*df00*/  HADD2.F32 R12, -RZ, R60.H0_H0 ;  /* 0x2000003cff0c7230 */ /* 0x000fc40000004100 */
[----:B------:R-:W-:Y:S01]  /*df10*/  FFMA.FTZ R20, R5, R20, R8 ;  /* 0x0000001405147223 */ /* 0x000fe20000010008 */
[----:B------:R-:W-:Y:S02]  /*df20*/  HADD2.F32 R8, -RZ, R30.H0_H0 ;  /* 0x2000001eff087230 */ /* 0x000fe40000004100 */
[C---:B------:R-:W-:Y:S01]  /*df30*/  FFMA.FTZ R56, R0.reuse, R56, R11 ;  /* 0x0000003800387223 */ /* 0x040fe2000001000b */
[----:B------:R-:W-:Y:S02]  /*df40*/  HADD2.F32 R9, -RZ, R6.H0_H0 ;  /* 0x20000006ff097230 */ /* 0x000fe40000004100 */
[----:B------:R-:W-:Y:S01]  /*df50*/  FFMA.FTZ R15, R0, R61, -R15 ;  /* 0x0000003d000f7223 */ /* 0x000fe2000001080f */
[----:B------:R-:W-:Y:S02]  /*df60*/  HADD2.F32 R11, -RZ, R60.H1_H1 ;  /* 0x3000003cff0b7230 */ /* 0x000fe40000004100 */
[----:B------:R-:W-:Y:S01]  /*df70*/  FMUL.FTZ R0, R13, R12 ;  /* 0x0000000c0d007220 */ /* 0x000fe20000410000 */
[----:B------:R-:W-:-:S02]  /*df80*/  HADD2.F32 R5, -RZ, R30.H1_H1 ;  /* 0x3000001eff057230 */ /* 0x000fc40000004100 */
[-C--:B------:R-:W-:Y:S01]  /*df90*/  FMUL.FTZ R30, R13, R8.reuse ;  /* 0x000000080d1e7220 */ /* 0x080fe20000410000 */
[----:B------:R-:W-:Y:S02]  /*dfa0*/  HADD2.F32 R10, -RZ, R7.H0_H0 ;  /* 0x20000007ff0a7230 */ /* 0x000fe40000004100 */
[C---:B------:R-:W-:Y:S01]  /*dfb0*/  FFMA.FTZ R25, R9.reuse, R8, -R0 ;  /* 0x0000000809197223 */ /* 0x040fe20000010800 */
[C---:B------:R-:W-:Y:S01]  /*dfc0*/  FMUL.FTZ R13, R14.reuse, R11 ;  /* 0x0000000b0e0d7220 */ /* 0x040fe20000410000 */
[----:B------:R-:W-:Y:S02]  /*dfd0*/  HADD2.F32 R8, -RZ, R32.H0_H0 ;  /* 0x20000020ff087230 */ /* 0x000fe40000004100 */
[----:B------:R-:W-:Y:S01]  /*dfe0*/  FMUL.FTZ R14, R14, R5 ;  /* 0x000000050e0e7220 */ /* 0x000fe20000410000 */
[----:B------:R-:W-:Y:S02]  /*dff0*/  HADD2.F32 R0, -RZ, R33.H0_H0 ;  /* 0x20000021ff007230 */ /* 0x000fe40000004100 */
[----:B------:R-:W-:Y:S01]  /*e000*/  FFMA.FTZ R30, R9, R12, R30 ;  /* 0x0000000c091e7223 */ /* 0x000fe2000001001e */
[----:B------:R-:W-:-:S02]  /*e010*/  HADD2.F32 R7, -RZ, R7.H1_H1 ;  /* 0x30000007ff077230 */ /* 0x000fc40000004100 */
[C---:B------:R-:W-:Y:S01]  /*e020*/  FFMA.FTZ R12, R10.reuse, R5, -R13 ;  /* 0x000000050a0c7223 */ /* 0x040fe2000001080d */
[----:B------:R-:W-:Y:S01]  /*e030*/  FFMA.FTZ R14, R10, R11, R14 ;  /* 0x0000000b0a0e7223 */ /* 0x000fe2000001000e */
[C---:B------:R-:W-:Y:S01]  /*e040*/  FMUL.FTZ R32, R27.reuse, R8 ;  /* 0x000000081b207220 */ /* 0x040fe20000410000 */
[-C--:B------:R-:W-:Y:S01]  /*e050*/  FMUL.FTZ R10, R27, R0.reuse ;  /* 0x000000001b0a7220 */ /* 0x080fe20000410000 */
[----:B------:R-:W-:Y:S02]  /*e060*/  HADD2.F32 R11, -RZ, R35.H0_H0 ;  /* 0x20000023ff0b7230 */ /* 0x000fe40000004100 */
[----:B------:R-:W-:Y:S02]  /*e070*/  HADD2.F32 R13, -RZ, R34.H0_H0 ;  /* 0x20000022ff0d7230 */ /* 0x000fe40000004100 */
[C---:B------:R-:W-:Y:S01]  /*e080*/  FFMA.FTZ R33, R7.reuse, R0, -R32 ;  /* 0x0000000007217223 */ /* 0x040fe20000010820 */
[----:B------:R-:W-:Y:S02]  /*e090*/  HADD2.F32 R5, -RZ, R38.H0_H0 ;  /* 0x20000026ff057230 */ /* 0x000fe40000004100 */
[----:B------:R-:W-:Y:S01]  /*e0a0*/  FFMA.FTZ R35, R7, R8, R10 ;  /* 0x0000000807237223 */ /* 0x000fe2000001000a */
[----:B------:R-:W-:-:S02]  /*e0b0*/  HADD2.F32 R9, -RZ, R37.H0_H0 ;  /* 0x20000025ff097230 */ /* 0x000fc40000004100 */
[----:B------:R-:W-:Y:S01]  /*e0c0*/  FMUL.FTZ R7, R24, R11 ;  /* 0x0000000b18077220 */ /* 0x000fe20000410000 */
[----:B------:R-:W-:Y:S02]  /*e0d0*/  HADD2.F32 R4, -RZ, R4.H1_H1 ;  /* 0x30000004ff047230 */ /* 0x000fe40000004100 */
[----:B------:R-:W-:Y:S01]  /*e0e0*/  FMUL.FTZ R27, R26, R13 ;  /* 0x0000000d1a1b7220 */ /* 0x000fe20000410000 */
[----:B------:R-:W-:Y:S02]  /*e0f0*/  HADD2.F32 R6, -RZ, R6.H1_H1 ;  /* 0x30000006ff067230 */ /* 0x000fe40000004100 */
[----:B------:R-:W-:Y:S01]  /*e100*/  FMUL.FTZ R24, R24, R5 ;  /* 0x0000000518187220 */ /* 0x000fe20000410000 */
[----:B------:R-:W-:Y:S01]  /*e110*/  FMUL.FTZ R26, R26, R9 ;  /* 0x000000091a1a7220 */ /* 0x000fe20000410000 */
[----:B------:R-:W-:Y:S01]  /*e120*/  FFMA.FTZ R0, R4, R5, -R7 ;  /* 0x0000000504007223 */ /* 0x000fe20000010807 */
        /* <DEDUP_REMOVED lines=13> */
.L_x_2683:
[----:B------:R-:W-:Y:S05]  /*e200*/  BSYNC B0 ;  /* 0x0000000000007941 */ /* 0x000fea0003800000 */
.L_x_2655:
        /* <DEDUP_REMOVED lines=8> */
.L_x_2653:
[----:B------:R-:W-:-:S05]  /*e290*/  IMAD.U32 R0, RZ, RZ, UR45 ;  /* 0x0000002dff007e24 */ /* 0x000fca000f8e00ff */
[----:B------:R-:W-:-:S13]  /*e2a0*/  ISETP.NE.AND P0, PT, R0, 0x3, PT ;  /* 0x000000030000780c */ /* 0x000fda0003f05270 */
[----:B------:R-:W-:Y:S05]  /*e2b0*/  @!P0 BRA `(.L_x_2700) ;  /* 0x0000000000048947 */ /* 0x000fea0003800000 */
[----:B------:R-:W-:Y:S01]  /*e2c0*/  BPT.TRAP 0x1 ;  /* 0x000000040000795c */ /* 0x000fe20000300000 */
.L_x_2700:
[----:B------:R-:W-:Y:S01]  /*e2d0*/  IMAD R0, R184, 0x8, R2 ;  /* 0x00000008b8007824 */ /* 0x000fe200078e0202 */
[----:B01----:R-:W-:-:S04]  /*e2e0*/  SHF.L.U32 R3, R186, 0x1f, RZ ;  /* 0x0000001fba037819 */ /* 0x003fc800000006ff */
[----:B------:R0:W1:Y:S01]  /*e2f0*/  SYNCS.PHASECHK.TRANS64.TRYWAIT P2, [R0+URZ+0x28830], R3 ;  /* 0x02883003000075a7 */ /* 0x000062000804017f */
[----:B------:R-:W-:Y:S05]  /*e300*/  @!P0 BRA `(.L_x_2701) ;  /* 0x0000000000048947 */ /* 0x000fea0003800000 */
[----:B------:R-:W-:Y:S01]  /*e310*/  BPT.TRAP 0x1 ;  /* 0x000000040000795c */ /* 0x000fe20000300000 */
.L_x_2701:
[----:B--234-:R-:W2:Y:S02]  /*e320*/  S2R R4, SR_TID.X ;  /* 0x0000000000047919 */ /* 0x01cea40000002100 */
[----:B--2---:R-:W-:-:S04]  /*e330*/  LOP3.LUT R4, R4, 0x7f, RZ, 0xc0, !PT ;  /* 0x0000007f04047812 */ /* 0x004fc800078ec0ff */
[----:B------:R-:W-:Y:S01]  /*e340*/  ISETP.NE.AND P1, PT, R4, RZ, PT ;  /* 0x000000ff0400720c */ /* 0x000fe20003f25270 */
[----:B-1----:R-:W-:-:S12]  /*e350*/  @P2 BRA `(.L_x_2702) ;  /* 0x0000000000082947 */ /* 0x002fd80003800000 */
[----:B------:R-:W1:Y:S02]  /*e360*/  SYNCS.PHASECHK.TRANS64.TRYWAIT P2, [R0+URZ+0x28830], R3 ;  /* 0x02883003000075a7 */ /* 0x000e64000804017f */
[----:B-1----:R-:W-:Y:S05]  /*e370*/  @!P2 BRA `(.L_x_2703) ;  /* 0x0000015c0008a947 */ /* 0x002fea0003800000 */
.L_x_2702:
[----:B------:R-:W-:Y:S05]  /*e380*/  WARPSYNC.ALL ;  /* 0x0000000000007948 */ /* 0x000fea0003800000 */
[----:B01----:R-:W-:Y:S01]  /*e390*/  VIADD R3, R2, 0x18400 ;  /* 0x0001840002037836 */ /* 0x003fe20000000000 */
[----:B------:R-:W-:Y:S01]  /*e3a0*/  R2UR UR12, R36 ;  /* 0x00000000240c72ca */ /* 0x000fe200000e0000 */
[----:B------:R-:W-:Y:S01]  /*e3b0*/  UMOV UR13, 0x40000040 ;  /* 0x40000040000d7882 */ /* 0x000fe20000000000 */
[----:B------:R-:W-:Y:S01]  /*e3c0*/  MOV R7, 0x40000040 ;  /* 0x4000004000077802 */ /* 0x000fe20000000f00 */
[----:B------:R-:W-:Y:S01]  /*e3d0*/  WARPGROUP.ARRIVE ;  /* 0x00000000000079c5 */ /* 0x000fe20000000000 */
[----:B------:R-:W-:Y:S01]  /*e3e0*/  SHF.R.U32.HI R3, RZ, 0x4, R3 ;  /* 0x00000004ff037819 */ /* 0x000fe20000011603 */
[----:B------:R-:W-:Y:S01]  /*e3f0*/  IMAD.MOV.U32 R9, RZ, RZ, 0x40000040 ;  /* 0x40000040ff097424 */ /* 0x000fe200078e00ff */
[----:B------:R-:W-:Y:S01]  /*e400*/  R2UR UR15, R7 ;  /* 0x00000000070f72ca */ /* 0x000fe200000e0000 */
[----:B------:R-:W-:Y:S01]  /*e410*/  UMOV UR9, 0x40000040 ;  /* 0x4000004000097882 */ /* 0x000fe20000000000 */
[----:B------:R-:W-:Y:S01]  /*e420*/  LOP3.LUT R3, R3, 0x3fff, RZ, 0xc0, !PT ;  /* 0x00003fff03037812 */ /* 0x000fe200078ec0ff */
[----:B------:R-:W-:Y:S01]  /*e430*/  UMOV UR5, 0x40000040 ;  /* 0x4000004000057882 */ /* 0x000fe20000000000 */
[----:B------:R-:W-:Y:S01]  /*e440*/  R2UR UR11, R9 ;  /* 0x00000000090b72ca */ /* 0x000fe200000e0000 */
[----:B------:R-:W-:Y:S01]  /*e450*/  IMAD.MOV.U32 R9, RZ, RZ, 0x40000040 ;  /* 0x40000040ff097424 */ /* 0x000fe200078e00ff */
[----:B------:R-:W-:Y:S01]  /*e460*/  LOP3.LUT R4, R3, 0x10000, RZ, 0xfc, !PT ;  /* 0x0001000003047812 */ /* 0x000fe200078efcff */
[----:B------:R-:W-:Y:S01]  /*e470*/  ULOP3.LUT UR12, UR12, 0x10000, URZ, 0xfc, !UPT ;  /* 0x000100000c0c7892 */ /* 0x000fe2000f8efc3f */
[----:B------:R-:W-:Y:S01]  /*e480*/  IMAD.MOV.U32 R7, RZ, RZ, 0x40000040 ;  /* 0x40000040ff077424 */ /* 0x000fe200078e00ff */
[----:B------:R-:W-:Y:S01]  /*e490*/  UMOV UR17, 0x40000040 ;  /* 0x4000004000117882 */ /* 0x000fe20000000000 */
[----:B------:R-:W-:Y:S01]  /*e4a0*/  R2UR UR7, R9 ;  /* 0x00000000090772ca */ /* 0x000fe200000e0000 */
[----:B------:R-:W-:Y:S01]  /*e4b0*/  IMAD R6, R184, 0x800, R4 ;  /* 0x00000800b8067824 */ /* 0x000fe200078e0204 */
[----:B------:R-:W-:Y:S01]  /*e4c0*/  UIADD3 UR8, UR12, 0x2, URZ ;  /* 0x000000020c087890 */ /* 0x000fe2000fffe03f */
[----:B------:R-:W-:Y:S01]  /*e4d0*/  IMAD.MOV.U32 R9, RZ, RZ, 0x40000040 ;  /* 0x40000040ff097424 */ /* 0x000fe200078e00ff */
[----:B------:R-:W-:Y:S01]  /*e4e0*/  UIADD3 UR4, UR12, 0x4, URZ ;  /* 0x000000040c047890 */ /* 0x000fe2000fffe03f */
[C---:B------:R-:W-:Y:S01]  /*e4f0*/  VIADD R8, R6.reuse, 0x2 ;  /* 0x0000000206087836 */ /* 0x040fe20000000000 */
[----:B------:R-:W-:Y:S01]  /*e500*/  R2UR UR14, R6 ;  /* 0x00000000060e72ca */ /* 0x000fe200000e0000 */
[----:B------:R-:W-:Y:S01]  /*e510*/  UIADD3 UR16, UR12, 0x6, URZ ;  /* 0x000000060c107890 */ /* 0x000fe2000fffe03f */
[----:B------:R-:W-:Y:S01]  /*e520*/  R2UR UR19, R9 ;  /* 0x00000000091372ca */ /* 0x000fe200000e0000 */
[----:B------:R-:W-:Y:S01]  /*e530*/  IMAD.MOV.U32 R9, RZ, RZ, 0x40000040 ;  /* 0x40000040ff097424 */ /* 0x000fe200078e00ff */
[----:B------:R-:W-:Y:S01]  /*e540*/  R2UR UR10, R8 ;  /* 0x00000000080a72ca */ /* 0x000fe200000e0000 */
[----:B------:R-:W-:Y:S01]  /*e550*/  VIADD R8, R6, 0x4 ;  /* 0x0000000406087836 */ /* 0x000fe20000000000 */
[----:B------:R-:W-:Y:S01]  /*e560*/  UIADD3 UR20, UR12, 0x400, URZ ;  /* 0x000004000c147890 */ /* 0x000fe2000fffe03f */
[----:B------:R-:W-:Y:S01]  /*e570*/  R2UR UR35, R7 ;  /* 0x00000000072372ca */ /* 0x000fe200000e0000 */
[----:B------:R-:W-:Y:S01]  /*e580*/  UMOV UR21, 0x40000040 ;  /* 0x4000004000157882 */ /* 0x000fe20000000000 */
[----:B------:R-:W-:Y:S01]  /*e590*/  R2UR UR23, R9 ;  /* 0x00000000091772ca */ /* 0x000fe200000e0000 */
[----:B------:R-:W-:Y:S01]  /*e5a0*/  UIADD3 UR24, UR12, 0x402, URZ ;  /* 0x000004020c187890 */ /* 0x000fe2000fffe03f */
[----:B------:R-:W-:Y:S01]  /*e5b0*/  R2UR UR6, R8 ;  /* 0x00000000080672ca */ /* 0x000fe200000e0000 */
[----:B------:R-:W-:Y:S01]  /*e5c0*/  UMOV UR25, 0x40000040 ;  /* 0x4000004000197882 */ /* 0x000fe20000000000 */
[----:B------:R-:W-:Y:S01]  /*e5d0*/  HGMMA.64x128x16.F32 R24, gdesc[UR12], RZ, !UPT, gsb0 ;  /* 0x01e000000c1879f0 */ /* 0x000fe2000c0008ff */
[----:B------:R-:W-:Y:S01]  /*e5e0*/  IADD3 R8, R6, 0x6, RZ ;  /* 0x0000000606087810 */ /* 0x000fe20007ffe0ff */
[----:B------:R-:W-:Y:S01]  /*e5f0*/  UIADD3 UR28, UR12, 0x404, URZ ;  /* 0x000004040c1c7890 */ /* 0x000fe2000fffe03f */
[----:B------:R-:W-:Y:S01]  /*e600*/  MOV R9, 0x40000040 ;  /* 0x4000004000097802 */ /* 0x000fe20000000f00 */
[----:B------:R-:W-:Y:S01]  /*e610*/  UMOV UR29, 0x40000040 ;  /* 0x40000040001d7882 */ /* 0x000fe20000000000 */
[----:B------:R-:W-:Y:S01]  /*e620*/  R2UR UR18, R8 ;  /* 0x00000000081272ca */ /* 0x000fe200000e0000 */
[----:B------:R-:W-:Y:S01]  /*e630*/  VIADD R8, R6, 0x400 ;  /* 0x0000040006087836 */ /* 0x000fe20000000000 */
[----:B------:R-:W-:Y:S01]  /*e640*/  R2UR UR27, R9 ;  /* 0x00000000091b72ca */ /* 0x000fe200000e0000 */
[----:B------:R-:W-:Y:S01]  /*e650*/  IMAD.MOV.U32 R9, RZ, RZ, 0x40000040 ;  /* 0x40000040ff097424 */ /* 0x000fe200078e00ff */
[----:B------:R-:W-:Y:S01]  /*e660*/  UIADD3 UR32, UR12, 0x406, URZ ;  /* 0x000004060c207890 */ /* 0x000fe2000fffe03f */
[----:B------:R-:W0:Y:S01]  /*e670*/  LDC R3, c[0x0][0x448] ;  /* 0x00011200ff037b82 */ /* 0x000e220000000800 */
[----:B------:R-:W-:Y:S01]  /*e680*/  R2UR UR22, R8 ;  /* 0x00000000081672ca */ /* 0x000fe200000e0000 */
[----:B------:R-:W-:Y:S01]  /*e690*/  VIADD R8, R6, 0x402 ;  /* 0x0000040206087836 */ /* 0x000fe20000000000 */
[----:B------:R-:W-:Y:S01]  /*e6a0*/  R2UR UR31, R9 ;  /* 0x00000000091f72ca */ /* 0x000fe200000e0000 */
[----:B------:R-:W-:Y:S01]  /*e6b0*/  UMOV UR33, 0x40000040 ;  /* 0x4000004000217882 */ /* 0x000fe20000000000 */
[----:B------:R-:W-:Y:S01]  /*e6c0*/  @!P1 VIADD R0, R0, 0x28840 ;  /* 0x0002884000009836 */ /* 0x000fe20000000000 */
[----:B------:R-:W-:Y:S01]  /*e6d0*/  ULDC UR48, c[0x0][0x9d8] ;  /* 0x0002760000307ab9 */ /* 0x000fe20000000800 */
[----:B------:R-:W-:Y:S01]  /*e6e0*/  R2UR UR26, R8 ;  /* 0x00000000081a72ca */ /* 0x000fe200000e0000 */
[C---:B------:R-:W-:Y:S01]  /*e6f0*/  VIADD R8, R6.reuse, 0x404 ;  /* 0x0000040406087836 */ /* 0x040fe20000000000 */
[----:B------:R-:W-:Y:S01]  /*e700*/  ULDC UR49, c[0x0][0x9d8] ;  /* 0x0002760000317ab9 */ /* 0x000fe20000000800 */
[----:B------:R-:W-:Y:S01]  /*e710*/  VIADD R6, R6, 0x406 ;  /* 0x0000040606067836 */ /* 0x000fe20000000000 */
[----:B------:R-:W-:Y:S01]  /*e720*/  @!P1 PRMT R0, RZ, 0x654, R0 ;  /* 0x00000654ff009816 */ /* 0x000fe20000000000 */
[----:B------:R-:W-:Y:S01]  /*e730*/  ULDC UR46, c[0x0][0x988] ;  /* 0x00026200002e7ab9 */ /* 0x000fe20000000800 */
[----:B------:R-:W-:Y:S01]  /*e740*/  R2UR UR30, R8 ;  /* 0x00000000081e72ca */ /* 0x000fe200000e0000 */
[----:B------:R-:W-:Y:S01]  /*e750*/  ULDC UR47, c[0x0][0x988] ;  /* 0x00026200002f7ab9 */ /* 0x000fe20000000800 */
[----:B------:R-:W-:-:S02]  /*e760*/  R2UR UR34, R6 ;  /* 0x00000000062272ca */ /* 0x000fc400000e0000 */
[----:B------:R-:W-:Y:S02]  /*e770*/  CS2R R150, SRZ ;  /* 0x0000000000967805 */ /* 0x000fe4000001ff00 */
[----:B------:R-:W-:Y:S02]  /*e780*/  IADD3 R6, R204, R190, RZ ;  /* 0x000000becc067210 */ /* 0x000fe40007ffe0ff */
[----:B------:R-:W-:Y:S02]  /*e790*/  CS2R R148, SRZ ;  /* 0x0000000000947805 */ /* 0x000fe4000001ff00 */
[----:B------:R-:W-:Y:S02]  /*e7a0*/  CS2R R146, SRZ ;  /* 0x0000000000927805 */ /* 0x000fe4000001ff00 */
[----:B------:R-:W-:Y:S02]  /*e7b0*/  CS2R R144, SRZ ;  /* 0x0000000000907805 */ /* 0x000fe4000001ff00 */
[----:B------:R-:W-:-:S02]  /*e7c0*/  CS2R R142, SRZ ;  /* 0x00000000008e7805 */ /* 0x000fc4000001ff00 */
[----:B------:R-:W-:Y:S02]  /*e7d0*/  CS2R R140, SRZ ;  /* 0x00000000008c7805 */ /* 0x000fe4000001ff00 */
[----:B------:R-:W-:Y:S02]  /*e7e0*/  CS2R R138, SRZ ;  /* 0x00000000008a7805 */ /* 0x000fe4000001ff00 */
[----:B0-----:R-:W-:Y:S02]  /*e7f0*/  ISETP.NE.AND P2, PT, R3, 0x1, PT ;  /* 0x000000010300780c */ /* 0x001fe40003f45270 */
        /* <DEDUP_REMOVED lines=11> */
[----:B------:R-:W0:Y:S08]  /*e8b0*/  @P2 LDC R3, c[0x0][0x44c] ;  /* 0x00011300ff032b82 */ /* 0x000e300000000800 */
[----:B------:R-:W1:Y:S01]  /*e8c0*/  @P2 LDC R8, c[0x0][0x450] ;  /* 0x00011400ff082b82 */ /* 0x000e620000000800 */
[----:B0-----:R-:W-:-:S05]  /*e8d0*/  @P2 IMAD.HI.U32 R3, R6, R3, RZ ;  /* 0x0000000306032227 */ /* 0x001fca00078e00ff */
[----:B-1----:R-:W-:-:S05]  /*e8e0*/  @P2 SHF.R.U32.HI R6, RZ, R8, R3 ;  /* 0x00000008ff062219 */ /* 0x002fca0000011603 */
[----:B------:R-:W0:Y:S04]  /*e8f0*/  SHFL.IDX PT, R3, R6, 0x1, 0x1c1f ;  /* 0x003c1f0006037f89 */ /* 0x000e2800000e0000 */
[----:B------:R-:W1:Y:S01]  /*e900*/  SHFL.IDX PT, R6, R6, RZ, 0x1c1f ;  /* 0x001c1fff06067589 */ /* 0x000e6200000e0000 */
[----:B------:R-:W-:Y:S02]  /*e910*/  WARPGROUP.DEPBAR.LE gsb0, 0x0 ;  /* 0x00008000000079c5 */ /* 0x000fe40000010000 */
[----:B------:R-:W-:-:S06]  /*e920*/  WARPGROUP.ARRIVE ;  /* 0x00000000000079c5 */ /* 0x000fcc0000000000 */
[----:B------:R-:W-:Y:S03]  /*e930*/  HGMMA.64x128x16.F32 R24, gdesc[UR8], R24, gsb0 ;  /* 0x01e00000081879f0 */ /* 0x000fe60008000818 */
[----:B------:R-:W-:Y:S02]  /*e940*/  WARPGROUP.DEPBAR.LE gsb0, 0x0 ;  /* 0x00008000000079c5 */ /* 0x000fe40000010000 */
[----:B------:R-:W-:-:S07]  /*e950*/  WARPGROUP.ARRIVE ;  /* 0x00000000000079c5 */ /* 0x000fce0000000000 */
[----:B------:R-:W-:Y:S01]  /*e960*/  HGMMA.64x128x16.F32 R24, gdesc[UR4], R24, gsb0 ;  /* 0x01e00000041879f0 */ /* 0x000fe20008000818 */
[----:B------:R-:W-:Y:S01]  /*e970*/  ULDC UR6, c[0x0][0x9d8] ;  /* 0x0002760000067ab9 */ /* 0x000fe20000000800 */
[----:B------:R-:W-:Y:S01]  /*e980*/  ULDC UR7, c[0x0][0x988] ;  /* 0x0002620000077ab9 */ /* 0x000fe20000000800 */
        /* <DEDUP_REMOVED lines=28> */
[----:B-----5:R3:W-:Y:S01]  /*eb50*/  MUFU.TANH R111, R30 ;  /* 0x0000001e006f7308 */ /* 0x0207e20000002400 */
[----:B--2---:R-:W-:-:S02]  /*eb60*/  IMAD.MOV.U32 R27, RZ, RZ, -0x80 ;  /* 0xffffff80ff1b7424 */ /* 0x004fc400078e00ff */
[----:B------:R-:W-:Y:S01]  /*eb70*/  FMUL.FTZ R47, R47, UR6 ;  /* 0x000000062f2f7c20 */ /* 0x000fe20008410000 */
[----:B------:R-:W-:Y:S01]  /*eb80*/  FMUL.FTZ R50, R50, UR6 ;  /* 0x0000000632327c20 */ /* 0x000fe20008410000 */
[----:B------:R-:W-:Y:S01]  /*eb90*/  FMUL.FTZ R51, R51, UR6 ;  /* 0x0000000633337c20 */ /* 0x000fe20008410000 */
[----:B------:R-:W-:Y:S01]  /*eba0*/  FMUL.FTZ R54, R54, UR6 ;  /* 0x0000000636367c20 */ /* 0x000fe20008410000 */
[----:B------:R-:W-:Y:S01]  /*ebb0*/  FMUL.FTZ R55, R55, UR6 ;  /* 0x0000000637377c20 */ /* 0x000fe20008410000 */
[----:B------:R-:W-:Y:S01]  /*ebc0*/  FMUL.FTZ R58, R58, UR6 ;  /* 0x000000063a3a7c20 */ /* 0x000fe20008410000 */
[----:B------:R-:W2:Y:S01]  /*ebd0*/  MUFU.TANH R26, R26 ;  /* 0x0000001a001a7308 */ /* 0x000ea20000002400 */
[----:B---3--:R-:W-:Y:S02]  /*ebe0*/  IMAD R30, R88, R27, 0x80 ;  /* 0x00000080581e7424 */ /* 0x008fe400078e021b */
[----:B------:R-:W-:Y:S01]  /*ebf0*/  FMUL.FTZ R59, R59, UR6 ;  /* 0x000000063b3b7c20 */ /* 0x000fe20008410000 */
[----:B------:R-:W-:Y:S01]  /*ec00*/  FMUL.FTZ R62, R62, UR6 ;  /* 0x000000063e3e7c20 */ /* 0x000fe20008410000 */
[----:B------:R-:W-:Y:S01]  /*ec10*/  FMUL.FTZ R7, R57, UR6 ;  /* 0x0000000639077c20 */ /* 0x000fe20008410000 */
[----:B------:R-:W-:Y:S01]  /*ec20*/  FMUL.FTZ R67, R67, UR6 ;  /* 0x0000000643437c20 */ /* 0x000fe20008410000 */
[--C-:B------:R-:W-:Y:S01]  /*ec30*/  IADD3 R109, -R197, 0x1, R30.reuse ;  /* 0x00000001c56d7810 */ /* 0x100fe20007ffe11e */
[----:B------:R-:W-:Y:S01]  /*ec40*/  FMUL.FTZ R13, R49, UR6 ;  /* 0x00000006310d7c20 */ /* 0x000fe20008410000 */
[----:B------:R-:W-:Y:S01]  /*ec50*/  IADD3 R30, -R197, R193, R30 ;  /* 0x000000c1c51e7210 */ /* 0x000fe20007ffe11e */
[----:B------:R-:W3:Y:S01]  /*ec60*/  MUFU.TANH R31, R31 ;  /* 0x0000001f001f7308 */ /* 0x000ee20000002400 */
[----:B------:R-:W-:Y:S01]  /*ec70*/  IADD3 R109, -R192, R109, R193 ;  /* 0x0000006dc06d7210 */ /* 0x000fe20007ffe1c1 */
[----:B------:R-:W-:Y:S01]  /*ec80*/  FMUL.FTZ R63, R63, UR6 ;  /* 0x000000063f3f7c20 */ /* 0x000fe20008410000 */
[----:B------:R-:W-:Y:S01]  /*ec90*/  FMUL.FTZ R66, R66, UR6 ;  /* 0x0000000642427c20 */ /* 0x000fe20008410000 */
[----:B------:R-:W-:Y:S01]  /*eca0*/  FMUL.FTZ R9, R53, UR6 ;  /* 0x0000000635097c20 */ /* 0x000fe20008410000 */
[--C-:B0-----:R-:W-:Y:S01]  /*ecb0*/  VIADDMNMX R3, R3, R109, R30.reuse, PT ;  /* 0x0000006d03037246 */ /* 0x101fe2000380011e */
[----:B------:R-:W-:Y:S01]  /*ecc0*/  FMUL.FTZ R70, R70, UR6 ;  /* 0x0000000646467c20 */ /* 0x000fe20008410000 */
[----:B------:R-:W-:Y:S01]  /*ecd0*/  FMUL.FTZ R74, R74, UR6 ;  /* 0x000000064a4a7c20 */ /* 0x000fe20008410000 */
[----:B------:R-:W0:Y:S01]  /*ece0*/  MUFU.TANH R34, R34 ;  /* 0x0000002200227308 */ /* 0x000e220000002400 */
[----:B------:R-:W-:Y:S01]  /*ecf0*/  ISETP.GT.AND P4, PT, R3, RZ, PT ;  /* 0x000000ff0300720c */ /* 0x000fe20003f84270 */
[----:B------:R-:W-:Y:S01]  /*ed00*/  FMUL.FTZ R75, R75, UR6 ;  /* 0x000000064b4b7c20 */ /* 0x000fe20008410000 */
[C---:B------:R-:W-:Y:S01]  /*ed10*/  ISETP.GT.AND P5, PT, R3.reuse, 0x1, PT ;  /* 0x000000010300780c */ /* 0x040fe20003fa4270 */
[----:B------:R-:W-:Y:S01]  /*ed20*/  FMUL.FTZ R78, R78, UR6 ;  /* 0x000000064e4e7c20 */ /* 0x000fe20008410000 */
[----:B------:R-:W-:Y:S01]  /*ed30*/  ISETP.GT.AND P3, PT, R3, 0x8, PT ;  /* 0x000000080300780c */ /* 0x000fe20003f64270 */
[----:B------:R-:W-:Y:S01]  /*ed40*/  FMUL.FTZ R12, R25, UR6 ;  /* 0x00000006190c7c20 */ /* 0x000fe20008410000 */
[----:B--2---:R-:W-:Y:S01]  /*ed50*/  FSEL R115, R26, -INF , P4 ;  /* 0xff8000001a737808 */ /* 0x004fe20002000000 */
[----:B------:R-:W2:Y:S01]  /*ed60*/  MUFU.TANH R35, R35 ;  /* 0x0000002300237308 */ /* 0x000ea20000002400 */
[----:B------:R-:W-:Y:S01]  /*ed70*/  FSEL R113, R113, -INF , P5 ;  /* 0xff80000071717808 */ /* 0x000fe20002800000 */
[----:B------:R-:W-:Y:S01]  /*ed80*/  FMUL.FTZ R25, R41, UR6 ;  /* 0x0000000629197c20 */ /* 0x000fe20008410000 */
[----:B------:R-:W-:Y:S01]  /*ed90*/  ISETP.GT.AND P4, PT, R3, 0x9, PT ;  /* 0x000000090300780c */ /* 0x000fe20003f84270 */
[----:B------:R-:W-:Y:S01]  /*eda0*/  FMUL.FTZ R79, R79, UR6 ;  /* 0x000000064f4f7c20 */ /* 0x000fe20008410000 */
[----:B------:R-:W-:Y:S01]  /*edb0*/  FSEL R111, R111, -INF , P3 ;  /* 0xff8000006f6f7808 */ /* 0x000fe20001800000 */
[----:B------:R-:W-:Y:S01]  /*edc0*/  FMUL.FTZ R15, R45, UR6 ;  /* 0x000000062d0f7c20 */ /* 0x000fe20008410000 */
[----:B------:R-:W-:Y:S01]  /*edd0*/  FMNMX.FTZ R8, R115, R113, !PT ;  /* 0x0000007173087209 */ /* 0x000fe20007810000 */
[----:B------:R-:W4:Y:S01]  /*ede0*/  MUFU.TANH R38, R38 ;  /* 0x0000002600267308 */ /* 0x000f220000002400 */
[----:B------:R-:W-:Y:S01]  /*edf0*/  ISETP.GT.AND P3, PT, R3, 0x10, PT ;  /* 0x000000100300780c */ /* 0x000fe20003f64270 */
[----:B------:R-:W-:Y:S01]  /*ee00*/  FMUL.FTZ R82, R82, UR6 ;  /* 0x0000000652527c20 */ /* 0x000fe20008410000 */
[----:B---3--:R-:W-:Y:S01]  /*ee10*/  FSEL R107, R31, -INF , P4 ;  /* 0xff8000001f6b7808 */ /* 0x008fe20002000000 */
[----:B------:R-:W-:Y:S01]  /*ee20*/  FMUL.FTZ R83, R83, UR6 ;  /* 0x0000000653537c20 */ /* 0x000fe20008410000 */
[----:B------:R-:W-:Y:S01]  /*ee30*/  FMNMX.FTZ R8, R111, R8, !PT ;  /* 0x000000086f087209 */ /* 0x000fe20007810000 */
[----:B------:R-:W-:Y:S01]  /*ee40*/  FMUL.FTZ R10, R24, UR6 ;  /* 0x00000006180a7c20 */ /* 0x000fe20008410000 */
[----:B------:R-:W-:Y:S01]  /*ee50*/  ISETP.GT.AND P4, PT, R3, 0x11, PT ;  /* 0x000000110300780c */ /* 0x000fe20003f84270 */
[----:B------:R-:W3:Y:S01]  /*ee60*/  MUFU.TANH R39, R39 ;  /* 0x0000002700277308 */ /* 0x000ee20000002400 */
[----:B0-----:R-:W-:Y:S01]  /*ee70*/  FSEL R105, R34, -INF , P3 ;  /* 0xff80000022697808 */ /* 0x001fe20001800000 */
[----:B------:R-:W-:Y:S01]  /*ee80*/  FMUL.FTZ R24, R28, UR6 ;  /* 0x000000061c187c20 */ /* 0x000fe20008410000 */
[----:B------:R-:W-:Y:S01]  /*ee90*/  FMNMX.FTZ R8, R107, R8, !PT ;  /* 0x000000086b087209 */ /* 0x000fe20007810000 */
[----:B------:R-:W-:Y:S01]  /*eea0*/  FMUL.FTZ R28, R29, UR6 ;  /* 0x000000061d1c7c20 */ /* 0x000fe20008410000 */
[----:B------:R-:W-:Y:S01]  /*eeb0*/  ISETP.GT.AND P3, PT, R3, 0x18, PT ;  /* 0x000000180300780c */ /* 0x000fe20003f64270 */
[----:B------:R-:W-:Y:S01]  /*eec0*/  FMUL.FTZ R29, R32, UR6 ;  /* 0x00000006201d7c20 */ /* 0x000fe20008410000 */
[----:B--2---:R-:W-:Y:S01]  /*eed0*/  FSEL R103, R35, -INF , P4 ;  /* 0xff80000023677808 */ /* 0x004fe20002000000 */
[----:B------:R-:W0:Y:S01]  /*eee0*/  MUFU.TANH R42, R42 ;  /* 0x0000002a002a7308 */ /* 0x000e220000002400 */
[----:B------:R-:W-:Y:S01]  /*eef0*/  FMNMX.FTZ R8, R105, R8, !PT ;  /* 0x0000000869087209 */ /* 0x000fe20007810000 */
[----:B------:R-:W-:Y:S01]  /*ef00*/  FMUL.FTZ R86, R86, UR6 ;  /* 0x0000000656567c20 */ /* 0x000fe20008410000 */
[----:B------:R-:W-:Y:S01]  /*ef10*/  ISETP.GT.AND P4, PT, R3, 0x19, PT ;  /* 0x000000190300780c */ /* 0x000fe20003f84270 */
[----:B------:R-:W-:Y:S01]  /*ef20*/  FMUL.FTZ R32, R33, UR6 ;  /* 0x0000000621207c20 */ /* 0x000fe20008410000 */
[----:B----4-:R-:W-:Y:S01]  /*ef30*/  FSEL R101, R38, -INF , P3 ;  /* 0xff80000026657808 */ /* 0x010fe20001800000 */
[----:B------:R-:W-:Y:S01]  /*ef40*/  FMUL.FTZ R33, R36, UR6 ;  /* 0x0000000624217c20 */ /* 0x000fe20008410000 */
[----:B------:R-:W-:Y:S01]  /*ef50*/  FMNMX.FTZ R8, R103, R8, !PT ;  /* 0x0000000867087209 */ /* 0x000fe20007810000 */
[----:B------:R-:W2:Y:S01]  /*ef60*/  MUFU.TANH R43, R43 ;  /* 0x0000002b002b7308 */ /* 0x000ea20000002400 */
        /* <DEDUP_REMOVED lines=14> */
[----:B------:R-:W-:Y:S01]  /*f050*/  FMNMX.FTZ R26, R97, R8, !PT ;  /* 0x00000008611a7209 */ /* 0x000fe20007810000 */
[----:B------:R-:W0:Y:S01]  /*f060*/  MUFU.TANH R47, R47 ;  /* 0x0000002f002f7308 */ /* 0x000e220000002400 */
[----:B--2---:R-:W-:Y:S01]  /*f070*/  FSEL R95, R43, -INF , P4 ;  /* 0xff8000002b5f7808 */ /* 0x004fe20002000000 */
[----:B------:R-:W-:Y:S01]  /*f080*/  FMUL.FTZ R8, R71, UR6 ;  /* 0x0000000647087c20 */ /* 0x000fe20008410000 */
[----:B------:R-:W-:Y:S01]  /*f090*/  ISETP.GT.AND P4, PT, R3, 0x29, PT ;  /* 0x000000290300780c */ /* 0x000fe20003f84270 */
[----:B------:R-:W-:Y:S01]  /*f0a0*/  FMUL.FTZ R60, R64, UR6 ;  /* 0x00000006403c7c20 */ /* 0x000fe20008410000 */
[----:B------:R-:W-:Y:S01]  /*f0b0*/  FMNMX.FTZ R26, R95, R26, !PT ;  /* 0x0000001a5f1a7209 */ /* 0x000fe20007810000 */
[----:B------:R-:W-:Y:S01]  /*f0c0*/  FMUL.FTZ R64, R73, UR6 ;  /* 0x0000000649407c20 */ /* 0x000fe20008410000 */
[----:B-1----:R-:W-:Y:S01]  /*f0d0*/  VIADDMNMX R109, R6, R109, R30, PT ;  /* 0x0000006d066d7246 */ /* 0x002fe2000380011e */
[----:B------:R-:W1:Y:S01]  /*f0e0*/  MUFU.TANH R50, R50 ;  /* 0x0000003200327308 */ /* 0x000e620000002400 */
[----:B---3--:R-:W-:Y:S01]  /*f0f0*/  FSEL R93, R46, -INF , P3 ;  /* 0xff8000002e5d7808 */ /* 0x008fe20001800000 */
[----:B------:R-:W-:Y:S01]  /*f100*/  FMUL.FTZ R11, R52, UR6 ;  /* 0x00000006340b7c20 */ /* 0x000fe20008410000 */
[----:B------:R-:W-:Y:S01]  /*f110*/  ISETP.GT.AND P3, PT, R3, 0x30, PT ;  /* 0x000000300300780c */ /* 0x000fe20003f64270 */
[----:B------:R-:W-:Y:S01]  /*f120*/  FMUL.FTZ R40, R77, UR6 ;  /* 0x000000064d287c20 */ /* 0x000fe20008410000 */
[----:B------:R-:W-:Y:S01]  /*f130*/  FMNMX.FTZ R26, R93, R26, !PT ;  /* 0x0000001a5d1a7209 */ /* 0x000fe20007810000 */
[----:B------:R-:W-:Y:S01]  /*f140*/  FMUL.FTZ R5, R56, UR6 ;  /* 0x0000000638057c20 */ /* 0x000fe20008410000 */
[----:B------:R-:W-:Y:S01]  /*f150*/  ISETP.GT.AND P5, PT, R109, 0x1, PT ;  /* 0x000000016d00780c */ /* 0x000fe20003fa4270 */
[----:B------:R-:W2:Y:S01]  /*f160*/  MUFU.TANH R51, R51 ;  /* 0x0000003300337308 */ /* 0x000ea20000002400 */
[----:B0-----:R-:W-:Y:S01]  /*f170*/  FSEL R91, R47, -INF , P4 ;  /* 0xff8000002f5b7808 */ /* 0x001fe20002000000 */
[----:B------:R-:W-:Y:S01]  /*f180*/  FMUL.FTZ R56, R68, UR6 ;  /* 0x0000000644387c20 */ /* 0x000fe20008410000 */
[----:B------:R-:W-:Y:S01]  /*f190*/  ISETP.GT.AND P4, PT, R3, 0x31, PT ;  /* 0x000000310300780c */ /* 0x000fe20003f84270 */
[----:B------:R-:W-:Y:S01]  /*f1a0*/  FMUL.FTZ R52, R72, UR6 ;  /* 0x0000000648347c20 */ /* 0x000fe20008410000 */
[----:B------:R-:W-:Y:S01]  /*f1b0*/  FMNMX.FTZ R26, R91, R26, !PT ;  /* 0x0000001a5b1a7209 */ /* 0x000fe20007810000 */
[----:B------:R-:W-:Y:S01]  /*f1c0*/  FMUL.FTZ R42, R81, UR6 ;  /* 0x00000006512a7c20 */ /* 0x000fe20008410000 */
[----:B------:R-:W-:Y:S01]  /*f1d0*/  FMUL.FTZ R46, R85, UR6 ;  /* 0x00000006552e7c20 */ /* 0x000fe20008410000 */
[----:B------:R-:W0:Y:S01]  /*f1e0*/  MUFU.TANH R54, R54 ;  /* 0x0000003600367308 */ /* 0x000e220000002400 */
[----:B-1----:R-:W-:Y:S01]  /*f1f0*/  FSEL R89, R50, -INF , P3 ;  /* 0xff80000032597808 */ /* 0x002fe20001800000 */
[----:B------:R-:W-:Y:S01]  /*f200*/  IMAD.U32 R50, RZ, RZ, UR7 ;  /* 0x00000007ff327e24 */ /* 0x000fe2000f8e00ff */
[----:B------:R-:W-:Y:S01]  /*f210*/  ISETP.GT.AND P3, PT, R3, 0x38, PT ;  /* 0x000000380300780c */ /* 0x000fe20003f64270 */
[----:B------:R-:W-:Y:S01]  /*f220*/  FMUL.FTZ R34, R76, UR6 ;  /* 0x000000064c227c20 */ /* 0x000fe20008410000 */
[----:B------:R-:W-:Y:S01]  /*f230*/  FMNMX.FTZ R26, R89, R26, !PT ;  /* 0x0000001a591a7209 */ /* 0x000fe20007810000 */
[----:B------:R-:W-:Y:S01]  /*f240*/  FMUL.FTZ R38, R80, UR6 ;  /* 0x0000000650267c20 */ /* 0x000fe20008410000 */
[----:B------:R-:W-:Y:S01]  /*f250*/  FMUL.FTZ R44, R84, UR6 ;  /* 0x00000006542c7c20 */ /* 0x000fe20008410000 */
[----:B------:R-:W-:Y:S01]  /*f260*/  MUFU.TANH R55, R55 ;  /* 0x0000003700377308 */ /* 0x000fe20000002400 */
[----:B--2---:R-:W-:Y:S01]  /*f270*/  FSEL R71, R51, -INF , P4 ;  /* 0xff80000033477808 */ /* 0x004fe20002000000 */
[----:B------:R1:W-:Y:S01]  /*f280*/  @!P1 SYNCS.ARRIVE.TRANS64.RED.A1T0 RZ, [R0+URZ], RZ ;  /* 0x000000ff00ff99a7 */ /* 0x0003e2000810043f */
[----:B------:R-:W-:-:S02]  /*f290*/  ISETP.GT.AND P4, PT, R3, 0x39, PT ;  /* 0x000000390300780c */ /* 0x000fc40003f84270 */
[----:B------:R-:W-:-:S03]  /*f2a0*/  FMNMX.FTZ R26, R71, R26, !PT ;  /* 0x0000001a471a7209 */ /* 0x000fc60007810000 */
[----:B------:R-:W2:Y:S08]  /*f2b0*/  MUFU.TANH R58, R58 ;  /* 0x0000003a003a7308 */ /* 0x000eb00000002400 */
[----:B------:R-:W3:Y:S08]  /*f2c0*/  MUFU.TANH R57, R59 ;  /* 0x0000003b00397308 */ /* 0x000ef00000002400 */
[----:B------:R-:W4:Y:S08]  /*f2d0*/  MUFU.TANH R62, R62 ;  /* 0x0000003e003e7308 */ /* 0x000f300000002400 */
[----:B------:R0:W-:Y:S08]  /*f2e0*/  MUFU.TANH R49, R67 ;  /* 0x0000004300317308 */ /* 0x0001f00000002400 */
[----:B------:R1:W4:Y:S01]  /*f2f0*/  MUFU.TANH R53, R63 ;  /* 0x0000003f00357308 */ /* 0x0003220000002400 */
[----:B0-----:R-:W-:Y:S01]  /*f300*/  FSEL R67, R54, -INF , P3 ;  /* 0xff80000036437808 */ /* 0x001fe20001800000 */
[----:B------:R-:W-:Y:S01]  /*f310*/  FMUL.FTZ R54, R61, UR6 ;  /* 0x000000063d367c20 */ /* 0x000fe20008410000 */
[----:B------:R-:W-:-:S02]  /*f320*/  ISETP.GT.AND P3, PT, R3, 0x40, PT ;  /* 0x000000400300780c */ /* 0x000fc40003f64270 */
[----:B------:R-:W-:Y:S02]  /*f330*/  FMNMX.FTZ R26, R67, R26, !PT ;  /* 0x0000001a431a7209 */ /* 0x000fe40007810000 */
[----:B--2---:R-:W-:Y:S01]  /*f340*/  FSEL R59, R58, -INF , P3 ;  /* 0xff8000003a3b7808 */ /* 0x004fe20001800000 */
[----:B------:R-:W0:Y:S01]  /*f350*/  MUFU.TANH R66, R66 ;  /* 0x0000004200427308 */ /* 0x000e220000002400 */
[----:B-1----:R-:W-:Y:S01]  /*f360*/  FSEL R63, R55, -INF , P4 ;  /* 0xff800000373f7808 */ /* 0x002fe20002000000 */
[----:B------:R-:W-:Y:S01]  /*f370*/  FMUL.FTZ R58, R69, UR6 ;  /* 0x00000006453a7c20 */ /* 0x000fe20008410000 */
[----:B------:R-:W-:Y:S02]  /*f380*/  ISETP.GT.AND P4, PT, R3, 0x41, PT ;  /* 0x000000410300780c */ /* 0x000fe40003f84270 */
[----:B------:R-:W-:Y:S02]  /*f390*/  FMNMX.FTZ R26, R63, R26, !PT ;  /* 0x0000001a3f1a7209 */ /* 0x000fe40007810000 */
[----:B------:R-:W-:Y:S01]  /*f3a0*/  ISETP.GT.AND P3, PT, R3, 0x48, PT ;  /* 0x000000480300780c */ /* 0x000fe20003f64270 */
[----:B------:R-:W1:Y:S01]  /*f3b0*/  MUFU.TANH R70, R70 ;  /* 0x0000004600467308 */ /* 0x000e620000002400 */
[----:B---3--:R-:W-:-:S02]  /*f3c0*/  FSEL R57, R57, -INF , P4 ;  /* 0xff80000039397808 */ /* 0x008fc40002000000 */
[----:B------:R-:W-:Y:S02]  /*f3d0*/  FMNMX.FTZ R26, R59, R26, !PT ;  /* 0x0000001a3b1a7209 */ /* 0x000fe40007810000 */
[----:B------:R-:W-:Y:S02]  /*f3e0*/  ISETP.GT.AND P4, PT, R3, 0x49, PT ;  /* 0x000000490300780c */ /* 0x000fe40003f84270 */
[----:B----4-:R-:W-:Y:S01]  /*f3f0*/  FSEL R55, R62, -INF , P3 ;  /* 0xff8000003e377808 */ /* 0x010fe20001800000 */
[----:B------:R-:W2:Y:S01]  /*f400*/  MUFU.TANH R8, R8 ;  /* 0x0000000800087308 */ /* 0x000ea20000002400 */
[----:B------:R-:W-:Y:S01]  /*f410*/  FMNMX.FTZ R26, R57, R26, !PT ;  /* 0x0000001a391a7209 */ /* 0x000fe20007810000 */
[----:B------:R-:W-:Y:S01]  /*f420*/  FMUL.FTZ R62, R65, UR6 ;  /* 0x00000006413e7c20 */ /* 0x000fe20008410000 */
[----:B------:R-:W-:Y:S02]  /*f430*/  ISETP.GT.AND P3, PT, R3, 0x50, PT ;  /* 0x000000500300780c */ /* 0x000fe40003f64270 */
[----:B------:R-:W-:-:S02]  /*f440*/  FSEL R53, R53, -INF , P4 ;  /* 0xff80000035357808 */ /* 0x000fc40002000000 */
[----:B------:R-:W-:Y:S01]  /*f450*/  FMNMX.FTZ R26, R55, R26, !PT ;  /* 0x0000001a371a7209 */ /* 0x000fe20007810000 */
[----:B------:R-:W3:Y:S01]  /*f460*/  MUFU.TANH R43, R74 ;  /* 0x0000004a002b7308 */ /* 0x000ee20000002400 */
[----:B------:R-:W-:Y:S02]  /*f470*/  ISETP.GT.AND P4, PT, R3, 0x51, PT ;  /* 0x000000510300780c */ /* 0x000fe40003f84270 */
[----:B0-----:R-:W-:Y:S02]  /*f480*/  FSEL R51, R66, -INF , P3 ;  /* 0xff80000042337808 */ /* 0x001fe40001800000 */
[----:B------:R-:W-:Y:S02]  /*f490*/  FMNMX.FTZ R26, R53, R26, !PT ;  /* 0x0000001a351a7209 */ /* 0x000fe40007810000 */
[----:B------:R-:W-:Y:S01]  /*f4a0*/  ISETP.GT.AND P3, PT, R3, 0x58, PT ;  /* 0x000000580300780c */ /* 0x000fe20003f64270 */
[----:B------:R-:W0:Y:S01]  /*f4b0*/  MUFU.TANH R39, R75 ;  /* 0x0000004b00277308 */ /* 0x000e220000002400 */
[----:B------:R-:W-:-:S02]  /*f4c0*/  FSEL R49, R49, -INF , P4 ;  /* 0xff80000031317808 */ /* 0x000fc40002000000 */
[----:B------:R-:W-:Y:S02]  /*f4d0*/  FMNMX.FTZ R26, R51, R26, !PT ;  /* 0x0000001a331a7209 */ /* 0x000fe40007810000 */
[----:B------:R-:W-:Y:S02]  /*f4e0*/  ISETP.GT.AND P4, PT, R3, 0x59, PT ;  /* 0x000000590300780c */ /* 0x000fe40003f84270 */
[----:B-1----:R-:W-:Y:S01]  /*f4f0*/  FSEL R47, R70, -INF , P3 ;  /* 0xff800000462f7808 */ /* 0x002fe20001800000 */
[----:B------:R-:W1:Y:S01]  /*f500*/  MUFU.TANH R41, R78 ;  /* 0x0000004e00297308 */ /* 0x000e620000002400 */
[----:B------:R-:W-:Y:S02]  /*f510*/  FMNMX.FTZ R26, R49, R26, !PT ;  /* 0x0000001a311a7209 */ /* 0x000fe40007810000 */
[----:B------:R-:W-:Y:S02]  /*f520*/  ISETP.GT.AND P3, PT, R3, 0x60, PT ;  /* 0x000000600300780c */ /* 0x000fe40003f64270 */
[----:B--2---:R-:W-:-:S02]  /*f530*/  FSEL R45, R8, -INF , P4 ;  /* 0xff800000082d7808 */ /* 0x004fc40002000000 */
[----:B------:R-:W-:Y:S01]  /*f540*/  FMNMX.FTZ R26, R47, R26, !PT ;  /* 0x0000001a2f1a7209 */ /* 0x000fe20007810000 */
[----:B------:R-:W2:Y:S01]  /*f550*/  MUFU.TANH R35, R79 ;  /* 0x0000004f00237308 */ /* 0x000ea20000002400 */
[----:B------:R-:W-:Y:S02]  /*f560*/  ISETP.GT.AND P4, PT, R3, 0x61, PT ;  /* 0x000000610300780c */ /* 0x000fe40003f84270 */
[----:B---3--:R-:W-:Y:S02]  /*f570*/  FSEL R43, R43, -INF , P3 ;  /* 0xff8000002b2b7808 */ /* 0x008fe40001800000 */
[----:B------:R-:W-:Y:S02]  /*f580*/  FMNMX.FTZ R26, R45, R26, !PT ;  /* 0x0000001a2d1a7209 */ /* 0x000fe40007810000 */
[----:B------:R-:W-:Y:S01]  /*f590*/  ISETP.GT.AND P3, PT, R3, 0x68, PT ;  /* 0x000000680300780c */ /* 0x000fe20003f64270 */
[----:B------:R-:W3:Y:S01]  /*f5a0*/  MUFU.TANH R27, R82 ;  /* 0x00000052001b7308 */ /* 0x000ee20000002400 */
[----:B0-----:R-:W-:-:S02]  /*f5b0*/  FSEL R39, R39, -INF , P4 ;  /* 0xff80000027277808 */ /* 0x001fc40002000000 */
[----:B------:R-:W-:Y:S02]  /*f5c0*/  FMNMX.FTZ R26, R43, R26, !PT ;  /* 0x0000001a2b1a7209 */ /* 0x000fe40007810000 */
[----:B------:R-:W-:Y:S02]  /*f5d0*/  ISETP.GT.AND P4, PT, R3, 0x69, PT ;  /* 0x000000690300780c */ /* 0x000fe40003f84270 */
[----:B-1----:R-:W-:Y:S01]  /*f5e0*/  FSEL R41, R41, -INF , P3 ;  /* 0xff80000029297808 */ /* 0x002fe20001800000 */
[----:B------:R-:W0:Y:S01]  /*f5f0*/  MUFU.TANH R31, R83 ;  /* 0x00000053001f7308 */ /* 0x000e220000002400 */
[----:B------:R-:W-:Y:S02]  /*f600*/  FMNMX.FTZ R26, R39, R26, !PT ;  /* 0x0000001a271a7209 */ /* 0x000fe40007810000 */
[----:B------:R-:W-:Y:S02]  /*f610*/  ISETP.GT.AND P3, PT, R3, 0x70, PT ;  /* 0x000000700300780c */ /* 0x000fe40003f64270 */
[----:B--2---:R-:W-:-:S02]  /*f620*/  FSEL R35, R35, -INF , P4 ;  /* 0xff80000023237808 */ /* 0x004fc40002000000 */
[----:B------:R-:W-:Y:S01]  /*f630*/  FMNMX.FTZ R26, R41, R26, !PT ;  /* 0x0000001a291a7209 */ /* 0x000fe20007810000 */
[----:B------:R-:W1:Y:S01]  /*f640*/  MUFU.TANH R37, R86 ;  /* 0x0000005600257308 */ /* 0x000e620000002400 */
[----:B------:R-:W-:Y:S02]  /*f650*/  ISETP.GT.AND P4, PT, R3, 0x71, PT ;  /* 0x000000710300780c */ /* 0x000fe40003f84270 */
[----:B---3--:R-:W-:Y:S02]  /*f660*/  FSEL R27, R27, -INF , P3 ;  /* 0xff8000001b1b7808 */ /* 0x008fe40001800000 */
[----:B------:R-:W-:Y:S02]  /*f670*/  FMNMX.FTZ R26, R35, R26, !PT ;  /* 0x0000001a231a7209 */ /* 0x000fe40007810000 */
[----:B------:R-:W-:Y:S01]  /*f680*/  ISETP.GT.AND P3, PT, R3, 0x78, PT ;  /* 0x000000780300780c */ /* 0x000fe20003f64270 */
[----:B------:R-:W2:Y:S01]  /*f690*/  MUFU.TANH R87, R87 ;  /* 0x0000005700577308 */ /* 0x000ea20000002400 */
[----:B0-----:R-:W-:-:S02]  /*f6a0*/  FSEL R31, R31, -INF , P4 ;  /* 0xff8000001f1f7808 */ /* 0x001fc40002000000 */
[----:B------:R-:W-:Y:S02]  /*f6b0*/  FMNMX.FTZ R26, R27, R26, !PT ;  /* 0x0000001a1b1a7209 */ /* 0x000fe40007810000 */
[----:B------:R-:W-:Y:S02]  /*f6c0*/  ISETP.GT.AND P4, PT, R3, 0x79, PT ;  /* 0x000000790300780c */ /* 0x000fe40003f84270 */
[----:B------:R-:W-:Y:S01]  /*f6d0*/  FMNMX.FTZ R26, R31, R26, !PT ;  /* 0x0000001a1f1a7209 */ /* 0x000fe20007810000 */
[----:B------:R-:W-:Y:S01]  /*f6e0*/  MUFU.TANH R10, R10 ;  /* 0x0000000a000a7308 */ /* 0x000fe20000002400 */
[----:B-1----:R-:W-:-:S04]  /*f6f0*/  FSEL R37, R37, -INF , P3 ;  /* 0xff80000025257808 */ /* 0x002fc80001800000 */
[----:B------:R-:W-:-:S03]  /*f700*/  FMNMX.FTZ R26, R37, R26, !PT ;  /* 0x0000001a251a7209 */ /* 0x000fc60007810000 */
[----:B------:R-:W0:Y:S01]  /*f710*/  MUFU.TANH R12, R12 ;  /* 0x0000000c000c7308 */ /* 0x000e220000002400 */
[----:B--2---:R-:W-:Y:S02]  /*f720*/  FSEL R3, R87, -INF , P4 ;  /* 0xff80000057037808 */ /* 0x004fe40002000000 */
[----:B------:R-:W-:Y:S02]  /*f730*/  ISETP.GT.AND P4, PT, R109, RZ, PT ;  /* 0x000000ff6d00720c */ /* 0x000fe40003f84270 */
[----:B------:R-:W-:-:S03]  /*f740*/  FMNMX.FTZ R26, R3, R26, !PT ;  /* 0x0000001a031a7209 */ /* 0x000fc60007810000 */
[----:B------:R-:W-:Y:S02]  /*f750*/  MUFU.TANH R24, R24 ;  /* 0x0000001800187308 */ /* 0x000fe40000002400 */
[----:B------:R-:W1:Y:S06]  /*f760*/  SHFL.BFLY PT, R61, R26, 0x2, 0x1f ;  /* 0x0c401f001a3d7f89 */ /* 0x000e6c00000e0000 */
[----:B------:R-:W2:Y:S01]  /*f770*/  MUFU.TANH R28, R28 ;  /* 0x0000001c001c7308 */ /* 0x000ea20000002400 */
[----:B0-----:R-:W-:-:S07]  /*f780*/  FSEL R30, R12, -INF , P5 ;  /* 0xff8000000c1e7808 */ /* 0x001fce0002800000 */
[----:B------:R-:W0:Y:S08]  /*f790*/  MUFU.TANH R29, R29 ;  /* 0x0000001d001d7308 */ /* 0x000e300000002400 */
[----:B------:R-:W3:Y:S01]  /*f7a0*/  MUFU.TANH R32, R32 ;  /* 0x0000002000207308 */ /* 0x000ee20000002400 */
[----:B-1----:R-:W-:-:S05]  /*f7b0*/  FMNMX.FTZ R61, R26, R61, !PT ;  /* 0x0000003d1a3d7209 */ /* 0x002fca0007810000 */
[----:B------:R-:W1:Y:S02]  /*f7c0*/  SHFL.BFLY PT, R8, R61, 0x1, 0x1f ;  /* 0x0c201f003d087f89 */ /* 0x000e6400000e0000 */
[----:B------:R-:W4:Y:S08]  /*f7d0*/  MUFU.TANH R33, R33 ;  /* 0x0000002100217308 */ /* 0x000f300000002400 */
[----:B------:R-:W4:Y:S08]  /*f7e0*/  MUFU.TANH R36, R36 ;  /* 0x0000002400247308 */ /* 0x000f300000002400 */
[----:B------:R-:W4:Y:S01]  /*f7f0*/  MUFU.TANH R21, R21 ;  /* 0x0000001500157308 */ /* 0x000f220000002400 */
[----:B-1----:R-:W-:-:S07]  /*f800*/  FMNMX.FTZ R8, R61, R8, !PT ;  /* 0x000000083d087209 */ /* 0x002fce0007810000 */
[----:B------:R-:W1:Y:S01]  /*f810*/  MUFU.TANH R25, R25 ;  /* 0x0000001900197308 */ /* 0x000e620000002400 */
[----:B------:R-:W-:Y:S02]  /*f820*/  FSEL R61, R10, -INF , P4 ;  /* 0xff8000000a3d7808 */ /* 0x000fe40002000000 */
[C---:B------:R-:W-:Y:S01]  /*f830*/  FSETP.NEU.FTZ.AND P3, PT, R8.reuse, -INF , PT ;  /* 0xff8000000800780b */ /* 0x040fe20003f7d000 */
[----:B------:R-:W-:Y:S01]  /*f840*/  FMUL.FTZ R26, R8, R50 ;  /* 0x00000032081a7220 */ /* 0x000fe20000410000 */
[----:B------:R-:W-:Y:S02]  /*f850*/  ISETP.GT.AND P4, PT, R109, 0x9, PT ;  /* 0x000000096d00780c */ /* 0x000fe40003f84270 */
[----:B------:R-:W-:Y:S01]  /*f860*/  FMNMX.FTZ R12, R61, R30, !PT ;  /* 0x0000001e3d0c7209 */ /* 0x000fe20007810000 */
[----:B------:R-:W1:Y:S01]  /*f870*/  MUFU.TANH R20, R20 ;  /* 0x0000001400147308 */ /* 0x000e620000002400 */
[----:B------:R-:W-:Y:S02]  /*f880*/  FSEL R26, R26, RZ, P3 ;  /* 0x000000ff1a1a7208 */ /* 0x000fe40001800000 */
[----:B------:R-:W-:-:S02]  /*f890*/  ISETP.GT.AND P3, PT, R109, 0x8, PT ;  /* 0x000000086d00780c */ /* 0x000fc40003f64270 */
[----:B--2---:R-:W-:Y:S01]  /*f8a0*/  FSEL R69, R28, -INF , P4 ;  /* 0xff8000001c457808 */ /* 0x004fe20002000000 */
[-CC-:B------:R-:W-:Y:S01]  /*f8b0*/  FFMA.FTZ R169, R89, R50.reuse, -R26.reuse ;  /* 0x0000003259a97223 */ /* 0x180fe2000001081a */
[----:B------:R-:W-:Y:S01]  /*f8c0*/  FSEL R65, R24, -INF , P3 ;  /* 0xff80000018417808 */ /* 0x000fe20001800000 */
[----:B------:R-:W2:Y:S01]  /*f8d0*/  MUFU.TANH R15, R15 ;  /* 0x0000000f000f7308 */ /* 0x000ea20000002400 */
[----:B------:R-:W-:Y:S01]  /*f8e0*/  ISETP.GT.AND P3, PT, R109, 0x10, PT ;  /* 0x000000106d00780c */ /* 0x000fe20003f64270 */
[--C-:B------:R-:W-:Y:S01]  /*f8f0*/  FFMA.FTZ R91, R91, R50, -R26.reuse ;  /* 0x000000325b5b7223 */ /* 0x100fe2000001081a */
[----:B------:R-:W-:Y:S01]  /*f900*/  FMNMX.FTZ R12, R65, R12, !PT ;  /* 0x0000000c410c7209 */ /* 0x000fe20007810000 */
[-CC-:B------:R-:W-:Y:S01]  /*f910*/  FFMA.FTZ R171, R67, R50.reuse, -R26.reuse ;  /* 0x0000003243ab7223 */ /* 0x180fe2000001081a */
[----:B------:R-:W-:Y:S01]  /*f920*/  ISETP.GT.AND P4, PT, R109, 0x11, PT ;  /* 0x000000116d00780c */ /* 0x000fe20003f84270 */
[--C-:B------:R-:W-:Y:S01]  /*f930*/  FFMA.FTZ R175, R93, R50, -R26.reuse ;  /* 0x000000325daf7223 */ /* 0x100fe2000001081a */
[----:B0-----:R-:W-:Y:S01]  /*f940*/  FSEL R29, R29, -INF , P3 ;  /* 0xff8000001d1d7808 */ /* 0x001fe20001800000 */
[----:B------:R-:W0:Y:S01]  /*f950*/  MUFU.TANH R14, R14 ;  /* 0x0000000e000e7308 */ /* 0x000e220000002400 */
[----:B------:R-:W-:Y:S01]  /*f960*/  FMNMX.FTZ R12, R69, R12, !PT ;  /* 0x0000000c450c7209 */ /* 0x000fe20007810000 */
[-CC-:B------:R-:W-:Y:S01]  /*f970*/  FFMA.FTZ R153, R59, R50.reuse, -R26.reuse ;  /* 0x000000323b997223 */ /* 0x180fe2000001081a */
[----:B------:R-:W-:Y:S01]  /*f980*/  ISETP.GT.AND P3, PT, R109, 0x18, PT ;  /* 0x000000186d00780c */ /* 0x000fe20003f64270 */
[-CC-:B------:R-:W-:Y:S01]  /*f990*/  FFMA.FTZ R173, R97, R50.reuse, -R26.reuse ;  /* 0x0000003261ad7223 */ /* 0x180fe2000001081a */
[----:B---3--:R-:W-:Y:S01]  /*f9a0*/  FSEL R73, R32, -INF , P4 ;  /* 0xff80000020497808 */ /* 0x008fe20002000000 */
[--C-:B------:R-:W-:Y:S01]  /*f9b0*/  FFMA.FTZ R181, R115, R50, -R26.reuse ;  /* 0x0000003273b57223 */ /* 0x100fe2000001081a */
[----:B------:R-:W-:Y:S01]  /*f9c0*/  FMNMX.FTZ R12, R29, R12, !PT ;  /* 0x0000000c1d0c7209 */ /* 0x000fe20007810000 */
[----:B------:R-:W3:Y:S01]  /*f9d0*/  MUFU.TANH R13, R13 ;  /* 0x0000000d000d7308 */ /* 0x000ee20000002400 */
[----:B------:R-:W-:Y:S01]  /*f9e0*/  ISETP.GT.AND P4, PT, R109, 0x19, PT ;  /* 0x000000196d00780c */ /* 0x000fe20003f84270 */
[-CC-:B------:R-:W-:Y:S01]  /*f9f0*/  FFMA.FTZ R113, R113, R50.reuse, -R26.reuse ;  /* 0x0000003271717223 */ /* 0x180fe2000001081a */
[----:B----4-:R-:W-:Y:S01]  /*fa00*/  FSEL R33, R33, -INF , P3 ;  /* 0xff80000021217808 */ /* 0x010fe20001800000 */
[--C-:B------:R-:W-:Y:S01]  /*fa10*/  FFMA.FTZ R183, R111, R50, -R26.reuse ;  /* 0x000000326fb77223 */ /* 0x100fe2000001081a */
[----:B------:R-:W-:Y:S01]  /*fa20*/  FMNMX.FTZ R24, R73, R12, !PT ;  /* 0x0000000c49187209 */ /* 0x000fe20007810000 */
[-CC-:B------:R-:W-:Y:S01]  /*fa30*/  FFMA.FTZ R157, R51, R50.reuse, -R26.reuse ;  /* 0x00000032339d7223 */ /* 0x180fe2000001081a */
[----:B------:R-:W-:Y:S01]  /*fa40*/  ISETP.GT.AND P3, PT, R109, 0x20, PT ;  /* 0x000000206d00780c */ /* 0x000fe20003f64270 */
[----:B------:R-:W4:Y:S01]  /*fa50*/  MUFU.TANH R11, R11 ;  /* 0x0000000b000b7308 */ /* 0x000f220000002400 */
[----:B------:R-:W-:Y:S01]  /*fa60*/  FSEL R75, R36, -INF , P4 ;  /* 0xff800000244b7808 */ /* 0x000fe20002000000 */
[--C-:B------:R-:W-:Y:S01]  /*fa70*/  FFMA.FTZ R36, R71, R50, -R26.reuse ;  /* 0x0000003247247223 */ /* 0x100fe2000001081a */
[----:B------:R-:W-:Y:S01]  /*fa80*/  FMNMX.FTZ R24, R33, R24, !PT ;  /* 0x0000001821187209 */ /* 0x000fe20007810000 */
[-CC-:B------:R-:W-:Y:S01]  /*fa90*/  FFMA.FTZ R10, R107, R50.reuse, -R26.reuse ;  /* 0x000000326b0a7223 */ /* 0x180fe2000001081a */
[----:B------:R-:W-:Y:S01]  /*faa0*/  ISETP.GT.AND P4, PT, R109, 0x21, PT ;  /* 0x000000216d00780c */ /* 0x000fe20003f84270 */
[--C-:B------:R-:W-:Y:S01]  /*fab0*/  FFMA.FTZ R177, R105, R50, -R26.reuse ;  /* 0x0000003269b17223 */ /* 0x100fe2000001081a */
[----:B------:R-:W-:Y:S01]  /*fac0*/  FSEL R21, R21, -INF , P3 ;  /* 0xff80000015157808 */ /* 0x000fe20001800000 */
[----:B------:R-:W4:Y:S01]  /*fad0*/  MUFU.TANH R9, R9 ;  /* 0x0000000900097308 */ /* 0x000f220000002400 */
[----:B------:R-:W-:Y:S01]  /*fae0*/  FMNMX.FTZ R24, R75, R24, !PT ;  /* 0x000000184b187209 */ /* 0x000fe20007810000 */
[-CC-:B------:R-:W-:Y:S01]  /*faf0*/  FFMA.FTZ R103, R103, R50.reuse, -R26.reuse ;  /* 0x0000003267677223 */ /* 0x180fe2000001081a */
[----:B------:R-:W-:Y:S01]  /*fb00*/  ISETP.GT.AND P3, PT, R109, 0x28, PT ;  /* 0x000000286d00780c */ /* 0x000fe20003f64270 */
[-CC-:B------:R-:W-:Y:S01]  /*fb10*/  FFMA.FTZ R179, R101, R50.reuse, -R26.reuse ;  /* 0x0000003265b37223 */ /* 0x180fe2000001081a */
[----:B-1----:R-:W-:Y:S01]  /*fb20*/  FSEL R25, R25, -INF , P4 ;  /* 0xff80000019197808 */ /* 0x002fe20002000000 */
[--C-:B------:R-:W-:Y:S01]  /*fb30*/  FFMA.FTZ R155, R55, R50, -R26.reuse ;  /* 0x00000032379b7223 */ /* 0x100fe2000001081a */
[----:B------:R-:W-:Y:S01]  /*fb40*/  FMNMX.FTZ R24, R21, R24, !PT ;  /* 0x0000001815187209 */ /* 0x000fe20007810000 */
[----:B------:R-:W1:Y:S01]  /*fb50*/  MUFU.TANH R5, R5 ;  /* 0x0000000500057308 */ /* 0x000e620000002400 */
[----:B------:R-:W-:Y:S01]  /*fb60*/  ISETP.GT.AND P4, PT, R109, 0x29, PT ;  /* 0x000000296d00780c */ /* 0x000fe20003f84270 */
[-CC-:B------:R-:W-:Y:S01]  /*fb70*/  FFMA.FTZ R49, R49, R50.reuse, -R26.reuse ;  /* 0x0000003231317223 */ /* 0x180fe2000001081a */
[----:B------:R-:W-:Y:S01]  /*fb80*/  FSEL R77, R20, -INF , P3 ;  /* 0xff800000144d7808 */ /* 0x000fe20001800000 */
[--C-:B------:R-:W-:Y:S01]  /*fb90*/  FFMA.FTZ R20, R99, R50, -R26.reuse ;  /* 0x0000003263147223 */ /* 0x100fe2000001081a */
[----:B------:R-:W-:Y:S01]  /*fba0*/  FMNMX.FTZ R24, R25, R24, !PT ;  /* 0x0000001819187209 */ /* 0x000fe20007810000 */
[-CC-:B------:R-:W-:Y:S01]  /*fbb0*/  FFMA.FTZ R159, R47, R50.reuse, -R26.reuse ;  /* 0x000000322f9f7223 */ /* 0x180fe2000001081a */
[----:B------:R-:W-:Y:S01]  /*fbc0*/  ISETP.GT.AND P3, PT, R109, 0x30, PT ;  /* 0x000000306d00780c */ /* 0x000fe20003f64270 */
[----:B------:R-:W1:Y:S01]  /*fbd0*/  MUFU.TANH R7, R7 ;  /* 0x0000000700077308 */ /* 0x000e620000002400 */
[----:B--2---:R-:W-:Y:S01]  /*fbe0*/  FSEL R15, R15, -INF , P4 ;  /* 0xff8000000f0f7808 */ /* 0x004fe20002000000 */
        /* <DEDUP_REMOVED lines=12> */
[----:B------:R-:W-:Y:S01]  /*fcb0*/  FFMA.FTZ R167, R37, R50, -R26 ;  /* 0x0000003225a77223 */ /* 0x000fe2000001081a */
[----:B------:R-:W-:Y:S01]  /*fcc0*/  FMNMX.FTZ R24, R79, R24, !PT ;  /* 0x000000184f187209 */ /* 0x000fe20007810000 */
[----:B------:R-:W2:Y:S01]  /*fcd0*/  MUFU.TANH R54, R54 ;  /* 0x0000003600367308 */ /* 0x000ea20000002400 */
[----:B------:R-:W-:-:S02]  /*fce0*/  ISETP.GT.AND P4, PT, R109, 0x39, PT ;  /* 0x000000396d00780c */ /* 0x000fc40003f84270 */
[----:B------:R-:W-:Y:S02]  /*fcf0*/  CS2R R114, SRZ ;  /* 0x0000000000727805 */ /* 0x000fe4000001ff00 */
[----:B----4-:R-:W-:Y:S02]  /*fd00*/  FSEL R11, R11, -INF , P3 ;  /* 0xff8000000b0b7808 */ /* 0x010fe40001800000 */
[----:B------:R-:W-:Y:S02]  /*fd10*/  CS2R R110, SRZ ;  /* 0x00000000006e7805 */ /* 0x000fe4000001ff00 */
[----:B------:R-:W-:Y:S02]  /*fd20*/  FMNMX.FTZ R24, R13, R24, !PT ;  /* 0x000000180d187209 */ /* 0x000fe40007810000 */
[----:B------:R-:W-:Y:S02]  /*fd30*/  CS2R R106, SRZ ;  /* 0x00000000006a7805 */ /* 0x000fe4000001ff00 */
[----:B------:R-:W-:Y:S01]  /*fd40*/  ISETP.GT.AND P3, PT, R109, 0x40, PT ;  /* 0x000000406d00780c */ /* 0x000fe20003f64270 */
[----:B------:R-:W3:Y:S01]  /*fd50*/  MUFU.TANH R60, R60 ;  /* 0x0000003c003c7308 */ /* 0x000ee20000002400 */
[----:B------:R-:W-:-:S02]  /*fd60*/  FSEL R9, R9, -INF , P4 ;  /* 0xff80000009097808 */ /* 0x000fc40002000000 */
[----:B------:R-:W-:Y:S02]  /*fd70*/  CS2R R104, SRZ ;  /* 0x0000000000687805 */ /* 0x000fe4000001ff00 */
[----:B------:R-:W-:Y:S02]  /*fd80*/  FMNMX.FTZ R24, R11, R24, !PT ;  /* 0x000000180b187209 */ /* 0x000fe40007810000 */
[----:B------:R-:W-:Y:S02]  /*fd90*/  CS2R R100, SRZ ;  /* 0x0000000000647805 */ /* 0x000fe4000001ff00 */
[----:B------:R-:W-:Y:S02]  /*fda0*/  ISETP.GT.AND P4, PT, R109, 0x41, PT ;  /* 0x000000416d00780c */ /* 0x000fe40003f84270 */
[----:B------:R-:W-:Y:S02]  /*fdb0*/  CS2R R98, SRZ ;  /* 0x0000000000627805 */ /* 0x000fe4000001ff00 */
[----:B-1----:R-:W-:Y:S01]  /*fdc0*/  FSEL R5, R5, -INF , P3 ;  /* 0xff80000005057808 */ /* 0x002fe20001800000 */
[----:B------:R-:W1:Y:S01]  /*fdd0*/  MUFU.TANH R62, R62 ;  /* 0x0000003e003e7308 */ /* 0x000e620000002400 */
[----:B------:R-:W-:-:S02]  /*fde0*/  FMNMX.FTZ R24, R9, R24, !PT ;  /* 0x0000001809187209 */ /* 0x000fc40007810000 */
[----:B------:R-:W-:Y:S02]  /*fdf0*/  ISETP.GT.AND P3, PT, R109, 0x48, PT ;  /* 0x000000486d00780c */ /* 0x000fe40003f64270 */
[----:B------:R-:W-:Y:S02]  /*fe00*/  FSEL R7, R7, -INF , P4 ;  /* 0xff80000007077808 */ /* 0x000fe40002000000 */
[----:B------:R-:W-:Y:S01]  /*fe10*/  FMNMX.FTZ R24, R5, R24, !PT ;  /* 0x0000001805187209 */ /* 0x000fe20007810000 */
[----:B------:R-:W4:Y:S01]  /*fe20*/  MUFU.TANH R56, R56 ;  /* 0x0000003800387308 */ /* 0x000f220000002400 */
[----:B------:R-:W-:Y:S02]  /*fe30*/  ISETP.GT.AND P4, PT, R109, 0x49, PT ;  /* 0x000000496d00780c */ /* 0x000fe40003f84270 */
[----:B0-----:R-:W-:Y:S02]  /*fe40*/  FSEL R83, R48, -INF , P3 ;  /* 0xff80000030537808 */ /* 0x001fe40001800000 */
[----:B------:R-:W-:-:S02]  /*fe50*/  FMNMX.FTZ R28, R7, R24, !PT ;  /* 0x00000018071c7209 */ /* 0x000fc40007810000 */
[----:B------:R-:W-:Y:S01]  /*fe60*/  ISETP.GT.AND P3, PT, R109, 0x50, PT ;  /* 0x000000506d00780c */ /* 0x000fe20003f64270 */
[----:B------:R-:W0:Y:S01]  /*fe70*/  MUFU.TANH R58, R58 ;  /* 0x0000003a003a7308 */ /* 0x000e220000002400 */
[----:B--2---:R-:W-:Y:S02]  /*fe80*/  FSEL R81, R54, -INF , P4 ;  /* 0xff80000036517808 */ /* 0x004fe40002000000 */
[----:B------:R-:W-:Y:S01]  /*fe90*/  FMNMX.FTZ R28, R83, R28, !PT ;  /* 0x0000001c531c7209 */ /* 0x000fe20007810000 */
[----:B------:R-:W2:Y:S01]  /*fea0*/  @P2 LDC R54, c[0x0][0x450] ;  /* 0x00011400ff362b82 */ /* 0x000ea20000000800 */
[----:B------:R-:W-:Y:S02]  /*feb0*/  ISETP.GT.AND P4, PT, R109, 0x51, PT ;  /* 0x000000516d00780c */ /* 0x000fe40003f84270 */
[----:B---3--:R-:W-:Y:S01]  /*fec0*/  FSEL R85, R60, -INF , P3 ;  /* 0xff8000003c557808 */ /* 0x008fe20001800000 */
[----:B------:R-:W-:Y:S01]  /*fed0*/  MUFU.TANH R52, R52 ;  /* 0x0000003400347308 */ /* 0x000fe20000002400 */
[----:B------:R-:W-:-:S02]  /*fee0*/  FMNMX.FTZ R28, R81, R28, !PT ;  /* 0x0000001c511c7209 */ /* 0x000fc40007810000 */
[----:B------:R-:W-:Y:S02]  /*fef0*/  ISETP.GT.AND P3, PT, R109, 0x58, PT ;  /* 0x000000586d00780c */ /* 0x000fe40003f64270 */
[----:B-1----:R-:W-:Y:S02]  /*ff00*/  FSEL R87, R62, -INF , P4 ;  /* 0xff8000003e577808 */ /* 0x002fe40002000000 */
[----:B------:R-:W-:Y:S01]  /*ff10*/  FMNMX.FTZ R28, R85, R28, !PT ;  /* 0x0000001c551c7209 */ /* 0x000fe20007810000 */
[----:B------:R-:W1:Y:S01]  /*ff20*/  MUFU.TANH R64, R64 ;  /* 0x0000004000407308 */ /* 0x000e620000002400 */
[----:B------:R-:W-:Y:S02]  /*ff30*/  ISETP.GT.AND P4, PT, R109, 0x59, PT ;  /* 0x000000596d00780c */ /* 0x000fe40003f84270 */
[----:B----4-:R-:W-:Y:S02]  /*ff40*/  FSEL R89, R56, -INF , P3 ;  /* 0xff80000038597808 */ /* 0x010fe40001800000 */
[----:B------:R-:W-:-:S02]  /*ff50*/  FMNMX.FTZ R32, R87, R28, !PT ;  /* 0x0000001c57207209 */ /* 0x000fc40007810000 */
[----:B------:R-:W-:Y:S01]  /*ff60*/  ISETP.GT.AND P3, PT, R109, 0x60, PT ;  /* 0x000000606d00780c */ /* 0x000fe20003f64270 */
[----:B------:R-:W3:Y:S01]  /*ff70*/  MUFU.TANH R34, R34 ;  /* 0x0000002200227308 */ /* 0x000ee20000002400 */
[----:B0-----:R-:W-:Y:S02]  /*ff80*/  FSEL R71, R58, -INF , P4 ;  /* 0xff8000003a477808 */ /* 0x001fe40002000000 */
[----:B------:R-:W-:Y:S02]  /*ff90*/  FMNMX.FTZ R32, R89, R32, !PT ;  /* 0x0000002059207209 */ /* 0x000fe40007810000 */
[----:B------:R-:W-:Y:S02]  /*ffa0*/  ISETP.GT.AND P4, PT, R109, 0x61, PT ;  /* 0x000000616d00780c */ /* 0x000fe40003f84270 */
[----:B------:R-:W-:Y:S01]  /*ffb0*/  FMNMX.FTZ R32, R71, R32, !PT ;  /* 0x0000002047207209 */ /* 0x000fe20007810000 */
[----:B------:R-:W-:Y:S01]  /*ffc0*/  MUFU.TANH R40, R40 ;  /* 0x0000002800287308 */ /* 0x000fe20000002400 */
[----:B-1----:R-:W-:-:S02]  /*ffd0*/  FSEL R67, R64, -INF , P4 ;  /* 0xff80000040437808 */ /* 0x002fc40002000000 */
[----:B------:R-:W-:-:S05]  /*ffe0*/  ISETP.GT.AND P4, PT, R109, 0x69, PT ;  /* 0x000000696d00780c */ /* 0x000fca0003f84270 */
[----:B------:R-:W0:Y:S08]  /*fff0*/  MUFU.TANH R38, R38 ;  /* 0x0000002600267308 */ /* 0x000e300000002400 */
[----:B------:R1:W-:Y:S08]  /*10000*/  MUFU.EX2 R24, R91 ;  /* 0x0000005b00187308 */ /* 0x0003f00000000800 */
[----:B------:R-:W4:Y:S01]  /*10010*/  MUFU.TANH R42, R42 ;  /* 0x0000002a002a7308 */ /* 0x000f220000002400 */
[----:B-1----:R-:W-:-:S02]  /*10020*/  FSEL R91, R52, -INF , P3 ;  /* 0xff800000345b7808 */ /* 0x002fc40001800000 */
[----:B------:R-:W-:Y:S02]  /*10030*/  ISETP.GT.AND P3, PT, R109, 0x68, PT ;  /* 0x000000686d00780c */ /* 0x000fe40003f64270 */
[----:B------:R-:W-:Y:S02]  /*10040*/  FMNMX.FTZ R32, R91, R32, !PT ;  /* 0x000000205b207209 */ /* 0x000fe40007810000 */
[----:B---3--:R-:W-:Y:S01]  /*10050*/  FSEL R93, R34, -INF , P3 ;  /* 0xff800000225d7808 */ /* 0x008fe20001800000 */
[----:B------:R-:W1:Y:S01]  /*10060*/  MUFU.TANH R44, R44 ;  /* 0x0000002c002c7308 */ /* 0x000e620000002400 */
[----:B------:R-:W-:Y:S02]  /*10070*/  FMNMX.FTZ R34, R67, R32, !PT ;  /* 0x0000002043227209 */ /* 0x000fe40007810000 */
[----:B------:R-:W-:Y:S02]  /*10080*/  ISETP.GT.AND P3, PT, R109, 0x70, PT ;  /* 0x000000706d00780c */ /* 0x000fe40003f64270 */
[----:B------:R-:W-:-:S02]  /*10090*/  FMNMX.FTZ R34, R93, R34, !PT ;  /* 0x000000225d227209 */ /* 0x000fc40007810000 */
[----:B0-----:R-:W-:Y:S01]  /*100a0*/  FSEL R95, R38, -INF , P3 ;  /* 0xff800000265f7808 */ /* 0x001fe20001800000 */
[----:B------:R0:W-:Y:S01]  /*100b0*/  MUFU.EX2 R28, R36 ;  /* 0x00000024001c7308 */ /* 0x0001e20000000800 */
[----:B------:R-:W-:Y:S01]  /*100c0*/  ISETP.GT.AND P3, PT, R109, 0x78, PT ;  /* 0x000000786d00780c */ /* 0x000fe20003f64270 */
[----:B------:R-:W-:-:S06]  /*100d0*/  FFMA.FTZ R38, R57, R50, -R26 ;  /* 0x0000003239267223 */ /* 0x000fcc000001081a */
[----:B------:R-:W3:Y:S01]  /*100e0*/  MUFU.TANH R46, R46 ;  /* 0x0000002e002e7308 */ /* 0x000ee20000002400 */
[-CC-:B0-----:R-:W-:Y:S01]  /*100f0*/  FFMA.FTZ R36, R63, R50.reuse, -R26.reuse ;  /* 0x000000323f247223 */ /* 0x181fe2000001081a */
[----:B------:R-:W-:Y:S01]  /*10100*/  FSEL R63, R40, -INF , P4 ;  /* 0xff800000283f7808 */ /* 0x000fe20002000000 */
[----:B------:R-:W-:Y:S01]  /*10110*/  FFMA.FTZ R40, R45, R50, -R26 ;  /* 0x000000322d287223 */ /* 0x000fe2000001081a */
[----:B------:R-:W-:Y:S02]  /*10120*/  ISETP.GT.AND P4, PT, R109, 0x71, PT ;  /* 0x000000716d00780c */ /* 0x000fe40003f84270 */
[----:B------:R-:W-:Y:S02]  /*10130*/  FMNMX.FTZ R34, R63, R34, !PT ;  /* 0x000000223f227209 */ /* 0x000fe40007810000 */
[----:B----4-:R-:W-:Y:S01]  /*10140*/  FSEL R59, R42, -INF , P4 ;  /* 0xff8000002a3b7808 */ /* 0x010fe20002000000 */
[----:B------:R0:W-:Y:S01]  /*10150*/  MUFU.EX2 R32, R36 ;  /* 0x0000002400207308 */ /* 0x0001e20000000800 */
[----:B------:R-:W-:-:S02]  /*10160*/  FMNMX.FTZ R34, R95, R34, !PT ;  /* 0x000000225f227209 */ /* 0x000fc40007810000 */
[----:B------:R-:W-:Y:S02]  /*10170*/  ISETP.GT.AND P4, PT, R109, 0x79, PT ;  /* 0x000000796d00780c */ /* 0x000fe40003f84270 */
[----:B------:R-:W-:Y:S02]  /*10180*/  CS2R R108, SRZ ;  /* 0x00000000006c7805 */ /* 0x000fe4000001ff00 */
[----:B-1----:R-:W-:Y:S01]  /*10190*/  FSEL R97, R44, -INF , P3 ;  /* 0xff8000002c617808 */ /* 0x002fe20001800000 */
[----:B------:R-:W-:Y:S01]  /*101a0*/  FFMA.FTZ R44, R35, R50, -R26 ;  /* 0x00000032232c7223 */ /* 0x000fe2000001081a */
[----:B------:R-:W-:Y:S01]  /*101b0*/  IMAD.MOV.U32 R35, RZ, RZ, R190 ;  /* 0x000000ffff237224 */ /* 0x000fe200078e00be */
[----:B---3--:R-:W-:Y:S01]  /*101c0*/  FSEL R57, R46, -INF , P4 ;  /* 0xff8000002e397808 */ /* 0x008fe20002000000 */
[----:B------:R-:W-:Y:S01]  /*101d0*/  MUFU.EX2 R181, R181 ;  /* 0x000000b500b57308 */ /* 0x000fe20000000800 */
[----:B0-----:R-:W-:-:S04]  /*101e0*/  FMNMX.FTZ R36, R59, R34, !PT ;  /* 0x000000223b247209 */ /* 0x001fc80007810000 */
[----:B------:R-:W-:-:S03]  /*101f0*/  FMNMX.FTZ R36, R97, R36, !PT ;  /* 0x0000002461247209 */ /* 0x000fc60007810000 */
[----:B------:R0:W1:Y:S01]  /*10200*/  MUFU.EX2 R6, R113 ;  /* 0x0000007100067308 */ /* 0x0000620000000800 */
[----:B------:R-:W-:Y:S01]  /*10210*/  FMNMX.FTZ R42, R57, R36, !PT ;  /* 0x00000024392a7209 */ /* 0x000fe20007810000 */
[----:B------:R-:W-:-:S04]  /*10220*/  FFMA.FTZ R36, R53, R50, -R26 ;  /* 0x0000003235247223 */ /* 0x000fc8000001081a */
[----:B------:R-:W3:Y:S02]  /*10230*/  SHFL.BFLY PT, R53, R42, 0x2, 0x1f ;  /* 0x0c401f002a357f89 */ /* 0x000ee400000e0000 */
[----:B------:R-:W4:Y:S01]  /*10240*/  MUFU.EX2 R183, R183 ;  /* 0x000000b700b77308 */ /* 0x000f220000000800 */
[----:B0-----:R-:W-:-:S07]  /*10250*/  CS2R R112, SRZ ;  /* 0x0000000000707805 */ /* 0x001fce000001ff00 */
[----:B------:R-:W0:Y:S08]  /*10260*/  MUFU.EX2 R10, R10 ;  /* 0x0000000a000a7308 */ /* 0x000e300000000800 */
[----:B------:R-:W2:Y:S01]  /*10270*/  MUFU.EX2 R177, R177 ;  /* 0x000000b100b17308 */ /* 0x000ea20000000800 */
[----:B---3--:R-:W-:Y:S01]  /*10280*/  FMNMX.FTZ R53, R42, R53, !PT ;  /* 0x000000352a357209 */ /* 0x008fe20007810000 */
[-CC-:B------:R-:W-:Y:S01]  /*10290*/  FFMA.FTZ R42, R39, R50.reuse, -R26.reuse ;  /* 0x00000032272a7223 */ /* 0x180fe2000001081a */
[----:B------:R-:W-:-:S05]  /*102a0*/  FFMA.FTZ R26, R3, R50, -R26 ;  /* 0x00000032031a7223 */ /* 0x000fca000001081a */
[----:B------:R3:W2:Y:S01]  /*102b0*/  MUFU.EX2 R12, R103 ;  /* 0x00000067000c7308 */ /* 0x0006a20000000800 */
[----:B------:R-:W1:Y:S07]  /*102c0*/  SHFL.BFLY PT, R46, R53, 0x1, 0x1f ;  /* 0x0c201f00352e7f89 */ /* 0x000e6e00000e0000 */
[----:B------:R-:W2:Y:S01]  /*102d0*/  MUFU.EX2 R179, R179 ;  /* 0x000000b300b37308 */ /* 0x000ea20000000800 */
[----:B---3--:R-:W-:-:S07]  /*102e0*/  CS2R R102, SRZ ;  /* 0x0000000000667805 */ /* 0x008fce000001ff00 */
[----:B------:R-:W3:Y:S08]  /*102f0*/  MUFU.EX2 R20, R20 ;  /* 0x0000001400147308 */ /* 0x000ef00000000800 */
[----:B------:R-:W3:Y:S01]  /*10300*/  MUFU.EX2 R173, R173 ;  /* 0x000000ad00ad7308 */ /* 0x000ee20000000800 */
[----:B-1----:R-:W-:-:S04]  /*10310*/  FMNMX.FTZ R51, R53, R46, !PT ;  /* 0x0000002e35337209 */ /* 0x002fc80007810000 */
[C---:B------:R-:W-:Y:S01]  /*10320*/  FSETP.NEU.FTZ.AND P3, PT, R51.reuse, -INF , PT ;  /* 0xff8000003300780b */ /* 0x040fe20003f7d000 */
[----:B------:R-:W-:Y:S02]  /*10330*/  FMUL.FTZ R48, R51, R50 ;  /* 0x0000003233307220 */ /* 0x000fe40000410000 */
[----:B------:R-:W-:Y:S03]  /*10340*/  MUFU.EX2 R14, R14 ;  /* 0x0000000e000e7308 */ /* 0x000fe60000000800 */
[----:B------:R-:W-:-:S05]  /*10350*/  FSEL R48, R48, RZ, P3 ;  /* 0x000000ff30307208 */ /* 0x000fca0001800000 */
[----:B------:R-:W-:Y:S01]  /*10360*/  MUFU.EX2 R175, R175 ;  /* 0x000000af00af7308 */ /* 0x000fe20000000800 */
[-CC-:B------:R-:W-:Y:S01]  /*10370*/  FFMA.FTZ R180, R61, R50.reuse, -R48.reuse ;  /* 0x000000323db47223 */ /* 0x180fe20000010830 */
[-C--:B------:R-:W-:Y:S01]  /*10380*/  FFMA.FTZ R3, R30, R50.reuse, -R48 ;  /* 0x000000321e037223 */ /* 0x080fe20000010830 */
[----:B------:R-:W-:Y:S01]  /*10390*/  FADD.FTZ R30, R181, R6 ;  /* 0x00000006b51e7221 */ /* 0x000fe20000010000 */
[-CC-:B------:R-:W-:Y:S01]  /*103a0*/  FFMA.FTZ R182, R65, R50.reuse, -R48.reuse ;  /* 0x0000003241b67223 */ /* 0x180fe20000010830 */
[-CC-:B------:R-:W-:Y:S01]  /*103b0*/  FFMA.FTZ R152, R5, R50.reuse, -R48.reuse ;  /* 0x0000003205987223 */ /* 0x180fe20000010830 */
[-C--:B------:R-:W-:Y:S01]  /*103c0*/  FFMA.FTZ R27, R69, R50.reuse, -R48 ;  /* 0x00000032451b7223 */ /* 0x080fe20000010830 */
[----:B----4-:R-:W-:Y:S01]  /*103d0*/  FADD.FTZ R5, R183, R30 ;  /* 0x0000001eb7057221 */ /* 0x010fe20000010000 */
[----:B------:R-:W-:Y:S01]  /*103e0*/  MUFU.EX2 R180, R180 ;  /* 0x000000b400b47308 */ /* 0x000fe20000000800 */
[-CC-:B------:R-:W-:Y:S01]  /*103f0*/  FFMA.FTZ R176, R29, R50.reuse, -R48.reuse ;  /* 0x000000321db07223 */ /* 0x180fe20000010830 */
[-CC-:B------:R-:W-:Y:S01]  /*10400*/  FFMA.FTZ R178, R33, R50.reuse, -R48.reuse ;  /* 0x0000003221b27223 */ /* 0x180fe20000010830 */
[----:B0-----:R-:W-:Y:S01]  /*10410*/  FADD.FTZ R30, R10, R5 ;  /* 0x000000050a1e7221 */ /* 0x001fe20000010000 */
[-CC-:B------:R-:W-:Y:S01]  /*10420*/  FFMA.FTZ R29, R73, R50.reuse, -R48.reuse ;  /* 0x00000032491d7223 */ /* 0x180fe20000010830 */
[----:B------:R-:W0:Y:S01]  /*10430*/  @P2 LDC R33, c[0x0][0x44c] ;  /* 0x00011300ff212b82 */ /* 0x000e220000000800 */
[-C--:B------:R-:W-:Y:S01]  /*10440*/  FFMA.FTZ R170, R11, R50.reuse, -R48 ;  /* 0x000000320baa7223 */ /* 0x080fe20000010830 */
[----:B--2---:R-:W-:Y:S01]  /*10450*/  FADD.FTZ R5, R177, R30 ;  /* 0x0000001eb1057221 */ /* 0x004fe20000010000 */
[----:B------:R-:W1:Y:S01]  /*10460*/  MUFU.EX2 R3, R3 ;  /* 0x0000000300037308 */ /* 0x000e620000000800 */
[-CC-:B------:R-:W-:Y:S01]  /*10470*/  FFMA.FTZ R172, R21, R50.reuse, -R48.reuse ;  /* 0x0000003215ac7223 */ /* 0x180fe20000010830 */
[-CC-:B------:R-:W-:Y:S01]  /*10480*/  FFMA.FTZ R21, R25, R50.reuse, -R48.reuse ;  /* 0x0000003219157223 */ /* 0x180fe20000010830 */
[----:B------:R-:W-:Y:S01]  /*10490*/  FADD.FTZ R30, R12, R5 ;  /* 0x000000050c1e7221 */ /* 0x000fe20000010000 */
[-CC-:B------:R-:W-:Y:S01]  /*104a0*/  FFMA.FTZ R174, R77, R50.reuse, -R48.reuse ;  /* 0x000000324dae7223 */ /* 0x180fe20000010830 */
[-CC-:B------:R-:W-:Y:S01]  /*104b0*/  FFMA.FTZ R15, R15, R50.reuse, -R48.reuse ;  /* 0x000000320f0f7223 */ /* 0x180fe20000010830 */
[-C--:B------:R-:W-:Y:S01]  /*104c0*/  FFMA.FTZ R168, R79, R50.reuse, -R48 ;  /* 0x000000324fa87223 */ /* 0x080fe20000010830 */
[----:B------:R-:W-:Y:S01]  /*104d0*/  FADD.FTZ R11, R179, R30 ;  /* 0x0000001eb30b7221 */ /* 0x000fe20000010000 */
[----:B------:R-:W2:Y:S01]  /*104e0*/  MUFU.EX2 R182, R182 ;  /* 0x000000b600b67308 */ /* 0x000ea20000000800 */
[-CC-:B------:R-:W-:Y:S01]  /*104f0*/  FFMA.FTZ R13, R13, R50.reuse, -R48.reuse ;  /* 0x000000320d0d7223 */ /* 0x180fe20000010830 */
[-CC-:B------:R-:W-:Y:S01]  /*10500*/  FFMA.FTZ R9, R9, R50.reuse, -R48.reuse ;  /* 0x0000003209097223 */ /* 0x180fe20000010830 */
[----:B---3--:R-:W-:Y:S01]  /*10510*/  FADD.FTZ R52, R20, R11 ;  /* 0x0000000b14347221 */ /* 0x008fe20000010000 */
[-CC-:B------:R-:W-:Y:S01]  /*10520*/  FFMA.FTZ R7, R7, R50.reuse, -R48.reuse ;  /* 0x0000003207077223 */ /* 0x180fe20000010830 */
[-CC-:B------:R-:W-:Y:S01]  /*10530*/  FFMA.FTZ R154, R83, R50.reuse, -R48.reuse ;  /* 0x00000032539a7223 */ /* 0x180fe20000010830 */
[-C--:B------:R-:W-:Y:S01]  /*10540*/  FFMA.FTZ R11, R81, R50.reuse, -R48 ;  /* 0x00000032510b7223 */ /* 0x080fe20000010830 */
[----:B------:R-:W-:Y:S01]  /*10550*/  FADD.FTZ R25, R173, R52 ;  /* 0x00000034ad197221 */ /* 0x000fe20000010000 */
[----:B------:R-:W3:Y:S01]  /*10560*/  MUFU.EX2 R27, R27 ;  /* 0x0000001b001b7308 */ /* 0x000ee20000000800 */
[----:B-1----:R-:W-:Y:S01]  /*10570*/  FADD.FTZ R5, R180, R3 ;  /* 0x00000003b4057221 */ /* 0x002fe20000010000 */
[-CC-:B------:R-:W-:Y:S01]  /*10580*/  FFMA.FTZ R156, R85, R50.reuse, -R48.reuse ;  /* 0x00000032559c7223 */ /* 0x180fe20000010830 */
[-CC-:B------:R-:W-:Y:S01]  /*10590*/  FFMA.FTZ R158, R89, R50.reuse, -R48.reuse ;  /* 0x00000032599e7223 */ /* 0x180fe20000010830 */
[----:B------:R-:W-:Y:S01]  /*105a0*/  FFMA.FTZ R71, R71, R50, -R48 ;  /* 0x0000003247477223 */ /* 0x000fe20000010830 */
[----:B0-----:R-:W-:Y:S01]  /*105b0*/  @P2 IMAD.HI.U32 R33, R190, R33, RZ ;  /* 0x00000021be212227 */ /* 0x001fe200078e00ff */
[----:B------:R-:W-:-:S03]  /*105c0*/  F2FP.F16.F32.PACK_AB R181, R6, R181 ;  /* 0x000000b506b5723e */ /* 0x000fc600000000ff */
[--C-:B------:R-:W-:Y:S01]  /*105d0*/  FFMA.FTZ R91, R91, R50, -R48.reuse ;  /* 0x000000325b5b7223 */ /* 0x100fe20000010830 */
[----:B------:R-:W0:Y:S01]  /*105e0*/  MUFU.EX2 R176, R176 ;  /* 0x000000b000b07308 */ /* 0x000e220000000800 */
[----:B--2---:R-:W-:Y:S01]  /*105f0*/  FADD.FTZ R30, R182, R5 ;  /* 0x00000005b61e7221 */ /* 0x004fe20000010000 */
[----:B------:R-:W-:Y:S01]  /*10600*/  @P2 SHF.R.U32.HI R35, RZ, R54, R33 ;  /* 0x00000036ff232219 */ /* 0x000fe20000011621 */
[-CC-:B------:R-:W-:Y:S01]  /*10610*/  FFMA.FTZ R67, R67, R50.reuse, -R48.reuse ;  /* 0x0000003243437223 */ /* 0x180fe20000010830 */
[-CC-:B------:R-:W-:Y:S01]  /*10620*/  FFMA.FTZ R93, R93, R50.reuse, -R48.reuse ;  /* 0x000000325d5d7223 */ /* 0x180fe20000010830 */
[-C--:B------:R-:W-:Y:S01]  /*10630*/  FFMA.FTZ R63, R63, R50.reuse, -R48 ;  /* 0x000000323f3f7223 */ /* 0x080fe20000010830 */
[----:B------:R-:W-:Y:S01]  /*10640*/  IADD3 R37, R35, R193, -R192 ;  /* 0x000000c123257210 */ /* 0x000fe20007ffe8c0 */
[-C--:B------:R-:W-:Y:S01]  /*10650*/  FFMA.FTZ R95, R95, R50.reuse, -R48 ;  /* 0x000000325f5f7223 */ /* 0x080fe20000010830 */
[----:B------:R-:W1:Y:S01]  /*10660*/  MUFU.EX2 R29, R29 ;  /* 0x0000001d001d7308 */ /* 0x000e620000000800 */
[----:B---3--:R-:W-:Y:S01]  /*10670*/  FADD.FTZ R5, R27, R30 ;  /* 0x0000001e1b057221 */ /* 0x008fe20000010000 */
[----:B------:R-:W-:Y:S01]  /*10680*/  FADD.FTZ R30, R14, R25 ;  /* 0x000000190e1e7221 */ /* 0x000fe20000010000 */
[-CC-:B------:R-:W-:Y:S01]  /*10690*/  FFMA.FTZ R59, R59, R50.reuse, -R48.reuse ;  /* 0x000000323b3b7223 */ /* 0x180fe20000010830 */
[----:B------:R-:W-:Y:S01]  /*106a0*/  FFMA.FTZ R97, R97, R50, -R48 ;  /* 0x0000003261617223 */ /* 0x000fe20000010830 */
[----:B------:R-:W-:Y:S01]  /*106b0*/  F2FP.F16.F32.PACK_AB R180, R3, R180 ;  /* 0x000000b403b4723e */ /* 0x000fe200000000ff */
[----:B------:R-:W-:Y:S01]  /*106c0*/  FADD.FTZ R25, R175, R30 ;  /* 0x0000001eaf197221 */ /* 0x000fe20000010000 */
[----:B------:R-:W-:Y:S01]  /*106d0*/  SHF.R.S32.HI R52, RZ, 0x1f, R37 ;  /* 0x0000001fff347819 */ /* 0x000fe20000011425 */
[----:B------:R2:W-:Y:S01]  /*106e0*/  MUFU.EX2 R46, R31 ;  /* 0x0000001f002e7308 */ /* 0x0005e20000000800 */
[----:B0-----:R-:W-:Y:S01]  /*106f0*/  FADD.FTZ R0, R176, R5 ;  /* 0x00000005b0007221 */ /* 0x001fe20000010000 */
[----:B------:R-:W-:Y:S01]  /*10700*/  FADD.FTZ R30, R24, R25 ;  /* 0x00000019181e7221 */ /* 0x000fe20000010000 */
[----:B------:R-:W-:Y:S01]  /*10710*/  FFMA.FTZ R25, R87, R50, -R48 ;  /* 0x0000003257197223 */ /* 0x000fe20000010830 */
[----:B------:R-:W-:-:S02]  /*10720*/  F2FP.F16.F32.PACK_AB R177, R12, R177 ;  /* 0x000000b10cb1723e */ /* 0x000fc400000000ff */
[----:B------:R-:W-:Y:S02]  /*10730*/  IADD3 R12, R88, -0x2, RZ ;  /* 0xfffffffe580c7810 */ /* 0x000fe40007ffe0ff */
[----:B------:R-:W-:Y:S01]  /*10740*/  CS2R R88, SRZ ;  /* 0x0000000000587805 */ /* 0x000fe2000001ff00 */
[----:B------:R-:W0:Y:S01]  /*10750*/  MUFU.EX2 R178, R178 ;  /* 0x000000b200b27308 */ /* 0x000e220000000800 */
[-C--:B--2---:R-:W-:Y:S01]  /*10760*/  FFMA.FTZ R31, R75, R50.reuse, -R48 ;  /* 0x000000324b1f7223 */ /* 0x084fe20000010830 */
[----:B-1----:R-:W-:Y:S01]  /*10770*/  FADD.FTZ R5, R29, R0 ;  /* 0x000000001d057221 */ /* 0x002fe20000010000 */
[----:B------:R-:W-:Y:S01]  /*10780*/  FFMA.FTZ R48, R57, R50, -R48 ;  /* 0x0000003239307223 */ /* 0x000fe20000010830 */
[----:B------:R-:W-:Y:S02]  /*10790*/  F2FP.F16.F32.PACK_AB R183, R10, R183 ;  /* 0x000000b70ab7723e */ /* 0x000fe400000000ff */
[----:B------:R-:W-:Y:S02]  /*107a0*/  F2FP.F16.F32.PACK_AB R179, R20, R179 ;  /* 0x000000b314b3723e */ /* 0x000fe400000000ff */
[----:B------:R-:W1:Y:S01]  /*107b0*/  MUFU.EX2 R169, R169 ;  /* 0x000000a900a97308 */ /* 0x000e620000000800 */
[----:B------:R-:W-:-:S02]  /*107c0*/  F2FP.F16.F32.PACK_AB R173, R14, R173 ;  /* 0x000000ad0ead723e */ /* 0x000fc400000000ff */
[----:B------:R-:W-:Y:S02]  /*107d0*/  F2FP.F16.F32.PACK_AB R175, R24, R175 ;  /* 0x000000af18af723e */ /* 0x000fe400000000ff */
[----:B------:R-:W-:Y:S02]  /*107e0*/  F2FP.F16.F32.PACK_AB R182, R27, R182 ;  /* 0x000000b61bb6723e */ /* 0x000fe400000000ff */
[----:B------:R-:W-:Y:S01]  /*107f0*/  F2FP.F16.F32.PACK_AB R176, R29, R176 ;  /* 0x000000b01db0723e */ /* 0x000fe200000000ff */
[----:B------:R-:W2:Y:S01]  /*10800*/  MUFU.EX2 R31, R31 ;  /* 0x0000001f001f7308 */ /* 0x000ea20000000800 */
[----:B0-----:R-:W-:-:S07]  /*10810*/  FADD.FTZ R0, R178, R5 ;  /* 0x00000005b2007221 */ /* 0x001fce0000010000 */
[----:B------:R-:W0:Y:S01]  /*10820*/  MUFU.EX2 R172, R172 ;  /* 0x000000ac00ac7308 */ /* 0x000e220000000800 */
[----:B-1----:R-:W-:Y:S01]  /*10830*/  FADD.FTZ R33, R169, R30 ;  /* 0x0000001ea9217221 */ /* 0x002fe20000010000 */
[----:B------:R-:W-:-:S03]  /*10840*/  F2FP.F16.F32.PACK_AB R169, R28, R169 ;  /* 0x000000a91ca9723e */ /* 0x000fc600000000ff */
[----:B------:R-:W-:-:S03]  /*10850*/  FADD.FTZ R30, R28, R33 ;  /* 0x000000211c1e7221 */ /* 0x000fc60000010000 */
[----:B------:R-:W1:Y:S01]  /*10860*/  MUFU.EX2 R171, R171 ;  /* 0x000000ab00ab7308 */ /* 0x000e620000000800 */
[C---:B--2---:R-:W-:Y:S01]  /*10870*/  FADD.FTZ R5, R31.reuse, R0 ;  /* 0x000000001f057221 */ /* 0x044fe20000010000 */
[----:B------:R-:W-:-:S06]  /*10880*/  F2FP.F16.F32.PACK_AB R178, R31, R178 ;  /* 0x000000b21fb2723e */ /* 0x000fcc00000000ff */
        /* <DEDUP_REMOVED lines=30> */
[----:B--2---:R-:W-:Y:S01]  /*10a70*/  FADD.FTZ R0, R170, R5 ;  /* 0x00000005aa007221 */ /* 0x004fe20000010000 */
[----:B------:R-:W-:-:S06]  /*10a80*/  LEA.HI R5, R52, R37, RZ, 0x7 ;  /* 0x0000002534057211 */ /* 0x000fcc00078f38ff */
        /* <DEDUP_REMOVED lines=53> */
[----:B------:R-:W-:Y:S02]  /*10de0*/  F2FP.F16.F32.PACK_AB R160, R160, R91 ;  /* 0x0000005ba0a0723e */ /* 0x000fe400000000ff */
[----:B------:R-:W-:-:S04]  /*10df0*/  CS2R R90, SRZ ;  /* 0x00000000005a7805 */ /* 0x000fc8000001ff00 */
[----:B------:R-:W2:Y:S01]  /*10e00*/  MUFU.EX2 R95, R95 ;  /* 0x0000005f005f7308 */ /* 0x000ea20000000800 */
[----:B0-----:R-:W-:-:S07]  /*10e10*/  FADD.FTZ R3, R93, R6 ;  /* 0x000000065d037221 */ /* 0x001fce0000010000 */
[----:B------:R-:W0:Y:S01]  /*10e20*/  MUFU.EX2 R164, R59 ;  /* 0x0000003b00a47308 */ /* 0x000e220000000800 */
[C---:B-1----:R-:W-:Y:S01]  /*10e30*/  FADD.FTZ R6, R162.reuse, R3 ;  /* 0x00000003a2067221 */ /* 0x042fe20000010000 */
[----:B------:R-:W-:Y:S02]  /*10e40*/  F2FP.F16.F32.PACK_AB R162, R162, R93 ;  /* 0x0000005da2a2723e */ /* 0x000fe400000000ff */
[----:B------:R-:W-:-:S04]  /*10e50*/  CS2R R92, SRZ ;  /* 0x00000000005c7805 */ /* 0x000fc8000001ff00 */
[----:B------:R-:W1:Y:S01]  /*10e60*/  MUFU.EX2 R97, R97 ;  /* 0x0000006100617308 */ /* 0x000e620000000800 */
[----:B--2---:R-:W-:-:S07]  /*10e70*/  FADD.FTZ R3, R95, R6 ;  /* 0x000000065f037221 */ /* 0x004fce0000010000 */
[----:B------:R-:W2:Y:S01]  /*10e80*/  MUFU.EX2 R48, R48 ;  /* 0x0000003000307308 */ /* 0x000ea20000000800 */
[C---:B0-----:R-:W-:Y:S01]  /*10e90*/  FADD.FTZ R6, R164.reuse, R3 ;  /* 0x00000003a4067221 */ /* 0x041fe20000010000 */
[----:B------:R-:W-:Y:S02]  /*10ea0*/  F2FP.F16.F32.PACK_AB R164, R164, R95 ;  /* 0x0000005fa4a4723e */ /* 0x000fe400000000ff */
[----:B------:R-:W-:-:S04]  /*10eb0*/  CS2R R94, SRZ ;  /* 0x00000000005e7805 */ /* 0x000fc8000001ff00 */
[----:B------:R-:W0:Y:S01]  /*10ec0*/  MUFU.EX2 R26, R26 ;  /* 0x0000001a001a7308 */ /* 0x000e220000000800 */
[----:B-1----:R-:W-:Y:S01]  /*10ed0*/  FADD.FTZ R3, R97, R6 ;  /* 0x0000000661037221 */ /* 0x002fe20000010000 */
[----:B------:R-:W-:-:S04]  /*10ee0*/  SHF.R.S32.HI R6, RZ, 0x7, R5 ;  /* 0x00000007ff067819 */ /* 0x000fc80000011405 */
[----:B------:R-:W-:Y:S02]  /*10ef0*/  VIMNMX R5, R191, R6, !PT ;  /* 0x00000006bf057248 */ /* 0x000fe40007fe0100 */
[C---:B--2---:R-:W-:Y:S01]  /*10f00*/  F2FP.F16.F32.PACK_AB R166, R48.reuse, R97 ;  /* 0x0000006130a6723e */ /* 0x044fe200000000ff */
[----:B------:R-:W-:Y:S01]  /*10f10*/  FADD.FTZ R3, R48, R3 ;  /* 0x0000000330037221 */ /* 0x000fe20000010000 */
[----:B------:R-:W-:Y:S02]  /*10f20*/  ISETP.GE.AND P3, PT, R12, R5, PT ;  /* 0x000000050c00720c */ /* 0x000fe40003f66270 */
[----:B------:R-:W-:Y:S01]  /*10f30*/  CS2R R96, SRZ ;  /* 0x0000000000607805 */ /* 0x000fe2000001ff00 */
[C---:B0-----:R-:W-:Y:S01]  /*10f40*/  FADD.FTZ R0, R26.reuse, R35 ;  /* 0x000000231a007221 */ /* 0x041fe20000010000 */
[----:B------:R-:W-:-:S09]  /*10f50*/  F2FP.F16.F32.PACK_AB R167, R26, R167 ;  /* 0x000000a71aa7723e */ /* 0x000fd200000000ff */
[----:B------:R-:W-:Y:S05]  /*10f60*/  @!P3 BRA `(.L_x_2704) ;  /* 0x0000003000c4b947 */ /* 0x000fea0003800000 */
[----:B------:R-:W-:Y:S01]  /*10f70*/  IMAD.MOV.U32 R10, RZ, RZ, R8 ;  /* 0x000000ffff0a7224 */ /* 0x000fe200078e0008 */
[----:B------:R-:W-:Y:S01]  /*10f80*/  MOV R151, RZ ;  /* 0x000000ff00977202 */ /* 0x000fe20000000f00 */
[----:B------:R-:W-:Y:S02]  /*10f90*/  IMAD.MOV.U32 R11, RZ, RZ, R51 ;  /* 0x000000ffff0b7224 */ /* 0x000fe400078e0033 */
[----:B------:R-:W-:Y:S02]  /*10fa0*/  IMAD.MOV.U32 R6, RZ, RZ, R186 ;  /* 0x000000ffff067224 */ /* 0x000fe400078e00ba */
[----:B------:R-:W-:-:S07]  /*10fb0*/  IMAD.MOV.U32 R13, RZ, RZ, R184 ;  /* 0x000000ffff0d7224 */ /* 0x000fce00078e00b8 */
.L_x_2714:
[----:B------:R-:W-:Y:S01]  /*10fc0*/  ISETP.NE.AND P3, PT, R189, RZ, PT ;  /* 0x000000ffbd00720c */ /* 0x000fe20003f65270 */
[----:B------:R-:W-:Y:S01]  /*10fd0*/  VIADD R184, R13, 0x1 ;  /* 0x000000010db87836 */ /* 0x000fe20000000000 */
[----:B------:R-:W-:Y:S05]  /*10fe0*/  YIELD ;  /* 0x0000000000007946 */ /* 0x000fea0003800000 */
[----:B------:R-:W-:-:S04]  /*10ff0*/  ISETP.NE.AND P4, PT, R184, 0x2, PT ;  /* 0x00000002b800780c */ /* 0x000fc80003f85270 */
[----:B------:R-:W-:Y:S02]  /*11000*/  SEL R7, RZ, 0x1, P4 ;  /* 0x00000001ff077807 */ /* 0x000fe40002000000 */
[----:B------:R-:W-:Y:S02]  /*11010*/  SEL R184, R184, RZ, P4 ;  /* 0x000000ffb8b87207 */ /* 0x000fe40002000000 */
[----:B------:R-:W-:Y:S01]  /*11020*/  LOP3.LUT R186, R6, R7, RZ, 0x3c, !PT ;  /* 0x0000000706ba7212 */ /* 0x000fe200078e3cff */
[----:B------:R-:W-:Y:S06]  /*11030*/  @P3 BRA `(.L_x_2705) ;  /* 0x0000000000303947 */ /* 0x000fec0003800000 */
[----:B------:R-:W-:Y:S05]  /*11040*/  @!P0 BRA `(.L_x_2706) ;  /* 0x0000000000048947 */ /* 0x000fea0003800000 */
[----:B------:R-:W-:Y:S01]  /*11050*/  BPT.TRAP 0x1 ;  /* 0x000000040000795c */ /* 0x000fe20000300000 */
.L_x_2706:
[----:B------:R-:W-:Y:S01]  /*11060*/  IMAD R7, R184, 0x8, R2 ;  /* 0x00000008b8077824 */ /* 0x000fe200078e0202 */
[----:B------:R-:W-:-:S04]  /*11070*/  SHF.L.U32 R8, R186, 0x1f, RZ ;  /* 0x0000001fba087819 */ /* 0x000fc800000006ff */
[----:B------:R0:W1:Y:S01]  /*11080*/  SYNCS.PHASECHK.TRANS64.TRYWAIT P4, [R7+URZ+0x28830], R8 ;  /* 0x02883008070075a7 */ /* 0x000062000808017f */
[----:B------:R-:W-:Y:S05]  /*11090*/  @!P0 BRA `(.L_x_2707) ;  /* 0x0000000000048947 */ /* 0x000fea0003800000 */
[----:B------:R-:W-:Y:S01]  /*110a0*/  BPT.TRAP 0x1 ;  /* 0x000000040000795c */ /* 0x000fe20000300000 */
.L_x_2707:
[----:B------:R-:W-:Y:S04]  /*110b0*/  BSSY B0, `(.L_x_2705) ;  /* 0x0000004000007945 */ /* 0x000fe80003800000 */
[----:B-1----:R-:W-:Y:S05]  /*110c0*/  @P4 BRA `(.L_x_2708) ;  /* 0x0000000000084947 */ /* 0x002fea0003800000 */
[----:B------:R-:W1:Y:S02]  /*110d0*/  SYNCS.PHASECHK.TRANS64.TRYWAIT P4, [R7+URZ+0x28830], R8 ;  /* 0x02883008070075a7 */ /* 0x000e64000808017f */
[----:B-1----:R-:W-:Y:S05]  /*110e0*/  @!P4 BRA `(.L_x_2709) ;  /* 0x0000012c00c0c947 */ /* 0x002fea0003800000 */
.L_x_2708:
[----:B------:R-:W-:Y:S05]  /*110f0*/  BSYNC B0 ;  /* 0x0000000000007941 */ /* 0x000fea0003800000 */
.L_x_2705:
        /* <DEDUP_REMOVED lines=14> */
[----:B------:R-:W-:-:S02]  /*111e0*/  R2UR UR31, R25 ;  /* 0x00000000191f72ca */ /* 0x000fc400000e0000 */
[----:B------:R-:W-:Y:S02]  /*111f0*/  R2UR UR30, R24 ;  /* 0x00000000181e72ca */ /* 0x000fe400000e0000 */
[----:B------:R-:W-:Y:S02]  /*11200*/  IADD3 R20, R8, 0x2, RZ ;  /* 0x0000000208147810 */ /* 0x000fe40007ffe0ff */
[----:B------:R-:W-:Y:S02]  /*11210*/  R2UR UR11, R21 ;  /* 0x00000000150b72ca */ /* 0x000fe400000e0000 */
[----:B------:R-:W-:Y:S01]  /*11220*/  R2UR UR10, R20 ;  /* 0x00000000140a72ca */ /* 0x000fe200000e0000 */
[----:B------:R-:W-:Y:S01]  /*11230*/  VIADD R20, R8, 0x400 ;  /* 0x0000040008147836 */ /* 0x000fe20000000000 */
[----:B------:R-:W-:Y:S01]  /*11240*/  R2UR UR18, R14 ;  /* 0x000000000e1272ca */ /* 0x000fe200000e0000 */
[----:B------:R-:W-:Y:S01]  /*11250*/  VIADD R14, R8, 0x402 ;  /* 0x00000402080e7836 */ /* 0x000fe20000000000 */
[----:B------:R-:W-:-:S02]  /*11260*/  R2UR UR19, R15 ;  /* 0x000000000f1372ca */ /* 0x000fc400000e0000 */
[----:B0-----:R-:W-:Y:S02]  /*11270*/  SHF.R.U32.HI R7, RZ, 0x7, R7 ;  /* 0x00000007ff077819 */ /* 0x001fe40000011607 */
[----:B------:R-:W-:Y:S02]  /*11280*/  R2UR UR22, R20 ;  /* 0x00000000141672ca */ /* 0x000fe400000e0000 */
[----:B------:R-:W-:Y:S01]  /*11290*/  R2UR UR23, R21 ;  /* 0x00000000151772ca */ /* 0x000fe200000e0000 */
[----:B------:R-:W-:Y:S01]  /*112a0*/  VIADD R7, R7, 0x8 ;  /* 0x0000000807077836 */ /* 0x000fe20000000000 */
[----:B------:R-:W-:Y:S02]  /*112b0*/  R2UR UR26, R14 ;  /* 0x000000000e1a72ca */ /* 0x000fe400000e0000 */
[----:B------:R-:W-:Y:S02]  /*112c0*/  R2UR UR27, R15 ;  /* 0x000000000f1b72ca */ /* 0x000fe400000e0000 */
[----:B------:R0:W-:Y:S01]  /*112d0*/  BAR.SYNC.DEFER_BLOCKING R7, 0x100 ;  /* 0x000400070000751d */ /* 0x0001e20000010000 */
[----:B------:R-:W-:-:S02]  /*112e0*/  IADD3 R8, R8, 0x406, RZ ;  /* 0x0000040608087810 */ /* 0x000fc40007ffe0ff */
        /* <DEDUP_REMOVED lines=29> */
.L_x_2711:
[----:B------:R-:W-:Y:S01]  /*114c0*/  SHF.L.U32 R6, R6, 0x1f, RZ ;  /* 0x0000001f06067819 */ /* 0x000fe200000006ff */
[----:B------:R-:W-:-:S04]  /*114d0*/  IMAD R7, R13, 0x8, R2 ;  /* 0x000000080d077824 */ /* 0x000fc800078e0202 */
[----:B------:R0:W1:Y:S01]  /*114e0*/  SYNCS.PHASECHK.TRANS64.TRYWAIT P3, [R7+URZ+0x28850], R6 ;  /* 0x02885006070075a7 */ /* 0x000062000806017f */
[----:B------:R-:W-:Y:S05]  /*114f0*/  @!P0 BRA `(.L_x_2712) ;  /* 0x0000000000048947 */ /* 0x000fea0003800000 */
[----:B------:R-:W-:Y:S01]  /*11500*/  BPT.TRAP 0x1 ;  /* 0x000000040000795c */ /* 0x000fe20000300000 */
.L_x_2712:
[----:B-1----:R-:W-:Y:S05]  /*11510*/  @P3 BRA `(.L_x_2710) ;  /* 0x0000000000083947 */ /* 0x002fea0003800000 */
[----:B------:R-:W1:Y:S02]  /*11520*/  SYNCS.PHASECHK.TRANS64.TRYWAIT P3, [R7+URZ+0x28850], R6 ;  /* 0x02885006070075a7 */ /* 0x000e64000806017f */
[----:B-1----:R-:W-:Y:S05]  /*11530*/  @!P3 BRA `(.L_x_2713) ;  /* 0x0000012800c0b947 */ /* 0x002fea0003800000 */
.L_x_2710:
        /* <DEDUP_REMOVED lines=17> */
[----:B------:R-:W-:Y:S02]  /*11650*/  IMAD.IADD R60, R204, 0x1, R190 ;  /* 0x00000001cc3c7824 */ /* 0x000fe400078e02be */
[----:B------:R-:W-:Y:S01]  /*11660*/  FMUL.FTZ R30, R35, UR49 ;  /* 0x00000031231e7c20 */ /* 0x000fe20008410000 */
[----:B------:R-:W-:Y:S01]  /*11670*/  FMUL.FTZ R35, R41, UR49 ;  /* 0x0000003129237c20 */ /* 0x000fe20008410000 */
[----:B------:R-:W-:Y:S01]  /*11680*/  R2UR UR6, R6 ;  /* 0x00000000060672ca */ /* 0x000fe200000e0000 */
[----:B------:R-:W-:Y:S01]  /*11690*/  FMUL.FTZ R41, R52, UR49 ;  /* 0x0000003134297c20 */ /* 0x000fe20008410000 */
[----:B------:R-:W-:Y:S01]  /*116a0*/  IADD3 R8, R6, 0x80, RZ ;  /* 0x0000008006087810 */ /* 0x000fe20007ffe0ff */
        /* <DEDUP_REMOVED lines=58> */
[----:B------:R-:W-:-:S05]  /*11a50*/  FMUL.FTZ R84, R87, UR49 ;  /* 0x0000003157547c20 */ /* 0x000fca0008410000 */
[----:B------:R-:W5:Y:S08]  /*11a60*/  MUFU.TANH R33, R33 ;  /* 0x0000002100217308 */ /* 0x000f700000002400 */
        /* <DEDUP_REMOVED lines=10> */
[----:B------:R-:W5:Y:S01]  /*11b10*/  MUFU.TANH R49, R49 ;  /* 0x0000003100317308 */ /* 0x000f620000002400 */
[----:B------:R-:W-:-:S02]  /*11b20*/  WARPGROUP.DEPBAR.LE gsb0, 0x0 ;  /* 0x00008000000079c5 */ /* 0x000fc40000010000 */
[----:B------:R-:W-:-:S05]  /*11b30*/  WARPGROUP.ARRIVE ;  /* 0x00000000000079c5 */ /* 0x000fca0000000000 */
[----:B------:R-:W5:Y:S01]  /*11b40*/  MUFU.TANH R52, R52 ;  /* 0x0000003400347308 */ /* 0x000f620000002400 */
[----:B------:R-:W-:Y:S01]  /*11b50*/  HGMMA.64x128x16.F32 R88, R176, gdesc[UR4].tnspB, R88, gsb0 ;  /* 0x41e00004b0587df0 */ /* 0x000fe20008000858 */
[----:B------:R-:W-:Y:S01]  /*11b60*/  R2UR UR6, R8 ;  /* 0x00000000080672ca */ /* 0x000fe200000e0000 */
[----:B------:R-:W-:Y:S01]  /*11b70*/  VIADD R8, R6, 0x180 ;  /* 0x0000018006087836 */ /* 0x000fe20000000000 */
[----:B------:R-:W-:Y:S02]  /*11b80*/  R2UR UR7, R9 ;  /* 0x00000000090772ca */ /* 0x000fe400000e0000 */
[----:B------:R-:W-:Y:S02]  /*11b90*/  MOV R9, 0x40000040 ;  /* 0x4000004000097802 */ /* 0x000fe40000000f00 */
[----:B------:R-:W5:Y:S08]  /*11ba0*/  MUFU.TANH R53, R53 ;  /* 0x0000003500357308 */ /* 0x000f700000002400 */
[----:B------:R-:W5:Y:S08]  /*11bb0*/  MUFU.TANH R56, R56 ;  /* 0x0000003800387308 */ /* 0x000f700000002400 */
[----:B------:R-:W5:Y:S08]  /*11bc0*/  MUFU.TANH R57, R57 ;  /* 0x0000003900397308 */ /* 0x000f700000002400 */
[----:B------:R-:W5:Y:S08]  /*11bd0*/  MUFU.TANH R61, R61 ;  /* 0x0000003d003d7308 */ /* 0x000f700000002400 */
        /* <DEDUP_REMOVED lines=38> */
[----:B------:R-:W-:Y:S02]  /*11e40*/  R2UR UR7, R9 ;  /* 0x00000000090772ca */ /* 0x000fe400000e0000 */
[----:B------:R-:W0:Y:S01]  /*11e50*/  @P2 LDC R9, c[0x0][0x44c] ;  /* 0x00011300ff092b82 */ /* 0x000e220000000800 */
[----:B------:R-:W-:-:S07]  /*11e60*/  R2UR UR6, R8 ;  /* 0x00000000080672ca */ /* 0x000fce00000e0000 */
[----:B------:R-:W1:Y:S01]  /*11e70*/  @P2 LDC R8, c[0x0][0x450] ;  /* 0x00011400ff082b82 */ /* 0x000e620000000800 */
[----:B0-----:R-:W-:-:S05]  /*11e80*/  @P2 IMAD.HI.U32 R9, R60, R9, RZ ;  /* 0x000000093c092227 */ /* 0x001fca00078e00ff */
[----:B-1----:R-:W-:Y:S01]  /*11e90*/  @P2 SHF.R.U32.HI R60, RZ, R8, R9 ;  /* 0x00000008ff3c2219 */ /* 0x002fe20000011609 */
[----:B------:R-:W-:Y:S01]  /*11ea0*/  VIADD R8, R6, 0x280 ;  /* 0x0000028006087836 */ /* 0x000fe20000000000 */
[----:B------:R-:W-:-:S03]  /*11eb0*/  MOV R9, 0x40000040 ;  /* 0x4000004000097802 */ /* 0x000fc60000000f00 */
[----:B------:R-:W0:Y:S01]  /*11ec0*/  SHFL.IDX PT, R69, R60, RZ, 0x1c1f ;  /* 0x001c1fff3c457589 */ /* 0x000e2200000e0000 */
[----:B------:R-:W-:Y:S02]  /*11ed0*/  WARPGROUP.DEPBAR.LE gsb0, 0x0 ;  /* 0x00008000000079c5 */ /* 0x000fe40000010000 */
[----:B------:R-:W-:-:S06]  /*11ee0*/  WARPGROUP.ARRIVE ;  /* 0x00000000000079c5 */ /* 0x000fcc0000000000 */
[----:B------:R-:W-:Y:S01]  /*11ef0*/  HGMMA.64x128x16.F32 R88, R152, gdesc[UR4].tnspB, R88, gsb0 ;  /* 0x41e0000498587df0 */ /* 0x000fe20008000858 */
[----:B------:R-:W-:Y:S01]  /*11f00*/  R2UR UR7, R9 ;  /* 0x00000000090772ca */ /* 0x000fe200000e0000 */
[----:B------:R-:W-:Y:S01]  /*11f10*/  IMAD.MOV.U32 R9, RZ, RZ, -0x80 ;  /* 0xffffff80ff097424 */ /* 0x000fe200078e00ff */
[----:B------:R-:W-:Y:S01]  /*11f20*/  R2UR UR6, R8 ;  /* 0x00000000080672ca */ /* 0x000fe200000e0000 */
[----:B------:R-:W-:Y:S01]  /*11f30*/  FMUL.FTZ R8, R72, UR49 ;  /* 0x0000003148087c20 */ /* 0x000fe20008410000 */
[----:B------:R-:W-:Y:S01]  /*11f40*/  FMUL.FTZ R72, R39, UR49 ;  /* 0x0000003127487c20 */ /* 0x000fe20008410000 */
[----:B------:R-:W-:Y:S01]  /*11f50*/  IMAD R9, R12, R9, 0x1 ;  /* 0x000000010c097424 */ /* 0x000fe200078e0209 */
[----:B------:R-:W-:Y:S04]  /*11f60*/  MUFU.TANH R39, R80 ;  /* 0x0000005000277308 */ /* 0x000fe80000002400 */
[----:B------:R-:W-:-:S04]  /*11f70*/  IADD3 R9, R193, R9, -R197 ;  /* 0x00000009c1097210 */ /* 0x000fc80007ffe8c5 */
[----:B------:R-:W1:Y:S01]  /*11f80*/  MUFU.TANH R8, R8 ;  /* 0x0000000800087308 */ /* 0x000e620000002400 */
[----:B------:R-:W-:-:S04]  /*11f90*/  IMAD.IADD R9, R9, 0x1, -R192 ;  /* 0x0000000109097824 */ /* 0x000fc800078e0ac0 */
[----:B0-----:R-:W-:-:S03]  /*11fa0*/  IMAD.IADD R69, R9, 0x1, R69 ;  /* 0x0000000109457824 */ /* 0x001fc600078e0245 */
[----:B------:R-:W-:Y:S02]  /*11fb0*/  MUFU.TANH R72, R72 ;  /* 0x0000004800487308 */ /* 0x000fe40000002400 */
[C---:B------:R-:W-:Y:S02]  /*11fc0*/  ISETP.GT.AND P4, PT, R69.reuse, RZ, PT ;  /* 0x000000ff4500720c */ /* 0x040fe40003f84270 */
[C---:B------:R-:W-:Y:S02]  /*11fd0*/  ISETP.GT.AND P3, PT, R69.reuse, 0x1, PT ;  /* 0x000000014500780c */ /* 0x040fe40003f64270 */
[----:B------:R-:W-:Y:S02]  /*11fe0*/  FSEL R14, R14, -INF , P4 ;  /* 0xff8000000e0e7808 */ /* 0x000fe40002000000 */
[----:B------:R-:W-:Y:S02]  /*11ff0*/  FSEL R20, R20, -INF , P3 ;  /* 0xff80000014147808 */ /* 0x000fe40001800000 */
[----:B------:R-:W-:-:S02]  /*12000*/  ISETP.GT.AND P5, PT, R69, 0x8, PT ;  /* 0x000000084500780c */ /* 0x000fc40003fa4270 */
[C---:B------:R-:W-:Y:S02]  /*12010*/  ISETP.GT.AND P4, PT, R69.reuse, 0x9, PT ;  /* 0x000000094500780c */ /* 0x040fe40003f84270 */
[----:B------:R-:W-:Y:S02]  /*12020*/  ISETP.GT.AND P3, PT, R69, 0x10, PT ;  /* 0x000000104500780c */ /* 0x000fe40003f64270 */
[----:B--2---:R-:W-:Y:S02]  /*12030*/  FSEL R24, R24, -INF , P5 ;  /* 0xff80000018187808 */ /* 0x004fe40002800000 */
[----:B---3--:R-:W-:Y:S02]  /*12040*/  FSEL R25, R25, -INF , P4 ;  /* 0xff80000019197808 */ /* 0x008fe40002000000 */
[----:B----4-:R-:W-:Y:S02]  /*12050*/  FSEL R27, R27, -INF , P3 ;  /* 0xff8000001b1b7808 */ /* 0x010fe40001800000 */
[----:B------:R-:W-:-:S02]  /*12060*/  ISETP.GT.AND P5, PT, R69, 0x11, PT ;  /* 0x000000114500780c */ /* 0x000fc40003fa4270 */
[C---:B------:R-:W-:Y:S02]  /*12070*/  ISETP.GT.AND P4, PT, R69.reuse, 0x18, PT ;  /* 0x000000184500780c */ /* 0x040fe40003f84270 */
[----:B------:R-:W-:Y:S02]  /*12080*/  ISETP.GT.AND P3, PT, R69, 0x19, PT ;  /* 0x000000194500780c */ /* 0x000fe40003f64270 */
[----:B-----5:R-:W-:Y:S02]  /*12090*/  FSEL R29, R29, -INF , P5 ;  /* 0xff8000001d1d7808 */ /* 0x020fe40002800000 */
[----:B------:R-:W-:Y:S02]  /*120a0*/  FSEL R31, R31, -INF , P4 ;  /* 0xff8000001f1f7808 */ /* 0x000fe40002000000 */
[----:B------:R-:W-:Y:S02]  /*120b0*/  FSEL R33, R33, -INF , P3 ;  /* 0xff80000021217808 */ /* 0x000fe40001800000 */
[----:B------:R-:W-:-:S02]  /*120c0*/  ISETP.GT.AND P5, PT, R69, 0x20, PT ;  /* 0x000000204500780c */ /* 0x000fc40003fa4270 */
[C---:B------:R-:W-:Y:S02]  /*120d0*/  ISETP.GT.AND P4, PT, R69.reuse, 0x21, PT ;  /* 0x000000214500780c */ /* 0x040fe40003f84270 */
[----:B------:R-:W-:Y:S02]  /*120e0*/  ISETP.GT.AND P3, PT, R69, 0x28, PT ;  /* 0x000000284500780c */ /* 0x000fe40003f64270 */
[----:B------:R-:W-:Y:S02]  /*120f0*/  FSEL R34, R34, -INF , P5 ;  /* 0xff80000022227808 */ /* 0x000fe40002800000 */
        /* <DEDUP_REMOVED lines=30> */
[----:B-1----:R-:W-:Y:S02]  /*122e0*/  FSEL R8, R8, -INF , P4 ;  /* 0xff80000008087808 */ /* 0x002fe40002000000 */
[----:B------:R-:W-:Y:S02]  /*122f0*/  FSEL R64, R64, -INF , P3 ;  /* 0xff80000040407808 */ /* 0x000fe40001800000 */
[----:B------:R-:W-:-:S02]  /*12300*/  ISETP.GT.AND P5, PT, R69, 0x68, PT ;  /* 0x000000684500780c */ /* 0x000fc40003fa4270 */
[C---:B------:R-:W-:Y:S02]  /*12310*/  ISETP.GT.AND P4, PT, R69.reuse, 0x69, PT ;  /* 0x000000694500780c */ /* 0x040fe40003f84270 */
[----:B------:R-:W-:Y:S02]  /*12320*/  ISETP.GT.AND P3, PT, R69, 0x70, PT ;  /* 0x000000704500780c */ /* 0x000fe40003f64270 */
[----:B------:R-:W-:Y:S02]  /*12330*/  FSEL R65, R65, -INF , P5 ;  /* 0xff80000041417808 */ /* 0x000fe40002800000 */
[----:B------:R-:W-:Y:S02]  /*12340*/  FSEL R68, R68, -INF , P4 ;  /* 0xff80000044447808 */ /* 0x000fe40002000000 */
[----:B------:R-:W-:Y:S02]  /*12350*/  FSEL R39, R39, -INF , P3 ;  /* 0xff80000027277808 */ /* 0x000fe40001800000 */
[----:B------:R-:W-:Y:S01]  /*12360*/  ISETP.GT.AND P5, PT, R69, 0x71, PT ;  /* 0x000000714500780c */ /* 0x000fe20003fa4270 */
[----:B------:R-:W-:-:S02]  /*12370*/  WARPGROUP.DEPBAR.LE gsb0, 0x0 ;  /* 0x00008000000079c5 */ /* 0x000fc40000010000 */
[C---:B------:R-:W-:Y:S01]  /*12380*/  ISETP.GT.AND P4, PT, R69.reuse, 0x78, PT ;  /* 0x000000784500780c */ /* 0x040fe20003f84270 */
[----:B------:R-:W-:Y:S01]  /*12390*/  WARPGROUP.ARRIVE ;  /* 0x00000000000079c5 */ /* 0x000fe20000000000 */
[----:B------:R-:W-:-:S05]  /*123a0*/  ISETP.GT.AND P3, PT, R69, 0x79, PT ;  /* 0x000000794500780c */ /* 0x000fca0003f64270 */
[----:B------:R-:W0:Y:S01]  /*123b0*/  S2R R155, SR_TID.X ;  /* 0x00000000009b7919 */ /* 0x000e220000002100 */
[----:B------:R-:W-:Y:S02]  /*123c0*/  FMNMX.FTZ R69, R14, R11, !PT ;  /* 0x0000000b0e457209 */ /* 0x000fe40007810000 */
[----:B------:R-:W-:Y:S01]  /*123d0*/  FSEL R76, R76, -INF , P4 ;  /* 0xff8000004c4c7808 */ /* 0x000fe20002000000 */
[----:B------:R-:W-:Y:S01]  /*123e0*/  HGMMA.64x128x16.F32 R88, R156, gdesc[UR4].tnspB, R88, gsb0 ;  /* 0x41e000049c587df0 */ /* 0x000fe20008000858 */
[----:B------:R-:W-:-:S04]  /*123f0*/  FMNMX.FTZ R69, R20, R69, !PT ;  /* 0x0000004514457209 */ /* 0x000fc80007810000 */
[----:B------:R-:W-:-:S04]  /*12400*/  FMNMX.FTZ R69, R24, R69, !PT ;  /* 0x0000004518457209 */ /* 0x000fc80007810000 */
[----:B------:R-:W-:-:S04]  /*12410*/  FMNMX.FTZ R69, R25, R69, !PT ;  /* 0x0000004519457209 */ /* 0x000fc80007810000 */
[----:B------:R-:W-:-:S04]  /*12420*/  FMNMX.FTZ R69, R27, R69, !PT ;  /* 0x000000451b457209 */ /* 0x000fc80007810000 */
[----:B------:R-:W-:-:S04]  /*12430*/  FMNMX.FTZ R69, R29, R69, !PT ;  /* 0x000000451d457209 */ /* 0x000fc80007810000 */
[----:B------:R-:W-:-:S04]  /*12440*/  FMNMX.FTZ R69, R31, R69, !PT ;  /* 0x000000451f457209 */ /* 0x000fc80007810000 */
[----:B------:R-:W-:Y:S02]  /*12450*/  FMNMX.FTZ R69, R33, R69, !PT ;  /* 0x0000004521457209 */ /* 0x000fe40007810000 */
[----:B0-----:R-:W-:Y:S02]  /*12460*/  SHF.R.U32.HI R155, RZ, 0x7, R155 ;  /* 0x00000007ff9b7819 */ /* 0x001fe4000001169b */
[----:B------:R-:W-:-:S04]  /*12470*/  FMNMX.FTZ R69, R34, R69, !PT ;  /* 0x0000004522457209 */ /* 0x000fc80007810000 */
[----:B------:R-:W-:Y:S02]  /*12480*/  FMNMX.FTZ R73, R35, R69, !PT ;  /* 0x0000004523497209 */ /* 0x000fe40007810000 */
[----:B------:R0:W-:Y:S02]  /*12490*/  MUFU.TANH R69, R50 ;  /* 0x0000003200457308 */ /* 0x0001e40000002400 */
[----:B------:R-:W-:-:S04]  /*124a0*/  FMNMX.FTZ R73, R36, R73, !PT ;  /* 0x0000004924497209 */ /* 0x000fc80007810000 */
[----:B0-----:R-:W-:Y:S02]  /*124b0*/  FMNMX.FTZ R50, R37, R73, !PT ;  /* 0x0000004925327209 */ /* 0x001fe40007810000 */
[----:B------:R0:W-:Y:S02]  /*124c0*/  MUFU.TANH R73, R51 ;  /* 0x0000003300497308 */ /* 0x0001e40000002400 */
[----:B------:R-:W-:-:S04]  /*124d0*/  FMNMX.FTZ R50, R38, R50, !PT ;  /* 0x0000003226327209 */ /* 0x000fc80007810000 */
[----:B------:R-:W-:Y:S01]  /*124e0*/  FMNMX.FTZ R50, R40, R50, !PT ;  /* 0x0000003228327209 */ /* 0x000fe20007810000 */
[----:B0-----:R-:W-:-:S03]  /*124f0*/  FMUL.FTZ R51, R81, UR49 ;  /* 0x0000003151337c20 */ /* 0x001fc60008410000 */
[----:B------:R-:W-:Y:S01]  /*12500*/  FMNMX.FTZ R50, R41, R50, !PT ;  /* 0x0000003229327209 */ /* 0x000fe20007810000 */
[----:B------:R-:W-:Y:S01]  /*12510*/  FMUL.FTZ R81, R82, UR49 ;  /* 0x0000003152517c20 */ /* 0x000fe20008410000 */
[----:B------:R-:W-:Y:S02]  /*12520*/  FMUL.FTZ R82, R83, UR49 ;  /* 0x0000003153527c20 */ /* 0x000fe40008410000 */
[----:B------:R-:W-:Y:S01]  /*12530*/  FMNMX.FTZ R50, R44, R50, !PT ;  /* 0x000000322c327209 */ /* 0x000fe20007810000 */
[----:B------:R-:W0:Y:S03]  /*12540*/  MUFU.TANH R51, R51 ;  /* 0x0000003300337308 */ /* 0x000e260000002400 */
[----:B------:R-:W-:-:S04]  /*12550*/  FMNMX.FTZ R50, R45, R50, !PT ;  /* 0x000000322d327209 */ /* 0x000fc80007810000 */
[----:B------:R-:W-:Y:S01]  /*12560*/  FMNMX.FTZ R50, R48, R50, !PT ;  /* 0x0000003230327209 */ /* 0x000fe20007810000 */
[----:B------:R-:W-:Y:S03]  /*12570*/  MUFU.TANH R81, R81 ;  /* 0x0000005100517308 */ /* 0x000fe60000002400 */
[----:B------:R-:W-:-:S04]  /*12580*/  FMNMX.FTZ R50, R49, R50, !PT ;  /* 0x0000003231327209 */ /* 0x000fc80007810000 */
[----:B------:R-:W-:Y:S01]  /*12590*/  FMNMX.FTZ R50, R52, R50, !PT ;  /* 0x0000003234327209 */ /* 0x000fe20007810000 */
[----:B------:R-:W-:Y:S03]  /*125a0*/  MUFU.TANH R82, R82 ;  /* 0x0000005200527308 */ /* 0x000fe60000002400 */
[----:B------:R-:W-:-:S04]  /*125b0*/  FMNMX.FTZ R50, R53, R50, !PT ;  /* 0x0000003235327209 */ /* 0x000fc80007810000 */
[----:B------:R-:W-:-:S04]  /*125c0*/  FMNMX.FTZ R50, R56, R50, !PT ;  /* 0x0000003238327209 */ /* 0x000fc80007810000 */
[----:B------:R-:W-:-:S04]  /*125d0*/  FMNMX.FTZ R50, R57, R50, !PT ;  /* 0x0000003239327209 */ /* 0x000fc80007810000 */
[----:B------:R-:W-:-:S04]  /*125e0*/  FMNMX.FTZ R50, R61, R50, !PT ;  /* 0x000000323d327209 */ /* 0x000fc80007810000 */
[----:B------:R-:W-:-:S04]  /*125f0*/  FMNMX.FTZ R50, R8, R50, !PT ;  /* 0x0000003208327209 */ /* 0x000fc80007810000 */
[----:B------:R-:W-:Y:S02]  /*12600*/  FMNMX.FTZ R77, R64, R50, !PT ;  /* 0x00000032404d7209 */ /* 0x000fe40007810000 */
[----:B------:R1:W2:Y:S02]  /*12610*/  MUFU.TANH R50, R85 ;  /* 0x0000005500327308 */ /* 0x0002a40000002400 */
[----:B------:R-:W-:-:S04]  /*12620*/  FMNMX.FTZ R77, R65, R77, !PT ;  /* 0x0000004d414d7209 */ /* 0x000fc80007810000 */
[----:B------:R-:W-:Y:S02]  /*12630*/  FMNMX.FTZ R80, R68, R77, !PT ;  /* 0x0000004d44507209 */ /* 0x000fe40007810000 */
[----:B------:R0:W3:Y:S01]  /*12640*/  MUFU.TANH R77, R62 ;  /* 0x0000003e004d7308 */ /* 0x0000e20000002400 */
[----:B-1----:R1:W-:Y:S01]  /*12650*/  SHFL.IDX PT, R85, R60, 0x1, 0x1c1f ;  /* 0x003c1f003c557f89 */ /* 0x0023e200000e0000 */
[----:B0-----:R-:W-:Y:S01]  /*12660*/  FSEL R62, R51, -INF , P5 ;  /* 0xff800000333e7808 */ /* 0x001fe20002800000 */
[----:B-1----:R-:W-:Y:S01]  /*12670*/  FMUL.FTZ R60, R86, UR49 ;  /* 0x00000031563c7c20 */ /* 0x002fe20008410000 */
[----:B------:R-:W-:Y:S01]  /*12680*/  FMNMX.FTZ R51, R39, R80, !PT ;  /* 0x0000005027337209 */ /* 0x000fe20007810000 */
[----:B------:R-:W-:Y:S01]  /*12690*/  FMUL.FTZ R80, R63, UR49 ;  /* 0x000000313f507c20 */ /* 0x000fe20008410000 */
[----:B--2---:R-:W-:Y:S02]  /*126a0*/  FSEL R63, R50, -INF , P3 ;  /* 0xff800000323f7808 */ /* 0x004fe40001800000 */
[----:B------:R-:W-:Y:S01]  /*126b0*/  FMNMX.FTZ R51, R62, R51, !PT ;  /* 0x000000333e337209 */ /* 0x000fe20007810000 */
[----:B------:R-:W-:Y:S03]  /*126c0*/  MUFU.TANH R60, R60 ;  /* 0x0000003c003c7308 */ /* 0x000fe60000002400 */
[----:B------:R-:W-:-:S04]  /*126d0*/  FMNMX.FTZ R50, R76, R51, !PT ;  /* 0x000000334c327209 */ /* 0x000fc80007810000 */
[----:B------:R-:W-:Y:S01]  /*126e0*/  FMNMX.FTZ R50, R63, R50, !PT ;  /* 0x000000323f327209 */ /* 0x000fe20007810000 */
[----:B------:R-:W0:Y:S04]  /*126f0*/  MUFU.TANH R80, R80 ;  /* 0x0000005000507308 */ /* 0x000e280000002400 */
[----:B------:R-:W1:Y:S01]  /*12700*/  SHFL.BFLY PT, R51, R50, 0x2, 0x1f ;  /* 0x0c401f0032337f89 */ /* 0x000e6200000e0000 */
[----:B------:R-:W-:Y:S02]  /*12710*/  WARPGROUP.DEPBAR.LE gsb0, 0x0 ;  /* 0x00008000000079c5 */ /* 0x000fe40000010000 */
[----:B------:R-:W-:Y:S01]  /*12720*/  WARPGROUP.ARRIVE ;  /* 0x00000000000079c5 */ /* 0x000fe20000000000 */
[----:B-1----:R-:W-:-:S05]  /*12730*/  FMNMX.FTZ R51, R50, R51, !PT ;  /* 0x0000003332337209 */ /* 0x002fca0007810000 */
[----:B------:R-:W1:Y:S02]  /*12740*/  SHFL.BFLY PT, R50, R51, 0x1, 0x1f ;  /* 0x0c201f0033327f89 */ /* 0x000e6400000e0000 */
[----:B-1----:R-:W-:Y:S01]  /*12750*/  FMNMX.FTZ R51, R51, R50, !PT ;  /* 0x0000003233337209 */ /* 0x002fe20007810000 */
[----:B------:R-:W-:-:S03]  /*12760*/  IMAD.U32 R50, RZ, RZ, UR47 ;  /* 0x0000002fff327e24 */ /* 0x000fc6000f8e00ff */
[C---:B------:R-:W-:Y:S01]  /*12770*/  FSETP.NEU.FTZ.AND P3, PT, R51.reuse, -INF , PT ;  /* 0xff8000003300780b */ /* 0x040fe20003f7d000 */
[----:B------:R-:W-:-:S05]  /*12780*/  FMUL.FTZ R83, R51, R50 ;  /* 0x0000003233537220 */ /* 0x000fca0000410000 */
[----:B------:R-:W-:-:S05]  /*12790*/  FSEL R83, R83, RZ, P3 ;  /* 0x000000ff53537208 */ /* 0x000fca0001800000 */
[-CC-:B------:R-:W-:Y:S01]  /*127a0*/  FFMA.FTZ R180, R14, R50.reuse, -R83.reuse ;  /* 0x000000320eb47223 */ /* 0x180fe20000010853 */
[----:B------:R-:W-:Y:S01]  /*127b0*/  IADD3 R14, R9, R85, RZ ;  /* 0x00000055090e7210 */ /* 0x000fe20007ffe0ff */
[-CC-:B------:R-:W-:Y:S01]  /*127c0*/  FFMA.FTZ R20, R20, R50.reuse, -R83.reuse ;  /* 0x0000003214147223 */ /* 0x180fe20000010853 */
[-CC-:B------:R-:W-:Y:S01]  /*127d0*/  FFMA.FTZ R182, R24, R50.reuse, -R83.reuse ;  /* 0x0000003218b67223 */ /* 0x180fe20000010853 */
[-CC-:B------:R-:W-:Y:S01]  /*127e0*/  FFMA.FTZ R24, R25, R50.reuse, -R83.reuse ;  /* 0x0000003219187223 */ /* 0x180fe20000010853 */
[C---:B------:R-:W-:Y:S01]  /*127f0*/  ISETP.GT.AND P5, PT, R14.reuse, RZ, PT ;  /* 0x000000ff0e00720c */ /* 0x040fe20003fa4270 */
[----:B------:R1:W-:Y:S01]  /*12800*/  MUFU.EX2 R9, R20 ;  /* 0x0000001400097308 */ /* 0x0003e20000000800 */
[C---:B------:R-:W-:Y:S01]  /*12810*/  ISETP.GT.AND P4, PT, R14.reuse, 0x1, PT ;  /* 0x000000010e00780c */ /* 0x040fe20003f84270 */
[-CC-:B------:R-:W-:Y:S01]  /*12820*/  FFMA.FTZ R25, R29, R50.reuse, -R83.reuse ;  /* 0x000000321d197223 */ /* 0x180fe20000010853 */
[----:B------:R-:W-:Y:S01]  /*12830*/  FSEL R7, R7, -INF , P5 ;  /* 0xff80000007077808 */ /* 0x000fe20002800000 */
[-CC-:B------:R-:W-:Y:S01]  /*12840*/  FFMA.FTZ R29, R35, R50.reuse, -R83.reuse ;  /* 0x00000032231d7223 */ /* 0x180fe20000010853 */
[----:B------:R-:W-:Y:S01]  /*12850*/  ISETP.GT.AND P5, PT, R14, 0x8, PT ;  /* 0x000000080e00780c */ /* 0x000fe20003fa4270 */
[-CC-:B------:R-:W-:Y:S01]  /*12860*/  FFMA.FTZ R35, R8, R50.reuse, -R83.reuse ;  /* 0x0000003208237223 */ /* 0x180fe20000010853 */
[-CC-:B------:R-:W-:Y:S01]  /*12870*/  FFMA.FTZ R154, R49, R50.reuse, -R83.reuse ;  /* 0x00000032319a7223 */ /* 0x180fe20000010853 */
[----:B------:R-:W-:Y:S01]  /*12880*/  MUFU.EX2 R180, R180 ;  /* 0x000000b400b47308 */ /* 0x000fe20000000800 */
[----:B-1----:R-:W-:Y:S01]  /*12890*/  FSEL R20, R15, -INF , P4 ;  /* 0xff8000000f147808 */ /* 0x002fe20002000000 */
[--C-:B------:R-:W-:Y:S01]  /*128a0*/  FFMA.FTZ R176, R27, R50, -R83.reuse ;  /* 0x000000321bb07223 */ /* 0x100fe20000010853 */
[----:B------:R-:W-:Y:S01]  /*128b0*/  FMNMX.FTZ R15, R7, R10, !PT ;  /* 0x0000000a070f7209 */ /* 0x000fe20007810000 */
[-CC-:B------:R-:W-:Y:S01]  /*128c0*/  FFMA.FTZ R178, R31, R50.reuse, -R83.reuse ;  /* 0x000000321fb27223 */ /* 0x180fe20000010853 */
[----:B------:R-:W-:Y:S01]  /*128d0*/  ISETP.GT.AND P4, PT, R14, 0x9, PT ;  /* 0x000000090e00780c */ /* 0x000fe20003f84270 */
[-CC-:B------:R-:W-:Y:S01]  /*128e0*/  FFMA.FTZ R27, R33, R50.reuse, -R83.reuse ;  /* 0x00000032211b7223 */ /* 0x180fe20000010853 */
[----:B------:R-:W-:Y:S01]  /*128f0*/  FSEL R21, R21, -INF , P5 ;  /* 0xff80000015157808 */ /* 0x000fe20002800000 */
[----:B------:R-:W-:Y:S01]  /*12900*/  MUFU.EX2 R182, R182 ;  /* 0x000000b600b67308 */ /* 0x000fe20000000800 */
[----:B------:R-:W-:Y:S01]  /*12910*/  FMNMX.FTZ R15, R20, R15, !PT ;  /* 0x0000000f140f7209 */ /* 0x000fe20007810000 */
[-CC-:B------:R-:W-:Y:S01]  /*12920*/  FFMA.FTZ R172, R34, R50.reuse, -R83.reuse ;  /* 0x0000003222ac7223 */ /* 0x180fe20000010853 */
[----:B------:R-:W-:Y:S01]  /*12930*/  ISETP.GT.AND P5, PT, R14, 0x10, PT ;  /* 0x000000100e00780c */ /* 0x000fe20003fa4270 */
[-CC-:B------:R-:W-:Y:S01]  /*12940*/  FFMA.FTZ R31, R37, R50.reuse, -R83.reuse ;  /* 0x00000032251f7223 */ /* 0x180fe20000010853 */
[----:B------:R-:W-:Y:S01]  /*12950*/  FSEL R26, R26, -INF , P4 ;  /* 0xff8000001a1a7808 */ /* 0x000fe20002000000 */
[-CC-:B------:R-:W-:Y:S01]  /*12960*/  FFMA.FTZ R37, R52, R50.reuse, -R83.reuse ;  /* 0x0000003234257223 */ /* 0x180fe20000010853 */
[----:B------:R-:W-:Y:S01]  /*12970*/  FMNMX.FTZ R15, R21, R15, !PT ;  /* 0x0000000f150f7209 */ /* 0x000fe20007810000 */
[----:B------:R-:W-:Y:S01]  /*12980*/  MUFU.EX2 R24, R24 ;  /* 0x0000001800187308 */ /* 0x000fe20000000800 */
[----:B------:R-:W-:Y:S01]  /*12990*/  ISETP.GT.AND P4, PT, R14, 0x11, PT ;  /* 0x000000110e00780c */ /* 0x000fe20003f84270 */
[-CC-:B------:R-:W-:Y:S01]  /*129a0*/  FFMA.FTZ R174, R36, R50.reuse, -R83.reuse ;  /* 0x0000003224ae7223 */ /* 0x180fe20000010853 */
[----:B------:R-:W-:Y:S01]  /*129b0*/  FSEL R28, R28, -INF , P5 ;  /* 0xff8000001c1c7808 */ /* 0x000fe20002800000 */
[-CC-:B------:R-:W-:Y:S01]  /*129c0*/  FFMA.FTZ R168, R38, R50.reuse, -R83.reuse ;  /* 0x0000003226a87223 */ /* 0x180fe20000010853 */
[----:B------:R-:W-:Y:S01]  /*129d0*/  FMNMX.FTZ R15, R26, R15, !PT ;  /* 0x0000000f1a0f7209 */ /* 0x000fe20007810000 */
[-CC-:B------:R-:W-:Y:S01]  /*129e0*/  FFMA.FTZ R33, R40, R50.reuse, -R83.reuse ;  /* 0x0000003228217223 */ /* 0x180fe20000010853 */
[----:B------:R-:W-:Y:S01]  /*129f0*/  ISETP.GT.AND P5, PT, R14, 0x18, PT ;  /* 0x000000180e00780c */ /* 0x000fe20003fa4270 */
[----:B------:R-:W-:Y:S01]  /*12a00*/  MUFU.EX2 R176, R176 ;  /* 0x000000b000b07308 */ /* 0x000fe20000000800 */
[----:B------:R-:W-:Y:S01]  /*12a10*/  FSEL R30, R30, -INF , P4 ;  /* 0xff8000001e1e7808 */ /* 0x000fe20002000000 */
[-CC-:B------:R-:W-:Y:S01]  /*12a20*/  FFMA.FTZ R170, R41, R50.reuse, -R83.reuse ;  /* 0x0000003229aa7223 */ /* 0x180fe20000010853 */
        /* <DEDUP_REMOVED lines=31> */
[----:B------:R-:W-:Y:S01]  /*12c20*/  FFMA.FTZ R48, R62, R50, -R83 ;  /* 0x000000323e307223 */ /* 0x000fe20000010853 */
[----:B------:R-:W-:-:S02]  /*12c30*/  ISETP.GT.AND P5, PT, R14, 0x30, PT ;  /* 0x000000300e00780c */ /* 0x000fc40003fa4270 */
[----:B------:R-:W-:Y:S02]  /*12c40*/  FSEL R47, R47, -INF , P4 ;  /* 0xff8000002f2f7808 */ /* 0x000fe40002000000 */
        /* <DEDUP_REMOVED lines=9> */
[----:B------:R-:W-:Y:S02]  /*12ce0*/  ISETP.GT.AND P4, PT, R14, 0x39, PT ;  /* 0x000000390e00780c */ /* 0x000fe40003f84270 */
        /* <DEDUP_REMOVED lines=14> */
[C---:B------:R-:W-:Y:S02]  /*12dd0*/  ISETP.GT.AND P4, PT, R14.reuse, 0x49, PT ;  /* 0x000000490e00780c */ /* 0x040fe40003f84270 */
[----:B---3--:R-:W-:Y:S01]  /*12de0*/  FSEL R77, R77, -INF , P5 ;  /* 0xff8000004d4d7808 */ /* 0x008fe20002800000 */
[----:B------:R-:W-:Y:S01]  /*12df0*/  MUFU.EX2 R170, R170 ;  /* 0x000000aa00aa7308 */ /* 0x000fe20000000800 */
[----:B------:R-:W-:Y:S02]  /*12e00*/  FMNMX.FTZ R15, R59, R15, !PT ;  /* 0x0000000f3b0f7209 */ /* 0x000fe40007810000 */
[----:B------:R-:W-:Y:S02]  /*12e10*/  ISETP.GT.AND P5, PT, R14, 0x50, PT ;  /* 0x000000500e00780c */ /* 0x000fe40003fa4270 */
[----:B0-----:R-:W-:-:S02]  /*12e20*/  FSEL R80, R80, -INF , P4 ;  /* 0xff80000050507808 */ /* 0x001fc40002000000 */
        /* <DEDUP_REMOVED lines=43> */
[----:B------:R-:W-:Y:S02]  /*130e0*/  FSEL R84, R84, -INF , P4 ;  /* 0xff80000054547808 */ /* 0x000fe40002000000 */
[----:B------:R-:W-:-:S03]  /*130f0*/  FMNMX.FTZ R15, R60, R15, !PT ;  /* 0x0000000f3c0f7209 */ /* 0x000fc60007810000 */
[----:B------:R-:W-:Y:S01]  /*13100*/  MUFU.EX2 R35, R35 ;  /* 0x0000002300237308 */ /* 0x000fe20000000800 */
[----:B------:R-:W-:-:S05]  /*13110*/  FMNMX.FTZ R15, R84, R15, !PT ;  /* 0x0000000f540f7209 */ /* 0x000fca0007810000 */
[----:B------:R-:W0:Y:S02]  /*13120*/  SHFL.BFLY PT, R14, R15, 0x2, 0x1f ;  /* 0x0c401f000f0e7f89 */ /* 0x000e2400000e0000 */
[----:B------:R-:W1:Y:S08]  /*13130*/  MUFU.EX2 R41, R41 ;  /* 0x0000002900297308 */ /* 0x000e700000000800 */
[----:B------:R-:W-:Y:S08]  /*13140*/  MUFU.EX2 R44, R44 ;  /* 0x0000002c002c7308 */ /* 0x000ff00000000800 */
[----:B------:R-:W2:Y:S01]  /*13150*/  MUFU.EX2 R45, R45 ;  /* 0x0000002d002d7308 */ /* 0x000ea20000000800 */
[----:B0-----:R-:W-:Y:S01]  /*13160*/  FMNMX.FTZ R15, R15, R14, !PT ;  /* 0x0000000e0f0f7209 */ /* 0x001fe20007810000 */
[----:B------:R-:W-:-:S06]  /*13170*/  VIADD R14, R6, 0x300 ;  /* 0x00000300060e7836 */ /* 0x000fcc0000000000 */
[----:B------:R-:W-:Y:S01]  /*13180*/  MUFU.EX2 R39, R39 ;  /* 0x0000002700277308 */ /* 0x000fe20000000800 */
[----:B------:R-:W-:Y:S01]  /*13190*/  VIADD R6, R6, 0x380 ;  /* 0x0000038006067836 */ /* 0x000fe20000000000 */
[----:B------:R-:W0:Y:S01]  /*131a0*/  SHFL.BFLY PT, R8, R15, 0x1, 0x1f ;  /* 0x0c201f000f087f89 */ /* 0x000e2200000e0000 */
[----:B------:R-:W-:Y:S01]  /*131b0*/  R2UR UR6, R14 ;  /* 0x000000000e0672ca */ /* 0x000fe200000e0000 */
[----:B------:R-:W-:-:S04]  /*131c0*/  FFMA.FTZ R14, R76, R50, -R83 ;  /* 0x000000324c0e7223 */ /* 0x000fc80000010853 */
[----:B------:R-:W-:Y:S08]  /*131d0*/  MUFU.EX2 R48, R48 ;  /* 0x0000003000307308 */ /* 0x000ff00000000800 */
[----:B------:R-:W-:Y:S01]  /*131e0*/  MUFU.EX2 R14, R14 ;  /* 0x0000000e000e7308 */ /* 0x000fe20000000800 */
[----:B0-----:R-:W-:Y:S01]  /*131f0*/  FMNMX.FTZ R8, R15, R8, !PT ;  /* 0x000000080f087209 */ /* 0x001fe20007810000 */
[----:B------:R-:W-:-:S03]  /*13200*/  IMAD.MOV.U32 R15, RZ, RZ, 0x40000040 ;  /* 0x40000040ff0f7424 */ /* 0x000fc600078e00ff */
[C---:B------:R-:W-:Y:S01]  /*13210*/  FSETP.NEU.FTZ.AND P4, PT, R8.reuse, -INF , PT ;  /* 0xff8000000800780b */ /* 0x040fe20003f9d000 */
[-C--:B------:R-:W-:Y:S01]  /*13220*/  FMUL.FTZ R49, R8, R50.reuse ;  /* 0x0000003208317220 */ /* 0x080fe20000410000 */
[----:B------:R-:W-:Y:S01]  /*13230*/  R2UR UR7, R15 ;  /* 0x000000000f0772ca */ /* 0x000fe200000e0000 */
[----:B------:R-:W-:-:S03]  /*13240*/  FFMA.FTZ R15, R63, R50, -R83 ;  /* 0x000000323f0f7223 */ /* 0x000fc60000010853 */
[----:B------:R-:W-:-:S03]  /*13250*/  FSEL R49, R49, RZ, P4 ;  /* 0x000000ff31317208 */ /* 0x000fc60002000000 */
[----:B------:R-:W-:Y:S02]  /*13260*/  MUFU.EX2 R15, R15 ;  /* 0x0000000f000f7308 */ /* 0x000fe40000000800 */
[-CC-:B------:R-:W-:Y:S01]  /*13270*/  FFMA.FTZ R181, R7, R50.reuse, -R49.reuse ;  /* 0x0000003207b57223 */ /* 0x180fe20000010831 */
[----:B------:R-:W-:Y:S02]  /*13280*/  IMAD.MOV.U32 R7, RZ, RZ, 0x40000040 ;  /* 0x40000040ff077424 */ /* 0x000fe400078e00ff */
[-CC-:B------:R-:W-:Y:S01]  /*13290*/  FFMA.FTZ R179, R32, R50.reuse, -R49.reuse ;  /* 0x0000003220b37223 */ /* 0x180fe20000010831 */
[-CC-:B------:R-:W-:Y:S01]  /*132a0*/  FFMA.FTZ R175, R46, R50.reuse, -R49.reuse ;  /* 0x000000322eaf7223 */ /* 0x180fe20000010831 */
[----:B------:R-:W-:Y:S01]  /*132b0*/  HGMMA.64x128x16.F32 R88, R160, gdesc[UR4].tnspB, R88, gsb0 ;  /* 0x41e00004a0587df0 */ /* 0x000fe20008000858 */
[----:B------:R-:W-:Y:S01]  /*132c0*/  R2UR UR6, R6 ;  /* 0x00000000060672ca */ /* 0x000fe200000e0000 */
[-CC-:B------:R-:W-:Y:S01]  /*132d0*/  FFMA.FTZ R32, R47, R50.reuse, -R49.reuse ;  /* 0x000000322f207223 */ /* 0x180fe20000010831 */
[----:B------:R-:W-:Y:S01]  /*132e0*/  R2UR UR7, R7 ;  /* 0x00000000070772ca */ /* 0x000fe200000e0000 */
[-CC-:B------:R-:W-:Y:S01]  /*132f0*/  FFMA.FTZ R20, R20, R50.reuse, -R49.reuse ;  /* 0x0000003214147223 */ /* 0x180fe20000010831 */
[----:B------:R-:W-:Y:S01]  /*13300*/  FSEL R46, R51, RZ, P3 ;  /* 0x000000ff332e7208 */ /* 0x000fe20001800000 */
[----:B------:R-:W-:Y:S01]  /*13310*/  MUFU.EX2 R181, R181 ;  /* 0x000000b500b57308 */ /* 0x000fe20000000800 */
[----:B------:R-:W-:Y:S01]  /*13320*/  FSEL R47, R8, RZ, P4 ;  /* 0x000000ff082f7208 */ /* 0x000fe20002000000 */
[-CC-:B------:R-:W-:Y:S01]  /*13330*/  FFMA.FTZ R183, R21, R50.reuse, -R49.reuse ;  /* 0x0000003215b77223 */ /* 0x180fe20000010831 */
[-C--:B------:R-:W-:Y:S01]  /*13340*/  FFMA.FTZ R21, R26, R50.reuse, -R49 ;  /* 0x000000321a157223 */ /* 0x080fe20000010831 */
[----:B------:R-:W-:Y:S01]  /*13350*/  FADD.FTZ R11, -R46, R11 ;  /* 0x0000000b2e0b7221 */ /* 0x000fe20000010100 */
[----:B------:R-:W-:Y:S01]  /*13360*/  FFMA.FTZ R177, R28, R50, -R49 ;  /* 0x000000321cb17223 */ /* 0x000fe20000010831 */
[----:B------:R-:W-:Y:S01]  /*13370*/  FADD.FTZ R47, -R47, R10 ;  /* 0x0000000a2f2f7221 */ /* 0x000fe20000010100 */
[----:B------:R-:W-:Y:S01]  /*13380*/  @!P1 LEA R10, R184, R2, 0x3 ;  /* 0x00000002b80a9211 */ /* 0x000fe200078e18ff */
[-C--:B------:R-:W-:Y:S01]  /*13390*/  FMUL.FTZ R6, R11, R50.reuse ;  /* 0x000000320b067220 */ /* 0x080fe20000410000 */
[----:B------:R-:W-:Y:S01]  /*133a0*/  MUFU.EX2 R20, R20 ;  /* 0x0000001400147308 */ /* 0x000fe20000000800 */
[----:B------:R-:W-:Y:S01]  /*133b0*/  FMUL.FTZ R7, R47, R50 ;  /* 0x000000322f077220 */ /* 0x000fe20000410000 */
[----:B------:R-:W-:Y:S01]  /*133c0*/  IADD3 R11, -R155, 0xb, RZ ;  /* 0x0000000b9b0b7810 */ /* 0x000fe20007ffe1ff */
[----:B------:R-:W-:-:S02]  /*133d0*/  @!P1 VIADD R10, R10, 0x28840 ;  /* 0x000288400a0a9836 */ /* 0x000fc40000000000 */
[-CC-:B------:R-:W-:Y:S01]  /*133e0*/  FFMA.FTZ R26, R30, R50.reuse, -R49.reuse ;  /* 0x000000321e1a7223 */ /* 0x180fe20000010831 */
[-CC-:B------:R-:W-:Y:S01]  /*133f0*/  FFMA.FTZ R28, R72, R50.reuse, -R49.reuse ;  /* 0x00000032481c7223 */ /* 0x180fe20000010831 */
        /* <DEDUP_REMOVED lines=20> */
[----:B------:R-:W-:Y:S01]  /*13540*/  FFMA.FTZ R60, R60, R50, -R49 ;  /* 0x000000323c3c7223 */ /* 0x000fe20000010831 */
[C---:B------:R-:W-:Y:S01]  /*13550*/  ISETP.GT.AND P3, PT, R12.reuse, R5, PT ;  /* 0x000000050c00720c */ /* 0x040fe20003f64270 */
[----:B------:R-:W-:-:S04]  /*13560*/  VIADD R12, R12, 0xffffffff ;  /* 0xffffffff0c0c7836 */ /* 0x000fc80000000000 */
        /* <DEDUP_REMOVED lines=16> */
[----:B-1----:R-:W-:Y:S02]  /*13670*/  F2FP.F16.F32.PACK_AB R160, R41, R35 ;  /* 0x0000002329a0723e */ /* 0x002fe400000000ff */
[----:B--2---:R-:W-:Y:S01]  /*13680*/  F2FP.F16.F32.PACK_AB R162, R45, R44 ;  /* 0x0000002c2da2723e */ /* 0x004fe200000000ff */
[----:B------:R-:W-:Y:S03]  /*13690*/  HGMMA.64x128x16.F32 R88, R164, gdesc[UR4].tnspB, R88, gsb0 ;  /* 0x41e00004a4587df0 */ /* 0x000fe60008000858 */
        /* <DEDUP_REMOVED lines=15> */
[-C--:B------:R-:W-:Y:S01]  /*13790*/  FMUL.FTZ R88, R88, R6.reuse ;  /* 0x0000000658587220 */ /* 0x080fe20000410000 */
[-C--:B------:R-:W-:Y:S01]  /*137a0*/  FMUL.FTZ R89, R89, R6.reuse ;  /* 0x0000000659597220 */ /* 0x080fe20000410000 */
[-C--:B------:R-:W-:Y:S01]  /*137b0*/  FMUL.FTZ R92, R92, R6.reuse ;  /* 0x000000065c5c7220 */ /* 0x080fe20000410000 */
[-C--:B------:R-:W-:Y:S01]  /*137c0*/  FMUL.FTZ R93, R93, R6.reuse ;  /* 0x000000065d5d7220 */ /* 0x080fe20000410000 */
[-C--:B------:R-:W-:Y:S01]  /*137d0*/  FMUL.FTZ R96, R96, R6.reuse ;  /* 0x0000000660607220 */ /* 0x080fe20000410000 */
[-C--:B------:R-:W-:Y:S01]  /*137e0*/  FMUL.FTZ R97, R97, R6.reuse ;  /* 0x0000000661617220 */ /* 0x080fe20000410000 */
[----:B------:R-:W-:Y:S01]  /*137f0*/  FMUL.FTZ R100, R100, R6 ;  /* 0x0000000664647220 */ /* 0x000fe20000410000 */
[----:B-1----:R-:W-:Y:S01]  /*13800*/  FFMA.FTZ R46, R6, R3, R180 ;  /* 0x00000003062e7223 */ /* 0x002fe200000100b4 */
[----:B------:R-:W-:Y:S01]  /*13810*/  FFMA.FTZ R3, R7, R0, R181 ;  /* 0x0000000007037223 */ /* 0x000fe200000100b5 */
[----:B------:R-:W-:Y:S01]  /*13820*/  @!P1 IMAD R0, R13, 0x8, R2 ;  /* 0x000000080d009824 */ /* 0x000fe200078e0202 */
[C---:B------:R-:W-:Y:S01]  /*13830*/  F2FP.F16.F32.PACK_AB R180, R9.reuse, R180 ;  /* 0x000000b409b4723e */ /* 0x040fe200000000ff */
[----:B------:R-:W-:Y:S01]  /*13840*/  FADD.FTZ R13, R9, R46 ;  /* 0x0000002e090d7221 */ /* 0x000fe20000010000 */
[----:B------:R-:W-:Y:S01]  /*13850*/  FADD.FTZ R46, R20, R3 ;  /* 0x00000003142e7221 */ /* 0x000fe20000010000 */
[----:B------:R-:W-:-:S02]  /*13860*/  @!P1 VIADD R3, R0, 0x28860 ;  /* 0x0002886000039836 */ /* 0x000fc40000000000 */
[----:B------:R-:W-:Y:S01]  /*13870*/  FFMA.FTZ R0, R80, R50, -R49 ;  /* 0x0000003250007223 */ /* 0x000fe20000010831 */
[----:B------:R-:W-:Y:S01]  /*13880*/  FADD.FTZ R13, R182, R13 ;  /* 0x0000000db60d7221 */ /* 0x000fe20000010000 */
[----:B------:R-:W-:Y:S01]  /*13890*/  FADD.FTZ R46, R183, R46 ;  /* 0x0000002eb72e7221 */ /* 0x000fe20000010000 */
[C---:B------:R-:W-:Y:S01]  /*138a0*/  F2FP.F16.F32.PACK_AB R182, R24.reuse, R182 ;  /* 0x000000b618b6723e */ /* 0x040fe200000000ff */
[----:B------:R-:W-:Y:S01]  /*138b0*/  FMUL.FTZ R101, R101, R6 ;  /* 0x0000000665657220 */ /* 0x000fe20000410000 */
[----:B------:R-:W-:Y:S01]  /*138c0*/  FADD.FTZ R13, R24, R13 ;  /* 0x0000000d180d7221 */ /* 0x000fe20000010000 */
[----:B------:R-:W-:Y:S01]  /*138d0*/  FADD.FTZ R46, R21, R46 ;  /* 0x0000002e152e7221 */ /* 0x000fe20000010000 */
[----:B------:R-:W-:Y:S01]  /*138e0*/  @!P1 PRMT R3, RZ, 0x654, R3 ;  /* 0x00000654ff039816 */ /* 0x000fe20000000003 */
[----:B------:R-:W1:Y:S01]  /*138f0*/  MUFU.EX2 R0, R0 ;  /* 0x0000000000007308 */ /* 0x000e620000000800 */
[----:B------:R-:W-:Y:S01]  /*13900*/  FADD.FTZ R52, R176, R13 ;  /* 0x0000000db0347221 */ /* 0x000fe20000010000 */
[----:B0-----:R-:W-:Y:S01]  /*13910*/  FADD.FTZ R11, R177, R46 ;  /* 0x0000002eb10b7221 */ /* 0x001fe20000010000 */
[----:B------:R0:W-:Y:S01]  /*13920*/  @!P1 SYNCS.ARRIVE.TRANS64.RED.A1T0 RZ, [R3+URZ], RZ ;  /* 0x000000ff03ff99a7 */ /* 0x0001e2000810043f */
[----:B------:R-:W-:Y:S01]  /*13930*/  F2FP.F16.F32.PACK_AB R183, R21, R183 ;  /* 0x000000b715b7723e */ /* 0x000fe200000000ff */
[----:B------:R-:W-:Y:S01]  /*13940*/  FADD.FTZ R13, R25, R52 ;  /* 0x00000034190d7221 */ /* 0x000fe20000010000 */
[----:B------:R-:W-:Y:S01]  /*13950*/  FADD.FTZ R46, R26, R11 ;  /* 0x0000000b1a2e7221 */ /* 0x000fe20000010000 */
[----:B------:R-:W-:Y:S01]  /*13960*/  F2FP.F16.F32.PACK_AB R181, R20, R181 ;  /* 0x000000b514b5723e */ /* 0x000fe200000000ff */
[-C--:B------:R-:W-:Y:S01]  /*13970*/  FFMA.FTZ R11, R71, R50.reuse, -R49 ;  /* 0x00000032470b7223 */ /* 0x080fe20000010831 */
[----:B------:R-:W-:Y:S01]  /*13980*/  FADD.FTZ R52, R178, R13 ;  /* 0x0000000db2347221 */ /* 0x000fe20000010000 */
[----:B------:R-:W-:Y:S01]  /*13990*/  FADD.FTZ R13, R179, R46 ;  /* 0x0000002eb30d7221 */ /* 0x000fe20000010000 */
[-CC-:B0-----:R-:W-:Y:S01]  /*139a0*/  FFMA.FTZ R3, R67, R50.reuse, -R49.reuse ;  /* 0x0000003243037223 */ /* 0x181fe20000010831 */
[----:B------:R-:W-:Y:S01]  /*139b0*/  FFMA.FTZ R49, R84, R50, -R49 ;  /* 0x0000003254317223 */ /* 0x000fe20000010831 */
        /* <DEDUP_REMOVED lines=27> */
[----:B------:R-:W2:Y:S01]  /*13b70*/  MUFU.EX2 R9, R75 ;  /* 0x0000004b00097308 */ /* 0x000ea20000000800 */
        /* <DEDUP_REMOVED lines=18> */
[C---:B-1----:R-:W-:Y:S01]  /*13ca0*/  F2FP.F16.F32.PACK_AB R155, R0.reuse, R155 ;  /* 0x0000009b009b723e */ /* 0x042fe200000000ff */
[-C--:B------:R-:W-:Y:S01]  /*13cb0*/  FMUL.FTZ R137, R137, R6.reuse ;  /* 0x0000000689897220 */ /* 0x080fe20000410000 */
[----:B------:R-:W-:Y:S01]  /*13cc0*/  FADD.FTZ R21, R37, R24 ;  /* 0x0000001825157221 */ /* 0x000fe20000010000 */
[----:B------:R-:W-:Y:S01]  /*13cd0*/  FADD.FTZ R20, R0, R13 ;  /* 0x0000000d00147221 */ /* 0x000fe20000010000 */
[-C--:B------:R-:W-:Y:S01]  /*13ce0*/  FMUL.FTZ R140, R140, R6.reuse ;  /* 0x000000068c8c7220 */ /* 0x080fe20000410000 */
[-C--:B------:R-:W-:Y:S01]  /*13cf0*/  FMUL.FTZ R141, R141, R6.reuse ;  /* 0x000000068d8d7220 */ /* 0x080fe20000410000 */
[----:B------:R-:W-:Y:S01]  /*13d00*/  FADD.FTZ R21, R156, R21 ;  /* 0x000000159c157221 */ /* 0x000fe20000010000 */
[----:B------:R-:W-:Y:S01]  /*13d10*/  FADD.FTZ R20, R157, R20 ;  /* 0x000000149d147221 */ /* 0x000fe20000010000 */
[C---:B0-----:R-:W-:Y:S01]  /*13d20*/  F2FP.F16.F32.PACK_AB R157, R3.reuse, R157 ;  /* 0x0000009d039d723e */ /* 0x041fe200000000ff */
        /* <DEDUP_REMOVED lines=18> */
[----:B--2---:R-:W-:Y:S01]  /*13e50*/  FADD.FTZ R21, R9, R20 ;  /* 0x0000001409157221 */ /* 0x004fe20000010000 */
        /* <DEDUP_REMOVED lines=61> */
[----:B------:R-:W-:Y:S01]  /*14230*/  MOV R6, R186 ;  /* 0x000000ba00067202 */ /* 0x000fe20000000f00 */
[----:B------:R-:W-:-:S02]  /*14240*/  IMAD.MOV.U32 R13, RZ, RZ, R184 ;  /* 0x000000ffff0d7224 */ /* 0x000fc400078e00b8 */
[----:B------:R-:W-:Y:S02]  /*14250*/  IMAD.MOV.U32 R10, RZ, RZ, R8 ;  /* 0x000000ffff0a7224 */ /* 0x000fe400078e0008 */
[----:B------:R-:W-:Y:S01]  /*14260*/  IMAD.MOV.U32 R11, RZ, RZ, R51 ;  /* 0x000000ffff0b7224 */ /* 0x000fe200078e0033 */
[----:B------:R-:W-:Y:S06]  /*14270*/  @P3 BRA `(.L_x_2714) ;  /* 0xffffffcc00503947 */ /* 0x000fec000383ffff */
.L_x_2704:
[----:B------:R-:W-:-:S13]  /*14280*/  ISETP.GE.AND P2, PT, R12, R191, PT ;  /* 0x000000bf0c00720c */ /* 0x000fda0003f46270 */
[----:B------:R-:W-:Y:S05]  /*14290*/  @!P2 BRA `(.L_x_2715) ;  /* 0x000000280074a947 */ /* 0x000fea0003800000 */
[----:B------:R-:W-:Y:S01]  /*142a0*/  IMAD.MOV.U32 R10, RZ, RZ, R8 ;  /* 0x000000ffff0a7224 */ /* 0x000fe200078e0008 */
[----:B------:R-:W-:Y:S01]  /*142b0*/  MOV R11, R51 ;  /* 0x00000033000b7202 */ /* 0x000fe20000000f00 */
[----:B------:R-:W-:Y:S02]  /*142c0*/  IMAD.MOV.U32 R6, RZ, RZ, R186 ;  /* 0x000000ffff067224 */ /* 0x000fe400078e00ba */
[----:B------:R-:W-:-:S07]  /*142d0*/  IMAD.MOV.U32 R5, RZ, RZ, R184 ;  /* 0x000000ffff057224 */ /* 0x000fce00078e00b8 */
.L_x_2725:
        /* <DEDUP_REMOVED lines=10> */
.L_x_2717:
[----:B------:R-:W-:Y:S01]  /*14380*/  IMAD R7, R184, 0x8, R2 ;  /* 0x00000008b8077824 */ /* 0x000fe200078e0202 */
[----:B------:R-:W-:-:S04]  /*14390*/  SHF.L.U32 R8, R186, 0x1f, RZ ;  /* 0x0000001fba087819 */ /* 0x000fc800000006ff */
[----:B------:R0:W1:Y:S01]  /*143a0*/  SYNCS.PHASECHK.TRANS64.TRYWAIT P3, [R7+URZ+0x28830], R8 ;  /* 0x02883008070075a7 */ /* 0x000062000806017f */
[----:B------:R-:W-:Y:S05]  /*143b0*/  @!P0 BRA `(.L_x_2718) ;  /* 0x0000000000048947 */ /* 0x000fea0003800000 */
[----:B------:R-:W-:Y:S01]  /*143c0*/  BPT.TRAP 0x1 ;  /* 0x000000040000795c */ /* 0x000fe20000300000 */
.L_x_2718:
[----:B------:R-:W-:Y:S04]  /*143d0*/  BSSY B0, `(.L_x_2716) ;  /* 0x0000004000007945 */ /* 0x000fe80003800000 */
[----:B-1----:R-:W-:Y:S05]  /*143e0*/  @P3 BRA `(.L_x_2719) ;  /* 0x0000000000083947 */ /* 0x002fea0003800000 */
[----:B------:R-:W1:Y:S02]  /*143f0*/  SYNCS.PHASECHK.TRANS64.TRYWAIT P3, [R7+URZ+0x28830], R8 ;  /* 0x02883008070075a7 */ /* 0x000e64000806017f */
[----:B-1----:R-:W-:Y:S05]  /*14400*/  @!P3 BRA `(.L_x_2720) ;  /* 0x000000fc0020b947 */ /* 0x002fea0003800000 */
.L_x_2719:
[----:B------:R-:W-:Y:S05]  /*14410*/  BSYNC B0 ;  /* 0x0000000000007941 */ /* 0x000fea0003800000 */
.L_x_2716:
[----:B01----:R-:W0:Y:S01]  /*14420*/  S2R R7, SR_TID.X ;  /* 0x0000000000077919 */ /* 0x003e220000002100 */
[----:B------:R-:W-:Y:S05]  /*14430*/  WARPSYNC.ALL ;  /* 0x0000000000007948 */ /* 0x000fea0003800000 */
[----:B------:R-:W-:Y:S01]  /*14440*/  LEA R8, R184, R4, 0xb ;  /* 0x00000004b8087211 */ /* 0x000fe200078e58ff */
[----:B------:R-:W-:Y:S02]  /*14450*/  IMAD.MOV.U32 R9, RZ, RZ, 0x40000040 ;  /* 0x40000040ff097424 */ /* 0x000fe400078e00ff */
[----:B------:R-:W-:Y:S01]  /*14460*/  IMAD.MOV.U32 R25, RZ, RZ, 0x40000040 ;  /* 0x40000040ff197424 */ /* 0x000fe200078e00ff */
[C---:B------:R-:W-:Y:S01]  /*14470*/  R2UR UR14, R8.reuse ;  /* 0x00000000080e72ca */ /* 0x040fe200000e0000 */
[C---:B------:R-:W-:Y:S01]  /*14480*/  VIADD R24, R8.reuse, 0x4 ;  /* 0x0000000408187836 */ /* 0x040fe20000000000 */
[----:B------:R-:W-:Y:S01]  /*14490*/  R2UR UR15, R9 ;  /* 0x00000000090f72ca */ /* 0x000fe200000e0000 */
[----:B------:R-:W-:Y:S01]  /*144a0*/  VIADD R20, R8, 0x2 ;  /* 0x0000000208147836 */ /* 0x000fe20000000000 */
[C---:B------:R-:W-:Y:S01]  /*144b0*/  R2UR UR7, R25.reuse ;  /* 0x00000000190772ca */ /* 0x040fe200000e0000 */
[----:B------:R-:W-:Y:S01]  /*144c0*/  IMAD.MOV.U32 R21, RZ, RZ, 0x40000040 ;  /* 0x40000040ff157424 */ /* 0x000fe200078e00ff */
[----:B------:R-:W-:Y:S01]  /*144d0*/  R2UR UR6, R24 ;  /* 0x00000000180672ca */ /* 0x000fe200000e0000 */
[----:B------:R-:W-:Y:S01]  /*144e0*/  VIADD R24, R8, 0x404 ;  /* 0x0000040408187836 */ /* 0x000fe20000000000 */
[----:B------:R-:W-:Y:S01]  /*144f0*/  R2UR UR31, R25 ;  /* 0x00000000191f72ca */ /* 0x000fe200000e0000 */
[----:B------:R-:W-:Y:S01]  /*14500*/  IMAD.MOV.U32 R15, RZ, RZ, 0x40000040 ;  /* 0x40000040ff0f7424 */ /* 0x000fe200078e00ff */
[----:B------:R-:W-:Y:S01]  /*14510*/  R2UR UR10, R20 ;  /* 0x00000000140a72ca */ /* 0x000fe200000e0000 */
[----:B------:R-:W-:Y:S01]  /*14520*/  VIADD R20, R8, 0x400 ;  /* 0x0000040008147836 */ /* 0x000fe20000000000 */
[----:B------:R-:W-:-:S02]  /*14530*/  R2UR UR30, R24 ;  /* 0x00000000181e72ca */ /* 0x000fc400000e0000 */
[----:B------:R-:W-:Y:S02]  /*14540*/  R2UR UR11, R21 ;  /* 0x00000000150b72ca */ /* 0x000fe400000e0000 */
[----:B------:R-:W-:Y:S02]  /*14550*/  IADD3 R14, R8, 0x6, RZ ;  /* 0x00000006080e7810 */ /* 0x000fe40007ffe0ff */
[----:B------:R-:W-:Y:S02]  /*14560*/  R2UR UR19, R15 ;  /* 0x000000000f1372ca */ /* 0x000fe400000e0000 */
[----:B------:R-:W-:Y:S02]  /*14570*/  R2UR UR18, R14 ;  /* 0x000000000e1272ca */ /* 0x000fe400000e0000 */
[----:B0-----:R-:W-:Y:S02]  /*14580*/  SHF.R.U32.HI R7, RZ, 0x7, R7 ;  /* 0x00000007ff077819 */ /* 0x001fe40000011607 */
[----:B------:R-:W-:-:S02]  /*14590*/  R2UR UR22, R20 ;  /* 0x00000000141672ca */ /* 0x000fc400000e0000 */
[----:B------:R-:W-:Y:S01]  /*145a0*/  R2UR UR23, R21 ;  /* 0x00000000151772ca */ /* 0x000fe200000e0000 */
[----:B------:R-:W-:Y:S01]  /*145b0*/  VIADD R7, R7, 0x8 ;  /* 0x0000000807077836 */ /* 0x000fe20000000000 */
[C---:B------:R-:W-:Y:S01]  /*145c0*/  IADD3 R14, R8.reuse, 0x402, RZ ;  /* 0x00000402080e7810 */ /* 0x040fe20007ffe0ff */
[----:B------:R-:W-:Y:S01]  /*145d0*/  VIADD R8, R8, 0x406 ;  /* 0x0000040608087836 */ /* 0x000fe20000000000 */
[----:B------:R-:W-:Y:S02]  /*145e0*/  R2UR UR27, R15 ;  /* 0x000000000f1b72ca */ /* 0x000fe400000e0000 */
[----:B------:R0:W-:Y:S01]  /*145f0*/  BAR.SYNC.DEFER_BLOCKING R7, 0x100 ;  /* 0x000400070000751d */ /* 0x0001e20000010000 */
[----:B------:R-:W-:Y:S02]  /*14600*/  R2UR UR26, R14 ;  /* 0x000000000e1a72ca */ /* 0x000fe400000e0000 */
        /* <DEDUP_REMOVED lines=29> */
.L_x_2722:
[----:B------:R-:W-:Y:S01]  /*147e0*/  SHF.L.U32 R6, R6, 0x1f, RZ ;  /* 0x0000001f06067819 */ /* 0x000fe200000006ff */
[----:B------:R-:W-:-:S04]  /*147f0*/  IMAD R7, R5, 0x8, R2 ;  /* 0x0000000805077824 */ /* 0x000fc800078e0202 */
[----:B------:R0:W1:Y:S01]  /*14800*/  SYNCS.PHASECHK.TRANS64.TRYWAIT P2, [R7+URZ+0x28850], R6 ;  /* 0x02885006070075a7 */ /* 0x000062000804017f */
[----:B------:R-:W-:Y:S05]  /*14810*/  @!P0 BRA `(.L_x_2723) ;  /* 0x0000000000048947 */ /* 0x000fea0003800000 */
[----:B------:R-:W-:Y:S01]  /*14820*/  BPT.TRAP 0x1 ;  /* 0x000000040000795c */ /* 0x000fe20000300000 */
.L_x_2723:
[----:B-1----:R-:W-:Y:S05]  /*14830*/  @P2 BRA `(.L_x_2721) ;  /* 0x0000000000082947 */ /* 0x002fea0003800000 */
[----:B------:R-:W1:Y:S02]  /*14840*/  SYNCS.PHASECHK.TRANS64.TRYWAIT P2, [R7+URZ+0x28850], R6 ;  /* 0x02885006070075a7 */ /* 0x000e64000804017f */
[----:B-1----:R-:W-:Y:S05]  /*14850*/  @!P2 BRA `(.L_x_2724) ;  /* 0x000000f80020a947 */ /* 0x002fea0003800000 */
.L_x_2721:
        /* <DEDUP_REMOVED lines=13> */
[----:B------:R-:W-:Y:S01]  /*14930*/  MUFU.TANH R14, R14 ;  /* 0x0000000e000e7308 */ /* 0x000fe20000002400 */
[----:B------:R-:W-:Y:S01]  /*14940*/  LEA R6, R5, R6, 0xb ;  /* 0x0000000605067211 */ /* 0x000fe200078e58ff */
[----:B------:R-:W-:Y:S01]  /*14950*/  FMUL.FTZ R21, R31, UR48 ;  /* 0x000000301f157c20 */ /* 0x000fe20008410000 */
[----:B------:R-:W-:Y:S01]  /*14960*/  FMUL.FTZ R28, R36, UR48 ;  /* 0x00000030241c7c20 */ /* 0x000fe20008410000 */
[----:B------:R-:W-:Y:S01]  /*14970*/  FMUL.FTZ R29, R37, UR48 ;  /* 0x00000030251d7c20 */ /* 0x000fe20008410000 */
[C---:B------:R-:W-:Y:S01]  /*14980*/  R2UR UR6, R6.reuse ;  /* 0x00000000060672ca */ /* 0x040fe200000e0000 */
[----:B------:R-:W-:-:S02]  /*14990*/  VIADD R8, R6, 0x80 ;  /* 0x0000008006087836 */ /* 0x000fc40000000000 */
        /* <DEDUP_REMOVED lines=11> */
[----:B------:R-:W-:Y:S01]  /*14a50*/  HGMMA.64x128x16.F32 R88, R180, gdesc[UR4].tnspB, R88, gsb0 ;  /* 0x41e00004b4587df0 */ /* 0x000fe20008000858 */
[----:B------:R-:W-:Y:S01]  /*14a60*/  R2UR UR6, R8 ;  /* 0x00000000080672ca */ /* 0x000fe200000e0000 */
[----:B------:R-:W-:Y:S01]  /*14a70*/  VIADD R8, R6, 0x100 ;  /* 0x0000010006087836 */ /* 0x000fe20000000000 */
[----:B------:R-:W-:Y:S01]  /*14a80*/  R2UR UR7, R9 ;  /* 0x00000000090772ca */ /* 0x000fe200000e0000 */
[----:B------:R-:W-:Y:S01]  /*14a90*/  FMUL.FTZ R43, R49, UR48 ;  /* 0x00000030312b7c20 */ /* 0x000fe20008410000 */
[----:B------:R-:W-:Y:S01]  /*14aa0*/  MOV R9, 0x40000040 ;  /* 0x4000004000097802 */ /* 0x000fe20000000f00 */
        /* <DEDUP_REMOVED lines=23> */
[----:B------:R-:W-:Y:S01]  /*14c20*/  IMAD.U32 R50, RZ, RZ, UR46 ;  /* 0x0000002eff327e24 */ /* 0x000fe2000f8e00ff */
        /* <DEDUP_REMOVED lines=16> */
[----:B------:R-:W-:Y:S01]  /*14d30*/  MUFU.TANH R42, R42 ;  /* 0x0000002a002a7308 */ /* 0x000fe20000002400 */
[----:B------:R-:W-:Y:S01]  /*14d40*/  @!P1 IMAD R5, R5, 0x8, R2 ;  /* 0x0000000805059824 */ /* 0x000fe200078e0202 */
[C---:B------:R-:W-:Y:S01]  /*14d50*/  ISETP.GT.AND P2, PT, R12.reuse, R191, PT ;  /* 0x000000bf0c00720c */ /* 0x040fe20003f44270 */
[----:B------:R-:W-:-:S03]  /*14d60*/  VIADD R12, R12, 0xffffffff ;  /* 0xffffffff0c0c7836 */ /* 0x000fc60000000000 */
[----:B------:R-:W-:Y:S02]  /*14d70*/  @!P1 IADD3 R5, R5, 0x28860, RZ ;  /* 0x0002886005059810 */ /* 0x000fe40007ffe0ff */
[----:B------:R-:W-:Y:S02]  /*14d80*/  MUFU.TANH R43, R43 ;  /* 0x0000002b002b7308 */ /* 0x000fe40000002400 */
[----:B------:R-:W-:-:S06]  /*14d90*/  @!P1 PRMT R5, RZ, 0x654, R5 ;  /* 0x00000654ff059816 */ /* 0x000fcc0000000005 */
        /* <DEDUP_REMOVED lines=58> */
[----:B------:R-:W-:Y:S01]  /*15140*/  FMUL.FTZ R8, R25, UR48 ;  /* 0x0000003019087c20 */ /* 0x000fe20008410000 */
[----:B------:R-:W-:Y:S01]  /*15150*/  FMUL.FTZ R25, R33, UR48 ;  /* 0x0000003021197c20 */ /* 0x000fe20008410000 */
[----:B------:R-:W-:Y:S01]  /*15160*/  R2UR UR7, R9 ;  /* 0x00000000090772ca */ /* 0x000fe200000e0000 */
[----:B------:R-:W-:Y:S01]  /*15170*/  FMUL.FTZ R9, R26, UR48 ;  /* 0x000000301a097c20 */ /* 0x000fe20008410000 */
        /* <DEDUP_REMOVED lines=13> */
[----:B------:R-:W-:-:S05]  /*15250*/  FMUL.FTZ R45, R51, UR48 ;  /* 0x00000030332d7c20 */ /* 0x000fca0008410000 */
[----:B------:R-:W2:Y:S01]  /*15260*/  MUFU.TANH R34, R34 ;  /* 0x0000002200227308 */ /* 0x000ea20000002400 */
[----:B0-----:R-:W-:-:S04]  /*15270*/  FMNMX.FTZ R31, R8, R31, !PT ;  /* 0x0000001f081f7209 */ /* 0x001fc80007810000 */
[----:B------:R-:W-:-:S03]  /*15280*/  FMNMX.FTZ R30, R14, R31, !PT ;  /* 0x0000001f0e1e7209 */ /* 0x000fc60007810000 */
[----:B------:R-:W0:Y:S01]  /*15290*/  MUFU.TANH R39, R39 ;  /* 0x0000002700277308 */ /* 0x000e220000002400 */
[----:B------:R-:W-:-:S04]  /*152a0*/  FMNMX.FTZ R31, R15, R30, !PT ;  /* 0x0000001e0f1f7209 */ /* 0x000fc80007810000 */
[----:B------:R-:W-:-:S03]  /*152b0*/  FMNMX.FTZ R30, R24, R31, !PT ;  /* 0x0000001f181e7209 */ /* 0x000fc60007810000 */
[----:B------:R-:W3:Y:S01]  /*152c0*/  MUFU.TANH R46, R46 ;  /* 0x0000002e002e7308 */ /* 0x000ee20000002400 */
[----:B-1----:R-:W-:-:S04]  /*152d0*/  FMNMX.FTZ R31, R25, R30, !PT ;  /* 0x0000001e191f7209 */ /* 0x002fc80007810000 */
[----:B------:R-:W-:-:S03]  /*152e0*/  FMNMX.FTZ R30, R28, R31, !PT ;  /* 0x0000001f1c1e7209 */ /* 0x000fc60007810000 */
[----:B------:R-:W1:Y:S01]  /*152f0*/  MUFU.TANH R58, R58 ;  /* 0x0000003a003a7308 */ /* 0x000e620000002400 */
[----:B------:R-:W-:-:S04]  /*15300*/  FMNMX.FTZ R31, R29, R30, !PT ;  /* 0x0000001e1d1f7209 */ /* 0x000fc80007810000 */
[----:B--2---:R-:W-:-:S03]  /*15310*/  FMNMX.FTZ R30, R34, R31, !PT ;  /* 0x0000001f221e7209 */ /* 0x004fc60007810000 */
[----:B------:R-:W2:Y:S01]  /*15320*/  MUFU.TANH R61, R61 ;  /* 0x0000003d003d7308 */ /* 0x000ea20000002400 */
[----:B------:R-:W-:-:S04]  /*15330*/  FMNMX.FTZ R31, R35, R30, !PT ;  /* 0x0000001e231f7209 */ /* 0x000fc80007810000 */
[----:B------:R-:W-:-:S03]  /*15340*/  FMNMX.FTZ R30, R38, R31, !PT ;  /* 0x0000001f261e7209 */ /* 0x000fc60007810000 */
[----:B------:R-:W4:Y:S01]  /*15350*/  MUFU.TANH R68, R68 ;  /* 0x0000004400447308 */ /* 0x000f220000002400 */
[----:B0-----:R-:W-:-:S04]  /*15360*/  FMNMX.FTZ R31, R39, R30, !PT ;  /* 0x0000001e271f7209 */ /* 0x001fc80007810000 */
[----:B------:R-:W-:-:S03]  /*15370*/  FMNMX.FTZ R30, R42, R31, !PT ;  /* 0x0000001f2a1e7209 */ /* 0x000fc60007810000 */
[----:B------:R-:W0:Y:S01]  /*15380*/  MUFU.TANH R76, R76 ;  /* 0x0000004c004c7308 */ /* 0x000e220000002400 */
[----:B------:R-:W-:-:S04]  /*15390*/  FMNMX.FTZ R31, R43, R30, !PT ;  /* 0x0000001e2b1f7209 */ /* 0x000fc80007810000 */
[----:B---3--:R-:W-:-:S03]  /*153a0*/  FMNMX.FTZ R30, R46, R31, !PT ;  /* 0x0000001f2e1e7209 */ /* 0x008fc60007810000 */
[----:B------:R-:W3:Y:S01]  /*153b0*/  MUFU.TANH R9, R9 ;  /* 0x0000000900097308 */ /* 0x000ee20000002400 */
[----:B------:R-:W-:-:S04]  /*153c0*/  FMNMX.FTZ R30, R47, R30, !PT ;  /* 0x0000001e2f1e7209 */ /* 0x000fc80007810000 */
[----:B------:R-:W-:-:S03]  /*153d0*/  FMNMX.FTZ R30, R53, R30, !PT ;  /* 0x0000001e351e7209 */ /* 0x000fc60007810000 */
[----:B------:R-:W5:Y:S01]  /*153e0*/  MUFU.TANH R26, R26 ;  /* 0x0000001a001a7308 */ /* 0x000f620000002400 */
[----:B------:R-:W-:-:S04]  /*153f0*/  FMNMX.FTZ R31, R55, R30, !PT ;  /* 0x0000001e371f7209 */ /* 0x000fc80007810000 */
[----:B------:R-:W-:-:S03]  /*15400*/  FMNMX.FTZ R31, R56, R31, !PT ;  /* 0x0000001f381f7209 */ /* 0x000fc60007810000 */
[----:B------:R-:W5:Y:S01]  /*15410*/  MUFU.TANH R33, R33 ;  /* 0x0000002100217308 */ /* 0x000f620000002400 */
        /* <DEDUP_REMOVED lines=8> */
[----:B------:R-:W-:Y:S01]  /*154a0*/  MUFU.TANH R52, R52 ;  /* 0x0000003400347308 */ /* 0x000fe20000002400 */
[----:B------:R-:W-:-:S04]  /*154b0*/  FMNMX.FTZ R31, R65, R30, !PT ;  /* 0x0000001e411f7209 */ /* 0x000fc80007810000 */
[----:B----4-:R-:W-:-:S04]  /*154c0*/  FMNMX.FTZ R31, R68, R31, !PT ;  /* 0x0000001f441f7209 */ /* 0x010fc80007810000 */
[----:B------:R-:W-:-:S04]  /*154d0*/  FMNMX.FTZ R30, R72, R31, !PT ;  /* 0x0000001f481e7209 */ /* 0x000fc80007810000 */
[----:B------:R-:W-:-:S04]  /*154e0*/  FMNMX.FTZ R30, R73, R30, !PT ;  /* 0x0000001e491e7209 */ /* 0x000fc80007810000 */
[----:B------:R-:W-:-:S04]  /*154f0*/  FMNMX.FTZ R31, R69, R30, !PT ;  /* 0x0000001e451f7209 */ /* 0x000fc80007810000 */
[----:B0-----:R-:W-:Y:S01]  /*15500*/  FMNMX.FTZ R30, R76, R31, !PT ;  /* 0x0000001f4c1e7209 */ /* 0x001fe20007810000 */
[----:B------:R-:W-:Y:S02]  /*15510*/  WARPGROUP.DEPBAR.LE gsb0, 0x0 ;  /* 0x00008000000079c5 */ /* 0x000fe40000010000 */
[----:B------:R-:W-:Y:S01]  /*15520*/  WARPGROUP.ARRIVE ;  /* 0x00000000000079c5 */ /* 0x000fe20000000000 */
[----:B------:R-:W-:Y:S01]  /*15530*/  FMNMX.FTZ R51, R77, R30, !PT ;  /* 0x0000001e4d337209 */ /* 0x000fe20007810000 */
[----:B------:R-:W-:-:S04]  /*15540*/  IMAD.MOV.U32 R31, RZ, RZ, 0x40000040 ;  /* 0x40000040ff1f7424 */ /* 0x000fc800078e00ff */
[----:B------:R-:W-:Y:S01]  /*15550*/  HGMMA.64x128x16.F32 R88, R152, gdesc[UR4].tnspB, R88, gsb0 ;  /* 0x41e0000498587df0 */ /* 0x000fe20008000858 */
[----:B------:R-:W0:Y:S01]  /*15560*/  SHFL.BFLY PT, R30, R51, 0x2, 0x1f ;  /* 0x0c401f00331e7f89 */ /* 0x000e2200000e0000 */
[----:B------:R-:W-:Y:S02]  /*15570*/  R2UR UR7, R31 ;  /* 0x000000001f0772ca */ /* 0x000fe400000e0000 */
[----:B0-----:R-:W-:-:S05]  /*15580*/  FMNMX.FTZ R51, R51, R30, !PT ;  /* 0x0000001e33337209 */ /* 0x001fca0007810000 */
[----:B------:R-:W0:Y:S02]  /*15590*/  SHFL.BFLY PT, R30, R51, 0x1, 0x1f ;  /* 0x0c201f00331e7f89 */ /* 0x000e2400000e0000 */
[----:B0-----:R-:W-:Y:S02]  /*155a0*/  FMNMX.FTZ R51, R51, R30, !PT ;  /* 0x0000001e33337209 */ /* 0x001fe40007810000 */
[----:B------:R-:W-:-:S03]  /*155b0*/  IADD3 R30, R6, 0x280, RZ ;  /* 0x00000280061e7810 */ /* 0x000fc60007ffe0ff */
[CC--:B------:R-:W-:Y:S01]  /*155c0*/  FMUL.FTZ R31, R51.reuse, R50.reuse ;  /* 0x00000032331f7220 */ /* 0x0c0fe20000410000 */
[----:B------:R-:W-:Y:S01]  /*155d0*/  R2UR UR6, R30 ;  /* 0x000000001e0672ca */ /* 0x000fe200000e0000 */
[----:B------:R-:W-:Y:S02]  /*155e0*/  FADD.FTZ R11, -R51, R11 ;  /* 0x0000000b330b7221 */ /* 0x000fe40000010100 */
[--C-:B------:R-:W-:Y:S01]  /*155f0*/  FFMA.FTZ R180, R7, R50, -R31.reuse ;  /* 0x0000003207b47223 */ /* 0x100fe2000001081f */
[----:B---3--:R-:W-:Y:S01]  /*15600*/  FMNMX.FTZ R7, R9, R10, !PT ;  /* 0x0000000a09077209 */ /* 0x008fe20007810000 */
[-CC-:B------:R-:W-:Y:S01]  /*15610*/  FFMA.FTZ R182, R14, R50.reuse, -R31.reuse ;  /* 0x000000320eb67223 */ /* 0x180fe2000001081f */
[----:B------:R-:W-:Y:S01]  /*15620*/  FFMA.FTZ R85, R15, R50, -R31 ;  /* 0x000000320f557223 */ /* 0x000fe2000001081f */
[----:B------:R-:W-:Y:S01]  /*15630*/  VIADD R14, R6, 0x300 ;  /* 0x00000300060e7836 */ /* 0x000fe20000000000 */
[----:B------:R-:W-:Y:S01]  /*15640*/  FMNMX.FTZ R7, R13, R7, !PT ;  /* 0x000000070d077209 */ /* 0x000fe20007810000 */
[----:B------:R-:W-:-:S02]  /*15650*/  IMAD.MOV.U32 R15, RZ, RZ, 0x40000040 ;  /* 0x40000040ff0f7424 */ /* 0x000fc400078e00ff */
[-CC-:B------:R-:W-:Y:S01]  /*15660*/  FFMA.FTZ R30, R8, R50.reuse, -R31.reuse ;  /* 0x00000032081e7223 */ /* 0x180fe2000001081f */
[----:B------:R-:W-:Y:S01]  /*15670*/  IADD3 R6, R6, 0x380, RZ ;  /* 0x0000038006067810 */ /* 0x000fe20007ffe0ff */
        /* <DEDUP_REMOVED lines=8> */
[-CC-:B------:R-:W-:Y:S01]  /*15700*/  FFMA.FTZ R25, R35, R50.reuse, -R31.reuse ;  /* 0x0000003223197223 */ /* 0x180fe2000001081f */
[----:B-----5:R-:W-:Y:S01]  /*15710*/  FMNMX.FTZ R7, R26, R7, !PT ;  /* 0x000000071a077209 */ /* 0x020fe20007810000 */
[-CC-:B------:R-:W-:Y:S01]  /*15720*/  FFMA.FTZ R174, R38, R50.reuse, -R31.reuse ;  /* 0x0000003226ae7223 */ /* 0x180fe2000001081f */
[-CC-:B------:R-:W-:Y:S01]  /*15730*/  FFMA.FTZ R34, R39, R50.reuse, -R31.reuse ;  /* 0x0000003227227223 */ /* 0x180fe2000001081f */
        /* <DEDUP_REMOVED lines=15> */
[-C--:B------:R-:W-:Y:S01]  /*15830*/  FFMA.FTZ R77, R77, R50.reuse, -R31 ;  /* 0x000000324d4d7223 */ /* 0x080fe2000001081f */
[----:B------:R-:W-:Y:S01]  /*15840*/  FMUL.FTZ R11, R11, R50 ;  /* 0x000000320b0b7220 */ /* 0x000fe20000410000 */
[----:B------:R-:W-:Y:S01]  /*15850*/  FMNMX.FTZ R7, R37, R7, !PT ;  /* 0x0000000725077209 */ /* 0x000fe20007810000 */
[----:B------:R-:W-:Y:S03]  /*15860*/  MUFU.EX2 R180, R180 ;  /* 0x000000b400b47308 */ /* 0x000fe60000000800 */
[----:B-1----:R-:W-:-:S04]  /*15870*/  FMNMX.FTZ R7, R40, R7, !PT ;  /* 0x0000000728077209 */ /* 0x002fc80007810000 */
[----:B------:R-:W-:Y:S01]  /*15880*/  FMNMX.FTZ R7, R41, R7, !PT ;  /* 0x0000000729077209 */ /* 0x000fe20007810000 */
[----:B------:R-:W0:Y:S03]  /*15890*/  MUFU.EX2 R11, R11 ;  /* 0x0000000b000b7308 */ /* 0x000e260000000800 */
[----:B------:R-:W-:-:S04]  /*158a0*/  FMNMX.FTZ R7, R44, R7, !PT ;  /* 0x000000072c077209 */ /* 0x000fc80007810000 */
[----:B--2---:R-:W-:Y:S01]  /*158b0*/  FMNMX.FTZ R7, R45, R7, !PT ;  /* 0x000000072d077209 */ /* 0x004fe20007810000 */
        /* <DEDUP_REMOVED lines=8> */
[C---:B-1----:R-:W-:Y:S01]  /*15940*/  FADD.FTZ R3, R30.reuse, R3 ;  /* 0x000000031e037221 */ /* 0x042fe20000010000 */
[----:B------:R-:W-:Y:S02]  /*15950*/  F2FP.F16.F32.PACK_AB R180, R30, R180 ;  /* 0x000000b41eb4723e */ /* 0x000fe400000000ff */
[----:B------:R-:W-:Y:S01]  /*15960*/  FMNMX.FTZ R7, R57, R7, !PT ;  /* 0x0000000739077209 */ /* 0x000fe20007810000 */
[----:B------:R-:W-:Y:S02]  /*15970*/  WARPGROUP.DEPBAR.LE gsb0, 0x0 ;  /* 0x00008000000079c5 */ /* 0x000fe40000010000 */
[----:B------:R-:W-:Y:S01]  /*15980*/  WARPGROUP.ARRIVE ;  /* 0x00000000000079c5 */ /* 0x000fe20000000000 */
[----:B------:R-:W-:Y:S01]  /*15990*/  FMNMX.FTZ R7, R63, R7, !PT ;  /* 0x000000073f077209 */ /* 0x000fe20007810000 */
[-CC-:B------:R-:W-:Y:S01]  /*159a0*/  FFMA.FTZ R152, R53, R50.reuse, -R31.reuse ;  /* 0x0000003235987223 */ /* 0x180fe2000001081f */
[-CC-:B------:R-:W-:Y:S01]  /*159b0*/  FFMA.FTZ R154, R56, R50.reuse, -R31.reuse ;  /* 0x00000032389a7223 */ /* 0x180fe2000001081f */
[-CC-:B------:R-:W-:Y:S01]  /*159c0*/  FFMA.FTZ R53, R72, R50.reuse, -R31.reuse ;  /* 0x0000003248357223 */ /* 0x180fe2000001081f */
[----:B------:R-:W-:Y:S01]  /*159d0*/  FMNMX.FTZ R7, R66, R7, !PT ;  /* 0x0000000742077209 */ /* 0x000fe20007810000 */
[----:B------:R-:W-:Y:S01]  /*159e0*/  HGMMA.64x128x16.F32 R88, R156, gdesc[UR4].tnspB, R88, gsb0 ;  /* 0x41e000049c587df0 */ /* 0x000fe20008000858 */
[----:B------:R-:W-:Y:S01]  /*159f0*/  R2UR UR6, R14 ;  /* 0x000000000e0672ca */ /* 0x000fe200000e0000 */
[-CC-:B------:R-:W-:Y:S01]  /*15a00*/  FFMA.FTZ R56, R69, R50.reuse, -R31.reuse ;  /* 0x0000003245387223 */ /* 0x180fe2000001081f */
[----:B------:R-:W-:Y:S01]  /*15a10*/  FMNMX.FTZ R7, R67, R7, !PT ;  /* 0x0000000743077209 */ /* 0x000fe20007810000 */
[----:B------:R-:W-:Y:S01]  /*15a20*/  FFMA.FTZ R14, R76, R50, -R31 ;  /* 0x000000324c0e7223 */ /* 0x000fe2000001081f */
[----:B------:R-:W-:Y:S01]  /*15a30*/  R2UR UR7, R15 ;  /* 0x000000000f0772ca */ /* 0x000fe200000e0000 */
        /* <DEDUP_REMOVED lines=16> */
[----:B------:R-:W1:Y:S06]  /*15b40*/  SHFL.BFLY PT, R7, R8, 0x2, 0x1f ;  /* 0x0c401f0008077f89 */ /* 0x000e6c00000e0000 */
[----:B------:R-:W-:Y:S08]  /*15b50*/  MUFU.EX2 R174, R174 ;  /* 0x000000ae00ae7308 */ /* 0x000ff00000000800 */
[----:B------:R-:W-:Y:S08]  /*15b60*/  MUFU.EX2 R34, R34 ;  /* 0x0000002200227308 */ /* 0x000ff00000000800 */
[----:B------:R-:W-:Y:S01]  /*15b70*/  MUFU.EX2 R168, R168 ;  /* 0x000000a800a87308 */ /* 0x000fe20000000800 */
[----:B-1----:R-:W-:-:S05]  /*15b80*/  FMNMX.FTZ R8, R8, R7, !PT ;  /* 0x0000000708087209 */ /* 0x002fca0007810000 */
[----:B------:R-:W1:Y:S02]  /*15b90*/  SHFL.BFLY PT, R7, R8, 0x1, 0x1f ;  /* 0x0c201f0008077f89 */ /* 0x000e6400000e0000 */
[----:B------:R-:W-:Y:S08]  /*15ba0*/  MUFU.EX2 R28, R28 ;  /* 0x0000001c001c7308 */ /* 0x000ff00000000800 */
[----:B------:R-:W-:Y:S08]  /*15bb0*/  MUFU.EX2 R170, R170 ;  /* 0x000000aa00aa7308 */ /* 0x000ff00000000800 */
[----:B------:R-:W-:Y:S01]  /*15bc0*/  MUFU.EX2 R29, R29 ;  /* 0x0000001d001d7308 */ /* 0x000fe20000000800 */
[----:B-1----:R-:W-:-:S07]  /*15bd0*/  FMNMX.FTZ R8, R8, R7, !PT ;  /* 0x0000000708087209 */ /* 0x002fce0007810000 */
[----:B------:R-:W-:Y:S01]  /*15be0*/  MUFU.EX2 R152, R152 ;  /* 0x0000009800987308 */ /* 0x000fe20000000800 */
[----:B------:R-:W-:-:S04]  /*15bf0*/  FADD.FTZ R7, -R8, R10 ;  /* 0x0000000a08077221 */ /* 0x000fc80000010100 */
[----:B------:R-:W-:-:S03]  /*15c00*/  FMUL.FTZ R7, R7, R50 ;  /* 0x0000003207077220 */ /* 0x000fc60000410000 */
[----:B------:R-:W-:Y:S08]  /*15c10*/  MUFU.EX2 R46, R46 ;  /* 0x0000002e002e7308 */ /* 0x000ff00000000800 */
[----:B------:R1:W-:Y:S08]  /*15c20*/  MUFU.EX2 R15, R7 ;  /* 0x00000007000f7308 */ /* 0x0003f00000000800 */
[----:B------:R-:W-:Y:S01]  /*15c30*/  MUFU.EX2 R154, R154 ;  /* 0x0000009a009a7308 */ /* 0x000fe20000000800 */
[----:B-1----:R-:W-:-:S07]  /*15c40*/  IMAD.MOV.U32 R7, RZ, RZ, 0x40000040 ;  /* 0x40000040ff077424 */ /* 0x002fce00078e00ff */
[----:B------:R-:W-:Y:S01]  /*15c50*/  MUFU.EX2 R38, R38 ;  /* 0x0000002600267308 */ /* 0x000fe20000000800 */
[----:B------:R-:W-:Y:S02]  /*15c60*/  WARPGROUP.DEPBAR.LE gsb0, 0x0 ;  /* 0x00008000000079c5 */ /* 0x000fe40000010000 */
[----:B------:R-:W-:Y:S01]  /*15c70*/  WARPGROUP.ARRIVE ;  /* 0x00000000000079c5 */ /* 0x000fe20000000000 */
[-CC-:B------:R-:W-:Y:S01]  /*15c80*/  FFMA.FTZ R156, R59, R50.reuse, -R31.reuse ;  /* 0x000000323b9c7223 */ /* 0x180fe2000001081f */
[-C--:B------:R-:W-:Y:S01]  /*15c90*/  FFMA.FTZ R158, R61, R50.reuse, -R31 ;  /* 0x000000323d9e7223 */ /* 0x080fe2000001081f */
[-C--:B------:R-:W-:Y:S02]  /*15ca0*/  FMUL.FTZ R31, R8, R50.reuse ;  /* 0x00000032081f7220 */ /* 0x080fe40000410000 */
[----:B------:R-:W-:Y:S01]  /*15cb0*/  MUFU.EX2 R39, R39 ;  /* 0x0000002700277308 */ /* 0x000fe20000000800 */
[----:B------:R-:W-:Y:S01]  /*15cc0*/  HGMMA.64x128x16.F32 R88, R160, gdesc[UR4].tnspB, R88, gsb0 ;  /* 0x41e00004a0587df0 */ /* 0x000fe20008000858 */
[----:B------:R-:W-:Y:S01]  /*15cd0*/  R2UR UR6, R6 ;  /* 0x00000000060672ca */ /* 0x000fe200000e0000 */
[-CC-:B------:R-:W-:Y:S01]  /*15ce0*/  FFMA.FTZ R181, R9, R50.reuse, -R31.reuse ;  /* 0x0000003209b57223 */ /* 0x180fe2000001081f */
[----:B------:R-:W-:Y:S01]  /*15cf0*/  R2UR UR7, R7 ;  /* 0x00000000070772ca */ /* 0x000fe200000e0000 */
[-CC-:B------:R-:W-:Y:S01]  /*15d00*/  FFMA.FTZ R9, R13, R50.reuse, -R31.reuse ;  /* 0x000000320d097223 */ /* 0x180fe2000001081f */
[-CC-:B------:R-:W-:Y:S01]  /*15d10*/  FFMA.FTZ R183, R20, R50.reuse, -R31.reuse ;  /* 0x0000003214b77223 */ /* 0x180fe2000001081f */
[-CC-:B------:R-:W-:Y:S01]  /*15d20*/  FFMA.FTZ R13, R21, R50.reuse, -R31.reuse ;  /* 0x00000032150d7223 */ /* 0x180fe2000001081f */
[----:B------:R-:W-:Y:S01]  /*15d30*/  @!P1 IMAD R7, R184, 0x8, R2 ;  /* 0x00000008b8079824 */ /* 0x000fe200078e0202 */
[----:B------:R-:W1:Y:S01]  /*15d40*/  MUFU.EX2 R181, R181 ;  /* 0x000000b500b57308 */ /* 0x000e620000000800 */
[-CC-:B------:R-:W-:Y:S01]  /*15d50*/  FFMA.FTZ R177, R26, R50.reuse, -R31.reuse ;  /* 0x000000321ab17223 */ /* 0x180fe2000001081f */
[----:B------:R-:W-:Y:S01]  /*15d60*/  FFMA.FTZ R173, R36, R50, -R31 ;  /* 0x0000003224ad7223 */ /* 0x000fe2000001081f */
[----:B------:R-:W-:-:S02]  /*15d70*/  @!P1 VIADD R36, R7, 0x28840 ;  /* 0x0002884007249836 */ /* 0x000fc40000000000 */
[-CC-:B------:R-:W-:Y:S01]  /*15d80*/  FFMA.FTZ R179, R32, R50.reuse, -R31.reuse ;  /* 0x0000003220b37223 */ /* 0x180fe2000001081f */
[-CC-:B------:R-:W-:Y:S01]  /*15d90*/  FFMA.FTZ R32, R33, R50.reuse, -R31.reuse ;  /* 0x0000003221207223 */ /* 0x180fe2000001081f */
[-CC-:B------:R-:W-:Y:S01]  /*15da0*/  FFMA.FTZ R20, R27, R50.reuse, -R31.reuse ;  /* 0x000000321b147223 */ /* 0x180fe2000001081f */
[----:B------:R-:W-:Y:S01]  /*15db0*/  IADD3 R33, -R192, 0xb, RZ ;  /* 0x0000000bc0217810 */ /* 0x000fe20007ffe1ff */
[----:B------:R-:W3:Y:S01]  /*15dc0*/  MUFU.EX2 R9, R9 ;  /* 0x0000000900097308 */ /* 0x000ee20000000800 */
[----:B------:R-:W-:Y:S01]  /*15dd0*/  @!P1 PRMT R36, RZ, 0x654, R36 ;  /* 0x00000654ff249816 */ /* 0x000fe20000000024 */
[-C--:B------:R-:W-:Y:S01]  /*15de0*/  FFMA.FTZ R175, R40, R50.reuse, -R31 ;  /* 0x0000003228af7223 */ /* 0x080fe2000001081f */
[----:B--2---:R-:W-:Y:S01]  /*15df0*/  FADD.FTZ R40, R182, R3 ;  /* 0x00000003b6287221 */ /* 0x004fe20000010000 */
[-CC-:B------:R-:W-:Y:S01]  /*15e00*/  FFMA.FTZ R21, R37, R50.reuse, -R31.reuse ;  /* 0x0000003225157223 */ /* 0x180fe2000001081f */
[-CC-:B------:R-:W-:Y:S01]  /*15e10*/  FFMA.FTZ R26, R41, R50.reuse, -R31.reuse ;  /* 0x00000032291a7223 */ /* 0x180fe2000001081f */
[----:B------:R-:W-:Y:S01]  /*15e20*/  FFMA.FTZ R169, R44, R50, -R31 ;  /* 0x000000322ca97223 */ /* 0x000fe2000001081f */
[----:B0-----:R-:W-:Y:S01]  /*15e30*/  FADD.FTZ R3, R85, R40 ;  /* 0x0000002855037221 */ /* 0x001fe20000010000 */
[----:B------:R-:W-:Y:S01]  /*15e40*/  MUFU.EX2 R183, R183 ;  /* 0x000000b700b77308 */ /* 0x000fe20000000800 */
[----:B-1----:R-:W-:Y:S01]  /*15e50*/  FFMA.FTZ R0, R15, R0, R181 ;  /* 0x000000000f007223 */ /* 0x002fe200000100b5 */
[-CC-:B------:R-:W-:Y:S01]  /*15e60*/  FFMA.FTZ R27, R45, R50.reuse, -R31.reuse ;  /* 0x000000322d1b7223 */ /* 0x180fe2000001081f */
[-CC-:B------:R-:W-:Y:S01]  /*15e70*/  FFMA.FTZ R171, R48, R50.reuse, -R31.reuse ;  /* 0x0000003230ab7223 */ /* 0x180fe2000001081f */
[-CC-:B------:R-:W-:Y:S01]  /*15e80*/  FFMA.FTZ R6, R49, R50.reuse, -R31.reuse ;  /* 0x0000003231067223 */ /* 0x180fe2000001081f */
[-CC-:B------:R-:W-:Y:S01]  /*15e90*/  FFMA.FTZ R153, R52, R50.reuse, -R31.reuse ;  /* 0x0000003234997223 */ /* 0x180fe2000001081f */
[-CC-:B------:R-:W-:Y:S01]  /*15ea0*/  FFMA.FTZ R7, R54, R50.reuse, -R31.reuse ;  /* 0x0000003236077223 */ /* 0x180fe2000001081f */
[-CC-:B------:R-:W-:Y:S01]  /*15eb0*/  FFMA.FTZ R155, R57, R50.reuse, -R31.reuse ;  /* 0x00000032399b7223 */ /* 0x180fe2000001081f */
[----:B------:R-:W-:Y:S01]  /*15ec0*/  MUFU.EX2 R13, R13 ;  /* 0x0000000d000d7308 */ /* 0x000fe20000000800 */
[----:B---3--:R-:W-:Y:S01]  /*15ed0*/  F2FP.F16.F32.PACK_AB R181, R9, R181 ;  /* 0x000000b509b5723e */ /* 0x008fe200000000ff */
        /* <DEDUP_REMOVED lines=9> */
[----:B------:R-:W-:-:S05]  /*15f70*/  F2FP.F16.F32.PACK_AB R182, R85, R182 ;  /* 0x000000b655b6723e */ /* 0x000fca00000000ff */
        /* <DEDUP_REMOVED lines=47> */
[----:B------:R-:W-:Y:S01]  /*16270*/  FMUL.FTZ R97, R97, R11 ;  /* 0x0000000b61617220 */ /* 0x000fe20000410000 */
[----:B-1----:R-:W-:Y:S01]  /*16280*/  FADD.FTZ R36, R9, R0 ;  /* 0x0000000009247221 */ /* 0x002fe20000010000 */
[----:B------:R1:W-:Y:S01]  /*16290*/  @!P1 SYNCS.ARRIVE.TRANS64.RED.A1T0 RZ, [R5+URZ], RZ ;  /* 0x000000ff05ff99a7 */ /* 0x0003e2000810043f */
[-C--:B------:R-:W-:Y:S01]  /*162a0*/  FFMA.FTZ R0, R63, R50.reuse, -R31 ;  /* 0x000000323f007223 */ /* 0x080fe2000001081f */
[----:B------:R-:W2:Y:S01]  /*162b0*/  MUFU.EX2 R10, R77 ;  /* 0x0000004d000a7308 */ /* 0x000ea20000000800 */
[----:B------:R-:W-:Y:S01]  /*162c0*/  FADD.FTZ R36, R183, R36 ;  /* 0x00000024b7247221 */ /* 0x000fe20000010000 */
[----:B------:R-:W-:Y:S01]  /*162d0*/  F2FP.F16.F32.PACK_AB R183, R13, R183 ;  /* 0x000000b70db7723e */ /* 0x000fe200000000ff */
[-C--:B------:R-:W-:Y:S01]  /*162e0*/  FMUL.FTZ R100, R100, R11.reuse ;  /* 0x0000000b64647220 */ /* 0x080fe20000410000 */
[----:B------:R-:W-:Y:S01]  /*162f0*/  FMUL.FTZ R101, R101, R11 ;  /* 0x0000000b65657220 */ /* 0x000fe20000410000 */
[----:B------:R-:W-:Y:S01]  /*16300*/  FADD.FTZ R36, R13, R36 ;  /* 0x000000240d247221 */ /* 0x000fe20000010000 */
[----:B-1----:R-:W-:Y:S01]  /*16310*/  FADD.FTZ R5, R176, R3 ;  /* 0x00000003b0057221 */ /* 0x002fe20000010000 */
[-C--:B------:R-:W-:Y:S01]  /*16320*/  FFMA.FTZ R3, R67, R50.reuse, -R31 ;  /* 0x0000003243037223 */ /* 0x080fe2000001081f */
[----:B------:R-:W1:Y:S01]  /*16330*/  MUFU.EX2 R0, R0 ;  /* 0x0000000000007308 */ /* 0x000e620000000800 */
[----:B0-----:R-:W-:Y:S01]  /*16340*/  FADD.FTZ R33, R177, R36 ;  /* 0x00000024b1217221 */ /* 0x001fe20000010000 */
[----:B------:R-:W-:Y:S01]  /*16350*/  FADD.FTZ R5, R84, R5 ;  /* 0x0000000554057221 */ /* 0x000fe20000010000 */
[----:B------:R-:W-:Y:S01]  /*16360*/  F2FP.F16.F32.PACK_AB R177, R20, R177 ;  /* 0x000000b114b1723e */ /* 0x000fe200000000ff */
[-C--:B------:R-:W-:Y:S01]  /*16370*/  FMUL.FTZ R104, R104, R11.reuse ;  /* 0x0000000b68687220 */ /* 0x080fe20000410000 */
[----:B------:R-:W-:Y:S01]  /*16380*/  FADD.FTZ R36, R20, R33 ;  /* 0x0000002114247221 */ /* 0x000fe20000010000 */
[----:B------:R-:W-:Y:S01]  /*16390*/  FADD.FTZ R33, R178, R5 ;  /* 0x00000005b2217221 */ /* 0x000fe20000010000 */
[----:B------:R-:W-:Y:S01]  /*163a0*/  FFMA.FTZ R5, R71, R50, -R31 ;  /* 0x0000003247057223 */ /* 0x000fe2000001081f */
[----:B------:R-:W0:Y:S01]  /*163b0*/  MUFU.EX2 R3, R3 ;  /* 0x0000000300037308 */ /* 0x000e220000000800 */
[----:B------:R-:W-:Y:S01]  /*163c0*/  FADD.FTZ R37, R179, R36 ;  /* 0x00000024b3257221 */ /* 0x000fe20000010000 */
[C---:B------:R-:W-:Y:S01]  /*163d0*/  FADD.FTZ R33, R24.reuse, R33 ;  /* 0x0000002118217221 */ /* 0x040fe20000010000 */
[----:B------:R-:W-:Y:S01]  /*163e0*/  F2FP.F16.F32.PACK_AB R178, R24, R178 ;  /* 0x000000b218b2723e */ /* 0x000fe200000000ff */
[----:B------:R-:W-:Y:S01]  /*163f0*/  FFMA.FTZ R31, R83, R50, -R31 ;  /* 0x00000032531f7223 */ /* 0x000fe2000001081f */
[----:B------:R-:W-:Y:S01]  /*16400*/  FADD.FTZ R36, R32, R37 ;  /* 0x0000002520247221 */ /* 0x000fe20000010000 */
[----:B------:R-:W-:Y:S01]  /*16410*/  FADD.FTZ R40, R172, R33 ;  /* 0x00000021ac287221 */ /* 0x000fe20000010000 */
[----:B--2---:R-:W-:Y:S01]  /*16420*/  F2FP.F16.F32.PACK_AB R166, R10, R14 ;  /* 0x0000000e0aa6723e */ /* 0x004fe200000000ff */
        /* <DEDUP_REMOVED lines=27> */
[C---:B------:R-:W-:Y:S01]  /*165e0*/  F2FP.F16.F32.PACK_AB R171, R6.reuse, R171 ;  /* 0x000000ab06ab723e */ /* 0x040fe200000000ff */
[----:B------:R-:W3:Y:S01]  /*165f0*/  MUFU.EX2 R30, R75 ;  /* 0x0000004b001e7308 */ /* 0x000ee20000000800 */
[----:B------:R-:W-:Y:S01]  /*16600*/  FADD.FTZ R36, R6, R9 ;  /* 0x0000000906247221 */ /* 0x000fe20000010000 */
[----:B------:R-:W-:Y:S01]  /*16610*/  FADD.FTZ R13, R152, R13 ;  /* 0x0000000d980d7221 */ /* 0x000fe20000010000 */
[-C--:B------:R-:W-:Y:S01]  /*16620*/  FMUL.FTZ R128, R128, R11.reuse ;  /* 0x0000000b80807220 */ /* 0x080fe20000410000 */
        /* <DEDUP_REMOVED lines=8> */
[----:B------:R-:W-:Y:S01]  /*166b0*/  FMUL.FTZ R136, R136, R11 ;  /* 0x0000000b88887220 */ /* 0x000fe20000410000 */
[----:B------:R-:W-:Y:S01]  /*166c0*/  FADD.FTZ R9, R155, R36 ;  /* 0x000000249b097221 */ /* 0x000fe20000010000 */
[----:B------:R-:W-:Y:S01]  /*166d0*/  FADD.FTZ R13, R38, R13 ;  /* 0x0000000d260d7221 */ /* 0x000fe20000010000 */
[C---:B-1----:R-:W-:Y:S01]  /*166e0*/  F2FP.F16.F32.PACK_AB R155, R0.reuse, R155 ;  /* 0x0000009b009b723e */ /* 0x042fe200000000ff */
        /* <DEDUP_REMOVED lines=25> */
[----:B---3--:R-:W-:Y:S01]  /*16880*/  FADD.FTZ R9, R30, R9 ;  /* 0x000000091e097221 */ /* 0x008fe20000010000 */
        /* <DEDUP_REMOVED lines=59> */
[----:B------:R-:W-:-:S02]  /*16c40*/  IMAD.MOV.U32 R5, RZ, RZ, R184 ;  /* 0x000000ffff057224 */ /* 0x000fc400078e00b8 */
[----:B------:R-:W-:Y:S01]  /*16c50*/  IMAD.MOV.U32 R10, RZ, RZ, R8 ;  /* 0x000000ffff0a7224 */ /* 0x000fe200078e0008 */
[----:B------:R-:W-:Y:S06]  /*16c60*/  @P2 BRA `(.L_x_2725) ;  /* 0xffffffd4009c2947 */ /* 0x000fec000383ffff */
.L_x_2715:
[----:B------:R-:W-:Y:S05]  /*16c70*/  WARPSYNC.ALL ;  /* 0x0000000000007948 */ /* 0x000fea0003800000 */
[----:B------:R-:W-:Y:S06]  /*16c80*/  BAR.ARV 0x8, 0x180 ;  /* 0x0206000000007b1d */ /* 0x000fec0000002000 */
[----:B------:R-:W-:Y:S05]  /*16c90*/  @!P0 BRA `(.L_x_2726) ;  /* 0x0000000000048947 */ /* 0x000fea0003800000 */
[----:B------:R-:W-:Y:S01]  /*16ca0*/  BPT.TRAP 0x1 ;  /* 0x000000040000795c */ /* 0x000fe20000300000 */
.L_x_2726:
[----:B------:R-:W-:Y:S01]  /*16cb0*/  IMAD R11, R184, 0x8, R2 ;  /* 0x00000008b80b7824 */ /* 0x000fe200078e0202 */
[----:B------:R-:W-:-:S04]  /*16cc0*/  SHF.L.U32 R4, R186, 0x1f, RZ ;  /* 0x0000001fba047819 */ /* 0x000fc800000006ff */
[----:B------:R0:W1:Y:S01]  /*16cd0*/  SYNCS.PHASECHK.TRANS64.TRYWAIT P2, [R11+URZ+0x28850], R4 ;  /* 0x028850040b0075a7 */ /* 0x000062000804017f */
[----:B------:R-:W-:Y:S05]  /*16ce0*/  @!P0 BRA `(.L_x_2727) ;  /* 0x0000000000048947 */ /* 0x000fea0003800000 */
[----:B------:R-:W-:Y:S01]  /*16cf0*/  BPT.TRAP 0x1 ;  /* 0x000000040000795c */ /* 0x000fe20000300000 */
.L_x_2727:
[----:B------:R-:W-:-:S05]  /*16d00*/  VIADD R2, R2, 0x400 ;  /* 0x0000040002027836 */ /* 0x000fca0000000000 */
[----:B------:R-:W-:-:S04]  /*16d10*/  SHF.R.U32.HI R2, RZ, 0x4, R2 ;  /* 0x00000004ff027819 */ /* 0x000fc80000011602 */
[----:B------:R-:W-:-:S04]  /*16d20*/  LOP3.LUT R2, R2, 0x3fff, RZ, 0xc0, !PT ;  /* 0x00003fff02027812 */ /* 0x000fc800078ec0ff */
[----:B------:R-:W-:Y:S01]  /*16d30*/  LOP3.LUT R5, R2, 0x4000000, RZ, 0xfc, !PT ;  /* 0x0400000002057812 */ /* 0x000fe200078efcff */
[----:B-1----:R-:W-:Y:S06]  /*16d40*/  @P2 BRA `(.L_x_2728) ;  /* 0x0000000000082947 */ /* 0x002fec0003800000 */
[----:B------:R-:W1:Y:S02]  /*16d50*/  SYNCS.PHASECHK.TRANS64.TRYWAIT P0, [R11+URZ+0x28850], R4 ;  /* 0x028850040b0075a7 */ /* 0x000e64000800017f */
[----:B-1----:R-:W-:Y:S05]  /*16d60*/  @!P0 BRA `(.L_x_2729) ;  /* 0x000000d000f08947 */ /* 0x002fea0003800000 */
.L_x_2728:
[----:B01----:R-:W-:Y:S01]  /*16d70*/  IMAD R4, R184, 0x800, R5 ;  /* 0x00000800b8047824 */ /* 0x003fe200078e0205 */
[----:B------:R-:W-:Y:S05]  /*16d80*/  WARPSYNC.ALL ;  /* 0x0000000000007948 */ /* 0x000fea0003800000 */
[----:B------:R-:W-:Y:S01]  /*16d90*/  IMAD.MOV.U32 R5, RZ, RZ, 0x40000040 ;  /* 0x40000040ff057424 */ /* 0x000fe200078e00ff */
[C---:B------:R-:W-:Y:S01]  /*16da0*/  R2UR UR6, R4.reuse ;  /* 0x00000000040672ca */ /* 0x040fe200000e0000 */
[----:B------:R-:W-:Y:S01]  /*16db0*/  WARPGROUP.ARRIVE ;  /* 0x00000000000079c5 */ /* 0x000fe20000000000 */
[----:B------:R-:W-:Y:S01]  /*16dc0*/  IMAD.MOV.U32 R7, RZ, RZ, 0x40000040 ;  /* 0x40000040ff077424 */ /* 0x000fe200078e00ff */
[----:B------:R-:W-:Y:S01]  /*16dd0*/  IADD3 R6, R4, 0x80, RZ ;  /* 0x0000008004067810 */ /* 0x000fe20007ffe0ff */
[----:B------:R-:W0:Y:S01]  /*16de0*/  SHFL.BFLY PT, R2, R3, 0x2, 0x1f ;  /* 0x0c401f0003027f89 */ /* 0x000e2200000e0000 */
[----:B------:R-:W-:Y:S01]  /*16df0*/  R2UR UR7, R5 ;  /* 0x00000000050772ca */ /* 0x000fe200000e0000 */
[----:B------:R-:W-:Y:S01]  /*16e00*/  IMAD.MOV.U32 R5, RZ, RZ, 0x40000040 ;  /* 0x40000040ff057424 */ /* 0x000fe200078e00ff */
[----:B------:R-:W-:Y:S01]  /*16e10*/  @!P1 IADD3 R10, R11, 0x28860, RZ ;  /* 0x000288600b0a9810 */ /* 0x000fe20007ffe0ff */
[----:B------:R-:W-:-:S02]  /*16e20*/  VIADD R184, R184, 0x1 ;  /* 0x00000001b8b87836 */ /* 0x000fc40000000000 */
[----:B------:R-:W-:Y:S01]  /*16e30*/  VIADD R215, R215, 0x1 ;  /* 0x00000001d7d77836 */ /* 0x000fe20000000000 */
[----:B------:R-:W-:Y:S02]  /*16e40*/  @!P1 PRMT R10, RZ, 0x654, R10 ;  /* 0x00000654ff0a9816 */ /* 0x000fe4000000000a */
[----:B------:R-:W-:-:S04]  /*16e50*/  ISETP.NE.AND P2, PT, R184, 0x2, PT ;  /* 0x00000002b800780c */ /* 0x000fc80003f45270 */
[----:B------:R-:W-:Y:S01]  /*16e60*/  SEL R184, R184, RZ, P2 ;  /* 0x000000ffb8b87207 */ /* 0x000fe20001000000 */
[----:B------:R-:W-:Y:S01]  /*16e70*/  HGMMA.64x128x16.F32 R88, R180, gdesc[UR4].tnspB, R88, gsb0 ;  /* 0x41e00004b4587df0 */ /* 0x000fe20008000858 */
[----:B------:R-:W-:Y:S01]  /*16e80*/  R2UR UR6, R6 ;  /* 0x00000000060672ca */ /* 0x000fe200000e0000 */
[----:B------:R-:W-:Y:S01]  /*16e90*/  VIADD R6, R4, 0x100 ;  /* 0x0000010004067836 */ /* 0x000fe20000000000 */
[----:B------:R-:W-:Y:S01]  /*16ea0*/  R2UR UR7, R7 ;  /* 0x00000000070772ca */ /* 0x000fe200000e0000 */
[----:B------:R-:W-:Y:S02]  /*16eb0*/  IMAD.MOV.U32 R7, RZ, RZ, 0x40000040 ;  /* 0x40000040ff077424 */ /* 0x000fe400078e00ff */
[----:B0-----:R-:W-:Y:S01]  /*16ec0*/  FADD.FTZ R2, R2, R3 ;  /* 0x0000000302027221 */ /* 0x001fe20000010000 */
[----:B------:R-:W-:-:S04]  /*16ed0*/  SEL R3, RZ, 0x1, P2 ;  /* 0x00000001ff037807 */ /* 0x000fc80001000000 */
[----:B------:R-:W-:Y:S01]  /*16ee0*/  LOP3.LUT R186, R186, R3, RZ, 0x3c, !PT ;  /* 0x00000003baba7212 */ /* 0x000fe200078e3cff */
[----:B------:R-:W-:Y:S01]  /*16ef0*/  IMAD.MOV.U32 R3, RZ, RZ, -0x800000 ;  /* 0xff800000ff037424 */ /* 0x000fe200078e00ff */
[----:B------:R-:W-:Y:S02]  /*16f00*/  WARPGROUP.DEPBAR.LE gsb0, 0x0 ;  /* 0x00008000000079c5 */ /* 0x000fe40000010000 */
[----:B------:R-:W-:-:S06]  /*16f10*/  WARPGROUP.ARRIVE ;  /* 0x00000000000079c5 */ /* 0x000fcc0000000000 */
[----:B------:R-:W-:Y:S01]  /*16f20*/  HGMMA.64x128x16.F32 R88, R176, gdesc[UR4].tnspB, R88, gsb0 ;  /* 0x41e00004b0587df0 */ /* 0x000fe20008000858 */
[----:B------:R-:W-:Y:S01]  /*16f30*/  R2UR UR6, R6 ;  /* 0x00000000060672ca */ /* 0x000fe200000e0000 */
[----:B------:R-:W-:Y:S01]  /*16f40*/  VIADD R6, R4, 0x180 ;  /* 0x0000018004067836 */ /* 0x000fe20000000000 */
[----:B------:R-:W-:Y:S02]  /*16f50*/  R2UR UR7, R7 ;  /* 0x00000000070772ca */ /* 0x000fe400000e0000 */
[----:B------:R-:W-:Y:S01]  /*16f60*/  MOV R7, 0x40000040 ;  /* 0x4000004000077802 */ /* 0x000fe20000000f00 */
        /* <DEDUP_REMOVED lines=38> */
[----:B-1----:R-:W-:-:S04]  /*171d0*/  FADD.FTZ R13, R4, R7 ;  /* 0x00000007040d7221 */ /* 0x002fc80000010000 */
[----:B------:R-:W-:Y:S02]  /*171e0*/  FSETP.NE.FTZ.AND P0, PT, R12, RZ, PT ;  /* 0x000000ff0c00720b */ /* 0x000fe40003f15000 */
[----:B------:R-:W-:Y:S02]  /*171f0*/  CS2R R4, SRZ ;  /* 0x0000000000047805 */ /* 0x000fe4000001ff00 */
        /* <DEDUP_REMOVED lines=81> */
.L_x_2646:
        /* <DEDUP_REMOVED lines=13> */
[----:B------:R-:W-:Y:S01]  /*177e0*/  IMAD.MOV.U32 R57, RZ, RZ, RZ ;  /* 0x000000ffff397224 */ /* 0x000fe200078e00ff */
[----:B------:R-:W3:Y:S01]  /*177f0*/  S2R R9, SR_SWINHI ;  /* 0x0000000000097919 */ /* 0x000ee20000002f00 */
[----:B------:R-:W-:Y:S02]  /*17800*/  F2FP.F16.F32.PACK_AB R36, R137, R136 ;  /* 0x000000888924723e */ /* 0x000fe400000000ff */
[----:B------:R-:W-:Y:S02]  /*17810*/  MOV R42, R2 ;  /* 0x00000002002a7202 */ /* 0x000fe40000000f00 */
[----:B---3--:R-:W-:-:S03]  /*17820*/  MOV R43, R9 ;  /* 0x00000009002b7202 */ /* 0x008fc60000000f00 */
[----:B--2---:R-:W-:-:S03]  /*17830*/  IMAD.WIDE R12, R8, 0x2, R42 ;  /* 0x00000002080c7825 */ /* 0x004fc600078e022a */
[C---:B------:R-:W-:Y:S02]  /*17840*/  IADD3 R37, P0, R12.reuse, 0x40, RZ ;  /* 0x000000400c257810 */ /* 0x040fe40007f1e0ff */
[C---:B------:R-:W-:Y:S02]  /*17850*/  IADD3 R35, P5, R12.reuse, 0x20, RZ ;  /* 0x000000200c237810 */ /* 0x040fe40007fbe0ff */
[----:B------:R-:W-:Y:S01]  /*17860*/  IADD3 R39, P1, R12, 0x60, RZ ;  /* 0x000000600c277810 */ /* 0x000fe20007f3e0ff */
[--C-:B------:R-:W-:Y:S01]  /*17870*/  IMAD.X R11, RZ, RZ, R13.reuse, P0 ;  /* 0x000000ffff0b7224 */ /* 0x100fe200000e060d */
[C---:B------:R-:W-:Y:S02]  /*17880*/  ISETP.NE.AND P0, PT, R208.reuse, RZ, PT ;  /* 0x000000ffd000720c */ /* 0x040fe40003f05270 */
[----:B-1----:R-:W-:Y:S01]  /*17890*/  LOP3.LUT R4, R35, 0x380, RZ, 0xc0, !PT ;  /* 0x0000038023047812 */ /* 0x002fe200078ec0ff */
[----:B------:R-:W-:Y:S01]  /*178a0*/  IMAD.X R25, RZ, RZ, R13, P1 ;  /* 0x000000ffff197224 */ /* 0x000fe200008e060d */
[----:B------:R-:W-:Y:S01]  /*178b0*/  SEL R208, R208, UR4, P0 ;  /* 0x00000004d0d07c07 */ /* 0x000fe20008000000 */
[----:B------:R-:W-:Y:S05]  /*178c0*/  WARPSYNC.ALL ;  /* 0x0000000000007948 */ /* 0x000fea0003800000 */
[----:B------:R-:W-:Y:S01]  /*178d0*/  LOP3.LUT R15, R12, 0x380, RZ, 0xc0, !PT ;  /* 0x000003800c0f7812 */ /* 0x000fe200078ec0ff */
[----:B------:R-:W-:Y:S01]  /*178e0*/  ULDC.64 UR6, c[0x0][0xc08] ;  /* 0x0003020000067ab9 */ /* 0x000fe20000000a00 */
[----:B------:R-:W-:Y:S01]  /*178f0*/  LOP3.LUT R14, R39, 0x380, RZ, 0xc0, !PT ;  /* 0x00000380270e7812 */ /* 0x000fe200078ec0ff */
[----:B------:R-:W-:Y:S01]  /*17900*/  ULDC.64 UR4, c[0x0][0xc00] ;  /* 0x0003000000047ab9 */ /* 0x000fe20000000a00 */
[----:B------:R-:W-:-:S02]  /*17910*/  SHF.R.U64 R4, R4, 0x3, RZ ;  /* 0x0000000304047819 */ /* 0x000fc400000012ff */
[----:B------:R-:W-:Y:S02]  /*17920*/  IADD3 R45, P2, R12, 0x4000, RZ ;  /* 0x000040000c2d7810 */ /* 0x000fe40007f5e0ff */
[----:B------:R-:W-:Y:S02]  /*17930*/  SHF.R.U64 R15, R15, 0x3, RZ ;  /* 0x000000030f0f7819 */ /* 0x000fe400000012ff */
[----:B------:R-:W-:Y:S01]  /*17940*/  SHF.R.U64 R14, R14, 0x3, RZ ;  /* 0x000000030e0e7819 */ /* 0x000fe200000012ff */
[--C-:B------:R-:W-:Y:S01]  /*17950*/  IMAD.X R27, RZ, RZ, R13.reuse, P2 ;  /* 0x000000ffff1b7224 */ /* 0x100fe200010e060d */
[C---:B------:R-:W-:Y:S02]  /*17960*/  IADD3 R47, P3, R12.reuse, 0x4020, RZ ;  /* 0x000040200c2f7810 */ /* 0x040fe40007f7e0ff */
[C---:B------:R-:W-:Y:S02]  /*17970*/  IADD3 R30, P4, R12.reuse, 0x4040, RZ ;  /* 0x000040400c1e7810 */ /* 0x040fe40007f9e0ff */
[----:B------:R-:W-:Y:S01]  /*17980*/  IADD3.X R9, RZ, R13, RZ, P5, !PT ;  /* 0x0000000dff097210 */ /* 0x000fe20002ffe4ff */
[----:B------:R-:W-:Y:S01]  /*17990*/  IMAD.X R29, RZ, RZ, R13, P3 ;  /* 0x000000ffff1d7224 */ /* 0x000fe200018e060d */
[----:B------:R-:W-:-:S02]  /*179a0*/  IADD3 R49, P5, R12, 0x4060, RZ ;  /* 0x000040600c317810 */ /* 0x000fc40007fbe0ff */
[----:B------:R-:W-:Y:S02]  /*179b0*/  LOP3.LUT R8, R4, R35, RZ, 0x3c, !PT ;  /* 0x0000002304087212 */ /* 0x000fe400078e3cff */
[----:B------:R-:W-:Y:S01]  /*179c0*/  LOP3.LUT R12, R15, R12, RZ, 0x3c, !PT ;  /* 0x0000000c0f0c7212 */ /* 0x000fe200078e3cff */
[----:B------:R-:W-:Y:S01]  /*179d0*/  IMAD.X R33, RZ, RZ, R13, P5 ;  /* 0x000000ffff217224 */ /* 0x000fe200028e060d */
[----:B------:R-:W-:Y:S02]  /*179e0*/  LOP3.LUT R24, R14, R39, RZ, 0x3c, !PT ;  /* 0x000000270e187212 */ /* 0x000fe400078e3cff */
[----:B------:R-:W-:Y:S02]  /*179f0*/  LOP3.LUT R4, R45, 0x380, RZ, 0xc0, !PT ;  /* 0x000003802d047812 */ /* 0x000fe400078ec0ff */
[----:B------:R-:W-:Y:S02]  /*17a00*/  LOP3.LUT R14, R47, 0x380, RZ, 0xc0, !PT ;  /* 0x000003802f0e7812 */ /* 0x000fe400078ec0ff */
[----:B------:R-:W-:-:S02]  /*17a10*/  LOP3.LUT R15, R30, 0x380, RZ, 0xc0, !PT ;  /* 0x000003801e0f7812 */ /* 0x000fc400078ec0ff */
[----:B------:R-:W-:Y:S02]  /*17a20*/  LOP3.LUT R10, R37, 0x380, RZ, 0xc0, !PT ;  /* 0x00000380250a7812 */ /* 0x000fe400078ec0ff */
[----:B------:R-:W-:Y:S02]  /*17a30*/  SHF.R.U64 R4, R4, 0x3, RZ ;  /* 0x0000000304047819 */ /* 0x000fe400000012ff */
[----:B------:R-:W-:Y:S02]  /*17a40*/  SHF.R.U64 R14, R14, 0x3, RZ ;  /* 0x000000030e0e7819 */ /* 0x000fe400000012ff */
[----:B------:R-:W-:Y:S02]  /*17a50*/  SHF.R.U64 R15, R15, 0x3, RZ ;  /* 0x000000030f0f7819 */ /* 0x000fe400000012ff */
[----:B------:R-:W-:Y:S02]  /*17a60*/  SHF.R.U64 R10, R10, 0x3, RZ ;  /* 0x000000030a0a7819 */ /* 0x000fe400000012ff */
[----:B------:R-:W-:-:S02]  /*17a70*/  LOP3.LUT R26, R4, R45, RZ, 0x3c, !PT ;  /* 0x0000002d041a7212 */ /* 0x000fc400078e3cff */
[----:B------:R-:W-:Y:S02]  /*17a80*/  IADD3.X R31, RZ, R13, RZ, P4, !PT ;  /* 0x0000000dff1f7210 */ /* 0x000fe400027fe4ff */
[----:B------:R-:W-:Y:S02]  /*17a90*/  LOP3.LUT R32, R49, 0x380, RZ, 0xc0, !PT ;  /* 0x0000038031207812 */ /* 0x000fe400078ec0ff */
[----:B------:R-:W-:Y:S02]  /*17aa0*/  LOP3.LUT R28, R14, R47, RZ, 0x3c, !PT ;  /* 0x0000002f0e1c7212 */ /* 0x000fe400078e3cff */
[----:B------:R-:W-:Y:S02]  /*17ab0*/  LOP3.LUT R30, R15, R30, RZ, 0x3c, !PT ;  /* 0x0000001e0f1e7212 */ /* 0x000fe400078e3cff */
[----:B------:R-:W-:Y:S02]  /*17ac0*/  MOV R4, R12 ;  /* 0x0000000c00047202 */ /* 0x000fe40000000f00 */
[----:B------:R-:W-:-:S02]  /*17ad0*/  LOP3.LUT R10, R10, R37, RZ, 0x3c, !PT ;  /* 0x000000250a0a7212 */ /* 0x000fc400078e3cff */
[----:B------:R-:W-:Y:S02]  /*17ae0*/  F2FP.F16.F32.PACK_AB R12, R21, R20 ;  /* 0x00000014150c723e */ /* 0x000fe400000000ff */
[----:B------:R-:W-:Y:S02]  /*17af0*/  F2FP.F16.F32.PACK_AB R13, R91, R90 ;  /* 0x0000005a5b0d723e */ /* 0x000fe400000000ff */
[----:B------:R-:W-:Y:S02]  /*17b00*/  F2FP.F16.F32.PACK_AB R14, R93, R92 ;  /* 0x0000005c5d0e723e */ /* 0x000fe400000000ff */
[----:B------:R-:W-:Y:S01]  /*17b10*/  F2FP.F16.F32.PACK_AB R15, R95, R94 ;  /* 0x0000005e5f0f723e */ /* 0x000fe200000000ff */
[----:B------:R-:W-:Y:S01]  /*17b20*/  BAR.SYNC.DEFER_BLOCKING 0x1, 0x100 ;  /* 0x0044000000007b1d */ /* 0x000fe20000010000 */
[----:B------:R-:W-:Y:S02]  /*17b30*/  SHF.R.U64 R32, R32, 0x3, RZ ;  /* 0x0000000320207819 */ /* 0x000fe400000012ff */
[----:B------:R-:W-:-:S02]  /*17b40*/  MOV R37, R8 ;  /* 0x0000000800257202 */ /* 0x000fc40000000f00 */
[----:B------:R-:W-:Y:S02]  /*17b50*/  MOV R38, R10 ;  /* 0x0000000a00267202 */ /* 0x000fe40000000f00 */
[----:B------:R-:W-:Y:S02]  /*17b60*/  F2FP.F16.F32.PACK_AB R8, R97, R96 ;  /* 0x000000606108723e */ /* 0x000fe400000000ff */
[----:B------:R-:W-:Y:S02]  /*17b70*/  F2FP.F16.F32.PACK_AB R9, R99, R98 ;  /* 0x000000626309723e */ /* 0x000fe400000000ff */
[----:B------:R-:W-:Y:S02]  /*17b80*/  F2FP.F16.F32.PACK_AB R10, R101, R100 ;  /* 0x00000064650a723e */ /* 0x000fe400000000ff */
[----:B------:R-:W-:Y:S02]  /*17b90*/  F2FP.F16.F32.PACK_AB R11, R103, R102 ;  /* 0x00000066670b723e */ /* 0x000fe400000000ff */
[----:B------:R-:W-:-:S02]  /*17ba0*/  MOV R39, R24 ;  /* 0x0000001800277202 */ /* 0x000fc40000000f00 */
[----:B------:R-:W-:Y:S02]  /*17bb0*/  MOV R46, R26 ;  /* 0x0000001a002e7202 */ /* 0x000fe40000000f00 */
[----:B------:R-:W-:Y:S02]  /*17bc0*/  LOP3.LUT R32, R32, R49, RZ, 0x3c, !PT ;  /* 0x0000003120207212 */ /* 0x000fe400078e3cff */
[----:B------:R-:W-:Y:S02]  /*17bd0*/  F2FP.F16.F32.PACK_AB R24, R113, R112 ;  /* 0x000000707118723e */ /* 0x000fe400000000ff */
[----:B------:R-:W-:Y:S01]  /*17be0*/  F2FP.F16.F32.PACK_AB R25, R115, R114 ;  /* 0x000000727319723e */ /* 0x000fe200000000ff */
[----:B------:R1:W-:Y:S01]  /*17bf0*/  STSM.16.M88.4 [R4], R12 ;  /* 0x0000000c04007844 */ /* 0x0003e20000000200 */
[----:B------:R-:W-:Y:S02]  /*17c00*/  F2FP.F16.F32.PACK_AB R26, R117, R116 ;  /* 0x00000074751a723e */ /* 0x000fe400000000ff */
[----:B------:R-:W-:Y:S01]  /*17c10*/  F2FP.F16.F32.PACK_AB R27, R119, R118 ;  /* 0x00000076771b723e */ /* 0x000fe200000000ff */
[----:B------:R2:W-:Y:S01]  /*17c20*/  STSM.16.M88.4 [R37], R8 ;  /* 0x0000000825007844 */ /* 0x0005e20000000200 */
[----:B------:R-:W-:-:S02]  /*17c30*/  MOV R45, R28 ;  /* 0x0000001c002d7202 */ /* 0x000fc40000000f00 */
[----:B------:R-:W-:Y:S02]  /*17c40*/  MOV R44, R30 ;  /* 0x0000001e002c7202 */ /* 0x000fe40000000f00 */
[----:B------:R-:W-:Y:S02]  /*17c50*/  F2FP.F16.F32.PACK_AB R28, R121, R120 ;  /* 0x00000078791c723e */ /* 0x000fe400000000ff */
[----:B------:R-:W-:Y:S02]  /*17c60*/  F2FP.F16.F32.PACK_AB R29, R123, R122 ;  /* 0x0000007a7b1d723e */ /* 0x000fe400000000ff */
[----:B------:R-:W-:Y:S02]  /*17c70*/  F2FP.F16.F32.PACK_AB R30, R125, R124 ;  /* 0x0000007c7d1e723e */ /* 0x000fe400000000ff */
[----:B------:R-:W-:Y:S02]  /*17c80*/  F2FP.F16.F32.PACK_AB R31, R127, R126 ;  /* 0x0000007e7f1f723e */ /* 0x000fe400000000ff */
[----:B-1----:R-:W-:-:S02]  /*17c90*/  F2FP.F16.F32.PACK_AB R12, R105, R104 ;  /* 0x00000068690c723e */ /* 0x002fc400000000ff */
[----:B------:R-:W-:Y:S02]  /*17ca0*/  F2FP.F16.F32.PACK_AB R13, R107, R106 ;  /* 0x0000006a6b0d723e */ /* 0x000fe400000000ff */
[----:B------:R-:W-:Y:S02]  /*17cb0*/  F2FP.F16.F32.PACK_AB R14, R109, R108 ;  /* 0x0000006c6d0e723e */ /* 0x000fe400000000ff */
[----:B------:R-:W-:Y:S02]  /*17cc0*/  F2FP.F16.F32.PACK_AB R15, R41, R40 ;  /* 0x00000028290f723e */ /* 0x000fe400000000ff */
[----:B------:R-:W-:Y:S02]  /*17cd0*/  MOV R4, R32 ;  /* 0x0000002000047202 */ /* 0x000fe40000000f00 */
[----:B------:R-:W-:Y:S01]  /*17ce0*/  F2FP.F16.F32.PACK_AB R32, R129, R128 ;  /* 0x000000808120723e */ /* 0x000fe200000000ff */
[----:B------:R1:W-:Y:S01]  /*17cf0*/  STSM.16.M88.4 [R38], R12 ;  /* 0x0000000c26007844 */ /* 0x0003e20000000200 */
[----:B------:R-:W-:-:S02]  /*17d00*/  F2FP.F16.F32.PACK_AB R33, R131, R130 ;  /* 0x000000828321723e */ /* 0x000fc400000000ff */
[----:B------:R-:W-:Y:S01]  /*17d10*/  F2FP.F16.F32.PACK_AB R35, R135, R134 ;  /* 0x000000868723723e */ /* 0x000fe200000000ff */
[----:B------:R3:W-:Y:S01]  /*17d20*/  STSM.16.M88.4 [R39], R24 ;  /* 0x0000001827007844 */ /* 0x0007e20000000200 */
[----:B--2---:R-:W-:Y:S02]  /*17d30*/  F2FP.F16.F32.PACK_AB R37, R139, R138 ;  /* 0x0000008a8b25723e */ /* 0x004fe400000000ff */
[----:B------:R-:W-:Y:S01]  /*17d40*/  F2FP.F16.F32.PACK_AB R8, R145, R144 ;  /* 0x000000909108723e */ /* 0x000fe200000000ff */
[----:B------:R-:W-:Y:S01]  /*17d50*/  STSM.16.M88.4 [R46], R28 ;  /* 0x0000001c2e007844 */ /* 0x000fe20000000200 */
[----:B------:R-:W-:Y:S02]  /*17d60*/  F2FP.F16.F32.PACK_AB R9, R147, R146 ;  /* 0x000000929309723e */ /* 0x000fe400000000ff */
[----:B------:R-:W-:Y:S01]  /*17d70*/  F2FP.F16.F32.PACK_AB R10, R149, R148 ;  /* 0x00000094950a723e */ /* 0x000fe200000000ff */
[----:B------:R-:W-:Y:S01]  /*17d80*/  STSM.16.M88.4 [R45], R32 ;  /* 0x000000202d007844 */ /* 0x000fe20000000200 */
[----:B------:R-:W-:-:S02]  /*17d90*/  F2FP.F16.F32.PACK_AB R11, R151, R150 ;  /* 0x00000096970b723e */ /* 0x000fc400000000ff */
[----:B------:R-:W-:Y:S02]  /*17da0*/  ISETP.NE.U32.AND P0, PT, RZ, UR4, PT ;  /* 0x00000004ff007c0c */ /* 0x000fe4000bf05070 */
[----:B-1----:R-:W-:Y:S02]  /*17db0*/  F2FP.F16.F32.PACK_AB R38, R141, R140 ;  /* 0x0000008c8d26723e */ /* 0x002fe400000000ff */
[----:B------:R-:W-:Y:S02]  /*17dc0*/  ISETP.NE.U32.AND P3, PT, RZ, UR6, PT ;  /* 0x00000006ff007c0c */ /* 0x000fe4000bf65070 */
[----:B---3--:R-:W-:Y:S02]  /*17dd0*/  F2FP.F16.F32.PACK_AB R39, R143, R142 ;  /* 0x0000008e8f27723e */ /* 0x008fe400000000ff */
[----:B------:R-:W-:Y:S02]  /*17de0*/  IADD3 R12, P1, R210, UR4, RZ ;  /* 0x00000004d20c7c10 */ /* 0x000fe4000ff3e0ff */
[----:B------:R-:W-:Y:S01]  /*17df0*/  ISETP.NE.AND.EX P0, PT, RZ, UR5, PT, P0 ;  /* 0x00000005ff007c0c */ /* 0x000fe2000bf05300 */
[----:B------:R-:W-:Y:S01]  /*17e00*/  STSM.16.M88.4 [R44], R36 ;  /* 0x000000242c007844 */ /* 0x000fe20000000200 */
[----:B------:R-:W-:-:S02]  /*17e10*/  ISETP.NE.AND.EX P3, PT, RZ, UR7, PT, P3 ;  /* 0x00000007ff007c0c */ /* 0x000fc4000bf65330 */
[----:B------:R-:W-:Y:S01]  /*17e20*/  IADD3.X R13, R211, UR5, RZ, P1, !PT ;  /* 0x00000005d30d7c10 */ /* 0x000fe20008ffe4ff */
[----:B------:R1:W-:Y:S01]  /*17e30*/  STSM.16.M88.4 [R4], R8 ;  /* 0x0000000804007844 */ /* 0x0003e20000000200 */
[----:B------:R-:W-:Y:S09]  /*17e40*/  BAR.SYNC.DEFER_BLOCKING 0x1, 0x100 ;  /* 0x0044000000007b1d */ /* 0x000ff20000010000 */
[----:B------:R-:W-:Y:S01]  /*17e50*/  @P3 IADD3 R210, P1, R210, UR6, RZ ;  /* 0x00000006d2d23c10 */ /* 0x000fe2000ff3e0ff */
[----:B------:R-:W-:-:S02]  /*17e60*/  ULDC UR6, c[0x0][0xa88] ;  /* 0x0002a20000067ab9 */ /* 0x000fc40000000800 */
[----:B------:R-:W-:Y:S01]  /*17e70*/  IMAD.U32 R27, RZ, RZ, UR6 ;  /* 0x00000006ff1b7e24 */ /* 0x000fe2000f8e00ff */
[----:B------:R-:W-:Y:S01]  /*17e80*/  @P3 IADD3.X R211, R211, UR7, RZ, P1, !PT ;  /* 0x00000007d3d33c10 */ /* 0x000fe20008ffe4ff */
[----:B------:R-:W-:Y:S01]  /*17e90*/  IMAD.MOV.U32 R26, RZ, RZ, 0x9b8 ;  /* 0x000009b8ff1a7424 */ /* 0x000fe200078e00ff */
[----:B------:R-:W-:Y:S01]  /*17ea0*/  ISETP.GT.AND P2, PT, R208, 0x1, PT ;  /* 0x00000001d000780c */ /* 0x000fe20003f44270 */
[----:B-1----:R-:W1:Y:S01]  /*17eb0*/  LDC R4, c[0x0][0xbe8] ;  /* 0x0002fa00ff047b82 */ /* 0x002e620000000800 */
[----:B------:R2:W5:Y:S04]  /*17ec0*/  @P0 LDG.E R57, desc[UR42][R12.64] ;  /* 0x0000002a0c390981 */ /* 0x000568000c1e1900 */
[----:B------:R2:W5:Y:S01]  /*17ed0*/  @P3 LDG.E R27, desc[UR42][R210.64] ;  /* 0x0000002ad21b3981 */ /* 0x000562000c1e1900 */
[----:B------:R-:W-:-:S04]  /*17ee0*/  SEL R26, R26, 0x978, P2 ;  /* 0x000009781a1a7807 */ /* 0x000fc80001000000 */
[----:B------:R2:W3:Y:S01]  /*17ef0*/  LDC.64 R8, c[0x0][R26+0x220] ;  /* 0x000088001a087b82 */ /* 0x0004e20000000a00 */
[----:B-1----:R-:W-:-:S07]  /*17f00*/  ISETP.NE.AND P1, PT, R4, 0x1, PT ;  /* 0x000000010400780c */ /* 0x002fce0003f25270 */
[----:B------:R2:W1:Y:S08]  /*17f10*/  LDC.64 R10, c[0x0][R26+0x218] ;  /* 0x000086001a0a7b82 */ /* 0x0004700000000a00 */
[----:B------:R2:W4:Y:S01]  /*17f20*/  LDC.64 R14, c[0x0][R26+0x228] ;  /* 0x00008a001a0e7b82 */ /* 0x0005220000000a00 */
[----:B---3--:R-:W-:Y:S05]  /*17f30*/  @P3 BRA `(.L_x_2732) ;  /* 0x0000000000103947 */ /* 0x008fea0003800000 */
[----:B------:R-:W-:Y:S05]  /*17f40*/  @!P0 BRA `(.L_x_2732) ;  /* 0x00000000000c8947 */ /* 0x000fea0003800000 */
[----:B------:R-:W3:Y:S04]  /*17f50*/  LDG.E R24, desc[UR42][R12.64] ;  /* 0x0000002a0c187981 */ /* 0x000ee8000c1e1900 */
[----:B-----5:R-:W3:Y:S02]  /*17f60*/  LDG.E R27, desc[UR42][R12.64+0x4] ;  /* 0x0000042a0c1b7981 */ /* 0x020ee4000c1e1900 */
[----:B---3--:R-:W-:-:S07]  /*17f70*/  IADD3 R27, -R24, R27, RZ ;  /* 0x0000001b181b7210 */ /* 0x008fce0007ffe1ff */
.L_x_2732:
[----:B------:R-:W3:Y:S01]  /*17f80*/  LDL R30, [R1+0x4c] ;  /* 0x00004c00011e7983 */ /* 0x000ee20000100800 */
[----:B--2---:R-:W2:Y:S01]  /*17f90*/  LDC.64 R12, c[0x0][R26+0x210] ;  /* 0x000084001a0c7b82 */ /* 0x004ea20000000a00 */
[----:B------:R-:W-:Y:S01]  /*17fa0*/  ISETP.NE.U32.AND P0, PT, RZ, UR4, PT ;  /* 0x00000004ff007c0c */ /* 0x000fe2000bf05070 */
[-C--:B-1----:R-:W-:Y:S01]  /*17fb0*/  IMAD R31, R11, R206.reuse, RZ ;  /* 0x000000ce0b1f7224 */ /* 0x082fe200078e02ff */
[----:B-----5:R-:W-:Y:S01]  /*17fc0*/  SHF.R.S32.HI R58, RZ, 0x1f, R57 ;  /* 0x0000001fff3a7819 */ /* 0x020fe20000011439 */
[----:B------:R-:W-:Y:S01]  /*17fd0*/  IMAD.WIDE.U32 R10, R10, R206, RZ ;  /* 0x000000ce0a0a7225 */ /* 0x000fe200078e00ff */
[----:B------:R-:W-:-:S03]  /*17fe0*/  ISETP.NE.AND.EX P0, PT, RZ, UR5, PT, P0 ;  /* 0x00000005ff007c0c */ /* 0x000fc6000bf05300 */
[----:B------:R-:W1:Y:S01]  /*17ff0*/  @P1 LDC R28, c[0x0][0xbec] ;  /* 0x0002fb00ff1c1b82 */ /* 0x000e620000000800 */
[----:B------:R-:W-:Y:S01]  /*18000*/  SEL R209, R209, RZ, !P0 ;  /* 0x000000ffd1d17207 */ /* 0x000fe20004000000 */
[----:B------:R-:W-:Y:S01]  /*18010*/  IMAD.IADD R37, R204, 0x1, R190 ;  /* 0x00000001cc257824 */ /* 0x000fe200078e02be */
[----:B------:R-:W-:Y:S01]  /*18020*/  SEL R29, R234, RZ, !P0 ;  /* 0x000000ffea1d7207 */ /* 0x000fe20004000000 */
[----:B------:R-:W-:Y:S02]  /*18030*/  IMAD.IADD R11, R11, 0x1, R31 ;  /* 0x000000010b0b7824 */ /* 0x000fe400078e021f */
[----:B------:R-:W-:Y:S02]  /*18040*/  IMAD R9, R9, R209, RZ ;  /* 0x000000d109097224 */ /* 0x000fe400078e02ff */
[----:B------:R-:W0:Y:S01]  /*18050*/  @P1 LDC R35, c[0x0][0xbf0] ;  /* 0x0002fc00ff231b82 */ /* 0x000e220000000800 */
[----:B------:R-:W-:Y:S02]  /*18060*/  IMAD R56, R27, R4, RZ ;  /* 0x000000041b387224 */ /* 0x000fe400078e02ff */
[C---:B------:R-:W-:Y:S01]  /*18070*/  IMAD R33, R8.reuse, R29, R9 ;  /* 0x0000001d08217224 */ /* 0x040fe200078e0209 */
[----:B------:R-:W-:Y:S01]  /*18080*/  SEL R29, R217, RZ, P2 ;  /* 0x000000ffd91d7207 */ /* 0x000fe20001000000 */
[----:B------:R-:W-:-:S03]  /*18090*/  IMAD.WIDE.U32 R8, R8, R209, RZ ;  /* 0x000000d108087225 */ /* 0x000fc600078e00ff */
[----:B------:R-:W2:Y:S01]  /*180a0*/  LDC.64 R24, c[0x0][0xba8] ;  /* 0x0002ea00ff187b82 */ /* 0x000ea20000000a00 */
[----:B------:R-:W-:Y:S01]  /*180b0*/  IMAD.IADD R33, R9, 0x1, R33 ;  /* 0x0000000109217824 */ /* 0x000fe200078e0221 */
[----:B------:R-:W-:Y:S01]  /*180c0*/  IADD3 R10, P0, P3, R8, R10, R57 ;  /* 0x0000000a080a7210 */ /* 0x000fe20007b1e039 */
[----:B------:R-:W-:Y:S02]  /*180d0*/  IMAD.MOV.U32 R9, RZ, RZ, R37 ;  /* 0x000000ffff097224 */ /* 0x000fe400078e0025 */
[----:B----4-:R-:W-:Y:S01]  /*180e0*/  IMAD R31, R15, R29, RZ ;  /* 0x0000001d0f1f7224 */ /* 0x010fe200078e02ff */
[----:B------:R-:W-:Y:S01]  /*180f0*/  IADD3.X R11, R33, R11, R58, P0, P3 ;  /* 0x0000000b210b7210 */ /* 0x000fe200007e643a */
[----:B------:R-:W-:-:S04]  /*18100*/  IMAD.WIDE.U32 R14, R14, R29, RZ ;  /* 0x0000001d0e0e7225 */ /* 0x000fc800078e00ff */
[----:B-1----:R-:W-:-:S04]  /*18110*/  @P1 IMAD.HI.U32 R8, R37, R28, RZ ;  /* 0x0000001c25081227 */ /* 0x002fc800078e00ff */
[----:B------:R-:W-:Y:S01]  /*18120*/  IMAD.IADD R31, R15, 0x1, R31 ;  /* 0x000000010f1f7824 */ /* 0x000fe200078e021f */
[----:B0-----:R-:W-:-:S04]  /*18130*/  @P1 SHF.R.U32.HI R9, RZ, R35, R8 ;  /* 0x00000023ff091219 */ /* 0x001fc80000011608 */
[C---:B------:R-:W-:Y:S02]  /*18140*/  IADD3 R29, -R9.reuse, RZ, RZ ;  /* 0x000000ff091d7210 */ /* 0x040fe40007ffe1ff */
[----:B------:R-:W-:Y:S01]  /*18150*/  IADD3 R14, P0, P3, R9, R10, R14 ;  /* 0x0000000a090e7210 */ /* 0x000fe20007b1e00e */
[----:B--2---:R-:W0:Y:S01]  /*18160*/  @!P2 LDC R24, c[0x0][0xb50] ;  /* 0x0002d400ff18ab82 */ /* 0x004e220000000800 */
[----:B------:R-:W-:Y:S01]  /*18170*/  SHF.R.S32.HI R8, RZ, 0x1f, R9 ;  /* 0x0000001fff087819 */ /* 0x000fe20000011409 */
[----:B------:R-:W-:-:S03]  /*18180*/  IMAD R9, R4, R29, R37 ;  /* 0x0000001d04097224 */ /* 0x000fc600078e0225 */
[----:B------:R-:W-:Y:S01]  /*18190*/  IADD3.X R15, R8, R11, R31, P0, P3 ;  /* 0x0000000b080f7210 */ /* 0x000fe200007e641f */
[-C--:B------:R-:W-:Y:S01]  /*181a0*/  IMAD R8, R13, R9.reuse, RZ ;  /* 0x000000090d087224 */ /* 0x080fe200078e02ff */
[----:B------:R-:W-:Y:S01]  /*181b0*/  SHF.R.S32.HI R11, RZ, 0x1f, R9 ;  /* 0x0000001fff0b7819 */ /* 0x000fe20000011409 */
[----:B------:R-:W1:Y:S01]  /*181c0*/  @!P2 LDC R25, c[0x0][0xb54] ;  /* 0x0002d500ff19ab82 */ /* 0x000e620000000800 */
[----:B------:R-:W-:-:S04]  /*181d0*/  IMAD.WIDE.U32 R14, R12, R9, R14 ;  /* 0x000000090c0e7225 */ /* 0x000fc800078e000e */
[----:B------:R-:W-:-:S04]  /*181e0*/  IMAD R11, R12, R11, R8 ;  /* 0x0000000b0c0b7224 */ /* 0x000fc800078e0208 */
        /* <DEDUP_REMOVED lines=8> */
[----:B---3--:R-:W-:-:S04]  /*18270*/  IMAD.IADD R29, R30, 0x1, R190 ;  /* 0x000000011e1d7824 */ /* 0x008fc800078e02be */
[C---:B------:R-:W-:Y:S01]  /*18280*/  VIADD R25, R29.reuse, 0x8 ;  /* 0x000000081d197836 */ /* 0x040fe20000000000 */
[----:B------:R-:W-:-:S04]  /*18290*/  ISETP.GE.OR P3, PT, R29, R56, P0 ;  /* 0x000000381d00720c */ /* 0x000fc80000766670 */
[----:B------:R-:W-:-:S09]  /*182a0*/  ISETP.GE.OR P0, PT, R25, R56, P0 ;  /* 0x000000381900720c */ /* 0x000fd20000706670 */
[----:B0-----:R0:W-:Y:S04]  /*182b0*/  @!P3 ST.E desc[UR42][R8.64], R3 ;  /* 0x000000030800b985 */ /* 0x0011e8000c10192a */
[----:B-1----:R0:W-:Y:S01]  /*182c0*/  @!P0 ST.E desc[UR42][R10.64], R0 ;  /* 0x000000000a008985 */ /* 0x0021e2000c10192a */
[----:B------:R-:W-:Y:S05]  /*182d0*/  @P2 BRA `(.L_x_2733) ;  /* 0x0000000800a42947 */ /* 0x000fea0003800000 */
[----:B------:R-:W-:Y:S01]  /*182e0*/  SHF.L.U32 R30, R22, 0x6, RZ ;  /* 0x00000006161e7819 */ /* 0x000fe200000006ff */
[----:B0-----:R-:W0:Y:S01]  /*182f0*/  @P1 LDC R11, c[0x0][0xbec] ;  /* 0x0002fb00ff0b1b82 */ /* 0x001e220000000800 */
[----:B------:R-:W-:-:S03]  /*18300*/  ULDC.64 UR4, c[0x0][0xaa0] ;  /* 0x0002a80000047ab9 */ /* 0x000fc60000000a00 */
[----:B------:R-:W-:-:S04]  /*18310*/  IMAD.IADD R3, R16, 0x1, R30 ;  /* 0x0000000110037824 */ /* 0x000fc800078e021e */
[----:B------:R-:W-:Y:S01]  /*18320*/  IMAD.WIDE R42, R3, 0x2, R42 ;  /* 0x00000002032a7825 */ /* 0x000fe200078e022a */
[----:B------:R-:W1:Y:S02]  /*18330*/  @P1 LDC R13, c[0x0][0xbf0] ;  /* 0x0002fc00ff0d1b82 */ /* 0x000e640000000800 */
        /* <DEDUP_REMOVED lines=8> */
[----:B------:R-:W-:Y:S02]  /*183c0*/  IADD3 R3, P0, R42, 0x7000, RZ ;  /* 0x000070002a037810 */ /* 0x000fe40007f1e0ff */
[----:B------:R-:W-:Y:S01]  /*183d0*/  LOP3.LUT R28, R28, R29, RZ, 0x3c, !PT ;  /* 0x0000001d1c1c7212 */ /* 0x000fe200078e3cff */
[--C-:B------:R-:W-:Y:S01]  /*183e0*/  IMAD.X R29, RZ, RZ, R43.reuse, P5 ;  /* 0x000000ffff1d7224 */ /* 0x100fe200028e062b */
[----:B------:R-:W-:Y:S01]  /*183f0*/  IADD3 R37, P2, R42, 0x3000, RZ ;  /* 0x000030002a257810 */ /* 0x000fe20007f5e0ff */
[----:B------:R-:W-:Y:S01]  /*18400*/  IMAD R58, R58, UR4, RZ ;  /* 0x000000043a3a7c24 */ /* 0x000fe2000f8e02ff */
[C---:B------:R-:W-:Y:S01]  /*18410*/  IADD3 R41, P3, R42.reuse, 0x4000, RZ ;  /* 0x000040002a297810 */ /* 0x040fe20007f7e0ff */
[----:B------:R-:W-:Y:S01]  /*18420*/  IMAD.WIDE.U32 R8, R57, UR4, RZ ;  /* 0x0000000439087c25 */ /* 0x000fe2000f8e00ff */
[C---:B------:R-:W-:Y:S01]  /*18430*/  IADD3 R45, P4, R42.reuse, 0x5000, RZ ;  /* 0x000050002a2d7810 */ /* 0x040fe20007f9e0ff */
[----:B------:R-:W5:Y:S01]  /*18440*/  LD.E.128 R28, desc[UR42][R28.64] ;  /* 0x0000002a1c1c7980 */ /* 0x000f62000c101d00 */
[----:B------:R-:W-:Y:S01]  /*18450*/  IADD3 R49, P5, R42, 0x6000, RZ ;  /* 0x000060002a317810 */ /* 0x000fe20007fbe0ff */
[----:B------:R-:W-:Y:S01]  /*18460*/  IMAD.X R53, RZ, RZ, R43, P0 ;  /* 0x000000ffff357224 */ /* 0x000fe200000e062b */
[----:B------:R-:W-:Y:S01]  /*18470*/  LOP3.LUT R0, R3, 0x380, RZ, 0xc0, !PT ;  /* 0x0000038003007812 */ /* 0x000fe200078ec0ff */
[----:B------:R-:W5:Y:S01]  /*18480*/  LD.E.128 R32, desc[UR42][R32.64] ;  /* 0x0000002a20207980 */ /* 0x000f62000c101d00 */
[----:B------:R-:W-:-:S02]  /*18490*/  LOP3.LUT R36, R37, 0x380, RZ, 0xc0, !PT ;  /* 0x0000038025247812 */ /* 0x000fc400078ec0ff */
[----:B------:R-:W-:Y:S02]  /*184a0*/  LOP3.LUT R40, R41, 0x380, RZ, 0xc0, !PT ;  /* 0x0000038029287812 */ /* 0x000fe400078ec0ff */
[----:B------:R-:W-:Y:S02]  /*184b0*/  LOP3.LUT R44, R45, 0x380, RZ, 0xc0, !PT ;  /* 0x000003802d2c7812 */ /* 0x000fe400078ec0ff */
[----:B------:R-:W-:Y:S02]  /*184c0*/  LOP3.LUT R48, R49, 0x380, RZ, 0xc0, !PT ;  /* 0x0000038031307812 */ /* 0x000fe400078ec0ff */
[----:B------:R-:W-:Y:S02]  /*184d0*/  LOP3.LUT R25, R42, 0x380, RZ, 0xc0, !PT ;  /* 0x000003802a197812 */ /* 0x000fe400078ec0ff */
[----:B------:R-:W-:Y:S02]  /*184e0*/  SHF.R.U64 R0, R0, 0x3, RZ ;  /* 0x0000000300007819 */ /* 0x000fe400000012ff */
[----:B------:R-:W-:-:S02]  /*184f0*/  SHF.R.U64 R36, R36, 0x3, RZ ;  /* 0x0000000324247819 */ /* 0x000fc400000012ff */
        /* <DEDUP_REMOVED lines=9> */
[----:B------:R-:W-:Y:S01]  /*18590*/  ULDC.64 UR4, c[0x0][0xae8] ;  /* 0x0002ba0000047ab9 */ /* 0x000fe20000000a00 */
[----:B------:R-:W-:Y:S01]  /*185a0*/  LOP3.LUT R44, R44, R45, RZ, 0x3c, !PT ;  /* 0x0000002d2c2c7212 */ /* 0x000fe200078e3cff */
[--C-:B------:R-:W-:Y:S01]  /*185b0*/  IMAD.X R45, RZ, RZ, R43.reuse, P4 ;  /* 0x000000ffff2d7224 */ /* 0x100fe200020e062b */
[----:B------:R-:W-:Y:S01]  /*185c0*/  LOP3.LUT R48, R48, R49, RZ, 0x3c, !PT ;  /* 0x0000003130307212 */ /* 0x000fe200078e3cff */
[--C-:B------:R-:W-:Y:S01]  /*185d0*/  IMAD.X R49, RZ, RZ, R43.reuse, P5 ;  /* 0x000000ffff317224 */ /* 0x100fe200028e062b */
[----:B------:R-:W-:Y:S01]  /*185e0*/  LOP3.LUT R24, R25, R42, RZ, 0x3c, !PT ;  /* 0x0000002a19187212 */ /* 0x000fe200078e3cff */
[----:B------:R-:W-:Y:S01]  /*185f0*/  IMAD.MOV.U32 R25, RZ, RZ, R43 ;  /* 0x000000ffff197224 */ /* 0x000fe200078e002b */
[----:B------:R-:W-:Y:S01]  /*18600*/  IADD3.X R41, RZ, R43, RZ, P3, !PT ;  /* 0x0000002bff297210 */ /* 0x000fe20001ffe4ff */
[----:B------:R-:W5:Y:S01]  /*18610*/  LD.E.128 R36, desc[UR42][R36.64] ;  /* 0x0000002a24247980 */ /* 0x000f62000c101d00 */
[----:B------:R-:W-:Y:S01]  /*18620*/  IADD3 R9, R9, R3, RZ ;  /* 0x0000000309097210 */ /* 0x000fe20007ffe0ff */
[----:B------:R-:W-:-:S02]  /*18630*/  IMAD R3, R207, 0x20, R22 ;  /* 0x00000020cf037824 */ /* 0x000fc400078e0216 */
[----:B------:R-:W5:Y:S01]  /*18640*/  LD.E.128 R24, desc[UR42][R24.64] ;  /* 0x0000002a18187980 */ /* 0x000f62000c101d00 */
[----:B------:R-:W-:-:S03]  /*18650*/  IMAD.WIDE.U32 R8, R206, UR4, R8 ;  /* 0x00000004ce087c25 */ /* 0x000fc6000f8e0008 */
[----:B------:R-:W5:Y:S01]  /*18660*/  LD.E.128 R40, desc[UR42][R40.64] ;  /* 0x0000002a28287980 */ /* 0x000f62000c101d00 */
[----:B------:R-:W-:-:S03]  /*18670*/  SHF.R.S32.HI R10, RZ, 0x1f, R209 ;  /* 0x0000001fff0a7819 */ /* 0x000fc600000114d1 */
[----:B------:R-:W5:Y:S01]  /*18680*/  LD.E.128 R44, desc[UR42][R44.64] ;  /* 0x0000002a2c2c7980 */ /* 0x000f62000c101d00 */
[----:B------:R-:W-:-:S03]  /*18690*/  IMAD.IADD R12, R190, 0x1, R3 ;  /* 0x00000001be0c7824 */ /* 0x000fc600078e0203 */
[----:B------:R-:W5:Y:S04]  /*186a0*/  LD.E.128 R48, desc[UR42][R48.64] ;  /* 0x0000002a30307980 */ /* 0x000f68000c101d00 */
[----:B------:R-:W5:Y:S01]  /*186b0*/  LD.E.128 R52, desc[UR42][R52.64] ;  /* 0x0000002a34347980 */ /* 0x000f62000c101d00 */
[----:B------:R-:W-:Y:S01]  /*186c0*/  IMAD R9, R206, UR5, R9 ;  /* 0x00000005ce097c24 */ /* 0x000fe2000f8e0209 */
[----:B------:R-:W-:Y:S01]  /*186d0*/  ULDC.64 UR4, c[0x0][0xaf0] ;  /* 0x0002bc0000047ab9 */ /* 0x000fe20000000a00 */
[----:B------:R-:W-:Y:S01]  /*186e0*/  @!PT LDS RZ, [RZ] ;  /* 0x00000000fffff984 */ /* 0x000fe20000000800 */
[----:B------:R-:W-:Y:S01]  /*186f0*/  @!PT LDS RZ, [RZ] ;  /* 0x00000000fffff984 */ /* 0x000fe20000000800 */
[----:B------:R-:W-:Y:S01]  /*18700*/  @!PT LDS RZ, [RZ] ;  /* 0x00000000fffff984 */ /* 0x000fe20000000800 */
[----:B------:R-:W-:Y:S01]  /*18710*/  @!PT LDS RZ, [RZ] ;  /* 0x00000000fffff984 */ /* 0x000fe20000000800 */
[----:B------:R2:W-:Y:S06]  /*18720*/  MEMBAR.ALL.CTA ;  /* 0x0000000000007992 */ /* 0x0005ec0000008000 */
[----:B--2---:R-:W2:Y:S01]  /*18730*/  FENCE.VIEW.ASYNC.S ;  /* 0x00000000000073c6 */ /* 0x004ea20000000000 */
[----:B------:R-:W-:-:S02]  /*18740*/  IMAD R10, R10, UR4, RZ ;  /* 0x000000040a0a7c24 */ /* 0x000fc4000f8e02ff */
[----:B0-----:R-:W-:-:S04]  /*18750*/  @P1 IMAD.HI.U32 R0, R12, R11, RZ ;  /* 0x0000000b0c001227 */ /* 0x001fc800078e00ff */
[----:B------:R-:W-:Y:S01]  /*18760*/  IMAD.MOV.U32 R3, RZ, RZ, R12 ;  /* 0x000000ffff037224 */ /* 0x000fe200078e000c */
[----:B-1----:R-:W-:Y:S01]  /*18770*/  @P1 SHF.R.U32.HI R3, RZ, R13, R0 ;  /* 0x0000000dff031219 */ /* 0x002fe20000011600 */
[C---:B------:R-:W-:Y:S02]  /*18780*/  IMAD R11, R209.reuse, UR5, R10 ;  /* 0x00000005d10b7c24 */ /* 0x040fe4000f8e020a */
[----:B------:R-:W-:Y:S01]  /*18790*/  IMAD.WIDE.U32 R8, R209, UR4, R8 ;  /* 0x00000004d1087c25 */ /* 0x000fe2000f8e0008 */
[----:B------:R-:W-:Y:S01]  /*187a0*/  SHF.R.S32.HI R10, RZ, 0x1f, R3 ;  /* 0x0000001fff0a7819 */ /* 0x000fe20000011403 */
[----:B------:R-:W-:Y:S02]  /*187b0*/  ULDC.64 UR4, c[0x0][0xae0] ;  /* 0x0002b80000047ab9 */ /* 0x000fe40000000a00 */
[----:B------:R-:W-:Y:S01]  /*187c0*/  IMAD.IADD R9, R9, 0x1, R11 ;  /* 0x0000000109097824 */ /* 0x000fe200078e020b */
[----:B------:R-:W-:Y:S01]  /*187d0*/  IADD3 R11, -R3, RZ, RZ ;  /* 0x000000ff030b7210 */ /* 0x000fe20007ffe1ff */
[----:B------:R-:W-:-:S02]  /*187e0*/  VIADD R0, R2, 0x28820 ;  /* 0x0002882002007836 */ /* 0x000fc40000000000 */
[----:B------:R-:W-:Y:S02]  /*187f0*/  IMAD R10, R10, UR4, RZ ;  /* 0x000000040a0a7c24 */ /* 0x000fe4000f8e02ff */
[----:B------:R-:W-:Y:S01]  /*18800*/  IMAD R11, R4, R11, R12 ;  /* 0x0000000b040b7224 */ /* 0x000fe200078e020c */
[----:B------:R-:W-:Y:S01]  /*18810*/  PRMT R0, RZ, 0x654, R0 ;  /* 0x00000654ff007816 */ /* 0x000fe20000000000 */
[----:B------:R-:W-:-:S03]  /*18820*/  IMAD R13, R3, UR5, R10 ;  /* 0x00000005030d7c24 */ /* 0x000fc6000f8e020a */
[----:B--2---:R0:W-:Y:S01]  /*18830*/  SYNCS.ARRIVE.TRANS64.RED.A1T0 RZ, [R0+URZ], RZ ;  /* 0x000000ff00ff79a7 */ /* 0x0041e2000810043f */
        /* <DEDUP_REMOVED lines=16> */
.L_x_2977:
[----:B------:R-:W-:Y:S01]  /*18940*/  ISETP.GE.AND P0, PT, R21, R56, PT ;  /* 0x000000381500720c */ /* 0x000fe20003f06270 */
[----:B------:R-:W-:-:S12]  /*18950*/  BSSY B1, `(.L_x_2735) ;  /* 0x000000b000017945 */ /* 0x000fd80003800000 */
[----:B------:R-:W-:Y:S05]  /*18960*/  @P0 BRA `(.L_x_2736) ;  /* 0x0000000000240947 */ /* 0x000fea0003800000 */
[----:B------:R-:W-:Y:S02]  /*18970*/  ULDC UR4, c[0x0][0xac8] ;  /* 0x0002b20000047ab9 */ /* 0x000fe40000000800 */
        /* <DEDUP_REMOVED lines=8> */
.L_x_2736:
[----:B------:R-:W-:Y:S05]  /*18a00*/  BSYNC B1 ;  /* 0x0000000000017941 */ /* 0x000fea0003800000 */
.L_x_2735:
[----:B------:R-:W-:-:S03]  /*18a10*/  UMOV UR4, 0xffffffff ;  /* 0xffffffff00047882 */ /* 0x000fc60000000000 */
[----:B------:R-:W-:Y:S05]  /*18a20*/  BRA.DIV UR4, `(.L_x_2737) ;  /* 0x000000ba04087947 */ /* 0x000fea000b800000 */
[----:B-1----:R1:W4:Y:S04]  /*18a30*/  SHFL.IDX PT, R3, R4, 0x1, 0x181f ;  /* 0x00381f0004037f89 */ /* 0x00232800000e0000 */
[----:B--23--:R1:W2:Y:S02]  /*18a40*/  SHFL.IDX PT, R14, R0, 0x1, 0x181f ;  /* 0x00381f00000e7f89 */ /* 0x00c2a400000e0000 */
.L_x_2981:
[----:B------:R-:W-:Y:S01]  /*18a50*/  IADD3 R9, R21, 0x20, RZ ;  /* 0x0000002015097810 */ /* 0x000fe20007ffe0ff */
[----:B------:R-:W-:Y:S03]  /*18a60*/  BSSY B1, `(.L_x_2738) ;  /* 0x000000c000017945 */ /* 0x000fe60003800000 */
[----:B------:R-:W-:-:S13]  /*18a70*/  ISETP.GE.AND P0, PT, R9, R56, PT ;  /* 0x000000380900720c */ /* 0x000fda0003f06270 */
[----:B------:R-:W-:Y:S05]  /*18a80*/  @P0 BRA `(.L_x_2739) ;  /* 0x0000000000240947 */ /* 0x000fea0003800000 */
[----:B------:R-:W-:Y:S02]  /*18a90*/  ULDC UR4, c[0x0][0xac8] ;  /* 0x0002b20000047ab9 */ /* 0x000fe40000000800 */
[----:B------:R-:W-:Y:S02]  /*18aa0*/  ISETP.GE.AND P2, PT, R16, UR4, PT ;  /* 0x0000000410007c0c */ /* 0x000fe4000bf46270 */
[----:B------:R-:W-:-:S11]  /*18ab0*/  ISETP.GE.AND P3, PT, R187, UR4, PT ;  /* 0x00000004bb007c0c */ /* 0x000fd6000bf66270 */
[CC--:B--2---:R-:W-:Y:S02]  /*18ac0*/  @!P2 LEA R8, P0, R16.reuse, R14.reuse, 0x1 ;  /* 0x0000000e1008a211 */ /* 0x0c4fe400078008ff */
[C---:B------:R-:W-:Y:S02]  /*18ad0*/  @!P3 LEA R14, P1, R187.reuse, R14, 0x1 ;  /* 0x0000000ebb0eb211 */ /* 0x040fe400078208ff */
[-C--:B----4-:R-:W-:Y:S02]  /*18ae0*/  @!P2 LEA.HI.X R9, R16, R3.reuse, R17, 0x1, P0 ;  /* 0x000000031009a211 */ /* 0x090fe400000f0c11 */
[----:B------:R-:W-:-:S03]  /*18af0*/  @!P3 LEA.HI.X R15, R187, R3, R216, 0x1, P1 ;  /* 0x00000003bb0fb211 */ /* 0x000fc600008f0cd8 */
[----:B-----5:R3:W-:Y:S04]  /*18b00*/  @!P2 ST.E.128 desc[UR42][R8.64], R28 ;  /* 0x0000001c0800a985 */ /* 0x0207e8000c101d2a */
[----:B------:R3:W-:Y:S02]  /*18b10*/  @!P3 ST.E.128 desc[UR42][R14.64], R44 ;  /* 0x0000002c0e00b985 */ /* 0x0007e4000c101d2a */
.L_x_2739:
[----:B------:R-:W-:Y:S05]  /*18b20*/  BSYNC B1 ;  /* 0x0000000000017941 */ /* 0x000fea0003800000 */
.L_x_2738:
[----:B------:R-:W-:-:S03]  /*18b30*/  UMOV UR4, 0xffffffff ;  /* 0xffffffff00047882 */ /* 0x000fc60000000000 */
[----:B------:R-:W-:Y:S05]  /*18b40*/  BRA.DIV UR4, `(.L_x_2740) ;  /* 0x000000ba04087947 */ /* 0x000fea000b800000 */
[----:B----4-:R4:W0:Y:S04]  /*18b50*/  SHFL.IDX PT, R3, R4, 0x2, 0x181f ;  /* 0x00581f0004037f89 */ /* 0x01082800000e0000 */
[----:B--23--:R4:W2:Y:S02]  /*18b60*/  SHFL.IDX PT, R14, R0, 0x2, 0x181f ;  /* 0x00581f00000e7f89 */ /* 0x00c8a400000e0000 */
.L_x_2985:
[----:B------:R-:W-:Y:S01]  /*18b70*/  VIADD R9, R21, 0x40 ;  /* 0x0000004015097836 */ /* 0x000fe20000000000 */
[----:B------:R-:W-:Y:S04]  /*18b80*/  BSSY B1, `(.L_x_2741) ;  /* 0x000000c000017945 */ /* 0x000fe80003800000 */
[----:B------:R-:W-:-:S13]  /*18b90*/  ISETP.GE.AND P0, PT, R9, R56, PT ;  /* 0x000000380900720c */ /* 0x000fda0003f06270 */
[----:B------:R-:W-:Y:S05]  /*18ba0*/  @P0 BRA `(.L_x_2742) ;  /* 0x0000000000240947 */ /* 0x000fea0003800000 */
        /* <DEDUP_REMOVED lines=9> */
.L_x_2742:
[----:B------:R-:W-:Y:S05]  /*18c40*/  BSYNC B1 ;  /* 0x0000000000017941 */ /* 0x000fea0003800000 */
.L_x_2741:
[----:B------:R-:W-:-:S03]  /*18c50*/  UMOV UR4, 0xffffffff ;  /* 0xffffffff00047882 */ /* 0x000fc60000000000 */
[----:B------:R-:W-:Y:S05]  /*18c60*/  BRA.DIV UR4, `(.L_x_2743) ;  /* 0x000000ba04087947 */ /* 0x000fea000b800000 */
[----:B0-----:R0:W0:Y:S04]  /*18c70*/  SHFL.IDX PT, R3, R4, 0x3, 0x181f ;  /* 0x00781f0004037f89 */ /* 0x00102800000e0000 */
[----:B--23--:R2:W3:Y:S02]  /*18c80*/  SHFL.IDX PT, R14, R0, 0x3, 0x181f ;  /* 0x00781f00000e7f89 */ /* 0x00c4e400000e0000 */
.L_x_2989:
        /* <DEDUP_REMOVED lines=8> */
[----:B-----5:R0:W-:Y:S10]  /*18d10*/  @!P1 ST.E.128 desc[UR42][R8.64], R36 ;  /* 0x0000002408009985 */ /* 0x0201f4000c101d2a */
[----:B------:R-:W-:Y:S05]  /*18d20*/  @P0 BRA `(.L_x_2744) ;  /* 0x0000001800680947 */ /* 0x000fea0003800000 */
[----:B------:R-:W-:-:S04]  /*18d30*/  LEA R14, P0, R187, R14, 0x1 ;  /* 0x0000000ebb0e7211 */ /* 0x000fc800078008ff */
[----:B------:R-:W-:-:S05]  /*18d40*/  LEA.HI.X R15, R187, R3, R216, 0x1, P0 ;  /* 0x00000003bb0f7211 */ /* 0x000fca00000f0cd8 */
[----:B------:R3:W-:Y:S01]  /*18d50*/  ST.E.128 desc[UR42][R14.64], R52 ;  /* 0x000000340e007985 */ /* 0x0007e2000c101d2a */
[----:B------:R-:W-:Y:S05]  /*18d60*/  BRA `(.L_x_2744) ;  /* 0x0000001800587947 */ /* 0x000fea0003800000 */
.L_x_2733:
        /* <DEDUP_REMOVED lines=17> */
[----:B0-----:R-:W-:-:S03]  /*18e80*/  @P1 IMAD.HI.U32 R10, R37, R10, RZ ;  /* 0x0000000a250a1227 */ /* 0x001fc600078e00ff */
[----:B------:R-:W-:Y:S02]  /*18e90*/  IADD3 R9, R9, R11, RZ ;  /* 0x0000000b09097210 */ /* 0x000fe40007ffe0ff */
        /* <DEDUP_REMOVED lines=24> */
[----:B0-----:R-:W-:Y:S06]  /*19020*/  BRA.DIV UR4, `(.L_x_2745) ;  /* 0x000000b604607947 */ /* 0x001fec000b800000 */
[----:B------:R0:W1:Y:S04]  /*19030*/  SHFL.IDX PT, R0, R4, RZ, 0x1c1f ;  /* 0x001c1fff04007589 */ /* 0x00006800000e0000 */
[----:B------:R0:W2:Y:S02]  /*19040*/  SHFL.IDX PT, R14, R3, RZ, 0x1c1f ;  /* 0x001c1fff030e7589 */ /* 0x0000a400000e0000 */
.L_x_2992:
        /* <DEDUP_REMOVED lines=9> */
[----:B------:R-:W-:-:S02]  /*190e0*/  SHF.R.S32.HI R28, RZ, 0x1f, R232 ;  /* 0x0000001fff1c7819 */ /* 0x000fc400000114e8 */
[----:B------:R-:W-:Y:S02]  /*190f0*/  SHF.R.S32.HI R24, RZ, 0x1f, R231 ;  /* 0x0000001fff187819 */ /* 0x000fe400000114e7 */
[----:B------:R-:W-:Y:S02]  /*19100*/  SHF.R.S32.HI R30, RZ, 0x1f, R230 ;  /* 0x0000001fff1e7819 */ /* 0x000fe400000114e6 */
[----:B-1----:R-:W-:Y:S02]  /*19110*/  @!P0 MOV R15, R0 ;  /* 0x00000000000f8202 */ /* 0x002fe40000000f00 */
[----:B--2---:R-:W-:Y:S01]  /*19120*/  @!P2 LEA R10, P4, R233, R14, 0x2 ;  /* 0x0000000ee90aa211 */ /* 0x004fe200078810ff */
[----:B------:R-:W-:-:S03]  /*19130*/  @!P0 IMAD.WIDE R8, R197, 0x4, R14 ;  /* 0x00000004c5088825 */ /* 0x000fc600078e020e */
[----:B------:R-:W-:Y:S02]  /*19140*/  @!P2 LEA.HI.X R11, R233, R0, R12, 0x2, P4 ;  /* 0x00000000e90ba211 */ /* 0x000fe400020f140c */
        /* <DEDUP_REMOVED lines=9> */
[----:B------:R3:W-:Y:S01]  /*191e0*/  @!P3 ST.E.64 desc[UR42][R12.64], R96 ;  /* 0x000000600c00b985 */ /* 0x0007e2000c101b2a */
[----:B------:R-:W-:Y:S02]  /*191f0*/  SHF.R.S32.HI R24, RZ, 0x1f, R229 ;  /* 0x0000001fff187819 */ /* 0x000fe400000114e5 */
[-C--:B------:R-:W-:Y:S01]  /*19200*/  @!P0 LEA R28, P3, R230, R14.reuse, 0x2 ;  /* 0x0000000ee61c8211 */ /* 0x080fe200078610ff */
[----:B------:R4:W-:Y:S01]  /*19210*/  @!P1 ST.E.64 desc[UR42][R26.64], R100 ;  /* 0x000000641a009985 */ /* 0x0009e2000c101b2a */
[----:B------:R-:W-:Y:S02]  /*19220*/  ISETP.GE.AND P1, PT, R227, UR4, PT ;  /* 0x00000004e3007c0c */ /* 0x000fe4000bf26270 */
        /* <DEDUP_REMOVED lines=9> */
[----:B---3--:R-:W-:Y:S02]  /*192c0*/  @!P1 LEA R12, P5, R227, R14, 0x2 ;  /* 0x0000000ee30c9211 */ /* 0x008fe400078a10ff */
        /* <DEDUP_REMOVED lines=26> */
[----:B---3--:R-:W-:Y:S02]  /*19470*/  @!P3 LEA R12, P5, R222, R14, 0x2 ;  /* 0x0000000ede0cb211 */ /* 0x008fe400078a10ff */
[----:B------:R-:W-:Y:S01]  /*19480*/  SHF.R.S32.HI R24, RZ, 0x1f, R222 ;  /* 0x0000001fff187819 */ /* 0x000fe200000114de */
[----:B------:R0:W-:Y:S01]  /*19490*/  @!P1 ST.E.64 desc[UR42][R10.64], R132 ;  /* 0x000000840a009985 */ /* 0x0001e2000c101b2a */
[----:B------:R-:W-:-:S02]  /*194a0*/  SHF.R.S32.HI R15, RZ, 0x1f, R221 ;  /* 0x0000001fff0f7819 */ /* 0x000fc400000114dd */
[C---:B----4-:R-:W-:Y:S02]  /*194b0*/  @!P4 LEA R20, P1, R221.reuse, R14, 0x2 ;  /* 0x0000000edd14c211 */ /* 0x050fe400078210ff */
[----:B------:R-:W-:Y:S02]  /*194c0*/  @!P3 LEA.HI.X R13, R222, R0, R24, 0x2, P5 ;  /* 0x00000000de0db211 */ /* 0x000fe400028f1418 */
[C---:B-1----:R-:W-:Y:S02]  /*194d0*/  @!P2 LEA R26, P5, R220.reuse, R14, 0x2 ;  /* 0x0000000edc1aa211 */ /* 0x042fe400078a10ff */
[----:B------:R-:W-:Y:S01]  /*194e0*/  @!P4 LEA.HI.X R21, R221, R0, R15, 0x2, P1 ;  /* 0x00000000dd15c211 */ /* 0x000fe200008f140f */
[----:B------:R0:W-:Y:S01]  /*194f0*/  @!P3 ST.E.64 desc[UR42][R12.64], R136 ;  /* 0x000000880c00b985 */ /* 0x0001e2000c101b2a */
[C---:B------:R-:W-:Y:S02]  /*19500*/  @!P0 LEA R14, P1, R219.reuse, R14, 0x2 ;  /* 0x0000000edb0e8211 */ /* 0x040fe400078210ff */
[-C--:B------:R-:W-:Y:S01]  /*19510*/  @!P2 LEA.HI.X R27, R220, R0.reuse, R237, 0x2, P5 ;  /* 0x00000000dc1ba211 */ /* 0x080fe200028f14ed */
[----:B------:R0:W-:Y:S01]  /*19520*/  @!P4 ST.E.64 desc[UR42][R20.64], R140 ;  /* 0x0000008c1400c985 */ /* 0x0001e2000c101b2a */
[----:B------:R-:W-:-:S03]  /*19530*/  @!P0 LEA.HI.X R15, R219, R0, R236, 0x2, P1 ;  /* 0x00000000db0f8211 */ /* 0x000fc600008f14ec */
[----:B------:R0:W-:Y:S04]  /*19540*/  @!P2 ST.E.64 desc[UR42][R26.64], R144 ;  /* 0x000000901a00a985 */ /* 0x0001e8000c101b2a */
[----:B------:R0:W-:Y:S02]  /*19550*/  @!P0 ST.E.64 desc[UR42][R14.64], R148 ;  /* 0x000000940e008985 */ /* 0x0001e4000c101b2a */
.L_x_2747:
[----:B------:R-:W-:Y:S05]  /*19560*/  BSYNC B1 ;  /* 0x0000000000017941 */ /* 0x000fea0003800000 */
.L_x_2746:
[----:B------:R-:W-:-:S03]  /*19570*/  UMOV UR4, 0xffffffff ;  /* 0xffffffff00047882 */ /* 0x000fc60000000000 */
[----:B------:R-:W-:Y:S05]  /*19580*/  BRA.DIV UR4, `(.L_x_2748) ;  /* 0x000000b2043c7947 */ /* 0x000fea000b800000 */
[----:B-1----:R1:W3:Y:S04]  /*19590*/  SHFL.IDX PT, R0, R4, 0x1, 0x1c1f ;  /* 0x003c1f0004007f89 */ /* 0x0022e800000e0000 */
[----:B0-2---:R1:W0:Y:S02]  /*195a0*/  SHFL.IDX PT, R14, R3, 0x1, 0x1c1f ;  /* 0x003c1f00030e7f89 */ /* 0x00522400000e0000 */
.L_x_2996:
[----:B------:R-:W-:-:S13]  /*195b0*/  ISETP.GE.AND P0, PT, R25, R56, PT ;  /* 0x000000381900720c */ /* 0x000fda0003f06270 */
[----:B------:R-:W-:Y:S05]  /*195c0*/  @P0 BRA `(.L_x_2744) ;  /* 0x0000001000400947 */ /* 0x000fea0003800000 */
[----:B------:R-:W-:Y:S01]  /*195d0*/  ULDC UR4, c[0x0][0xac8] ;  /* 0x0002b20000047ab9 */ /* 0x000fe20000000800 */
[----:B-1----:R-:W-:Y:S02]  /*195e0*/  SHF.R.S32.HI R4, RZ, 0x1f, R233 ;  /* 0x0000001fff047819 */ /* 0x002fe400000114e9 */
[----:B------:R-:W-:Y:S02]  /*195f0*/  ISETP.GE.AND P2, PT, R197, UR4, PT ;  /* 0x00000004c5007c0c */ /* 0x000fe4000bf46270 */
[----:B------:R-:W-:Y:S02]  /*19600*/  ISETP.GE.AND P3, PT, R233, UR4, PT ;  /* 0x00000004e9007c0c */ /* 0x000fe4000bf66270 */
[----:B------:R-:W-:Y:S02]  /*19610*/  ISETP.GE.AND P1, PT, R232, UR4, PT ;  /* 0x00000004e8007c0c */ /* 0x000fe4000bf26270 */
[----:B------:R-:W-:Y:S02]  /*19620*/  ISETP.GE.AND P0, PT, R231, UR4, PT ;  /* 0x00000004e7007c0c */ /* 0x000fe4000bf06270 */
[----:B------:R-:W-:-:S05]  /*19630*/  SHF.R.S32.HI R3, RZ, 0x1f, R232 ;  /* 0x0000001fff037819 */ /* 0x000fca00000114e8 */
[----:B---3--:R-:W-:Y:S02]  /*19640*/  @!P2 IMAD.MOV.U32 R15, RZ, RZ, R0 ;  /* 0x000000ffff0fa224 */ /* 0x008fe400078e0000 */
[-C--:B0-----:R-:W-:Y:S01]  /*19650*/  @!P3 LEA R10, P4, R233, R14.reuse, 0x2 ;  /* 0x0000000ee90ab211 */ /* 0x081fe200078810ff */
[----:B------:R-:W-:Y:S01]  /*19660*/  @!P2 IMAD.WIDE R8, R197, 0x4, R14 ;  /* 0x00000004c508a825 */ /* 0x000fe200078e020e */
[----:B------:R-:W-:Y:S02]  /*19670*/  @!P1 LEA R12, P5, R232, R14, 0x2 ;  /* 0x0000000ee80c9211 */ /* 0x000fe400078a10ff */
[-C--:B------:R-:W-:Y:S02]  /*19680*/  @!P3 LEA.HI.X R11, R233, R0.reuse, R4, 0x2, P4 ;  /* 0x00000000e90bb211 */ /* 0x080fe400020f1404 */
[----:B------:R0:W-:Y:S01]  /*19690*/  @!P2 ST.E.64 desc[UR42][R8.64], R90 ;  /* 0x0000005a0800a985 */ /* 0x0001e2000c101b2a */
[----:B------:R-:W-:Y:S02]  /*196a0*/  ISETP.GE.AND P2, PT, R230, UR4, PT ;  /* 0x00000004e6007c0c */ /* 0x000fe4000bf46270 */
[----:B------:R-:W-:Y:S01]  /*196b0*/  ISETP.GE.AND P4, PT, R229, UR4, PT ;  /* 0x00000004e5007c0c */ /* 0x000fe2000bf86270 */
[----:B------:R1:W-:Y:S01]  /*196c0*/  @!P3 ST.E.64 desc[UR42][R10.64], R94 ;  /* 0x0000005e0a00b985 */ /* 0x0003e2000c101b2a */
[----:B------:R-:W-:-:S02]  /*196d0*/  @!P1 LEA.HI.X R13, R232, R0, R3, 0x2, P5 ;  /* 0x00000000e80d9211 */ /* 0x000fc400028f1403 */
[CC--:B------:R-:W-:Y:S02]  /*196e0*/  @!P0 LEA R20, P5, R231.reuse, R14.reuse, 0x2 ;  /* 0x0000000ee7148211 */ /* 0x0c0fe400078a10ff */
[----:B------:R-:W-:Y:S01]  /*196f0*/  SHF.R.S32.HI R4, RZ, 0x1f, R231 ;  /* 0x0000001fff047819 */ /* 0x000fe200000114e7 */
[----:B------:R2:W-:Y:S01]  /*19700*/  @!P1 ST.E.64 desc[UR42][R12.64], R98 ;  /* 0x000000620c009985 */ /* 0x0005e2000c101b2a */
[----:B------:R-:W-:Y:S02]  /*19710*/  ISETP.GE.AND P3, PT, R228, UR4, PT ;  /* 0x00000004e4007c0c */ /* 0x000fe4000bf66270 */
[----:B------:R-:W-:Y:S02]  /*19720*/  SHF.R.S32.HI R3, RZ, 0x1f, R230 ;  /* 0x0000001fff037819 */ /* 0x000fe400000114e6 */
[----:B------:R-:W-:Y:S02]  /*19730*/  @!P2 LEA R24, P1, R230, R14, 0x2 ;  /* 0x0000000ee618a211 */ /* 0x000fe400078210ff */
[----:B------:R-:W-:-:S02]  /*19740*/  @!P0 LEA.HI.X R21, R231, R0, R4, 0x2, P5 ;  /* 0x00000000e7158211 */ /* 0x000fc400028f1404 */
[----:B------:R-:W-:Y:S02]  /*19750*/  @!P2 LEA.HI.X R25, R230, R0, R3, 0x2, P1 ;  /* 0x00000000e619a211 */ /* 0x000fe400008f1403 */
[----:B------:R-:W-:Y:S01]  /*19760*/  ISETP.GE.AND P1, PT, R227, UR4, PT ;  /* 0x00000004e3007c0c */ /* 0x000fe2000bf26270 */
[----:B------:R3:W-:Y:S01]  /*19770*/  @!P0 ST.E.64 desc[UR42][R20.64], R102 ;  /* 0x0000006614008985 */ /* 0x0007e2000c101b2a */
[-C--:B0-----:R-:W-:Y:S02]  /*19780*/  @!P4 LEA R8, P0, R229, R14.reuse, 0x2 ;  /* 0x0000000ee508c211 */ /* 0x081fe400078010ff */
[----:B------:R-:W-:Y:S01]  /*19790*/  SHF.R.S32.HI R4, RZ, 0x1f, R229 ;  /* 0x0000001fff047819 */ /* 0x000fe200000114e5 */
[----:B------:R0:W-:Y:S01]  /*197a0*/  @!P2 ST.E.64 desc[UR42][R24.64], R106 ;  /* 0x0000006a1800a985 */ /* 0x0001e2000c101b2a */
[----:B------:R-:W-:Y:S02]  /*197b0*/  SHF.R.S32.HI R3, RZ, 0x1f, R228 ;  /* 0x0000001fff037819 */ /* 0x000fe400000114e4 */
[----:B-1----:R-:W-:-:S02]  /*197c0*/  @!P3 LEA R10, P5, R228, R14, 0x2 ;  /* 0x0000000ee40ab211 */ /* 0x002fc400078a10ff */
[----:B------:R-:W-:Y:S02]  /*197d0*/  ISETP.GE.AND P2, PT, R226, UR4, PT ;  /* 0x00000004e2007c0c */ /* 0x000fe4000bf46270 */
[-C--:B------:R-:W-:Y:S02]  /*197e0*/  @!P4 LEA.HI.X R9, R229, R0.reuse, R4, 0x2, P0 ;  /* 0x00000000e509c211 */ /* 0x080fe400000f1404 */
[----:B------:R-:W-:Y:S02]  /*197f0*/  ISETP.GE.AND P0, PT, R225, UR4, PT ;  /* 0x00000004e1007c0c */ /* 0x000fe4000bf06270 */
[----:B------:R-:W-:Y:S01]  /*19800*/  @!P3 LEA.HI.X R11, R228, R0, R3, 0x2, P5 ;  /* 0x00000000e40bb211 */ /* 0x000fe200028f1403 */
[----:B------:R1:W-:Y:S01]  /*19810*/  @!P4 ST.E.64 desc[UR42][R8.64], R40 ;  /* 0x000000280800c985 */ /* 0x0003e2000c101b2a */
[----:B--2---:R-:W-:Y:S02]  /*19820*/  @!P1 LEA R12, P5, R227, R14, 0x2 ;  /* 0x0000000ee30c9211 */ /* 0x004fe400078a10ff */
[----:B------:R-:W-:Y:S01]  /*19830*/  SHF.R.S32.HI R3, RZ, 0x1f, R227 ;  /* 0x0000001fff037819 */ /* 0x000fe200000114e3 */
[----:B------:R2:W-:Y:S01]  /*19840*/  @!P3 ST.E.64 desc[UR42][R10.64], R114 ;  /* 0x000000720a00b985 */ /* 0x0005e2000c101b2a */
[----:B------:R-:W-:-:S02]  /*19850*/  ISETP.GE.AND P3, PT, R224, UR4, PT ;  /* 0x00000004e0007c0c */ /* 0x000fc4000bf66270 */
[----:B------:R-:W-:Y:S02]  /*19860*/  @!P1 LEA.HI.X R13, R227, R0, R3, 0x2, P5 ;  /* 0x00000000e30d9211 */ /* 0x000fe400028f1403 */
[CC--:B---3--:R-:W-:Y:S02]  /*19870*/  @!P2 LEA R20, P4, R226.reuse, R14.reuse, 0x2 ;  /* 0x0000000ee214a211 */ /* 0x0c8fe400078810ff */
[----:B------:R-:W-:Y:S01]  /*19880*/  SHF.R.S32.HI R4, RZ, 0x1f, R226 ;  /* 0x0000001fff047819 */ /* 0x000fe200000114e2 */
[----:B------:R3:W-:Y:S01]  /*19890*/  @!P1 ST.E.64 desc[UR42][R12.64], R118 ;  /* 0x000000760c009985 */ /* 0x0007e2000c101b2a */
[----:B0-----:R-:W-:Y:S02]  /*198a0*/  @!P0 LEA R24, P5, R225, R14, 0x2 ;  /* 0x0000000ee1188211 */ /* 0x001fe400078a10ff */
[----:B------:R-:W-:Y:S02]  /*198b0*/  SHF.R.S32.HI R3, RZ, 0x1f, R225 ;  /* 0x0000001fff037819 */ /* 0x000fe400000114e1 */
[----:B------:R-:W-:-:S02]  /*198c0*/  @!P2 LEA.HI.X R21, R226, R0, R4, 0x2, P4 ;  /* 0x00000000e215a211 */ /* 0x000fc400020f1404 */
[----:B------:R-:W-:Y:S02]  /*198d0*/  ISETP.GE.AND P1, PT, R223, UR4, PT ;  /* 0x00000004df007c0c */ /* 0x000fe4000bf26270 */
[----:B------:R-:W-:Y:S01]  /*198e0*/  @!P0 LEA.HI.X R25, R225, R0, R3, 0x2, P5 ;  /* 0x00000000e1198211 */ /* 0x000fe200028f1403 */
[----:B------:R0:W-:Y:S01]  /*198f0*/  @!P2 ST.E.64 desc[UR42][R20.64], R122 ;  /* 0x0000007a1400a985 */ /* 0x0001e2000c101b2a */
[----:B------:R-:W-:Y:S02]  /*19900*/  ISETP.GE.AND P4, PT, R222, UR4, PT ;  /* 0x00000004de007c0c */ /* 0x000fe4000bf86270 */
[----:B------:R-:W-:Y:S01]  /*19910*/  SHF.R.S32.HI R3, RZ, 0x1f, R224 ;  /* 0x0000001fff037819 */ /* 0x000fe200000114e0 */
[----:B------:R4:W-:Y:S01]  /*19920*/  @!P0 ST.E.64 desc[UR42][R24.64], R126 ;  /* 0x0000007e18008985 */ /* 0x0009e2000c101b2a */
[----:B-1----:R-:W-:Y:S02]  /*19930*/  @!P3 LEA R8, P5, R224, R14, 0x2 ;  /* 0x0000000ee008b211 */ /* 0x002fe400078a10ff */
[----:B------:R-:W-:-:S02]  /*19940*/  ISETP.GE.AND P2, PT, R221, UR4, PT ;  /* 0x00000004dd007c0c */ /* 0x000fc4000bf46270 */
[----:B------:R-:W-:Y:S02]  /*19950*/  ISETP.GE.AND P0, PT, R220, UR4, PT ;  /* 0x00000004dc007c0c */ /* 0x000fe4000bf06270 */
[----:B------:R-:W-:Y:S02]  /*19960*/  @!P3 LEA.HI.X R9, R224, R0, R3, 0x2, P5 ;  /* 0x00000000e009b211 */ /* 0x000fe400028f1403 */
[-C--:B--2---:R-:W-:Y:S02]  /*19970*/  @!P1 LEA R10, P5, R223, R14.reuse, 0x2 ;  /* 0x0000000edf0a9211 */ /* 0x084fe400078a10ff */
[----:B------:R-:W-:Y:S01]  /*19980*/  SHF.R.S32.HI R3, RZ, 0x1f, R223 ;  /* 0x0000001fff037819 */ /* 0x000fe200000114df */
[----:B------:R4:W-:Y:S01]  /*19990*/  @!P3 ST.E.64 desc[UR42][R8.64], R130 ;  /* 0x000000820800b985 */ /* 0x0009e2000c101b2a */
[----:B---3--:R-:W-:Y:S02]  /*199a0*/  @!P4 LEA R12, P3, R222, R14, 0x2 ;  /* 0x0000000ede0cc211 */ /* 0x008fe400078610ff */
[----:B------:R-:W-:-:S02]  /*199b0*/  SHF.R.S32.HI R4, RZ, 0x1f, R222 ;  /* 0x0000001fff047819 */ /* 0x000fc400000114de */
[----:B------:R-:W-:Y:S02]  /*199c0*/  @!P1 LEA.HI.X R11, R223, R0, R3, 0x2, P5 ;  /* 0x00000000df0b9211 */ /* 0x000fe400028f1403 */
[----:B------:R-:W-:Y:S02]  /*199d0*/  SHF.R.S32.HI R3, RZ, 0x1f, R221 ;  /* 0x0000001fff037819 */ /* 0x000fe400000114dd */
[C---:B0-----:R-:W-:Y:S01]  /*199e0*/  @!P2 LEA R20, P5, R221.reuse, R14, 0x2 ;  /* 0x0000000edd14a211 */ /* 0x041fe200078a10ff */
[----:B------:R4:W-:Y:S01]  /*199f0*/  @!P1 ST.E.64 desc[UR42][R10.64], R134 ;  /* 0x000000860a009985 */ /* 0x0009e2000c101b2a */
[----:B------:R-:W-:Y:S02]  /*19a00*/  @!P4 LEA.HI.X R13, R222, R0, R4, 0x2, P3 ;  /* 0x00000000de0dc211 */ /* 0x000fe400018f1404 */
        /* <DEDUP_REMOVED lines=12> */
.L_x_2731:
[----:B------:R-:W-:Y:S01]  /*19ad0*/  ULDC.64 UR6, c[0x0][0xc08] ;  /* 0x0003020000067ab9 */ /* 0x000fe20000000a00 */
[----:B------:R-:W-:Y:S01]  /*19ae0*/  ULDC.64 UR4, c[0x0][0xc00] ;  /* 0x0003000000047ab9 */ /* 0x000fe20000000a00 */
[----:B------:R-:W-:Y:S01]  /*19af0*/  ISETP.NE.U32.AND P1, PT, RZ, UR6, PT ;  /* 0x00000006ff007c0c */ /* 0x000fe2000bf25070 */
[----:B------:R-:W-:Y:S01]  /*19b00*/  IMAD.MOV.U32 R3, RZ, RZ, RZ ;  /* 0x000000ffff037224 */ /* 0x000fe200078e00ff */
[----:B------:R-:W-:Y:S02]  /*19b10*/  ISETP.NE.U32.AND P0, PT, RZ, UR4, PT ;  /* 0x00000004ff007c0c */ /* 0x000fe4000bf05070 */
[----:B------:R-:W-:Y:S02]  /*19b20*/  ISETP.NE.AND.EX P1, PT, RZ, UR7, PT, P1 ;  /* 0x00000007ff007c0c */ /* 0x000fe4000bf25310 */
[----:B------:R-:W-:Y:S02]  /*19b30*/  IADD3 R8, P2, R210, UR4, RZ ;  /* 0x00000004d2087c10 */ /* 0x000fe4000ff5e0ff */
[----:B------:R-:W-:-:S02]  /*19b40*/  ISETP.NE.AND.EX P0, PT, RZ, UR5, PT, P0 ;  /* 0x00000005ff007c0c */ /* 0x000fc4000bf05300 */
[----:B------:R-:W-:Y:S01]  /*19b50*/  IADD3.X R9, R211, UR5, RZ, P2, !PT ;  /* 0x00000005d3097c10 */ /* 0x000fe200097fe4ff */
[----:B------:R-:W-:Y:S02]  /*19b60*/  ULDC UR4, c[0x0][0xa88] ;  /* 0x0002a20000047ab9 */ /* 0x000fe40000000800 */
[----:B------:R-:W-:-:S04]  /*19b70*/  IMAD.U32 R24, RZ, RZ, UR4 ;  /* 0x00000004ff187e24 */ /* 0x000fc8000f8e00ff */
[----:B------:R-:W-:-:S04]  /*19b80*/  @P1 IADD3 R210, P2, R210, UR6, RZ ;  /* 0x00000006d2d21c10 */ /* 0x000fc8000ff5e0ff */
[----:B------:R-:W-:Y:S01]  /*19b90*/  @P1 IADD3.X R211, R211, UR7, RZ, P2, !PT ;  /* 0x00000007d3d31c10 */ /* 0x000fe200097fe4ff */
[----:B------:R2:W5:Y:S04]  /*19ba0*/  @P0 LDG.E R3, desc[UR42][R8.64] ;  /* 0x0000002a08030981 */ /* 0x000568000c1e1900 */
[----:B------:R2:W5:Y:S01]  /*19bb0*/  @P1 LDG.E R24, desc[UR42][R210.64] ;  /* 0x0000002ad2181981 */ /* 0x000562000c1e1900 */
[----:B------:R-:W-:Y:S01]  /*19bc0*/  ISETP.NE.AND P2, PT, R208, RZ, PT ;  /* 0x000000ffd000720c */ /* 0x000fe20003f45270 */
[----:B------:R-:W3:-:S12]  /*19bd0*/  S2R R0, SR_TID.X ;  /* 0x0000000000007919 */ /* 0x000ed80000002100 */
[----:B------:R-:W4:Y:S01]  /*19be0*/  @!P2 LDC R208, c[0x0][0xad4] ;  /* 0x0002b500ffd0ab82 */ /* 0x000f220000000800 */
[----:B---3--:R-:W-:Y:S01]  /*19bf0*/  VIADD R0, R0, 0xffffff80 ;  /* 0xffffff8000007836 */ /* 0x008fe20000000000 */
[----:B----4-:R-:W-:-:S04]  /*19c00*/  ISETP.GT.AND P2, PT, R208, 0x1, PT ;  /* 0x00000001d000780c */ /* 0x010fc80003f44270 */
[----:B------:R-:W-:Y:S01]  /*19c10*/  ISETP.GT.AND P3, PT, R0, 0x7f, PT ;  /* 0x0000007f0000780c */ /* 0x000fe20003f64270 */
[----:B--2---:R-:W-:-:S12]  /*19c20*/  @P1 BRA `(.L_x_2749) ;  /* 0x0000000000101947 */ /* 0x004fd80003800000 */
[----:B------:R-:W-:Y:S05]  /*19c30*/  @!P0 BRA `(.L_x_2749) ;  /* 0x00000000000c8947 */ /* 0x000fea0003800000 */
[----:B------:R-:W2:Y:S04]  /*19c40*/  LDG.E R11, desc[UR42][R8.64] ;  /* 0x0000002a080b7981 */ /* 0x000ea8000c1e1900 */
[----:B-----5:R-:W2:Y:S02]  /*19c50*/  LDG.E R24, desc[UR42][R8.64+0x4] ;  /* 0x0000042a08187981 */ /* 0x020ea4000c1e1900 */
[----:B--2---:R-:W-:-:S07]  /*19c60*/  IADD3 R24, -R11, R24, RZ ;  /* 0x000000180b187210 */ /* 0x004fce0007ffe1ff */
.L_x_2749:
        /* <DEDUP_REMOVED lines=11> */
[----:B------:R-:W-:Y:S01]  /*19d20*/  IMAD.MOV.U32 R26, RZ, RZ, 0x9b8 ;  /* 0x000009b8ff1a7424 */ /* 0x000fe200078e00ff */
[----:B------:R-:W-:Y:S01]  /*19d30*/  ISETP.GT.AND P0, PT, R208, 0x1, PT ;  /* 0x00000001d000780c */ /* 0x000fe20003f04270 */
[----:B------:R-:W2:Y:S01]  /*19d40*/  LDC.64 R30, c[0x0][0xba8] ;  /* 0x0002ea00ff1e7b82 */ /* 0x000ea20000000a00 */
[----:B------:R-:W-:Y:S01]  /*19d50*/  ISETP.NE.AND P1, PT, R33, 0x1, PT ;  /* 0x000000012100780c */ /* 0x000fe20003f25270 */
[----:B------:R-:W-:Y:S01]  /*19d60*/  IMAD.MOV.U32 R25, RZ, RZ, R29 ;  /* 0x000000ffff197224 */ /* 0x000fe200078e001d */
[----:B------:R-:W-:Y:S02]  /*19d70*/  SEL R26, R26, 0x978, P0 ;  /* 0x000009781a1a7807 */ /* 0x000fe40000000000 */
[----:B------:R-:W-:-:S03]  /*19d80*/  SEL R217, R217, RZ, P0 ;  /* 0x000000ffd9d97207 */ /* 0x000fc60000000000 */
[----:B------:R-:W3:Y:S08]  /*19d90*/  LDC.64 R10, c[0x0][R26+0x220] ;  /* 0x000088001a0a7b82 */ /* 0x000ef00000000a00 */
[----:B------:R-:W4:Y:S08]  /*19da0*/  LDC.64 R8, c[0x0][R26+0x218] ;  /* 0x000086001a087b82 */ /* 0x000f300000000a00 */
[----:B------:R-:W5:Y:S08]  /*19db0*/  LDC.64 R12, c[0x0][R26+0x228] ;  /* 0x00008a001a0c7b82 */ /* 0x000f700000000a00 */
[----:B------:R-:W0:Y:S08]  /*19dc0*/  LDC.64 R14, c[0x0][R26+0x210] ;  /* 0x000084001a0e7b82 */ /* 0x000e300000000a00 */
[----:B------:R-:W1:Y:S08]  /*19dd0*/  @P1 LDC R0, c[0x0][0xbec] ;  /* 0x0002fb00ff001b82 */ /* 0x000e700000000800 */
[----:B------:R-:W5:Y:S01]  /*19de0*/  @P1 LDC R35, c[0x0][0xbf0] ;  /* 0x0002fc00ff231b82 */ /* 0x000f620000000800 */
[----:B---3--:R-:W-:-:S07]  /*19df0*/  IMAD R11, R11, R209, RZ ;  /* 0x000000d10b0b7224 */ /* 0x008fce00078e02ff */
[----:B--2---:R-:W2:Y:S01]  /*19e00*/  @!P0 LDC R30, c[0x0][0xb50] ;  /* 0x0002d400ff1e8b82 */ /* 0x004ea20000000800 */
[----:B------:R-:W-:-:S04]  /*19e10*/  IMAD.WIDE.U32 R20, R10, R209, RZ ;  /* 0x000000d10a147225 */ /* 0x000fc800078e00ff */
[----:B------:R-:W-:Y:S02]  /*19e20*/  IMAD R11, R10, R234, R11 ;  /* 0x000000ea0a0b7224 */ /* 0x000fe400078e020b */
[----:B-1----:R-:W-:Y:S01]  /*19e30*/  @P1 IMAD.HI.U32 R0, R29, R0, RZ ;  /* 0x000000001d001227 */ /* 0x002fe200078e00ff */
[----:B------:R-:W1:Y:S03]  /*19e40*/  @!P0 LDC R31, c[0x0][0xb54] ;  /* 0x0002d500ff1f8b82 */ /* 0x000e660000000800 */
[-C--:B----4-:R-:W-:Y:S02]  /*19e50*/  IMAD R27, R9, R206.reuse, RZ ;  /* 0x000000ce091b7224 */ /* 0x090fe400078e02ff */
[----:B------:R-:W-:Y:S01]  /*19e60*/  IMAD.WIDE.U32 R8, R8, R206, RZ ;  /* 0x000000ce08087225 */ /* 0x000fe200078e00ff */
[----:B-----5:R-:W-:-:S03]  /*19e70*/  @P1 SHF.R.U32.HI R25, RZ, R35, R0 ;  /* 0x00000023ff191219 */ /* 0x020fc60000011600 */
[----:B------:R-:W-:Y:S01]  /*19e80*/  IMAD.IADD R27, R9, 0x1, R27 ;  /* 0x00000001091b7824 */ /* 0x000fe200078e021b */
[----:B------:R-:W-:Y:S01]  /*19e90*/  IADD3 R0, P1, P3, R20, R8, R3 ;  /* 0x0000000814007210 */ /* 0x000fe20007b3e003 */
[----:B------:R-:W-:Y:S01]  /*19ea0*/  IMAD.WIDE.U32 R8, R12, R217, RZ ;  /* 0x000000d90c087225 */ /* 0x000fe200078e00ff */
[----:B------:R-:W-:-:S03]  /*19eb0*/  IADD3 R20, R21, R11, RZ ;  /* 0x0000000b15147210 */ /* 0x000fc60007ffe0ff */
[----:B------:R-:W-:Y:S02]  /*19ec0*/  IMAD.MOV R4, RZ, RZ, -R25 ;  /* 0x000000ffff047224 */ /* 0x000fe400078e0a19 */
        /* <DEDUP_REMOVED lines=11> */
[----:B--2---:R-:W-:-:S03]  /*19f80*/  LEA R10, P0, R8, R30, 0x2 ;  /* 0x0000001e080a7211 */ /* 0x004fc600078010ff */
[----:B------:R-:W-:Y:S02]  /*19f90*/  IMAD.IADD R0, R9, 0x1, R13 ;  /* 0x0000000109007824 */ /* 0x000fe400078e020d */
[----:B------:R-:W-:-:S03]  /*19fa0*/  IMAD.MOV.U32 R9, RZ, RZ, -0x800000 ;  /* 0xff800000ff097424 */ /* 0x000fc600078e00ff */
[----:B-1----:R-:W-:-:S05]  /*19fb0*/  LEA.HI.X R11, R8, R31, R0, 0x2, P0 ;  /* 0x0000001f080b7211 */ /* 0x002fca00000f1400 */
[----:B------:R2:W-:Y:S02]  /*19fc0*/  STG.E desc[UR42][R10.64], R9 ;  /* 0x000000090a007986 */ /* 0x0005e4000c10192a */
.L_x_2751:
[----:B------:R-:W-:Y:S05]  /*19fd0*/  BSYNC B1 ;  /* 0x0000000000017941 */ /* 0x000fea0003800000 */
.L_x_2750:
        /* <DEDUP_REMOVED lines=9> */
[----:B-1----:R-:W-:Y:S01]  /*1a070*/  IMAD R4, R234, UR6, RZ ;  /* 0x00000006ea047c24 */ /* 0x002fe2000f8e02ff */
[----:B------:R-:W-:Y:S01]  /*1a080*/  IADD3 R9, R9, R11, RZ ;  /* 0x0000000b09097210 */ /* 0x000fe20007ffe0ff */
[----:B------:R-:W-:Y:S02]  /*1a090*/  IMAD.IADD R10, R190, 0x1, R3 ;  /* 0x00000001be0a7824 */ /* 0x000fe400078e0203 */
[----:B------:R-:W-:Y:S02]  /*1a0a0*/  IMAD.IADD R190, R22, 0x1, R190 ;  /* 0x0000000116be7824 */ /* 0x000fe400078e02be */
[----:B------:R-:W-:-:S04]  /*1a0b0*/  IMAD.WIDE.U32 R8, R206, UR4, R8 ;  /* 0x00000004ce087c25 */ /* 0x000fc8000f8e0008 */
[----:B------:R-:W-:Y:S01]  /*1a0c0*/  IMAD.MOV.U32 R3, RZ, RZ, R10 ;  /* 0x000000ffff037224 */ /* 0x000fe200078e000a */
[----:B---3--:R-:W-:Y:S01]  /*1a0d0*/  ISETP.NE.AND P0, PT, R21, 0x1, PT ;  /* 0x000000011500780c */ /* 0x008fe20003f05270 */
[----:B------:R-:W-:Y:S01]  /*1a0e0*/  IMAD R9, R206, UR5, R9 ;  /* 0x00000005ce097c24 */ /* 0x000fe2000f8e0209 */
[----:B------:R-:W-:Y:S01]  /*1a0f0*/  ULDC.64 UR4, c[0x0][0xae0] ;  /* 0x0002b80000047ab9 */ /* 0x000fe20000000a00 */
[----:B------:R-:W-:-:S10]  /*1a100*/  IMAD.WIDE.U32 R8, R209, UR6, R8 ;  /* 0x00000006d1087c25 */ /* 0x000fd4000f8e0008 */
[----:B------:R-:W1:Y:S08]  /*1a110*/  @P0 LDC R13, c[0x0][0xbec] ;  /* 0x0002fb00ff0d0b82 */ /* 0x000e700000000800 */
[----:B------:R-:W2:Y:S01]  /*1a120*/  @P0 LDC R15, c[0x0][0xbf0] ;  /* 0x0002fc00ff0f0b82 */ /* 0x000ea20000000800 */
[----:B-1----:R-:W-:-:S04]  /*1a130*/  @P0 IMAD.HI.U32 R0, R10, R13, RZ ;  /* 0x0000000d0a000227 */ /* 0x002fc800078e00ff */
[----:B------:R-:W-:Y:S01]  /*1a140*/  IMAD R13, R209, UR7, R4 ;  /* 0x00000007d10d7c24 */ /* 0x000fe2000f8e0204 */
[----:B--2---:R-:W-:-:S03]  /*1a150*/  @P0 SHF.R.U32.HI R3, RZ, R15, R0 ;  /* 0x0000000fff030219 */ /* 0x004fc60000011600 */
[----:B------:R-:W-:Y:S01]  /*1a160*/  IMAD.IADD R9, R9, 0x1, R13 ;  /* 0x0000000109097824 */ /* 0x000fe200078e020d */
[--C-:B------:R-:W-:Y:S01]  /*1a170*/  SHF.R.S32.HI R0, RZ, 0x1f, R3.reuse ;  /* 0x0000001fff007819 */ /* 0x100fe20000011403 */
[----:B------:R-:W-:Y:S02]  /*1a180*/  IMAD.MOV R11, RZ, RZ, -R3 ;  /* 0x000000ffff0b7224 */ /* 0x000fe400078e0a03 */
[----:B------:R-:W-:-:S04]  /*1a190*/  IMAD.WIDE.U32 R8, R3, UR4, R8 ;  /* 0x0000000403087c25 */ /* 0x000fc8000f8e0008 */
[----:B------:R-:W-:Y:S02]  /*1a1a0*/  IMAD R11, R21, R11, R10 ;  /* 0x0000000b150b7224 */ /* 0x000fe400078e020a */
        /* <DEDUP_REMOVED lines=11> */
[----:B------:R-:W-:-:S03]  /*1a260*/  UMOV UR4, 0xffffffff ;  /* 0xffffffff00047882 */ /* 0x000fc60000000000 */
[----:B------:R-:W-:Y:S01]  /*1a270*/  LEA.HI.X R4, R8, UR5, R3, 0x1, P0 ;  /* 0x0000000508047c11 */ /* 0x000fe200080f0c03 */
[----:B------:R-:W-:Y:S08]  /*1a280*/  BRA.DIV UR4, `(.L_x_2752) ;  /* 0x000000a604447947 */ /* 0x000ff0000b800000 */
[----:B------:R1:W2:Y:S04]  /*1a290*/  SHFL.IDX PT, R3, R4, RZ, 0x181f ;  /* 0x00181fff04037589 */ /* 0x0002a800000e0000 */
[----:B------:R1:W3:Y:S02]  /*1a2a0*/  SHFL.IDX PT, R14, R0, RZ, 0x181f ;  /* 0x00181fff000e7589 */ /* 0x0002e400000e0000 */
.L_x_2999:
[----:B------:R-:W-:Y:S01]  /*1a2b0*/  IMAD R21, R24, R21, RZ ;  /* 0x0000001518157224 */ /* 0x000fe200078e02ff */
[----:B------:R-:W-:Y:S04]  /*1a2c0*/  BSSY B1, `(.L_x_2753) ;  /* 0x000000c000017945 */ /* 0x000fe80003800000 */
[----:B------:R-:W-:-:S13]  /*1a2d0*/  ISETP.GE.AND P0, PT, R190, R21, PT ;  /* 0x00000015be00720c */ /* 0x000fda0003f06270 */
[----:B------:R-:W-:Y:S05]  /*1a2e0*/  @P0 BRA `(.L_x_2754) ;  /* 0x0000000000240947 */ /* 0x000fea0003800000 */
[----:B------:R-:W-:Y:S02]  /*1a2f0*/  ULDC UR4, c[0x0][0xac8] ;  /* 0x0002b20000047ab9 */ /* 0x000fe40000000800 */
        /* <DEDUP_REMOVED lines=8> */
.L_x_2754:
[----:B------:R-:W-:Y:S05]  /*1a380*/  BSYNC B1 ;  /* 0x0000000000017941 */ /* 0x000fea0003800000 */
.L_x_2753:
[----:B------:R-:W-:-:S03]  /*1a390*/  UMOV UR4, 0xffffffff ;  /* 0xffffffff00047882 */ /* 0x000fc60000000000 */
[----:B------:R-:W-:Y:S05]  /*1a3a0*/  BRA.DIV UR4, `(.L_x_2755) ;  /* 0x000000a604307947 */ /* 0x000fea000b800000 */
[----:B--2---:R2:W0:Y:S04]  /*1a3b0*/  SHFL.IDX PT, R3, R4, 0x1, 0x181f ;  /* 0x00381f0004037f89 */ /* 0x00442800000e0000 */
[----:B---34-:R2:W3:Y:S02]  /*1a3c0*/  SHFL.IDX PT, R14, R0, 0x1, 0x181f ;  /* 0x00381f00000e7f89 */ /* 0x0184e400000e0000 */
.L_x_3003:
[----:B------:R-:W-:Y:S01]  /*1a3d0*/  VIADD R8, R190, 0x20 ;  /* 0x00000020be087836 */ /* 0x000fe20000000000 */
        /* <DEDUP_REMOVED lines=8> */
[-C--:B0-----:R-:W-:Y:S02]  /*1a460*/  @!P2 LEA.HI.X R9, R16, R3.reuse, R17, 0x1, P0 ;  /* 0x000000031009a211 */ /* 0x081fe400000f0c11 */
[----:B------:R-:W-:-:S03]  /*1a470*/  @!P3 LEA.HI.X R15, R187, R3, R216, 0x1, P1 ;  /* 0x00000003bb0fb211 */ /* 0x000fc600008f0cd8 */
[----:B------:R4:W-:Y:S04]  /*1a480*/  @!P2 ST.E.128 desc[UR42][R8.64], RZ ;  /* 0x000000ff0800a985 */ /* 0x0009e8000c101d2a */
[----:B------:R4:W-:Y:S02]  /*1a490*/  @!P3 ST.E.128 desc[UR42][R14.64], RZ ;  /* 0x000000ff0e00b985 */ /* 0x0009e4000c101d2a */
.L_x_2757:
[----:B------:R-:W-:Y:S05]  /*1a4a0*/  BSYNC B1 ;  /* 0x0000000000017941 */ /* 0x000fea0003800000 */
.L_x_2756:
[----:B------:R-:W-:-:S03]  /*1a4b0*/  UMOV UR4, 0xffffffff ;  /* 0xffffffff00047882 */ /* 0x000fc60000000000 */
[----:B------:R-:W-:Y:S05]  /*1a4c0*/  BRA.DIV UR4, `(.L_x_2758) ;  /* 0x000000a604307947 */ /* 0x000fea000b800000 */
[----:B0-----:R0:W0:Y:S04]  /*1a4d0*/  SHFL.IDX PT, R3, R4, 0x2, 0x181f ;  /* 0x00581f0004037f89 */ /* 0x00102800000e0000 */
[----:B---34-:R3:W4:Y:S02]  /*1a4e0*/  SHFL.IDX PT, R14, R0, 0x2, 0x181f ;  /* 0x00581f00000e7f89 */ /* 0x01872400000e0000 */
.L_x_3007:
[----:B------:R-:W-:Y:S01]  /*1a4f0*/  VIADD R8, R190, 0x40 ;  /* 0x00000040be087836 */ /* 0x000fe20000000000 */
[----:B------:R-:W-:Y:S04]  /*1a500*/  BSSY B1, `(.L_x_2759) ;  /* 0x000000c000017945 */ /* 0x000fe80003800000 */
[----:B------:R-:W-:-:S13]  /*1a510*/  ISETP.GE.AND P0, PT, R8, R21, PT ;  /* 0x000000150800720c */ /* 0x000fda0003f06270 */
[----:B------:R-:W-:Y:S05]  /*1a520*/  @P0 BRA `(.L_x_2760) ;  /* 0x0000000000240947 */ /* 0x000fea0003800000 */
[----:B------:R-:W-:Y:S02]  /*1a530*/  ULDC UR4, c[0x0][0xac8] ;  /* 0x0002b20000047ab9 */ /* 0x000fe40000000800 */
        /* <DEDUP_REMOVED lines=8> */
.L_x_2760:
[----:B------:R-:W-:Y:S05]  /*1a5c0*/  BSYNC B1 ;  /* 0x0000000000017941 */ /* 0x000fea0003800000 */
.L_x_2759:
[----:B------:R-:W-:-:S03]  /*1a5d0*/  UMOV UR4, 0xffffffff ;  /* 0xffffffff00047882 */ /* 0x000fc60000000000 */
[----:B------:R-:W-:Y:S05]  /*1a5e0*/  BRA.DIV UR4, `(.L_x_2761) ;  /* 0x000000a604307947 */ /* 0x000fea000b800000 */
[----:B0-----:R0:W0:Y:S04]  /*1a5f0*/  SHFL.IDX PT, R3, R4, 0x3, 0x181f ;  /* 0x00781f0004037f89 */ /* 0x00102800000e0000 */
[----:B----4-:R4:W0:Y:S02]  /*1a600*/  SHFL.IDX PT, R14, R0, 0x3, 0x181f ;  /* 0x00781f00000e7f89 */ /* 0x01082400000e0000 */
.L_x_3011:
[----:B-1234-:R-:W-:-:S04]  /*1a610*/  IADD3 R0, R190, 0x60, RZ ;  /* 0x00000060be007810 */ /* 0x01efc80007ffe0ff */
[----:B------:R-:W-:-:S13]  /*1a620*/  ISETP.GE.AND P0, PT, R0, R21, PT ;  /* 0x000000150000720c */ /* 0x000fda0003f06270 */
[----:B------:R-:W-:Y:S05]  /*1a630*/  @P0 BRA `(.L_x_2744) ;  /* 0x0000000000240947 */ /* 0x000fea0003800000 */
[----:B------:R-:W-:Y:S02]  /*1a640*/  ULDC UR4, c[0x0][0xac8] ;  /* 0x0002b20000047ab9 */ /* 0x000fe40000000800 */
        /* <DEDUP_REMOVED lines=8> */
.L_x_2744:
[----:B------:R-:W-:Y:S05]  /*1a6d0*/  BSYNC B0 ;  /* 0x0000000000007941 */ /* 0x000fea0003800000 */
.L_x_2730:
[----:B------:R-:W-:Y:S02]  /*1a6e0*/  ULDC UR4, c[0x0][0xc3c] ;  /* 0x00030f0000047ab9 */ /* 0x000fe40000000800 */
[----:B-1----:R-:W-:-:S13]  /*1a6f0*/  ISETP.GE.AND P0, PT, R7, UR4, PT ;  /* 0x0000000407007c0c */ /* 0x002fda000bf06270 */
[----:B------:R-:W-:Y:S05]  /*1a700*/  @!P0 BRA `(.L_x_2762) ;  /* 0xfffffe6c00448947 */ /* 0x000fea000383ffff */
[----:B------:R-:W-:Y:S05]  /*1a710*/  BRA `(.L_x_2546) ;  /* 0x0000008000dc7947 */ /* 0x000fea0003800000 */
.L_x_2544:
        /* <DEDUP_REMOVED lines=20> */
.L_x_2763:
        /* <DEDUP_REMOVED lines=43> */
.L_x_2767:
[----:B------:R-:W0:Y:S01]  /*1ab10*/  LDC R2, c[0x0][0xc3c] ;  /* 0x00030f00ff027b82 */ /* 0x000e220000000800 */
[----:B------:R-:W-:Y:S01]  /*1ab20*/  ULDC UR7, c[0x0][0xc3c] ;  /* 0x00030f0000077ab9 */ /* 0x000fe20000000800 */
[----:B------:R-:W-:Y:S01]  /*1ab30*/  UIADD3 UR4, UR4, 0x1f, URZ ;  /* 0x0000001f04047890 */ /* 0x000fe2000fffe03f */
[----:B------:R-:W-:-:S05]  /*1ab40*/  MOV R3, UR7 ;  /* 0x0000000700037c02 */ /* 0x000fca0008000f00 */
        /* <DEDUP_REMOVED lines=34> */
[----:B------:R-:W-:-:S07]  /*1ad70*/  MOV R5, R2 ;  /* 0x0000000200057202 */ /* 0x000fce0000000f00 */
.L_x_2765:
        /* <DEDUP_REMOVED lines=12> */
.L_x_2768:
        /* <DEDUP_REMOVED lines=13> */
[----:B-1----:R-:W-:-:S02]  /*1af10*/  IADD3 R2, R10, 0xffffffe, RZ ;  /* 0x0ffffffe0a027810 */ /* 0x002fc40007ffe0ff */
[----:B------:R-:W-:-:S05]  /*1af20*/  IABS R10, R4 ;  /* 0x00000004000a7213 */ /* 0x000fca0000000000 */
        /* <DEDUP_REMOVED lines=12> */
[----:B------:R-:W-:Y:S01]  /*1aff0*/  @!P1 IADD3 R2, R2, -R7, RZ ;  /* 0x8000000702029210 */ /* 0x000fe20007ffe0ff */
[----:B------:R-:W-:Y:S01]  /*1b000*/  @!P1 VIADD R10, R10, 0x1 ;  /* 0x000000010a0a9836 */ /* 0x000fe20000000000 */
[----:B------:R-:W-:-:S02]  /*1b010*/  ISETP.NE.AND P1, PT, R4, RZ, PT ;  /* 0x000000ff0400720c */ /* 0x000fc40003f25270 */
        /* <DEDUP_REMOVED lines=10> */
[----:B------:R-:W-:Y:S02]  /*1b0c0*/  @!P2 IADD3 R10, -R10, RZ, RZ ;  /* 0x000000ff0a0aa210 */ /* 0x000fe40007ffe1ff */
        /* <DEDUP_REMOVED lines=14> */
[----:B------:R-:W-:Y:S02]  /*1b1b0*/  @!P2 IADD3 R7, -R7, RZ, RZ ;  /* 0x000000ff0707a210 */ /* 0x000fe40007ffe1ff */
[----:B------:R-:W-:-:S05]  /*1b1c0*/  @!P1 LOP3.LUT R7, RZ, R8, RZ, 0x33, !PT ;  /* 0x00000008ff079212 */ /* 0x000fca00078e33ff */
[--C-:B------:R-:W-:Y:S02]  /*1b1d0*/  IMAD.MOV R3, RZ, RZ, -R7.reuse ;  /* 0x000000ffff037224 */ /* 0x100fe400078e0a07 */
[C---:B------:R-:W-:Y:S02]  /*1b1e0*/  IMAD R7, R8.reuse, 0x1000000, R7 ;  /* 0x0100000008077824 */ /* 0x040fe400078e0207 */
[----:B------:R-:W-:-:S04]  /*1b1f0*/  IMAD R8, R8, R3, R10 ;  /* 0x0000000308087224 */ /* 0x000fc800078e020a */
[----:B------:R-:W-:-:S05]  /*1b200*/  IMAD R3, R8, 0x10000, R7 ;  /* 0x0001000008037824 */ /* 0x000fca00078e0207 */
[----:B------:R1:W-:Y:S01]  /*1b210*/  STL [R1+0x8], R3 ;  /* 0x0000080301007387 */ /* 0x0003e20000100800 */
[----:B------:R-:W-:Y:S05]  /*1b220*/  BRA `(.L_x_2770) ;  /* 0x0000000000f47947 */ /* 0x000fea0003800000 */
.L_x_2769:
        /* <DEDUP_REMOVED lines=8> */
[----:B0-----:R-:W-:-:S06]  /*1b2b0*/  IADD3 R11, R10, 0xffffffe, RZ ;  /* 0x0ffffffe0a0b7810 */ /* 0x001fcc0007ffe0ff */
        /* <DEDUP_REMOVED lines=12> */
[----:B------:R-:W-:Y:S01]  /*1b380*/  @!P1 IMAD.IADD R10, R10, 0x1, -R9 ;  /* 0x000000010a0a9824 */ /* 0x000fe200078e0a09 */
[----:B------:R-:W-:Y:S02]  /*1b390*/  @!P1 IADD3 R2, R2, 0x1, RZ ;  /* 0x0000000102029810 */ /* 0x000fe40007ffe0ff */
[----:B------:R-:W-:Y:S02]  /*1b3a0*/  ISETP.NE.AND P1, PT, R8, RZ, PT ;  /* 0x000000ff0800720c */ /* 0x000fe40003f25270 */
[----:B------:R-:W-:-:S13]  /*1b3b0*/  ISETP.GE.U32.AND P0, PT, R10, R9, PT ;  /* 0x000000090a00720c */ /* 0x000fda0003f06070 */
[----:B------:R-:W-:-:S04]  /*1b3c0*/  @P0 VIADD R2, R2, 0x1 ;  /* 0x0000000102020836 */ /* 0x000fc80000000000 */
[----:B------:R-:W-:Y:S01]  /*1b3d0*/  @!P2 IMAD.MOV R2, RZ, RZ, -R2 ;  /* 0x000000ffff02a224 */ /* 0x000fe200078e0a02 */
[----:B------:R-:W-:-:S05]  /*1b3e0*/  @!P1 LOP3.LUT R2, RZ, R8, RZ, 0x33, !PT ;  /* 0x00000008ff029212 */ /* 0x000fca00078e33ff */
[----:B------:R-:W-:Y:S01]  /*1b3f0*/  IMAD R9, R7, R2, RZ ;  /* 0x0000000207097224 */ /* 0x000fe200078e02ff */
[----:B------:R-:W-:-:S03]  /*1b400*/  IADD3 R2, -R2, RZ, RZ ;  /* 0x000000ff02027210 */ /* 0x000fc60007ffe1ff */
[----:B------:R-:W-:Y:S02]  /*1b410*/  IMAD.MOV R10, RZ, RZ, -R9 ;  /* 0x000000ffff0a7224 */ /* 0x000fe400078e0a09 */
[----:B------:R-:W-:Y:S02]  /*1b420*/  IMAD R8, R8, R2, R5 ;  /* 0x0000000208087224 */ /* 0x000fe400078e0205 */
[----:B------:R-:W-:Y:S01]  /*1b430*/  IMAD.MOV.U32 R2, RZ, RZ, RZ ;  /* 0x000000ffff027224 */ /* 0x000fe200078e00ff */
[----:B------:R-:W-:Y:S02]  /*1b440*/  VIADDMNMX R7, R10, UR5, R7, PT ;  /* 0x000000050a077c46 */ /* 0x000fe4000b800107 */
[----:B------:R-:W-:Y:S02]  /*1b450*/  IADD3 R9, R9, 0x1000000, R8 ;  /* 0x0100000009097810 */ /* 0x000fe40007ffe008 */
        /* <DEDUP_REMOVED lines=14> */
[----:B------:R-:W-:Y:S01]  /*1b540*/  @!P1 IMAD.IADD R3, R3, 0x1, -R10 ;  /* 0x0000000103039824 */ /* 0x000fe200078e0a0a */
[----:B------:R-:W-:Y:S02]  /*1b550*/  @!P1 IADD3 R2, R2, 0x1, RZ ;  /* 0x0000000102029810 */ /* 0x000fe40007ffe0ff */
        /* <DEDUP_REMOVED lines=10> */
.L_x_2770:
[----:B01----:R-:W-:-:S05]  /*1b600*/  LOP3.LUT R3, RZ, R2, RZ, 0x33, !PT ;  /* 0x00000002ff037212 */ /* 0x003fca00078e33ff */
[----:B------:R-:W-:-:S05]  /*1b610*/  IMAD.IADD R2, R4, 0x1, R3 ;  /* 0x0000000104027824 */ /* 0x000fca00078e0203 */
[----:B------:R1:W-:Y:S01]  /*1b620*/  STL [R1+0x4], R2 ;  /* 0x0000040201007387 */ /* 0x0003e20000100800 */
[----:B------:R-:W-:Y:S05]  /*1b630*/  BRA `(.L_x_2771) ;  /* 0x0000000000107947 */ /* 0x000fea0003800000 */
.L_x_2766:
[----:B------:R-:W-:Y:S01]  /*1b640*/  MOV R2, UR6 ;  /* 0x0000000600027c02 */ /* 0x000fe20008000f00 */
[----:B------:R0:W-:Y:S04]  /*1b650*/  STL [R1+0x4], RZ ;  /* 0x000004ff01007387 */ /* 0x0001e80000100800 */
[----:B------:R0:W-:Y:S04]  /*1b660*/  STL [R1+0x8], RZ ;  /* 0x000008ff01007387 */ /* 0x0001e80000100800 */
[----:B------:R0:W-:Y:S02]  /*1b670*/  STL [R1], R2 ;  /* 0x0000000201007387 */ /* 0x0001e40000100800 */
.L_x_2771:
        /* <DEDUP_REMOVED lines=10> */
.L_x_2764:
        /* <DEDUP_REMOVED lines=19> */
[----:B------:R-:W-:Y:S01]  /*1b850*/  ULDC UR36, c[0x0][0xc] ;  /* 0x0000030000247ab9 */ /* 0x000fe20000000800 */
[----:B------:R-:W-:-:S02]  /*1b860*/  SHF.L.U32 R6, R6, 0x4, RZ ;  /* 0x0000000406067819 */ /* 0x000fc400000006ff */
[----:B------:R-:W-:Y:S02]  /*1b870*/  LOP3.LUT R3, R3, 0x200, R2, 0xf8, !PT ;  /* 0x0000020003037812 */ /* 0x000fe400078ef802 */
[----:B------:R-:W-:Y:S02]  /*1b880*/  SHF.R.U32.HI R2, RZ, 0x3, R4 ;  /* 0x00000003ff027819 */ /* 0x000fe40000011604 */
[----:B------:R-:W-:Y:S02]  /*1b890*/  LOP3.LUT R0, R0, 0x40, RZ, 0xfc, !PT ;  /* 0x0000004000007812 */ /* 0x000fe400078efcff */
[----:B------:R-:W-:Y:S01]  /*1b8a0*/  LOP3.LUT R4, R2, 0x70, R6, 0xf8, !PT ;  /* 0x0000007002047812 */ /* 0x000fe200078ef806 */
[----:B------:R-:W-:Y:S01]  /*1b8b0*/  IMAD.MOV.U32 R2, RZ, RZ, 0x1 ;  /* 0x00000001ff027424 */ /* 0x000fe200078e00ff */
[----:B---3--:R-:W-:-:S06]  /*1b8c0*/  ULEA UR4, UR5, UR4, 0x18 ;  /* 0x0000000405047291 */ /* 0x008fcc000f8ec03f */
[----:B------:R-:W-:-:S04]  /*1b8d0*/  IMAD.U32 R18, RZ, RZ, UR4 ;  /* 0x00000004ff127e24 */ /* 0x000fc8000f8e00ff */
[----:B------:R-:W-:-:S05]  /*1b8e0*/  IMAD R3, R3, 0x2, R18 ;  /* 0x0000000203037824 */ /* 0x000fca00078e0212 */
[----:B------:R0:W-:Y:S04]  /*1b8f0*/  STL [R1+0x30], R3 ;  /* 0x0000300301007387 */ /* 0x0001e80000100800 */
[----:B------:R0:W-:Y:S04]  /*1b900*/  STL [R1+0x64], RZ ;  /* 0x000064ff01007387 */ /* 0x0001e80000100800 */
[----:B------:R0:W-:Y:S04]  /*1b910*/  STL [R1+0x24], R2 ;  /* 0x0000240201007387 */ /* 0x0001e80000100800 */
[----:B------:R0:W-:Y:S04]  /*1b920*/  STL [R1+0x20], RZ ;  /* 0x000020ff01007387 */ /* 0x0001e80000100800 */
[----:B------:R0:W-:Y:S02]  /*1b930*/  STL [R1+0x18], R2 ;  /* 0x0000180201007387 */ /* 0x0001e40000100800 */
.L_x_2911:
[----:B------:R-:W2:Y:S01]  /*1b940*/  LDL R0, [R1+0xc] ;  /* 0x00000c0001007983 */ /* 0x000ea20000100800 */
[----:B0-----:R-:W2:Y:S01]  /*1b950*/  LDC.64 R2, c[0x0][0xc88] ;  /* 0x00032200ff027b82 */ /* 0x001ea20000000a00 */
[----:B------:R-:W-:Y:S05]  /*1b960*/  YIELD ;  /* 0x0000000000007946 */ /* 0x000fea0003800000 */
[----:B------:R-:W-:Y:S01]  /*1b970*/  ULDC.64 UR4, c[0x0][0xa28] ;  /* 0x00028a0000047ab9 */ /* 0x000fe20000000a00 */
[----:B------:R-:W-:Y:S01]  /*1b980*/  IMAD.MOV.U32 R8, RZ, RZ, RZ ;  /* 0x000000ffff087224 */ /* 0x000fe200078e00ff */
[----:B------:R-:W-:Y:S01]  /*1b990*/  ISETP.NE.U32.AND P0, PT, RZ, UR4, PT ;  /* 0x00000004ff007c0c */ /* 0x000fe2000bf05070 */
[----:B------:R-:W-:Y:S01]  /*1b9a0*/  ULDC.64 UR10, c[0x0][0xa18] ;  /* 0x00028600000a7ab9 */ /* 0x000fe20000000a00 */
[----:B------:R-:W-:Y:S01]  /*1b9b0*/  ULDC.64 UR8, c[0x0][0xa10] ;  /* 0x0002840000087ab9 */ /* 0x000fe20000000a00 */
[----:B------:R-:W-:Y:S01]  /*1b9c0*/  ULDC.64 UR6, c[0x0][0xa08] ;  /* 0x0002820000067ab9 */ /* 0x000fe20000000a00 */
[----:B--2---:R-:W-:-:S05]  /*1b9d0*/  IMAD.WIDE R2, R0, 0x4, R2 ;  /* 0x0000000400027825 */ /* 0x004fca00078e0202 */
[----:B-1----:R-:W2:Y:S01]  /*1b9e0*/  LDG.E R4, desc[UR42][R2.64] ;  /* 0x0000002a02047981 */ /* 0x002ea2000c1e1900 */
[----:B------:R-:W-:Y:S02]  /*1b9f0*/  ISETP.NE.AND.EX P0, PT, RZ, UR5, PT, P0 ;  /* 0x00000005ff007c0c */ /* 0x000fe4000bf05300 */
[----:B------:R-:W-:Y:S02]  /*1ba00*/  MOV R0, RZ ;  /* 0x000000ff00007202 */ /* 0x000fe40000000f00 */
[----:B--2---:R-:W-:Y:S01]  /*1ba10*/  SHF.R.S32.HI R5, RZ, 0x1f, R4 ;  /* 0x0000001fff057819 */ /* 0x004fe20000011404 */
[----:B------:R-:W-:-:S08]  /*1ba20*/  IMAD.SHL.U32 R15, R4, 0x4, RZ ;  /* 0x00000004040f7824 */ /* 0x000fd000078e00ff */
[C---:B------:R-:W-:Y:S01]  /*1ba30*/  @P0 LEA R2, P1, R4.reuse, UR4, 0x2 ;  /* 0x0000000404020c11 */ /* 0x040fe2000f8210ff */
[----:B------:R0:W-:Y:S03]  /*1ba40*/  STL [R1+0x34], R4 ;  /* 0x0000340401007387 */ /* 0x0001e60000100800 */
        /* <DEDUP_REMOVED lines=14> */
[C---:B--2---:R-:W-:Y:S02]  /*1bb30*/  IADD3 R2, P4, R15.reuse, UR4, RZ ;  /* 0x000000040f027c10 */ /* 0x044fe4000ff9e0ff */
[----:B------:R-:W-:Y:S02]  /*1bb40*/  ISETP.NE.AND.EX P3, PT, RZ, UR11, PT, P3 ;  /* 0x0000000bff007c0c */ /* 0x000fe4000bf65330 */
[C---:B------:R-:W-:Y:S02]  /*1bb50*/  IADD3.X R3, R14.reuse, UR5, RZ, P4, !PT ;  /* 0x000000050e037c10 */ /* 0x040fe4000a7fe4ff */
[----:B0-----:R-:W-:Y:S02]  /*1bb60*/  IADD3 R4, P4, R15, UR8, RZ ;  /* 0x000000080f047c10 */ /* 0x001fe4000ff9e0ff */
[----:B------:R-:W-:Y:S01]  /*1bb70*/  ISETP.NE.AND.EX P0, PT, RZ, UR7, PT, P0 ;  /* 0x00000007ff007c0c */ /* 0x000fe2000bf05300 */
[----:B------:R-:W2:Y:S01]  /*1bb80*/  @P2 LDG.E R8, desc[UR42][R2.64] ;  /* 0x0000002a02082981 */ /* 0x000ea2000c1e1900 */
[C---:B-1----:R-:W-:Y:S01]  /*1bb90*/  IADD3.X R5, R14.reuse, UR9, RZ, P4, !PT ;  /* 0x000000090e057c10 */ /* 0x042fe2000a7fe4ff */
[----:B------:R-:W-:Y:S01]  /*1bba0*/  ULDC UR4, c[0x0][0x288] ;  /* 0x0000a20000047ab9 */ /* 0x000fe20000000800 */
[----:B------:R-:W-:Y:S01]  /*1bbb0*/  ISETP.NE.AND.EX P1, PT, RZ, UR9, PT, P1 ;  /* 0x00000009ff007c0c */ /* 0x000fe2000bf25310 */
[----:B------:R-:W-:Y:S01]  /*1bbc0*/  IMAD.U32 R12, RZ, RZ, UR4 ;  /* 0x00000004ff0c7e24 */ /* 0x000fe2000f8e00ff */
[----:B------:R-:W-:Y:S01]  /*1bbd0*/  IADD3.X R7, R14, UR7, RZ, P5, !PT ;  /* 0x000000070e077c10 */ /* 0x000fe2000affe4ff */
[----:B------:R-:W-:-:S06]  /*1bbe0*/  ULDC.64 UR4, c[0x0][0x418] ;  /* 0x0001060000047ab9 */ /* 0x000fcc0000000a00 */
[----:B------:R0:W5:Y:S04]  /*1bbf0*/  @P0 LDG.E R11, desc[UR42][R6.64] ;  /* 0x0000002a060b0981 */ /* 0x000168000c1e1900 */
[----:B------:R0:W5:Y:S04]  /*1bc00*/  @P1 LDG.E R10, desc[UR42][R4.64] ;  /* 0x0000002a040a1981 */ /* 0x000168000c1e1900 */
[----:B--2---:R1:W-:Y:S02]  /*1bc10*/  STL [R1+0x4c], R8 ;  /* 0x00004c0801007387 */ /* 0x0043e40000100800 */
[----:B-1----:R-:W-:-:S04]  /*1bc20*/  @P3 IADD3 R8, P4, R15, UR10, RZ ;  /* 0x0000000a0f083c10 */ /* 0x002fc8000ff9e0ff */
[----:B------:R-:W-:-:S05]  /*1bc30*/  @P3 IADD3.X R9, R14, UR11, RZ, P4, !PT ;  /* 0x0000000b0e093c10 */ /* 0x000fca000a7fe4ff */
        /* <DEDUP_REMOVED lines=10> */
[----:B------:R-:W-:Y:S01]  /*1bce0*/  IMAD.U32 R9, RZ, RZ, UR5 ;  /* 0x00000005ff097e24 */ /* 0x000fe2000f8e00ff */
[----:B------:R-:W-:Y:S01]  /*1bcf0*/  MOV R8, UR4 ;  /* 0x0000000400087c02 */ /* 0x000fe20008000f00 */
[----:B0-----:R-:W-:Y:S06]  /*1bd00*/  @P3 BRA `(.L_x_2773) ;  /* 0x0000000000143947 */ /* 0x001fec0003800000 */
[----:B------:R-:W-:Y:S05]  /*1bd10*/  @!P2 BRA `(.L_x_2773) ;  /* 0x000000000010a947 */ /* 0x000fea0003800000 */
[----:B------:R-:W2:Y:S04]  /*1bd20*/  LDG.E R12, desc[UR42][R2.64] ;  /* 0x0000002a020c7981 */ /* 0x000ea8000c1e1900 */
[----:B------:R-:W2:Y:S02]  /*1bd30*/  LDG.E R2, desc[UR42][R2.64+0x4] ;  /* 0x0000042a02027981 */ /* 0x000ea4000c1e1900 */
[----:B--2--5:R-:W-:-:S05]  /*1bd40*/  IMAD.IADD R13, R2, 0x1, -R12 ;  /* 0x00000001020d7824 */ /* 0x024fca00078e0a0c */
[----:B------:R0:W-:Y:S02]  /*1bd50*/  STL [R1+0x50], R13 ;  /* 0x0000500d01007387 */ /* 0x0001e40000100800 */
.L_x_2773:
[----:B------:R-:W2:Y:S01]  /*1bd60*/  LDL.LU R3, [R1+0x8] ;  /* 0x0000080001037983 */ /* 0x000ea20000300800 */
[----:B------:R-:W-:Y:S02]  /*1bd70*/  ULDC.64 UR4, c[0x0][0xa20] ;  /* 0x0002880000047ab9 */ /* 0x000fe40000000a00 */
[----:B------:R-:W-:Y:S01]  /*1bd80*/  ISETP.NE.U32.AND P2, PT, RZ, UR4, PT ;  /* 0x00000004ff007c0c */ /* 0x000fe2000bf45070 */
[----:B------:R-:W3:Y:S03]  /*1bd90*/  LDL R12, [R1+0x34] ;  /* 0x00003400010c7983 */ /* 0x000ee60000100800 */
[----:B------:R-:W-:Y:S02]  /*1bda0*/  ISETP.NE.AND.EX P2, PT, RZ, UR5, PT, P2 ;  /* 0x00000005ff007c0c */ /* 0x000fe4000bf45320 */
[C---:B--2---:R-:W-:Y:S02]  /*1bdb0*/  LOP3.LUT R17, R3.reuse, 0xff000000, RZ, 0xc0, !PT ;  /* 0xff00000003117812 */ /* 0x044fe400078ec0ff */
[----:B------:R-:W-:-:S02]  /*1bdc0*/  LOP3.LUT R2, R3, 0xff0000, RZ, 0xc0, !PT ;  /* 0x00ff000003027812 */ /* 0x000fc400078ec0ff */
[----:B------:R-:W-:Y:S02]  /*1bdd0*/  SHF.R.U32.HI R17, RZ, 0x8, R17 ;  /* 0x00000008ff117819 */ /* 0x000fe40000011611 */
[----:B------:R-:W-:Y:S02]  /*1bde0*/  LOP3.LUT R16, R3, 0xffff, RZ, 0xc0, !PT ;  /* 0x0000ffff03107812 */ /* 0x000fe400078ec0ff */
[----:B------:R-:W-:Y:S01]  /*1bdf0*/  LEA.HI R17, R2, R17, RZ, 0x10 ;  /* 0x0000001102117211 */ /* 0x000fe200078f80ff */
[----:B-----5:R-:W-:-:S05]  /*1be00*/  IMAD.IADD R2, R11, 0x1, R0 ;  /* 0x000000010b027824 */ /* 0x020fca00078e0200 */
[----:B------:R1:W-:Y:S04]  /*1be10*/  STL [R1+0x1c], R2 ;  /* 0x00001c0201007387 */ /* 0x0003e80000100800 */
[----:B---3--:R1:W-:Y:S01]  /*1be20*/  STL [R1+0x14], R12 ;  /* 0x0000140c01007387 */ /* 0x0083e20000100800 */
[----:B------:R-:W-:Y:S05]  /*1be30*/  @!P2 BRA `(.L_x_2774) ;  /* 0x000000000010a947 */ /* 0x000fea0003800000 */
[----:B-1----:R-:W-:-:S04]  /*1be40*/  IADD3 R2, P0, R15, UR4, RZ ;  /* 0x000000040f027c10 */ /* 0x002fc8000ff1e0ff */
[----:B------:R-:W-:-:S05]  /*1be50*/  IADD3.X R3, R14, UR5, RZ, P0, !PT ;  /* 0x000000050e037c10 */ /* 0x000fca00087fe4ff */
[----:B------:R1:W5:Y:S01]  /*1be60*/  LDG.E R8, desc[UR42][R2.64] ;  /* 0x0000002a02087981 */ /* 0x000362000c1e1900 */
[----:B------:R-:W-:Y:S05]  /*1be70*/  BRA `(.L_x_2775) ;  /* 0x0000000000107947 */ /* 0x000fea0003800000 */
.L_x_2774:
[----:B------:R-:W-:Y:S05]  /*1be80*/  @!P0 BRA `(.L_x_2775) ;  /* 0x00000000000c8947 */ /* 0x000fea0003800000 */
[----:B------:R-:W2:Y:S04]  /*1be90*/  LDG.E R8, desc[UR42][R6.64] ;  /* 0x0000002a06087981 */ /* 0x000ea8000c1e1900 */
[----:B------:R-:W2:Y:S02]  /*1bea0*/  LDG.E R6, desc[UR42][R6.64+0x4] ;  /* 0x0000042a06067981 */ /* 0x000ea4000c1e1900 */
[----:B--2---:R-:W-:-:S07]  /*1beb0*/  IMAD.IADD R8, R6, 0x1, -R8 ;  /* 0x0000000106087824 */ /* 0x004fce00078e0a08 */
.L_x_2775:
[----:B-1----:R-:W2:Y:S01]  /*1bec0*/  @P1 LDG.E R2, desc[UR42][R4.64] ;  /* 0x0000002a04021981 */ /* 0x002ea2000c1e1900 */
[----:B------:R-:W1:Y:S03]  /*1bed0*/  LDC R3, c[0x0][0x448] ;  /* 0x00011200ff037b82 */ /* 0x000e660000000800 */
[----:B------:R-:W3:Y:S04]  /*1bee0*/  LDL R6, [R1+0x4] ;  /* 0x0000040001067983 */ /* 0x000ee80000100800 */
[----:B------:R4:W2:Y:S01]  /*1bef0*/  @P1 LDG.E R4, desc[UR42][R4.64+0x4] ;  /* 0x0000042a04041981 */ /* 0x0008a2000c1e1900 */
[----:B-1----:R-:W-:-:S13]  /*1bf00*/  ISETP.NE.AND P0, PT, R3, 0x1, PT ;  /* 0x000000010300780c */ /* 0x002fda0003f05270 */
[----:B------:R-:W1:Y:S08]  /*1bf10*/  @P0 LDC R3, c[0x0][0x44c] ;  /* 0x00011300ff030b82 */ /* 0x000e700000000800 */
[----:B----4-:R-:W4:Y:S01]  /*1bf20*/  @P0 LDC R5, c[0x0][0x450] ;  /* 0x00011400ff050b82 */ /* 0x010f220000000800 */
[----:B-----5:R-:W-:Y:S01]  /*1bf30*/  IMAD.IADD R7, R8, 0x1, -R0 ;  /* 0x0000000108077824 */ /* 0x020fe200078e0a00 */
[----:B------:R-:W-:-:S05]  /*1bf40*/  LOP3.LUT R11, R17, 0xff, RZ, 0xc0, !PT ;  /* 0x000000ff110b7812 */ /* 0x000fca00078ec0ff */
[----:B------:R0:W-:Y:S01]  /*1bf50*/  STL [R1+0x60], R11 ;  /* 0x0000600b01007387 */ /* 0x0001e20000100800 */
[----:B------:R-:W-:Y:S01]  /*1bf60*/  BSSY B0, `(.L_x_2776) ;  /* 0x0000032000007945 */ /* 0x000fe20003800000 */
[----:B------:R-:W-:Y:S01]  /*1bf70*/  SHF.R.U32.HI R17, RZ, 0x10, R17 ;  /* 0x00000010ff117819 */ /* 0x000fe20000011611 */
[----:B--2---:R-:W-:Y:S01]  /*1bf80*/  @P1 IMAD.IADD R9, R4, 0x1, -R2 ;  /* 0x0000000104091824 */ /* 0x004fe200078e0a02 */
[----:B---3--:R-:W-:-:S05]  /*1bf90*/  SHF.L.U32 R2, R6, 0x7, RZ ;  /* 0x0000000706027819 */ /* 0x008fca00000006ff */
[----:B------:R-:W-:-:S04]  /*1bfa0*/  VIADD R2, R2, 0x7f ;  /* 0x0000007f02027836 */ /* 0x000fc80000000000 */
[----:B-1----:R-:W-:-:S05]  /*1bfb0*/  @P0 IMAD.HI.U32 R0, R2, R3, RZ ;  /* 0x0000000302000227 */ /* 0x002fca00078e00ff */
[----:B----4-:R-:W-:Y:S01]  /*1bfc0*/  @P0 SHF.R.U32.HI R2, RZ, R5, R0 ;  /* 0x00000005ff020219 */ /* 0x010fe20000011600 */
[----:B------:R-:W-:-:S05]  /*1bfd0*/  IMAD.IADD R0, R7, 0x1, R9 ;  /* 0x0000000107007824 */ /* 0x000fca00078e0209 */
[C---:B------:R-:W-:Y:S01]  /*1bfe0*/  IADD3 R21, R0.reuse, 0x80, -R13 ;  /* 0x0000008000157810 */ /* 0x040fe20007ffe80d */
[----:B------:R-:W-:-:S03]  /*1bff0*/  VIADD R3, R0, 0x7f ;  /* 0x0000007f00037836 */ /* 0x000fc60000000000 */
[----:B------:R-:W-:Y:S02]  /*1c000*/  IADD3 R0, R21, R2, RZ ;  /* 0x0000000215007210 */ /* 0x000fe40007ffe0ff */
[----:B------:R-:W-:Y:S02]  /*1c010*/  SHF.R.S32.HI R2, RZ, 0x1f, R3 ;  /* 0x0000001fff027819 */ /* 0x000fe40000011403 */
[----:B------:R-:W-:Y:S02]  /*1c020*/  SHF.R.S32.HI R6, RZ, 0x1f, R0 ;  /* 0x0000001fff067819 */ /* 0x000fe40000011400 */
[----:B------:R-:W-:Y:S02]  /*1c030*/  LEA.HI R2, R2, R3, RZ, 0x7 ;  /* 0x0000000302027211 */ /* 0x000fe400078f38ff */
[----:B------:R-:W-:Y:S02]  /*1c040*/  LEA.HI R6, R6, R0, RZ, 0x7 ;  /* 0x0000000006067211 */ /* 0x000fe400078f38ff */
[----:B------:R-:W-:-:S02]  /*1c050*/  SHF.R.S32.HI R20, RZ, 0x7, R2 ;  /* 0x00000007ff147819 */ /* 0x000fc40000011402 */
[----:B------:R-:W-:-:S04]  /*1c060*/  SHF.R.S32.HI R6, RZ, 0x7, R6 ;  /* 0x00000007ff067819 */ /* 0x000fc80000011406 */
[----:B------:R-:W-:-:S04]  /*1c070*/  VIMNMX R6, R20, R6, PT ;  /* 0x0000000614067248 */ /* 0x000fc80003fe0100 */
[----:B------:R-:W-:Y:S01]  /*1c080*/  ISETP.GE.AND P0, PT, R6, 0x1, PT ;  /* 0x000000010600780c */ /* 0x000fe20003f06270 */
[----:B------:R-:W-:-:S12]  /*1c090*/  IMAD.MOV.U32 R0, RZ, RZ, RZ ;  /* 0x000000ffff007224 */ /* 0x000fd800078e00ff */
[----:B0-----:R-:W-:Y:S05]  /*1c0a0*/  @!P0 BRA `(.L_x_2777) ;  /* 0x0000000000748947 */ /* 0x001fea0003800000 */
[----:B------:R-:W-:Y:S01]  /*1c0b0*/  ISETP.NE.AND P0, PT, R17, RZ, PT ;  /* 0x000000ff1100720c */ /* 0x000fe20003f05270 */
[----:B------:R-:W-:-:S03]  /*1c0c0*/  ULDC UR4, c[0x0][0x9f0] ;  /* 0x00027c0000047ab9 */ /* 0x000fc60000000800 */
[----:B------:R-:W-:-:S04]  /*1c0d0*/  SEL R2, R17, UR4, P0 ;  /* 0x0000000411027c07 */ /* 0x000fc80008000000 */
[----:B------:R-:W-:Y:S02]  /*1c0e0*/  IABS R3, R2 ;  /* 0x0000000200037213 */ /* 0x000fe40000000000 */
[----:B------:R-:W-:Y:S02]  /*1c0f0*/  IADD3 R0, R2, -0x1, R6 ;  /* 0xffffffff02007810 */ /* 0x000fe40007ffe006 */
[----:B------:R-:W0:Y:S08]  /*1c100*/  I2F.RP R4, R3 ;  /* 0x0000000300047306 */ /* 0x000e300000209400 */
[----:B0-----:R-:W0:Y:S02]  /*1c110*/  MUFU.RCP R4, R4 ;  /* 0x0000000400047308 */ /* 0x001e240000001000 */
[----:B0-----:R-:W-:-:S06]  /*1c120*/  VIADD R4, R4, 0xffffffe ;  /* 0x0ffffffe04047836 */ /* 0x001fcc0000000000 */
[----:B------:R0:W1:Y:S02]  /*1c130*/  F2I.FTZ.U32.TRUNC.NTZ R5, R4 ;  /* 0x0000000400057305 */ /* 0x000064000021f000 */
[----:B0-----:R-:W-:-:S04]  /*1c140*/  LOP3.LUT R4, R0, R2, RZ, 0x3c, !PT ;  /* 0x0000000200047212 */ /* 0x001fc800078e3cff */
[----:B------:R-:W-:Y:S01]  /*1c150*/  ISETP.GE.AND P3, PT, R4, RZ, PT ;  /* 0x000000ff0400720c */ /* 0x000fe20003f66270 */
[----:B-1----:R-:W-:-:S04]  /*1c160*/  IMAD.MOV R4, RZ, RZ, -R5 ;  /* 0x000000ffff047224 */ /* 0x002fc800078e0a05 */
[----:B------:R-:W-:Y:S02]  /*1c170*/  IMAD R8, R4, R3, RZ ;  /* 0x0000000304087224 */ /* 0x000fe400078e02ff */
[----:B------:R-:W-:-:S04]  /*1c180*/  IMAD.MOV.U32 R4, RZ, RZ, RZ ;  /* 0x000000ffff047224 */ /* 0x000fc800078e00ff */
[----:B------:R-:W-:Y:S01]  /*1c190*/  IMAD.HI.U32 R8, R5, R8, R4 ;  /* 0x0000000805087227 */ /* 0x000fe200078e0004 */
[----:B------:R-:W-:Y:S02]  /*1c1a0*/  IABS R4, R0 ;  /* 0x0000000000047213 */ /* 0x000fe40000000000 */
[----:B------:R-:W-:-:S04]  /*1c1b0*/  IABS R0, R2 ;  /* 0x0000000200007213 */ /* 0x000fc80000000000 */
[----:B------:R-:W-:-:S05]  /*1c1c0*/  IADD3 R0, RZ, -R0, RZ ;  /* 0x80000000ff007210 */ /* 0x000fca0007ffe0ff */
        /* <DEDUP_REMOVED lines=10> */
[----:B------:R-:W-:-:S07]  /*1c270*/  @!P2 LOP3.LUT R0, RZ, R2, RZ, 0x33, !PT ;  /* 0x00000002ff00a212 */ /* 0x000fce00078e33ff */
.L_x_2777:
[----:B------:R-:W-:Y:S05]  /*1c280*/  BSYNC B0 ;  /* 0x0000000000007941 */ /* 0x000fea0003800000 */
.L_x_2776:
[-C--:B------:R-:W-:Y:S01]  /*1c290*/  IMAD R2, R11, R0.reuse, RZ ;  /* 0x000000000b027224 */ /* 0x080fe200078e02ff */
[----:B------:R-:W-:Y:S04]  /*1c2a0*/  BSSY B0, `(.L_x_2778) ;  /* 0x0000122000007945 */ /* 0x000fe80003800000 */
[C---:B------:R-:W-:Y:S01]  /*1c2b0*/  VIADDMNMX R0, R2.reuse, R0, R6, PT ;  /* 0x0000000002007246 */ /* 0x040fe20003800106 */
[----:B------:R-:W-:-:S04]  /*1c2c0*/  IMAD R2, R2, 0x80, -R7 ;  /* 0x0000008002027824 */ /* 0x000fc800078e0a07 */
[----:B------:R-:W-:Y:S01]  /*1c2d0*/  IMAD R0, R0, 0x80, -R7 ;  /* 0x0000008000007824 */ /* 0x000fe200078e0a07 */
[----:B------:R-:W-:-:S04]  /*1c2e0*/  VIMNMX R2, RZ, R2, !PT ;  /* 0x00000002ff027248 */ /* 0x000fc80007fe0100 */
[----:B------:R-:W-:-:S04]  /*1c2f0*/  VIMNMX R9, R0, R9, PT ;  /* 0x0000000900097248 */ /* 0x000fc80003fe0100 */
[----:B------:R-:W-:Y:S02]  /*1c300*/  ISETP.GT.AND P0, PT, R9, R2, PT ;  /* 0x000000020900720c */ /* 0x000fe40003f04270 */
[----:B------:R-:W-:-:S05]  /*1c310*/  SHF.R.U32.HI R2, RZ, 0x7, R2 ;  /* 0x00000007ff027819 */ /* 0x000fca0000011602 */
[----:B------:R-:W-:-:S06]  /*1c320*/  IMAD.MOV.U32 R7, RZ, RZ, R2 ;  /* 0x000000ffff077224 */ /* 0x000fcc00078e0002 */
[----:B------:R-:W-:-:S05]  /*1c330*/  @P0 VIADD R9, R9, 0x7f ;  /* 0x0000007f09090836 */ /* 0x000fca0000000000 */
        /* <DEDUP_REMOVED lines=9> */
[----:B------:R-:W0:Y:S02]  /*1c3d0*/  S2R R3, SR_TID.X ;  /* 0x0000000000037919 */ /* 0x000e240000002100 */
[----:B0-----:R-:W-:-:S04]  /*1c3e0*/  SHF.R.U32.HI R3, RZ, 0x5, R3 ;  /* 0x00000005ff037819 */ /* 0x001fc80000011603 */
[----:B------:R-:W-:-:S05]  /*1c3f0*/  LOP3.LUT R3, R3, 0x3, RZ, 0xc0, !PT ;  /* 0x0000000303037812 */ /* 0x000fca00078ec0ff */
[----:B------:R0:W1:Y:S02]  /*1c400*/  SHFL.IDX PT, R14, R3, RZ, 0x1f ;  /* 0x00001fff030e7589 */ /* 0x00006400000e0000 */
.L_x_3014:
[----:B-1----:R-:W-:Y:S02]  /*1c410*/  ISETP.NE.AND P0, PT, R14, RZ, PT ;  /* 0x000000ff0e00720c */ /* 0x002fe40003f05270 */
[----:B------:R-:W-:-:S11]  /*1c420*/  PLOP3.LUT P6, PT, PT, PT, PT, 0x8, 0x0 ;  /* 0x000000000000781c */ /* 0x000fd60003fce170 */
[----:B------:R-:W-:Y:S05]  /*1c430*/  @P0 BRA `(.L_x_2781) ;  /* 0x00000000000c0947 */ /* 0x000fea0003800000 */
[----:B------:R-:W-:-:S03]  /*1c440*/  UMOV UR4, 0xffffffff ;  /* 0xffffffff00047882 */ /* 0x000fc60000000000 */
[----:B------:R-:W-:Y:S05]  /*1c450*/  BRA.DIV UR4, `(.L_x_2782) ;  /* 0x0000008a04107947 */ /* 0x000fea000b800000 */
[----:B------:R-:W-:-:S13]  /*1c460*/  ELECT P6, URZ, PT ;  /* 0x00000000003f782f */ /* 0x000fda00038c0000 */
.L_x_2781:
[----:B0-----:R-:W2:Y:S01]  /*1c470*/  LDL R3, [R1+0x64] ;  /* 0x0000640001037983 */ /* 0x001ea20000100800 */
[----:B------:R-:W-:Y:S01]  /*1c480*/  BSSY B1, `(.L_x_2783) ;  /* 0x0000008000017945 */ /* 0x000fe20003800000 */
[----:B--2---:R-:W-:-:S04]  /*1c490*/  IADD3 R3, R3, 0x1, RZ ;  /* 0x0000000103037810 */ /* 0x004fc80007ffe0ff */
[----:B------:R-:W-:-:S04]  /*1c4a0*/  LEA.HI R4, R3, R3, RZ, 0x1 ;  /* 0x0000000303047211 */ /* 0x000fc800078f08ff */
[----:B------:R-:W-:-:S05]  /*1c4b0*/  LOP3.LUT R4, R4, 0xfffffffe, RZ, 0xc0, !PT ;  /* 0xfffffffe04047812 */ /* 0x000fca00078ec0ff */
[----:B------:R-:W-:-:S05]  /*1c4c0*/  IMAD.IADD R3, R3, 0x1, -R4 ;  /* 0x0000000103037824 */ /* 0x000fca00078e0a04 */
[----:B------:R-:W-:-:S04]  /*1c4d0*/  SHF.L.U32 R3, R3, 0x1f, RZ ;  /* 0x0000001f03037819 */ /* 0x000fc800000006ff */
[----:B------:R-:W0:Y:S02]  /*1c4e0*/  SYNCS.PHASECHK.TRANS64.TRYWAIT P0, [R18+URZ+0x28820], R3 ;  /* 0x02882003120075a7 */ /* 0x000e24000800017f */
[----:B0-----:R-:W-:Y:S05]  /*1c4f0*/  @!P0 BRA `(.L_x_2784) ;  /* 0x0000008800088947 */ /* 0x001fea0003800000 */
.L_x_3017:
[----:B------:R-:W-:Y:S05]  /*1c500*/  BSYNC B1 ;  /* 0x0000000000017941 */ /* 0x000fea0003800000 */
.L_x_2783:
[----:B------:R-:W-:Y:S04]  /*1c510*/  BSSY B1, `(.L_x_2785) ;  /* 0x0000071000017945 */ /* 0x000fe80003800000 */
[----:B------:R-:W-:Y:S05]  /*1c520*/  @!P6 BRA `(.L_x_2786) ;  /* 0x0000000400bce947 */ /* 0x000fea0003800000 */
[----:B------:R-:W2:Y:S04]  /*1c530*/  LDL R5, [R1+0x20] ;  /* 0x0000200001057983 */ /* 0x000ea80000100800 */
[----:B------:R-:W3:Y:S01]  /*1c540*/  LDL R6, [R1+0x24] ;  /* 0x0000240001067983 */ /* 0x000ee20000100800 */
[----:B------:R-:W-:Y:S01]  /*1c550*/  BSSY B2, `(.L_x_2787) ;  /* 0x0000008000027945 */ /* 0x000fe20003800000 */
[----:B------:R-:W1:Y:S02]  /*1c560*/  S2R R4, SR_TID.X ;  /* 0x0000000000047919 */ /* 0x000e640000002100 */
[----:B-1----:R-:W-:-:S04]  /*1c570*/  LOP3.LUT R4, R4, 0x7f, RZ, 0xc0, !PT ;  /* 0x0000007f04047812 */ /* 0x002fc800078ec0ff */
[----:B------:R-:W-:Y:S01]  /*1c580*/  ISETP.NE.AND P1, PT, R4, RZ, PT ;  /* 0x000000ff0400720c */ /* 0x000fe20003f25270 */
[----:B--2---:R-:W-:Y:S01]  /*1c590*/  IMAD R5, R5, 0x8, R18 ;  /* 0x0000000805057824 */ /* 0x004fe200078e0212 */
[----:B---3--:R-:W-:-:S04]  /*1c5a0*/  SHF.L.U32 R9, R6, 0x1f, RZ ;  /* 0x0000001f06097819 */ /* 0x008fc800000006ff */
[----:B------:R-:W1:Y:S02]  /*1c5b0*/  SYNCS.PHASECHK.TRANS64.TRYWAIT P0, [R5+URZ+0x288a0], R9 ;  /* 0x0288a009050075a7 */ /* 0x000e64000800017f */
[----:B-1----:R-:W-:Y:S05]  /*1c5c0*/  @!P0 BRA `(.L_x_2788) ;  /* 0x0000008400e88947 */ /* 0x002fea0003800000 */
.L_x_3018:
[----:B------:R-:W-:Y:S05]  /*1c5d0*/  BSYNC B2 ;  /* 0x0000000000027941 */ /* 0x000fea0003800000 */
.L_x_2787:
[----:B------:R-:W-:Y:S04]  /*1c5e0*/  BSSY B2, `(.L_x_2789) ;  /* 0x0000009000027945 */ /* 0x000fe80003800000 */
[----:B------:R-:W-:Y:S05]  /*1c5f0*/  @P1 BRA `(.L_x_2790) ;  /* 0x00000000001c1947 */ /* 0x000fea0003800000 */
[----:B------:R-:W2:Y:S01]  /*1c600*/  S2R R4, SR_TID.X ;  /* 0x0000000000047919 */ /* 0x000ea20000002100 */
[----:B0-----:R-:W-:-:S04]  /*1c610*/  IMAD.MOV.U32 R3, RZ, RZ, 0x8000 ;  /* 0x00008000ff037424 */ /* 0x001fc800078e00ff */
[----:B------:R3:W-:Y:S01]  /*1c620*/  SYNCS.ARRIVE.TRANS64 RZ, [R5+URZ+0x28890], R3 ;  /* 0x0288900305ff79a7 */ /* 0x0007e2000800003f */
[----:B--2---:R-:W-:-:S04]  /*1c630*/  LOP3.LUT R4, R4, 0x1f, RZ, 0xc0, !PT ;  /* 0x0000001f04047812 */ /* 0x004fc800078ec0ff */
[----:B------:R-:W-:-:S13]  /*1c640*/  ISETP.NE.AND P0, PT, R4, RZ, PT ;  /* 0x000000ff0400720c */ /* 0x000fda0003f05270 */
[----:B---3--:R-:W-:Y:S05]  /*1c650*/  @!P0 BRA `(.L_x_2790) ;  /* 0x0000000000048947 */ /* 0x008fea0003800000 */
[----:B------:R-:W-:Y:S01]  /*1c660*/  BPT.TRAP 0x1 ;  /* 0x000000040000795c */ /* 0x000fe20000300000 */
.L_x_2790:
[----:B------:R-:W-:Y:S05]  /*1c670*/  BSYNC B2 ;  /* 0x0000000000027941 */ /* 0x000fea0003800000 */
.L_x_2789:
[----:B0-----:R-:W2:Y:S01]  /*1c680*/  LDL R3, [R1+0x20] ;  /* 0x0000200001037983 */ /* 0x001ea20000100800 */
[----:B------:R-:W-:Y:S01]  /*1c690*/  IMAD.MOV.U32 R12, RZ, RZ, RZ ;  /* 0x000000ffff0c7224 */ /* 0x000fe200078e00ff */
[----:B------:R-:W-:Y:S01]  /*1c6a0*/  LEA R4, R7, R10, 0x7 ;  /* 0x0000000a07047211 */ /* 0x000fe200078e38ff */
[----:B------:R-:W-:Y:S01]  /*1c6b0*/  UIADD3 UR4, UP0, UR38, 0x570, URZ ;  /* 0x0000057026047890 */ /* 0x000fe2000ff1e03f */
[----:B------:R-:W-:Y:S01]  /*1c6c0*/  PLOP3.LUT P0, PT, PT, PT, PT, 0x80, 0x0 ;  /* 0x000000000000781c */ /* 0x000fe20003f0f070 */
[----:B------:R-:W-:Y:S01]  /*1c6d0*/  UMOV UR6, 0x0 ;  /* 0x0000000000067882 */ /* 0x000fe20000000000 */
[----:B------:R-:W-:Y:S01]  /*1c6e0*/  R2UR UR10, R12 ;  /* 0x000000000c0a72ca */ /* 0x000fe200000e0000 */
[----:B------:R-:W-:Y:S01]  /*1c6f0*/  VIADD R4, R4, 0xffffff80 ;  /* 0xffffff8004047836 */ /* 0x000fe20000000000 */
[----:B------:R-:W-:Y:S01]  /*1c700*/  UIADD3.X UR5, URZ, UR39, URZ, UP0, !UPT ;  /* 0x000000273f057290 */ /* 0x000fe200087fe43f */
[----:B------:R-:W-:Y:S01]  /*1c710*/  UMOV UR7, 0x12f00000 ;  /* 0x12f0000000077882 */ /* 0x000fe20000000000 */
[----:B--2---:R-:W-:-:S02]  /*1c720*/  IMAD R8, R3, 0x8000, R18 ;  /* 0x0000800003087824 */ /* 0x004fc400078e0212 */
[----:B------:R-:W-:Y:S02]  /*1c730*/  IMAD.SHL.U32 R11, R3, 0x4000, RZ ;  /* 0x00004000030b7824 */ /* 0x000fe400078e00ff */
[----:B------:R-:W-:Y:S01]  /*1c740*/  VIADD R3, R5, 0x28890 ;  /* 0x0002889005037836 */ /* 0x000fe20000000000 */
[----:B------:R-:W-:-:S07]  /*1c750*/  IADD3 R6, R8, 0x18400, RZ ;  /* 0x0001840008067810 */ /* 0x000fce0007ffe0ff */
.L_x_2791:
        /* <DEDUP_REMOVED lines=16> */
.L_x_2792:
        /* <DEDUP_REMOVED lines=13> */
.L_x_3019:
[----:B------:R-:W-:Y:S05]  /*1c930*/  BSYNC B2 ;  /* 0x0000000000027941 */ /* 0x000fea0003800000 */
.L_x_2793:
[----:B------:R-:W-:Y:S01]  /*1c940*/  BSSY B2, `(.L_x_2795) ;  /* 0x000000b000027945 */ /* 0x000fe20003800000 */
[----:B------:R-:W-:Y:S02]  /*1c950*/  IMAD.MOV.U32 R8, RZ, RZ, 0x0 ;  /* 0x00000000ff087424 */ /* 0x000fe400078e00ff */
[----:B01----:R-:W-:Y:S01]  /*1c960*/  IMAD.MOV.U32 R9, RZ, RZ, 0x12f00000 ;  /* 0x12f00000ff097424 */ /* 0x003fe200078e00ff */
[----:B------:R-:W-:Y:S06]  /*1c970*/  @P1 BRA `(.L_x_2796) ;  /* 0x00000000001c1947 */ /* 0x000fec0003800000 */
[----:B------:R-:W0:Y:S01]  /*1c980*/  S2R R6, SR_TID.X ;  /* 0x0000000000067919 */ /* 0x000e220000002100 */
[----:B------:R-:W-:-:S04]  /*1c990*/  MOV R3, 0x8000 ;  /* 0x0000800000037802 */ /* 0x000fc80000000f00 */
[----:B------:R1:W-:Y:S01]  /*1c9a0*/  SYNCS.ARRIVE.TRANS64 RZ, [R5+URZ+0x288b0], R3 ;  /* 0x0288b00305ff79a7 */ /* 0x0003e2000800003f */
[----:B0-----:R-:W-:-:S04]  /*1c9b0*/  LOP3.LUT R6, R6, 0x1f, RZ, 0xc0, !PT ;  /* 0x0000001f06067812 */ /* 0x001fc800078ec0ff */
[----:B------:R-:W-:-:S13]  /*1c9c0*/  ISETP.NE.AND P0, PT, R6, RZ, PT ;  /* 0x000000ff0600720c */ /* 0x000fda0003f05270 */
[----:B-1----:R-:W-:Y:S05]  /*1c9d0*/  @!P0 BRA `(.L_x_2796) ;  /* 0x0000000000048947 */ /* 0x002fea0003800000 */
[----:B------:R-:W-:Y:S01]  /*1c9e0*/  BPT.TRAP 0x1 ;  /* 0x000000040000795c */ /* 0x000fe20000300000 */
.L_x_2796:
[----:B------:R-:W-:Y:S05]  /*1c9f0*/  BSYNC B2 ;  /* 0x0000000000027941 */ /* 0x000fea0003800000 */
.L_x_2795:
[----:B------:R-:W-:Y:S01]  /*1ca00*/  R2UR UR10, R12 ;  /* 0x000000000c0a72ca */ /* 0x000fe200000e0000 */
[----:B------:R-:W-:Y:S01]  /*1ca10*/  IMAD R6, R11, 0x2, R18 ;  /* 0x000000020b067824 */ /* 0x000fe200078e0212 */
[----:B------:R-:W-:Y:S01]  /*1ca20*/  R2UR UR6, R8 ;  /* 0x00000000080672ca */ /* 0x000fe200000e0000 */
[----:B------:R-:W-:Y:S01]  /*1ca30*/  UIADD3 UR4, UP0, UR38, 0x670, URZ ;  /* 0x0000067026047890 */ /* 0x000fe2000ff1e03f */
[----:B------:R-:W-:Y:S01]  /*1ca40*/  R2UR UR7, R9 ;  /* 0x00000000090772ca */ /* 0x000fe200000e0000 */
[----:B------:R-:W-:Y:S01]  /*1ca50*/  VIADD R5, R5, 0x288b0 ;  /* 0x000288b005057836 */ /* 0x000fe20000000000 */
[----:B------:R-:W-:Y:S01]  /*1ca60*/  PLOP3.LUT P0, PT, PT, PT, PT, 0x80, 0x0 ;  /* 0x000000000000781c */ /* 0x000fe20003f0f070 */
[----:B------:R-:W-:Y:S01]  /*1ca70*/  VIADD R3, R6, 0x400 ;  /* 0x0000040006037836 */ /* 0x000fe20000000000 */
[----:B------:R-:W-:-:S12]  /*1ca80*/  UIADD3.X UR5, URZ, UR39, URZ, UP0, !UPT ;  /* 0x000000273f057290 */ /* 0x000fd800087fe43f */
.L_x_2797:
        /* <DEDUP_REMOVED lines=15> */
.L_x_2798:
        /* <DEDUP_REMOVED lines=10> */
.L_x_2786:
[----:B------:R-:W-:Y:S05]  /*1cc20*/  BSYNC B1 ;  /* 0x0000000000017941 */ /* 0x000fea0003800000 */
.L_x_2785:
[----:B------:R-:W0:Y:S04]  /*1cc30*/  LDL.LU R8, [R1+0x20] ;  /* 0x0000200001087983 */ /* 0x000e280000300800 */
[----:B------:R-:W2:Y:S01]  /*1cc40*/  LDL.LU R6, [R1+0x24] ;  /* 0x0000240001067983 */ /* 0x000ea20000300800 */
[----:B------:R-:W-:Y:S02]  /*1cc50*/  PLOP3.LUT P0, PT, PT, PT, PT, 0x8, 0x0 ;  /* 0x000000000000781c */ /* 0x000fe40003f0e170 */
[----:B0-----:R-:W-:Y:S01]  /*1cc60*/  IADD3 R3, R8, 0x1, RZ ;  /* 0x0000000108037810 */ /* 0x001fe20007ffe0ff */
        /* <DEDUP_REMOVED lines=9> */
.L_x_2813:
[----:B------:R-:W-:Y:S05]  /*1cd00*/  YIELD ;  /* 0x0000000000007946 */ /* 0x000fea0003800000 */
[----:B------:R-:W-:Y:S04]  /*1cd10*/  BSSY B1, `(.L_x_2799) ;  /* 0x000006e000017945 */ /* 0x000fe80003800000 */
[----:B-1----:R-:W-:Y:S05]  /*1cd20*/  @!P6 BRA `(.L_x_2800) ;  /* 0x0000000400b0e947 */ /* 0x002fea0003800000 */
[----:B------:R-:W2:Y:S04]  /*1cd30*/  LDL R5, [R1+0x20] ;  /* 0x0000200001057983 */ /* 0x000ea80000100800 */
[----:B------:R-:W3:Y:S01]  /*1cd40*/  LDL R4, [R1+0x24] ;  /* 0x0000240001047983 */ /* 0x000ee20000100800 */
[----:B------:R-:W-:Y:S01]  /*1cd50*/  BSSY B2, `(.L_x_2801) ;  /* 0x0000008000027945 */ /* 0x000fe20003800000 */
[----:B0-----:R-:W0:Y:S02]  /*1cd60*/  S2R R3, SR_TID.X ;  /* 0x0000000000037919 */ /* 0x001e240000002100 */
[----:B0-----:R-:W-:-:S04]  /*1cd70*/  LOP3.LUT R3, R3, 0x7f, RZ, 0xc0, !PT ;  /* 0x0000007f03037812 */ /* 0x001fc800078ec0ff */
[----:B------:R-:W-:Y:S01]  /*1cd80*/  ISETP.NE.AND P2, PT, R3, RZ, PT ;  /* 0x000000ff0300720c */ /* 0x000fe20003f45270 */
[----:B--2---:R-:W-:Y:S01]  /*1cd90*/  IMAD R7, R5, 0x8, R18 ;  /* 0x0000000805077824 */ /* 0x004fe200078e0212 */
[----:B---3--:R-:W-:-:S04]  /*1cda0*/  SHF.L.U32 R6, R4, 0x1f, RZ ;  /* 0x0000001f04067819 */ /* 0x008fc800000006ff */
[----:B------:R-:W0:Y:S02]  /*1cdb0*/  SYNCS.PHASECHK.TRANS64.TRYWAIT P1, [R7+URZ+0x288a0], R6 ;  /* 0x0288a006070075a7 */ /* 0x000e24000802017f */
[----:B0-----:R-:W-:Y:S05]  /*1cdc0*/  @!P1 BRA `(.L_x_2802) ;  /* 0x0000008000109947 */ /* 0x001fea0003800000 */
.L_x_3020:
[----:B------:R-:W-:Y:S05]  /*1cdd0*/  BSYNC B2 ;  /* 0x0000000000027941 */ /* 0x000fea0003800000 */
.L_x_2801:
[----:B------:R-:W-:Y:S04]  /*1cde0*/  BSSY B2, `(.L_x_2803) ;  /* 0x0000009000027945 */ /* 0x000fe80003800000 */
        /* <DEDUP_REMOVED lines=8> */
.L_x_2804:
[----:B------:R-:W-:Y:S05]  /*1ce70*/  BSYNC B2 ;  /* 0x0000000000027941 */ /* 0x000fea0003800000 */
.L_x_2803:
        /* <DEDUP_REMOVED lines=12> */
.L_x_2805:
        /* <DEDUP_REMOVED lines=12> */
[----:B------:R-:W-:Y:S01]  /*1d000*/  UMOV UR6, 0x0 ;  /* 0x0000000000067882 */ /* 0x000fe20000000000 */
[----:B------:R-:W-:Y:S01]  /*1d010*/  IADD3 R9, R5, 0x1c400, RZ ;  /* 0x0001c40005097810 */ /* 0x000fe20007ffe0ff */
[----:B------:R-:W-:Y:S01]  /*1d020*/  UMOV UR7, 0x12f00000 ;  /* 0x12f0000000077882 */ /* 0x000fe20000000000 */
[----:B------:R-:W-:-:S15]  /*1d030*/  R2UR UR10, R14 ;  /* 0x000000000e0a72ca */ /* 0x000fde00000e0000 */
.L_x_2806:
        /* <DEDUP_REMOVED lines=13> */
.L_x_3021:
[----:B------:R-:W-:Y:S05]  /*1d110*/  BSYNC B2 ;  /* 0x0000000000027941 */ /* 0x000fea0003800000 */
.L_x_2807:
        /* <DEDUP_REMOVED lines=11> */
.L_x_2810:
[----:B------:R-:W-:Y:S05]  /*1d1d0*/  BSYNC B2 ;  /* 0x0000000000027941 */ /* 0x000fea0003800000 */
.L_x_2809:
[----:B------:R-:W-:Y:S01]  /*1d1e0*/  R2UR UR10, R11 ;  /* 0x000000000b0a72ca */ /* 0x000fe200000e0000 */
[----:B------:R-:W-:Y:S01]  /*1d1f0*/  UIADD3 UR4, UP0, UR38, 0x670, URZ ;  /* 0x0000067026047890 */ /* 0x000fe2000ff1e03f */
[----:B------:R-:W-:Y:S01]  /*1d200*/  R2UR UR6, R12 ;  /* 0x000000000c0672ca */ /* 0x000fe200000e0000 */
[----:B01----:R-:W-:Y:S01]  /*1d210*/  VIADD R7, R7, 0x288b0 ;  /* 0x000288b007077836 */ /* 0x003fe20000000000 */
[----:B------:R-:W-:Y:S01]  /*1d220*/  R2UR UR7, R13 ;  /* 0x000000000d0772ca */ /* 0x000fe200000e0000 */
[----:B------:R-:W-:Y:S01]  /*1d230*/  UIADD3.X UR5, URZ, UR39, URZ, UP0, !UPT ;  /* 0x000000273f057290 */ /* 0x000fe200087fe43f */
[----:B------:R-:W-:Y:S02]  /*1d240*/  PLOP3.LUT P1, PT, PT, PT, PT, 0x80, 0x0 ;  /* 0x000000000000781c */ /* 0x000fe40003f2f070 */
[----:B------:R-:W-:-:S11]  /*1d250*/  IADD3 R3, R5, 0x400, RZ ;  /* 0x0000040005037810 */ /* 0x000fd60007ffe0ff */
.L_x_2811:
        /* <DEDUP_REMOVED lines=15> */
.L_x_2812:
        /* <DEDUP_REMOVED lines=10> */
.L_x_2800:
[----:B------:R-:W-:Y:S05]  /*1d3f0*/  BSYNC B1 ;  /* 0x0000000000017941 */ /* 0x000fea0003800000 */
.L_x_2799:
[----:B0-----:R-:W2:Y:S04]  /*1d400*/  LDL.LU R3, [R1+0x20] ;  /* 0x0000200001037983 */ /* 0x001ea80000300800 */
        /* <DEDUP_REMOVED lines=11> */
.L_x_2779:
[----:B------:R-:W-:Y:S05]  /*1d4c0*/  BSYNC B0 ;  /* 0x0000000000007941 */ /* 0x000fea0003800000 */
.L_x_2778:
[----:B------:R-:W2:Y:S01]  /*1d4d0*/  LDL R4, [R1+0x4] ;  /* 0x0000040001047983 */ /* 0x000ea20000100800 */
[----:B------:R-:W3:Y:S01]  /*1d4e0*/  LDC R0, c[0x0][0x448] ;  /* 0x00011200ff007b82 */ /* 0x000ee20000000800 */
[----:B------:R-:W-:Y:S01]  /*1d4f0*/  ISETP.NE.AND P2, PT, R17, RZ, PT ;  /* 0x000000ff1100720c */ /* 0x000fe20003f45270 */
[----:B------:R-:W-:Y:S05]  /*1d500*/  @!P0 WARPSYNC.ALL ;  /* 0x0000000000008948 */ /* 0x000fea0003800000 */
[----:B------:R-:W-:Y:S07]  /*1d510*/  BSSY B0, `(.L_x_2814) ;  /* 0x000002d000007945 */ /* 0x000fee0003800000 */
[----:B------:R-:W4:Y:S08]  /*1d520*/  @!P2 LDC R17, c[0x0][0x9f0] ;  /* 0x00027c00ff11ab82 */ /* 0x000f300000000800 */
[----:B------:R-:W-:Y:S01]  /*1d530*/  @!P0 BAR.SYNC.DEFER_BLOCKING 0xc, 0x180 ;  /* 0x0306000000008b1d */ /* 0x000fe20000010000 */
[----:B---3--:R-:W-:-:S13]  /*1d540*/  ISETP.NE.AND P1, PT, R0, 0x1, PT ;  /* 0x000000010000780c */ /* 0x008fda0003f25270 */
[----:B------:R-:W3:Y:S08]  /*1d550*/  @P1 LDC R2, c[0x0][0x44c] ;  /* 0x00011300ff021b82 */ /* 0x000ef00000000800 */
[----:B01----:R-:W0:Y:S01]  /*1d560*/  @P1 LDC R3, c[0x0][0x450] ;  /* 0x00011400ff031b82 */ /* 0x003e220000000800 */
[----:B--2---:R-:W-:-:S05]  /*1d570*/  LEA R0, R4, 0x7f, 0x7 ;  /* 0x0000007f04007811 */ /* 0x004fca00078e38ff */
[----:B---3--:R-:W-:-:S05]  /*1d580*/  @P1 IMAD.HI.U32 R2, R0, R2, RZ ;  /* 0x0000000200021227 */ /* 0x008fca00078e00ff */
[----:B0-----:R-:W-:-:S05]  /*1d590*/  @P1 SHF.R.U32.HI R0, RZ, R3, R2 ;  /* 0x00000003ff001219 */ /* 0x001fca0000011602 */
[----:B------:R-:W-:-:S05]  /*1d5a0*/  IMAD.IADD R0, R21, 0x1, R0 ;  /* 0x0000000115007824 */ /* 0x000fca00078e0200 */
[----:B------:R-:W-:-:S04]  /*1d5b0*/  SHF.R.S32.HI R2, RZ, 0x1f, R0 ;  /* 0x0000001fff027819 */ /* 0x000fc80000011400 */
[----:B------:R-:W-:-:S04]  /*1d5c0*/  LEA.HI R0, R2, R0, RZ, 0x7 ;  /* 0x0000000002007211 */ /* 0x000fc800078f38ff */
[----:B------:R-:W-:-:S04]  /*1d5d0*/  SHF.R.S32.HI R0, RZ, 0x7, R0 ;  /* 0x00000007ff007819 */ /* 0x000fc80000011400 */
[----:B------:R-:W-:-:S04]  /*1d5e0*/  VIMNMX R7, R20, R0, PT ;  /* 0x0000000014077248 */ /* 0x000fc80003fe0100 */
[----:B------:R-:W-:Y:S01]  /*1d5f0*/  ISETP.GE.AND P1, PT, R7, 0x1, PT ;  /* 0x000000010700780c */ /* 0x000fe20003f26270 */
[----:B------:R0:W-:Y:S04]  /*1d600*/  STL [R1+0x40], R7 ;  /* 0x0000400701007387 */ /* 0x0001e80000100800 */
[----:B------:R0:W-:Y:S08]  /*1d610*/  STL [R1+0x48], RZ ;  /* 0x000048ff01007387 */ /* 0x0001f00000100800 */
[----:B0---4-:R-:W-:Y:S05]  /*1d620*/  @!P1 BRA `(.L_x_2815) ;  /* 0x00000000006c9947 */ /* 0x011fea0003800000 */
[----:B------:R-:W-:-:S04]  /*1d630*/  IABS R0, R17 ;  /* 0x0000001100007213 */ /* 0x000fc80000000000 */
[----:B------:R-:W0:Y:S08]  /*1d640*/  I2F.RP R2, R0 ;  /* 0x0000000000027306 */ /* 0x000e300000209400 */
[----:B0-----:R-:W0:Y:S02]  /*1d650*/  MUFU.RCP R2, R2 ;  /* 0x0000000200027308 */ /* 0x001e240000001000 */
[----:B0-----:R-:W-:-:S06]  /*1d660*/  IADD3 R2, R2, 0xffffffe, RZ ;  /* 0x0ffffffe02027810 */ /* 0x001fcc0007ffe0ff */
[----:B------:R-:W0:Y:S02]  /*1d670*/  F2I.FTZ.U32.TRUNC.NTZ R3, R2 ;  /* 0x0000000200037305 */ /* 0x000e24000021f000 */
[----:B0-----:R-:W-:-:S04]  /*1d680*/  IMAD.MOV R2, RZ, RZ, -R3 ;  /* 0x000000ffff027224 */ /* 0x001fc800078e0a03 */
[----:B------:R-:W-:Y:S02]  /*1d690*/  IMAD R4, R2, R0, RZ ;  /* 0x0000000002047224 */ /* 0x000fe400078e02ff */
[----:B------:R-:W-:-:S04]  /*1d6a0*/  IMAD.MOV.U32 R2, RZ, RZ, RZ ;  /* 0x000000ffff027224 */ /* 0x000fc800078e00ff */
[----:B------:R-:W-:Y:S01]  /*1d6b0*/  IMAD.HI.U32 R6, R3, R4, R2 ;  /* 0x0000000403067227 */ /* 0x000fe200078e0002 */
        /* <DEDUP_REMOVED lines=18> */
.L_x_2815:
[----:B------:R-:W-:Y:S05]  /*1d7e0*/  BSYNC B0 ;  /* 0x0000000000007941 */ /* 0x000fea0003800000 */
.L_x_2814:
[----:B------:R-:W2:Y:S04]  /*1d7f0*/  LDL R0, [R1+0x48] ;  /* 0x0000480001007983 */ /* 0x000ea80000100800 */
[----:B0-----:R-:W2:Y:S01]  /*1d800*/  LDL R2, [R1+0x60] ;  /* 0x0000600001027983 */ /* 0x001ea20000100800 */
[----:B------:R-:W-:Y:S01]  /*1d810*/  BSSY B7, `(.L_x_2816) ;  /* 0x00003cf000077945 */ /* 0x000fe20003800000 */
[----:B--2---:R-:W-:-:S05]  /*1d820*/  IMAD R2, R2, R0, RZ ;  /* 0x0000000002027224 */ /* 0x004fca00078e02ff */
[----:B------:R-:W-:Y:S01]  /*1d830*/  VIADDMNMX R0, R2, R0, R7, PT ;  /* 0x0000000002007246 */ /* 0x000fe20003800107 */
[----:B------:R0:W-:Y:S03]  /*1d840*/  STL [R1+0x2c], R2 ;  /* 0x00002c0201007387 */ /* 0x0001e60000100800 */
[----:B------:R-:W-:Y:S01]  /*1d850*/  ISETP.GT.AND P0, PT, R0, R2, PT ;  /* 0x000000020000720c */ /* 0x000fe20003f04270 */
[----:B------:R0:W-:-:S12]  /*1d860*/  STL [R1+0x44], R0 ;  /* 0x0000440001007387 */ /* 0x0001d80000100800 */
[----:B0-----:R-:W-:Y:S05]  /*1d870*/  @P0 BRA `(.L_x_2817) ;  /* 0x0000000000480947 */ /* 0x001fea0003800000 */
[----:B------:R-:W0:Y:S02]  /*1d880*/  S2R R0, SR_TID.X ;  /* 0x0000000000007919 */ /* 0x000e240000002100 */
[----:B0-----:R-:W-:-:S04]  /*1d890*/  LOP3.LUT R0, R0, 0x7f, RZ, 0xc0, !PT ;  /* 0x0000007f00007812 */ /* 0x001fc800078ec0ff */
[----:B------:R-:W-:-:S13]  /*1d8a0*/  ISETP.NE.AND P0, PT, R0, RZ, PT ;  /* 0x000000ff0000720c */ /* 0x000fda0003f05270 */
[----:B------:R-:W-:Y:S05]  /*1d8b0*/  @P0 BRA `(.L_x_2818) ;  /* 0x0000003c00100947 */ /* 0x000fea0003800000 */
[----:B------:R-:W0:Y:S01]  /*1d8c0*/  S2R R3, SR_LANEID ;  /* 0x0000000000037919 */ /* 0x000e220000000000 */
[----:B------:R-:W-:Y:S02]  /*1d8d0*/  VOTEU.ANY UR4, UPT, PT ;  /* 0x0000000000047886 */ /* 0x000fe400038e0100 */
[----:B------:R-:W0:Y:S08]  /*1d8e0*/  FLO.U32 R0, UR4 ;  /* 0x0000000400007d00 */ /* 0x000e3000080e0000 */
[----:B------:R-:W1:Y:S01]  /*1d8f0*/  POPC R5, UR4 ;  /* 0x0000000400057d09 */ /* 0x000e620008000000 */
[----:B0-----:R-:W-:-:S02]  /*1d900*/  ISETP.EQ.U32.AND P0, PT, R0, R3, PT ;  /* 0x000000030000720c */ /* 0x001fc40003f02070 */
[----:B------:R-:W1:Y:S11]  /*1d910*/  LDC.64 R2, c[0x0][0xc60] ;  /* 0x00031800ff027b82 */ /* 0x000e760000000a00 */
[----:B-1----:R-:W2:Y:S01]  /*1d920*/  @P0 ATOMG.E.ADD.STRONG.GPU PT, R3, desc[UR42][R2.64], R5 ;  /* 0x00000005020309a8 */ /* 0x002ea200081ee1ea */
[----:B------:R-:W0:Y:S02]  /*1d930*/  S2R R4, SR_LTMASK ;  /* 0x0000000000047919 */ /* 0x000e240000003900 */
[----:B0-----:R-:W-:-:S04]  /*1d940*/  LOP3.LUT R4, R4, UR4, RZ, 0xc0, !PT ;  /* 0x0000000404047c12 */ /* 0x001fc8000f8ec0ff */
[----:B------:R-:W0:Y:S01]  /*1d950*/  POPC R7, R4 ;  /* 0x0000000400077309 */ /* 0x000e220000000000 */
[----:B--2---:R-:W0:Y:S02]  /*1d960*/  SHFL.IDX PT, R0, R3, R0, 0x1f ;  /* 0x00001f0003007589 */ /* 0x004e2400000e0000 */
[----:B0-----:R-:W-:-:S05]  /*1d970*/  IADD3 R0, R0, UR36, R7 ;  /* 0x0000002400007c10 */ /* 0x001fca000fffe007 */
[----:B------:R3:W-:Y:S01]  /*1d980*/  STL [R1], R0 ;  /* 0x0000000001007387 */ /* 0x0007e20000100800 */
[----:B------:R-:W-:Y:S05]  /*1d990*/  BRA `(.L_x_2818) ;  /* 0x0000003800d87947 */ /* 0x000fea0003800000 */
.L_x_2817:
        /* <DEDUP_REMOVED lines=8> */
[----:B------:R-:W-:Y:S01]  /*1da20*/  MOV R4, UR6 ;  /* 0x0000000600047c02 */ /* 0x000fe20008000f00 */
[----:B------:R-:W-:Y:S01]  /*1da30*/  IMAD.U32 R5, RZ, RZ, UR7 ;  /* 0x00000007ff057e24 */ /* 0x000fe2000f8e00ff */
[----:B------:R-:W0:Y:S01]  /*1da40*/  LDC.64 R2, c[0x4][R2] ;  /* 0x0100000002027b82 */ /* 0x000e220000000a00 */
[----:B------:R-:W-:Y:S01]  /*1da50*/  IMAD.U32 R6, RZ, RZ, UR8 ;  /* 0x00000008ff067e24 */ /* 0x000fe2000f8e00ff */
[----:B------:R-:W-:Y:S01]  /*1da60*/  MOV R11, UR5 ;  /* 0x00000005000b7c02 */ /* 0x000fe20008000f00 */
[----:B------:R-:W-:Y:S02]  /*1da70*/  IMAD.U32 R7, RZ, RZ, UR9 ;  /* 0x00000009ff077e24 */ /* 0x000fe4000f8e00ff */
[----:B------:R-:W-:-:S02]  /*1da80*/  IMAD.U32 R10, RZ, RZ, UR4 ;  /* 0x00000004ff0a7e24 */ /* 0x000fc4000f8e00ff */
[----:B------:R-:W-:Y:S02]  /*1da90*/  IMAD.MOV.U32 R8, RZ, RZ, 0x70 ;  /* 0x00000070ff087424 */ /* 0x000fe400078e00ff */
[----:B------:R-:W-:Y:S02]  /*1daa0*/  IMAD.MOV.U32 R12, RZ, RZ, 0x1 ;  /* 0x00000001ff0c7424 */ /* 0x000fe400078e00ff */
[----:B------:R-:W-:-:S07]  /*1dab0*/  IMAD.MOV.U32 R13, RZ, RZ, RZ ;  /* 0x000000ffff0d7224 */ /* 0x000fce00078e00ff */
[----:B------:R-:W-:-:S07]  /*1dac0*/  LEPC R20, `(.L_x_2820) ;  /* 0x000000001014794e */ /* 0x000fce0000000000 */
[----:B0-----:R-:W-:Y:S05]  /*1dad0*/  CALL.ABS.NOINC R2 ;  /* 0x0000000002007343 */ /* 0x001fea0003c00000 */
.L_x_2820:
[----:B------:R-:W-:Y:S05]  /*1dae0*/  BSYNC B6 ;  /* 0x0000000000067941 */ /* 0x000fea0003800000 */
.L_x_2819:
        /* <DEDUP_REMOVED lines=20> */
.L_x_2823:
        /* <DEDUP_REMOVED lines=15> */
.L_x_2822:
[----:B------:R-:W-:Y:S05]  /*1dd20*/  BSYNC B6 ;  /* 0x0000000000067941 */ /* 0x000fea0003800000 */
.L_x_2821:
[----:B------:R-:W2:Y:S01]  /*1dd30*/  LDL.LU R2, [R1+0x28] ;  /* 0x0000280001027983 */ /* 0x000ea20000300800 */
[----:B------:R-:W-:-:S03]  /*1dd40*/  ULDC.64 UR4, c[0x0][0x9f8] ;  /* 0x00027e0000047ab9 */ /* 0x000fc60000000a00 */
[----:B------:R-:W3:Y:S04]  /*1dd50*/  LDL.LU R0, [R1+0x38] ;  /* 0x0000380001007983 */ /* 0x000ee80000300800 */
[----:B------:R-:W4:Y:S01]  /*1dd60*/  LDL R7, [R1+0x14] ;  /* 0x0000140001077983 */ /* 0x000f220000100800 */
[----:B------:R-:W-:-:S03]  /*1dd70*/  ISETP.NE.U32.AND P0, PT, RZ, UR4, PT ;  /* 0x00000004ff007c0c */ /* 0x000fc6000bf05070 */
[----:B------:R-:W5:Y:S01]  /*1dd80*/  LDL R17, [R1+0x44] ;  /* 0x0000440001117983 */ /* 0x000f620000100800 */
[----:B------:R-:W-:-:S13]  /*1dd90*/  ISETP.NE.AND.EX P0, PT, RZ, UR5, PT, P0 ;  /* 0x00000005ff007c0c */ /* 0x000fda000bf05300 */
[----:B--2---:R-:W-:-:S04]  /*1dda0*/  @P0 IADD3 R2, P1, R2, UR4, RZ ;  /* 0x0000000402020c10 */ /* 0x004fc8000ff3e0ff */
[----:B---3--:R-:W-:Y:S01]  /*1ddb0*/  @P0 IADD3.X R3, R0, UR5, RZ, P1, !PT ;  /* 0x0000000500030c10 */ /* 0x008fe20008ffe4ff */
[----:B------:R-:W-:-:S04]  /*1ddc0*/  ULDC.64 UR4, c[0x0][0xa08] ;  /* 0x0002820000047ab9 */ /* 0x000fc80000000a00 */
[----:B----4-:R0:W2:Y:S02]  /*1ddd0*/  @P0 LDG.E R7, desc[UR42][R2.64] ;  /* 0x0000002a02070981 */ /* 0x0100a4000c1e1900 */
[----:B0-----:R-:W0:Y:S01]  /*1dde0*/  LDC.64 R2, c[0x0][0x418] ;  /* 0x00010600ff027b82 */ /* 0x001e220000000a00 */
[----:B-----5:R-:W-:Y:S01]  /*1ddf0*/  VIADD R0, R17, 0xffffffff ;  /* 0xffffffff11007836 */ /* 0x020fe20000000000 */
[----:B--2---:R-:W-:Y:S01]  /*1de00*/  SHF.R.S32.HI R8, RZ, 0x1f, R7 ;  /* 0x0000001fff087819 */ /* 0x004fe20000011407 */
[----:B------:R1:W-:Y:S04]  /*1de10*/  @P0 STL [R1+0x14], R7 ;  /* 0x0000140701000387 */ /* 0x0003e80000100800 */
[----:B------:R1:W-:Y:S01]  /*1de20*/  STL [R1+0x28], R8 ;  /* 0x0000280801007387 */ /* 0x0003e20000100800 */
[----:B0-----:R-:W-:Y:S01]  /*1de30*/  LOP3.LUT P0, RZ, R2, UR4, RZ, 0xfc, !PT ;  /* 0x0000000402ff7c12 */ /* 0x001fe2000f80fcff */
[----:B------:R-:W-:-:S03]  /*1de40*/  UMOV UR4, 0xffffffff ;  /* 0xffffffff00047882 */ /* 0x000fc60000000000 */
[----:B------:R-:W-:-:S04]  /*1de50*/  LOP3.LUT P0, RZ, R3, UR5, RZ, 0xfc, P0 ;  /* 0x0000000503ff7c12 */ /* 0x000fc8000800fcff */
[----:B------:R-:W-:Y:S01]  /*1de60*/  SEL R17, R7, RZ, !P0 ;  /* 0x000000ff07117207 */ /* 0x000fe20004000000 */
[----:B-1----:R-:W-:Y:S08]  /*1de70*/  BRA.DIV UR4, `(.L_x_2824) ;  /* 0x00000072040c7947 */ /* 0x002ff0000b800000 */
[----:B------:R-:W0:Y:S02]  /*1de80*/  S2R R4, SR_TID.X ;  /* 0x0000000000047919 */ /* 0x000e240000002100 */
[----:B0-----:R-:W-:-:S04]  /*1de90*/  SHF.R.U32.HI R4, RZ, 0x5, R4 ;  /* 0x00000005ff047819 */ /* 0x001fc80000011604 */
[----:B------:R-:W-:-:S05]  /*1dea0*/  LOP3.LUT R4, R4, 0x3, RZ, 0xc0, !PT ;  /* 0x0000000304047812 */ /* 0x000fca00078ec0ff */
[----:B------:R0:W1:Y:S02]  /*1deb0*/  SHFL.IDX PT, R14, R4, RZ, 0x1f ;  /* 0x00001fff040e7589 */ /* 0x00006400000e0000 */
.L_x_3024:
[----:B0-----:R-:W2:Y:S01]  /*1dec0*/  LDL.LU R4, [R1+0x10] ;  /* 0x0000100001047983 */ /* 0x001ea20000300800 */
[----:B------:R-:W-:Y:S02]  /*1ded0*/  PLOP3.LUT P1, PT, PT, PT, PT, 0x8, 0x0 ;  /* 0x000000000000781c */ /* 0x000fe40003f2e170 */
[----:B-1----:R-:W-:Y:S01]  /*1dee0*/  ISETP.NE.AND P0, PT, R14, RZ, PT ;  /* 0x000000ff0e00720c */ /* 0x002fe20003f05270 */
[----:B------:R0:W-:Y:S01]  /*1def0*/  STL [R1+0x8], R0 ;  /* 0x0000080001007387 */ /* 0x0001e20000100800 */
[----:B--2---:R-:W-:-:S09]  /*1df00*/  LOP3.LUT R4, R4, 0xfffffffe, RZ, 0xc0, !PT ;  /* 0xfffffffe04047812 */ /* 0x004fd200078ec0ff */
[----:B------:R-:W-:-:S05]  /*1df10*/  @P1 LOP3.LUT R4, R4, 0x1, RZ, 0xfc, !PT ;  /* 0x0000000104041812 */ /* 0x000fca00078efcff */
[----:B------:R0:W-:Y:S01]  /*1df20*/  STL [R1+0x10], R4 ;  /* 0x0000100401007387 */ /* 0x0001e20000100800 */
[----:B------:R-:W-:Y:S05]  /*1df30*/  @P0 BRA `(.L_x_2825) ;  /* 0x0000000400200947 */ /* 0x000fea0003800000 */
[----:B------:R-:W-:-:S03]  /*1df40*/  UMOV UR4, 0xffffffff ;  /* 0xffffffff00047882 */ /* 0x000fc60000000000 */
[----:B------:R-:W-:Y:S05]  /*1df50*/  BRA.DIV UR4, `(.L_x_2826) ;  /* 0x0000007204087947 */ /* 0x000fea000b800000 */
[----:B------:R-:W-:-:S13]  /*1df60*/  ELECT P6, URZ, PT ;  /* 0x00000000003f782f */ /* 0x000fda00038c0000 */
.L_x_3027:
[----:B------:R-:W-:Y:S05]  /*1df70*/  @!P6 BRA `(.L_x_2825) ;  /* 0x000000040010e947 */ /* 0x000fea0003800000 */
[----:B------:R-:W-:-:S04]  /*1df80*/  ISETP.NE.U32.AND P0, PT, R2, RZ, PT ;  /* 0x000000ff0200720c */ /* 0x000fc80003f05070 */
[----:B------:R-:W-:-:S13]  /*1df90*/  ISETP.NE.AND.EX P0, PT, R3, RZ, PT, P0 ;  /* 0x000000ff0300720c */ /* 0x000fda0003f05300 */
[----:B------:R-:W-:Y:S05]  /*1dfa0*/  @!P0 BRA `(.L_x_2827) ;  /* 0x0000000000508947 */ /* 0x000fea0003800000 */
[----:B------:R-:W1:Y:S01]  /*1dfb0*/  LDC R6, c[0x0][0x43c] ;  /* 0x00010f00ff067b82 */ /* 0x000e620000000800 */
[----:B------:R-:W-:Y:S01]  /*1dfc0*/  IMAD.MOV.U32 R9, RZ, RZ, R0 ;  /* 0x000000ffff097224 */ /* 0x000fe200078e0000 */
[----:B------:R-:W-:-:S04]  /*1dfd0*/  ULDC.64 UR4, c[0x0][0x428] ;  /* 0x00010a0000047ab9 */ /* 0x000fc80000000a00 */
[----:B0-----:R-:W-:Y:S02]  /*1dfe0*/  MOV R0, R9 ;  /* 0x0000000900007202 */ /* 0x001fe40000000f00 */
[----:B-1----:R-:W-:-:S13]  /*1dff0*/  ISETP.NE.AND P0, PT, R6, 0x1, PT ;  /* 0x000000010600780c */ /* 0x002fda0003f05270 */
        /* <DEDUP_REMOVED lines=15> */
.L_x_2827:
[----:B-1----:R-:W2:Y:S01]  /*1e0f0*/  LDL R2, [R1+0x18] ;  /* 0x0000180001027983 */ /* 0x002ea20000100800 */
[----:B0-----:R-:W-:Y:S01]  /*1e100*/  IMAD R0, R19, 0x8, R18 ;  /* 0x0000000813007824 */ /* 0x001fe200078e0212 */
[----:B--2---:R-:W-:-:S04]  /*1e110*/  SHF.L.U32 R2, R2, 0x1f, RZ ;  /* 0x0000001f02027819 */ /* 0x004fc800000006ff */
[----:B------:R-:W0:Y:S02]  /*1e120*/  SYNCS.PHASECHK.TRANS64.TRYWAIT P0, [R0+URZ+0x28840], R2 ;  /* 0x02884002000075a7 */ /* 0x000e24000800017f */
[----:B0-----:R-:W-:Y:S05]  /*1e130*/  @!P0 BRA `(.L_x_2828) ;  /* 0x0000006c00b08947 */ /* 0x001fea0003800000 */
.L_x_3028:
[----:B------:R-:W1:Y:S02]  /*1e140*/  S2R R3, SR_TID.X ;  /* 0x0000000000037919 */ /* 0x000e640000002100 */
[----:B-1----:R-:W-:-:S04]  /*1e150*/  LOP3.LUT R3, R3, 0x7f, RZ, 0xc0, !PT ;  /* 0x0000007f03037812 */ /* 0x002fc800078ec0ff */
[----:B------:R-:W-:-:S13]  /*1e160*/  ISETP.NE.AND P0, PT, R3, RZ, PT ;  /* 0x000000ff0300720c */ /* 0x000fda0003f05270 */
[----:B------:R-:W-:Y:S05]  /*1e170*/  @P0 BRA `(.L_x_2829) ;  /* 0x00000000001c0947 */ /* 0x000fea0003800000 */
[----:B------:R-:W1:Y:S01]  /*1e180*/  S2R R3, SR_TID.X ;  /* 0x0000000000037919 */ /* 0x000e620000002100 */
[----:B0-----:R-:W-:-:S04]  /*1e190*/  MOV R2, 0x8000 ;  /* 0x0000800000027802 */ /* 0x001fc80000000f00 */
[----:B------:R2:W-:Y:S01]  /*1e1a0*/  SYNCS.ARRIVE.TRANS64 RZ, [R0+URZ+0x28830], R2 ;  /* 0x0288300200ff79a7 */ /* 0x0005e2000800003f */
[----:B-1----:R-:W-:-:S04]  /*1e1b0*/  LOP3.LUT R3, R3, 0x1f, RZ, 0xc0, !PT ;  /* 0x0000001f03037812 */ /* 0x002fc800078ec0ff */
[----:B------:R-:W-:-:S13]  /*1e1c0*/  ISETP.NE.AND P0, PT, R3, RZ, PT ;  /* 0x000000ff0300720c */ /* 0x000fda0003f05270 */
[----:B--2---:R-:W-:Y:S05]  /*1e1d0*/  @!P0 BRA `(.L_x_2829) ;  /* 0x0000000000048947 */ /* 0x004fea0003800000 */
[----:B------:R-:W-:Y:S01]  /*1e1e0*/  BPT.TRAP 0x1 ;  /* 0x000000040000795c */ /* 0x000fe20000300000 */
.L_x_2829:
[----:B------:R-:W2:Y:S04]  /*1e1f0*/  LDL R4, [R1+0x8] ;  /* 0x0000080001047983 */ /* 0x000ea80000100800 */
[----:B------:R-:W3:Y:S04]  /*1e200*/  LDL R3, [R1+0x1c] ;  /* 0x00001c0001037983 */ /* 0x000ee80000100800 */
[----:B0-----:R-:W4:Y:S01]  /*1e210*/  LDL.LU R2, [R1+0x10] ;  /* 0x0000100001027983 */ /* 0x001f220000300800 */
        /* <DEDUP_REMOVED lines=18> */
[----:B------:R-:W-:Y:S01]  /*1e340*/  ULEA UR11, UR11, UR5, 0x7 ;  /* 0x000000050b0b7291 */ /* 0x000fe2000f8e383f */
[----:B------:R1:W-:Y:S01]  /*1e350*/  STL [R1+0x10], R2 ;  /* 0x0000100201007387 */ /* 0x0003e20000100800 */
[----:B------:R-:W-:-:S09]  /*1e360*/  UIADD3.X UR5, URZ, UR39, URZ, UP0, !UPT ;  /* 0x000000273f057290 */ /* 0x000fd200087fe43f */
[----:B------:R0:W-:Y:S02]  /*1e370*/  UTMALDG.4D [UR8], [UR4], desc[UR6] ;  /* 0x00000608040075b4 */ /* 0x0001e40008019000 */
[----:B0-----:R-:W-:Y:S01]  /*1e380*/  UMOV UR8, UR14 ;  /* 0x0000000e00087c82 */ /* 0x001fe20008000000 */
[----:B------:R-:W-:Y:S02]  /*1e390*/  UMOV UR10, UR15 ;  /* 0x0000000f000a7c82 */ /* 0x000fe40008000000 */
[----:B------:R1:W-:Y:S02]  /*1e3a0*/  UTMALDG.4D [UR8], [UR4], desc[UR6] ;  /* 0x00000608040075b4 */ /* 0x0003e40008019000 */
[----:B-1----:R-:W-:Y:S01]  /*1e3b0*/  NOP ;  /* 0x0000000000007918 */ /* 0x002fe20000000000 */
.L_x_2825:
[----:B------:R-:W2:Y:S04]  /*1e3c0*/  LDL.LU R3, [R1+0x4c] ;  /* 0x00004c0001037983 */ /* 0x000ea80000300800 */
[----:B------:R-:W3:Y:S04]  /*1e3d0*/  LDL.LU R5, [R1+0x34] ;  /* 0x0000340001057983 */ /* 0x000ee80000300800 */
[----:B0-----:R-:W4:Y:S01]  /*1e3e0*/  LDL.LU R4, [R1+0x54] ;  /* 0x0000540001047983 */ /* 0x001f220000300800 */
        /* <DEDUP_REMOVED lines=25> */
[----:B------:R-:W-:Y:S01]  /*1e580*/  IMAD.U32 R4, RZ, RZ, UR4 ;  /* 0x00000004ff047e24 */ /* 0x000fe2000f8e00ff */
[----:B------:R-:W-:Y:S01]  /*1e590*/  MOV R5, UR5 ;  /* 0x0000000500057c02 */ /* 0x000fe20008000f00 */
[----:B------:R-:W0:Y:S01]  /*1e5a0*/  LDC.64 R2, c[0x4][R2] ;  /* 0x0100000002027b82 */ /* 0x000e220000000a00 */
[----:B------:R-:W-:Y:S01]  /*1e5b0*/  IMAD.U32 R6, RZ, RZ, UR6 ;  /* 0x00000006ff067e24 */ /* 0x000fe2000f8e00ff */
[----:B------:R-:W-:Y:S01]  /*1e5c0*/  MOV R8, 0x70 ;  /* 0x0000007000087802 */ /* 0x000fe20000000f00 */
[----:B------:R-:W-:Y:S02]  /*1e5d0*/  IMAD.U32 R7, RZ, RZ, UR7 ;  /* 0x00000007ff077e24 */ /* 0x000fe4000f8e00ff */
[----:B------:R-:W-:-:S02]  /*1e5e0*/  IMAD.U32 R10, RZ, RZ, UR8 ;  /* 0x00000008ff0a7e24 */ /* 0x000fc4000f8e00ff */
[----:B------:R-:W-:Y:S02]  /*1e5f0*/  IMAD.U32 R11, RZ, RZ, UR9 ;  /* 0x00000009ff0b7e24 */ /* 0x000fe4000f8e00ff */
[----:B------:R-:W-:Y:S02]  /*1e600*/  IMAD.MOV.U32 R12, RZ, RZ, 0x1 ;  /* 0x00000001ff0c7424 */ /* 0x000fe400078e00ff */
[----:B------:R-:W-:-:S07]  /*1e610*/  IMAD.MOV.U32 R13, RZ, RZ, RZ ;  /* 0x000000ffff0d7224 */ /* 0x000fce00078e00ff */
[----:B------:R-:W-:-:S07]  /*1e620*/  LEPC R20, `(.L_x_2831) ;  /* 0x000000001014794e */ /* 0x000fce0000000000 */
[----:B0-----:R-:W-:Y:S05]  /*1e630*/  CALL.ABS.NOINC R2 ;  /* 0x0000000002007343 */ /* 0x001fea0003c00000 */
.L_x_2831:
[----:B------:R-:W-:Y:S05]  /*1e640*/  BSYNC B6 ;  /* 0x0000000000067941 */ /* 0x000fea0003800000 */
.L_x_2830:
[----:B0-----:R-:W2:Y:S01]  /*1e650*/  LDL.LU R0, [R1+0x4c] ;  /* 0x00004c0001007983 */ /* 0x001ea20000300800 */
[----:B------:R-:W-:Y:S01]  /*1e660*/  ULDC.64 UR4, c[0x0][0x2d8] ;  /* 0x0000b60000047ab9 */ /* 0x000fe20000000a00 */
[----:B------:R-:W0:Y:S01]  /*1e670*/  LDC R7, c[0x0][0x448] ;  /* 0x00011200ff077b82 */ /* 0x000e220000000800 */
[----:B------:R-:W-:Y:S01]  /*1e680*/  ULDC.64 UR6, c[0x0][0x280] ;  /* 0x0000a00000067ab9 */ /* 0x000fe20000000a00 */
[----:B------:R-:W3:Y:S04]  /*1e690*/  LDL.LU R4, [R1+0x38] ;  /* 0x0000380001047983 */ /* 0x000ee80000300800 */
[----:B------:R-:W3:Y:S04]  /*1e6a0*/  LDL.LU.64 R2, [R1+0x58] ;  /* 0x0000580001027983 */ /* 0x000ee80000300a00 */
[----:B------:R-:W4:Y:S04]  /*1e6b0*/  LDL.LU R5, [R1+0x34] ;  /* 0x0000340001057983 */ /* 0x000f280000300800 */
[----:B------:R-:W4:Y:S01]  /*1e6c0*/  LDL R8, [R1+0x4] ;  /* 0x0000040001087983 */ /* 0x000f220000100800 */
[----:B------:R-:W1:Y:S01]  /*1e6d0*/  S2R R9, SR_TID.X ;  /* 0x0000000000097919 */ /* 0x000e620000002100 */
[----:B------:R-:W1:Y:S01]  /*1e6e0*/  S2R R10, SR_TID.X ;  /* 0x00000000000a7919 */ /* 0x000e620000002100 */
[----:B0-----:R-:W-:-:S13]  /*1e6f0*/  ISETP.NE.AND P0, PT, R7, 0x1, PT ;  /* 0x000000010700780c */ /* 0x001fda0003f05270 */
[----:B------:R-:W0:Y:S01]  /*1e700*/  @P0 LDC R6, c[0x0][0x450] ;  /* 0x00011400ff060b82 */ /* 0x000e220000000800 */
[----:B-1----:R-:W-:-:S04]  /*1e710*/  SHF.L.U32 R9, R9, 0x3, RZ ;  /* 0x0000000309097819 */ /* 0x002fc800000006ff */
[----:B------:R-:W-:Y:S01]  /*1e720*/  LOP3.LUT R9, R9, 0x38, RZ, 0xc0, !PT ;  /* 0x0000003809097812 */ /* 0x000fe200078ec0ff */
[----:B------:R-:W-:-:S03]  /*1e730*/  IMAD.SHL.U32 R10, R10, 0x8, RZ ;  /* 0x000000080a0a7824 */ /* 0x000fc600078e00ff */
[----:B------:R-:W-:Y:S02]  /*1e740*/  LOP3.LUT R9, R9, 0x40, RZ, 0xfc, !PT ;  /* 0x0000004009097812 */ /* 0x000fe400078efcff */
[----:B------:R-:W-:Y:S01]  /*1e750*/  LOP3.LUT R10, R10, 0x38, RZ, 0xc0, !PT ;  /* 0x000000380a0a7812 */ /* 0x000fe200078ec0ff */
[----:B---3--:R-:W-:Y:S02]  /*1e760*/  IMAD.MOV.U32 R3, RZ, RZ, R4 ;  /* 0x000000ffff037224 */ /* 0x008fe400078e0004 */
[----:B------:R-:W1:Y:S01]  /*1e770*/  S2R R4, SR_TID.X ;  /* 0x0000000000047919 */ /* 0x000e620000002100 */
[----:B------:R-:W-:-:S04]  /*1e780*/  IMAD.WIDE.U32 R2, R16, UR4, R2 ;  /* 0x0000000410027c25 */ /* 0x000fc8000f8e0002 */
[----:B------:R-:W-:Y:S01]  /*1e790*/  IMAD R3, R16, UR5, R3 ;  /* 0x0000000510037c24 */ /* 0x000fe2000f8e0203 */
[----:B------:R-:W-:Y:S02]  /*1e7a0*/  ULDC.64 UR4, c[0x0][0x2e0] ;  /* 0x0000b80000047ab9 */ /* 0x000fe40000000a00 */
[----:B--2---:R-:W-:Y:S02]  /*1e7b0*/  IMAD R0, R0, UR4, RZ ;  /* 0x0000000400007c24 */ /* 0x004fe4000f8e02ff */
[----:B----4-:R-:W-:-:S04]  /*1e7c0*/  IMAD.WIDE.U32 R2, R5, UR4, R2 ;  /* 0x0000000405027c25 */ /* 0x010fc8000f8e0002 */
[----:B------:R-:W-:Y:S01]  /*1e7d0*/  IMAD R0, R5, UR5, R0 ;  /* 0x0000000505007c24 */ /* 0x000fe2000f8e0200 */
[----:B------:R-:W-:-:S03]  /*1e7e0*/  ULDC.64 UR4, c[0x0][0x2d0] ;  /* 0x0000b40000047ab9 */ /* 0x000fc60000000a00 */
[----:B------:R-:W-:Y:S01]  /*1e7f0*/  IMAD.IADD R3, R3, 0x1, R0 ;  /* 0x0000000103037824 */ /* 0x000fe200078e0200 */
[----:B-1----:R-:W-:-:S04]  /*1e800*/  LOP3.LUT R4, R4, 0x7f, RZ, 0xc0, !PT ;  /* 0x0000007f04047812 */ /* 0x002fc800078ec0ff */
[----:B------:R-:W-:Y:S02]  /*1e810*/  SHF.R.U32.HI R5, RZ, 0x3, R4 ;  /* 0x00000003ff057819 */ /* 0x000fe40000011604 */
[----:B------:R-:W1:Y:S02]  /*1e820*/  S2R R4, SR_TID.X ;  /* 0x0000000000047919 */ /* 0x000e640000002100 */
[----:B-1----:R-:W-:-:S04]  /*1e830*/  SHF.L.U32 R4, R4, 0x4, RZ ;  /* 0x0000000404047819 */ /* 0x002fc800000006ff */
        /* <DEDUP_REMOVED lines=27> */
[----:B------:R-:W0:Y:S01]  /*1e9f0*/  S2R R6, SR_TID.X ;  /* 0x0000000000067919 */ /* 0x000e220000002100 */
[----:B------:R-:W2:Y:S01]  /*1ea00*/  LDL.LU R8, [R1+0x4] ;  /* 0x0000040001087983 */ /* 0x000ea20000300800 */
[----:B0-----:R-:W-:-:S04]  /*1ea10*/  LOP3.LUT R6, R6, 0x7f, RZ, 0xc0, !PT ;  /* 0x0000007f06067812 */ /* 0x001fc800078ec0ff */
[----:B------:R-:W-:Y:S02]  /*1ea20*/  SHF.R.U32.HI R11, RZ, 0x3, R6 ;  /* 0x00000003ff0b7819 */ /* 0x000fe40000011606 */
[----:B------:R-:W3:Y:S03]  /*1ea30*/  LDL.LU R6, [R1+0x50] ;  /* 0x0000500001067983 */ /* 0x000ee60000300800 */
[----:B--2---:R-:W-:-:S04]  /*1ea40*/  IMAD R0, R8, 0x80, R11 ;  /* 0x0000008008007824 */ /* 0x004fc800078e020b */
[----:B------:R-:W-:Y:S01]  /*1ea50*/  VIADD R5, R0, 0x10 ;  /* 0x0000001000057836 */ /* 0x000fe20000000000 */
[----:B------:R-:W-:Y:S01]  /*1ea60*/  SHFL.IDX PT, R8, R3, 0x1, 0x181f ;  /* 0x00381f0003087f89 */ /* 0x000fe200000e0000 */
[----:B---3--:R-:W-:-:S03]  /*1ea70*/  IMAD R2, R6, R7, RZ ;  /* 0x0000000706027224 */ /* 0x008fc600078e02ff */
[----:B------:R-:W0:Y:S04]  /*1ea80*/  SHFL.IDX PT, R7, R4, RZ, 0x181f ;  /* 0x00181fff04077589 */ /* 0x000e2800000e0000 */
[----:B------:R-:W1:Y:S01]  /*1ea90*/  SHFL.IDX PT, R6, R3, RZ, 0x181f ;  /* 0x00181fff03067589 */ /* 0x000e6200000e0000 */
[-C--:B------:R-:W-:Y:S02]  /*1eaa0*/  ISETP.GE.AND P4, PT, R0, R2.reuse, PT ;  /* 0x000000020000720c */ /* 0x080fe40003f86270 */
[----:B------:R-:W-:Y:S02]  /*1eab0*/  ISETP.GE.AND P2, PT, R5, R2, PT ;  /* 0x000000020500720c */ /* 0x000fe40003f46270 */
[----:B------:R-:W2:Y:S09]  /*1eac0*/  SHFL.IDX PT, R5, R4, 0x1, 0x181f ;  /* 0x00381f0004057f89 */ /* 0x000eb200000e0000 */
[----:B0-----:R-:W-:-:S04]  /*1ead0*/  @!P4 LEA R7, P3, R10, R7, 0x1 ;  /* 0x000000070a07c211 */ /* 0x001fc800078608ff */
[----:B-1----:R-:W-:-:S04]  /*1eae0*/  @!P4 IADD3.X R6, RZ, R6, RZ, P3, !PT ;  /* 0x00000006ff06c210 */ /* 0x002fc80001ffe4ff */
[----:B------:R-:W-:-:S04]  /*1eaf0*/  @!P4 LOP3.LUT R7, R7, R6, RZ, 0x3c, !PT ;  /* 0x000000060707c212 */ /* 0x000fc800078e3cff */
[----:B------:R-:W-:-:S04]  /*1eb00*/  @!P4 LOP3.LUT R6, R7, R6, RZ, 0x3c, !PT ;  /* 0x000000060706c212 */ /* 0x000fc800078e3cff */
[----:B------:R-:W-:-:S05]  /*1eb10*/  @!P4 LOP3.LUT R7, R7, R6, RZ, 0x3c, !PT ;  /* 0x000000060707c212 */ /* 0x000fca00078e3cff */
[----:B-----5:R-:W-:Y:S04]  /*1eb20*/  @!P4 LDGSTS.E.BYPASS.LTC128B.128 [R9+0x10400], desc[UR42][R6.64], !P0 ;  /* 0x104000000609cfae */ /* 0x020fe8000c101d6a */
[----:B------:R2:W-:Y:S02]  /*1eb30*/  @!P4 LDGSTS.E.BYPASS.LTC128B.128 [R9+0x14400], desc[UR42][R6.64+0x80], !P1 ;  /* 0x144000800609cfae */ /* 0x0005e4000c901d6a */
[----:B--2---:R-:W-:-:S05]  /*1eb40*/  @!P2 LEA R7, P3, R10, R5, 0x1 ;  /* 0x000000050a07a211 */ /* 0x004fca00078608ff */
[----:B------:R-:W-:-:S05]  /*1eb50*/  @!P2 IMAD.X R6, RZ, RZ, R8, P3 ;  /* 0x000000ffff06a224 */ /* 0x000fca00018e0608 */
        /* <DEDUP_REMOVED lines=22> */
[----:B------:R-:W-:Y:S01]  /*1ecc0*/  @!P2 IMAD.MOV.U32 R6, RZ, RZ, R5 ;  /* 0x000000ffff06a224 */ /* 0x000fe200078e0005 */
[----:B------:R-:W-:-:S04]  /*1ecd0*/  IADD3 R5, R0, 0x40, RZ ;  /* 0x0000004000057810 */ /* 0x000fc80007ffe0ff */
        /* <DEDUP_REMOVED lines=15> */
[----:B-1----:R-:W-:-:S04]  /*1edd0*/  @!P2 LEA R5, P3, R10, R5, 0x1 ;  /* 0x000000050a05a211 */ /* 0x002fc800078608ff */
[----:B0-----:R-:W-:-:S05]  /*1ede0*/  @!P2 IADD3.X R6, RZ, R6, RZ, P3, !PT ;  /* 0x00000006ff06a210 */ /* 0x001fca0001ffe4ff */
        /* <DEDUP_REMOVED lines=16> */
.L_x_3045:
        /* <DEDUP_REMOVED lines=11> */
.L_x_2834:
[----:B------:R-:W-:Y:S05]  /*1efa0*/  BSYNC B0 ;  /* 0x0000000000007941 */ /* 0x000fea0003800000 */
.L_x_2833:
[----:B------:R-:W-:Y:S01]  /*1efb0*/  NOP ;  /* 0x0000000000007918 */ /* 0x000fe20000000000 */
[----:B------:R-:W-:Y:S01]  /*1efc0*/  PLOP3.LUT P0, PT, PT, PT, PT, 0x80, 0x0 ;  /* 0x000000000000781c */ /* 0x000fe20003f0f070 */
[----:B------:R-:W-:-:S12]  /*1efd0*/  VIADD R11, R18, 0x28800 ;  /* 0x00028800120b7836 */ /* 0x000fd80000000000 */
.L_x_2835:
[----:B------:R-:W-:Y:S02]  /*1efe0*/  PLOP3.LUT P1, PT, P1, P0, PT, 0xa2, 0x0 ;  /* 0x000000000000781c */ /* 0x000fe40000f21472 */
[----:B------:R-:W-:-:S08]  /*1eff0*/  @P0 R2UR P1, UR4, R18 ;  /* 0x00000000120402ca */ /* 0x000fd00000020000 */
[----:B------:R-:W-:-:S05]  /*1f000*/  @P0 PLOP3.LUT P0, PT, P1, PT, PT, 0x80, 0x0 ;  /* 0x000000000000081c */ /* 0x000fca0000f0f070 */
[----:B------:R-:W-:Y:S01]  /*1f010*/  @!P1 SYNCS.ARRIVE.TRANS64.RED.A0T1 RZ, [UR4+0x28800], RZ ;  /* 0x028800ffffff99a7 */ /* 0x000fe20008200404 */
[----:B------:R-:W-:Y:S07]  /*1f020*/  @!P1 ARRIVES.LDGSTSBAR.64.TRANSCNT [UR4+0x28800] ;  /* 0x02880000ff0099b0 */ /* 0x000fee0008000a84 */
[----:B------:R-:W-:Y:S05]  /*1f030*/  @P0 BRA.U.ANY `(.L_x_2835) ;  /* 0xfffffffd00e80947 */ /* 0x000fea000393ffff */
[----:B---3--:R-:W3:Y:S02]  /*1f040*/  LDL.LU R2, [R1+0x64] ;  /* 0x0000640001027983 */ /* 0x008ee40000300800 */
[----:B---3--:R-:W-:-:S04]  /*1f050*/  IADD3 R2, R2, 0x1, RZ ;  /* 0x0000000102027810 */ /* 0x008fc80007ffe0ff */
[----:B------:R-:W-:Y:S01]  /*1f060*/  LEA.HI R0, R2, R2, RZ, 0x1 ;  /* 0x0000000202007211 */ /* 0x000fe200078f08ff */
[----:B------:R3:W-:Y:S03]  /*1f070*/  STL [R1+0x64], R2 ;  /* 0x0000640201007387 */ /* 0x0007e60000100800 */
        /* <DEDUP_REMOVED lines=8> */
.L_x_3046:
[----:B------:R-:W-:Y:S05]  /*1f100*/  BSYNC B0 ;  /* 0x0000000000007941 */ /* 0x000fea0003800000 */
.L_x_2836:
        /* <DEDUP_REMOVED lines=11> */
[----:B--2---:R-:W-:-:S04]  /*1f1c0*/  VIADD R6, R5, 0x1 ;  /* 0x0000000105067836 */ /* 0x004fc80000000000 */
[----:B---3--:R-:W-:-:S05]  /*1f1d0*/  IMAD R6, R6, R4, RZ ;  /* 0x0000000406067224 */ /* 0x008fca00078e02ff */
[----:B----4-:R-:W-:-:S05]  /*1f1e0*/  VIMNMX R6, R3, R6, PT ;  /* 0x0000000603067248 */ /* 0x010fca0003fe0100 */
[----:B------:R-:W-:-:S05]  /*1f1f0*/  IMAD.MOV R9, RZ, RZ, -R6 ;  /* 0x000000ffff097224 */ /* 0x000fca00078e0a06 */
[----:B------:R-:W-:-:S04]  /*1f200*/  VIADDMNMX R9, R9, 0x1, R2, !PT ;  /* 0x0000000109097846 */ /* 0x000fc80007800102 */
[----:B------:R-:W-:-:S04]  /*1f210*/  IADD3 R2, R6, R9, RZ ;  /* 0x0000000906027210 */ /* 0x000fc80007ffe0ff */
        /* <DEDUP_REMOVED lines=32> */
[----:B------:R-:W-:-:S05]  /*1f420*/  IMAD.WIDE.U32 R2, R8, UR6, R2 ;  /* 0x0000000608027c25 */ /* 0x000fca000f8e0002 */
[----:B------:R-:W-:Y:S02]  /*1f430*/  IADD3 R3, R4, R3, RZ ;  /* 0x0000000304037210 */ /* 0x000fe40007ffe0ff */
[----:B------:R-:W-:-:S04]  /*1f440*/  LEA R4, P0, R2, UR4, 0x2 ;  /* 0x0000000402047c11 */ /* 0x000fc8000f8010ff */
[----:B------:R-:W-:-:S05]  /*1f450*/  LEA.HI.X R5, R2, UR5, R3, 0x2, P0 ;  /* 0x0000000502057c11 */ /* 0x000fca00080f1403 */
[----:B------:R0:W5:Y:S04]  /*1f460*/  LDG.E R4, desc[UR42][R4.64] ;  /* 0x0000002a04047981 */ /* 0x000168000c1e1900 */
.L_x_2844:
[----:B------:R-:W-:Y:S01]  /*1f470*/  IMAD R3, R7, 0x8, R18 ;  /* 0x0000000807037824 */ /* 0x000fe200078e0212 */
[----:B------:R-:W-:Y:S01]  /*1f480*/  SHF.L.U32 R2, R10, 0x1f, RZ ;  /* 0x0000001f0a027819 */ /* 0x000fe200000006ff */
[----:B------:R-:W-:Y:S03]  /*1f490*/  BSSY B3, `(.L_x_2845) ;  /* 0x0000003000037945 */ /* 0x000fe60003800000 */
[----:B------:R-:W1:Y:S02]  /*1f4a0*/  SYNCS.PHASECHK.TRANS64.TRYWAIT P0, [R3+URZ+0x28840], R2 ;  /* 0x02884002030075a7 */ /* 0x000e64000800017f */
[----:B-1----:R-:W-:Y:S05]  /*1f4b0*/  @!P0 BRA `(.L_x_2846) ;  /* 0x0000006400b48947 */ /* 0x002fea0003800000 */
.L_x_3047:
[----:B------:R-:W-:Y:S05]  /*1f4c0*/  BSYNC B3 ;  /* 0x0000000000037941 */ /* 0x000fea0003800000 */
.L_x_2845:
        /* <DEDUP_REMOVED lines=12> */
.L_x_2848:
[----:B------:R-:W-:Y:S05]  /*1f590*/  BSYNC B3 ;  /* 0x0000000000037941 */ /* 0x000fea0003800000 */
.L_x_2847:
[----:B-1----:R-:W2:Y:S01]  /*1f5a0*/  LDL R2, [R1+0x1c] ;  /* 0x00001c0001027983 */ /* 0x002ea20000100800 */
[----:B------:R-:W-:Y:S01]  /*1f5b0*/  IMAD.MOV.U32 R14, RZ, RZ, RZ ;  /* 0x000000ffff0e7224 */ /* 0x000fe200078e00ff */
[----:B------:R-:W-:Y:S01]  /*1f5c0*/  UIADD3 UR4, UP0, UR38, 0x370, URZ ;  /* 0x0000037026047890 */ /* 0x000fe2000ff1e03f */
[----:B------:R-:W-:Y:S01]  /*1f5d0*/  IMAD R8, R7, 0x8000, R18 ;  /* 0x0000800007087824 */ /* 0x000fe200078e0212 */
[----:B------:R-:W-:Y:S01]  /*1f5e0*/  PLOP3.LUT P0, PT, PT, PT, PT, 0x80, 0x0 ;  /* 0x000000000000781c */ /* 0x000fe20003f0f070 */
[----:B------:R-:W-:Y:S01]  /*1f5f0*/  UMOV UR6, 0x0 ;  /* 0x0000000000067882 */ /* 0x000fe20000000000 */
[----:B------:R-:W-:Y:S01]  /*1f600*/  R2UR UR10, R14 ;  /* 0x000000000e0a72ca */ /* 0x000fe200000e0000 */
[----:B------:R-:W-:Y:S01]  /*1f610*/  VIADD R5, R8, 0x18400 ;  /* 0x0001840008057836 */ /* 0x000fe20000000000 */
[----:B------:R-:W-:Y:S01]  /*1f620*/  IADD3 R3, R3, 0x28830, RZ ;  /* 0x0002883003037810 */ /* 0x000fe20007ffe0ff */
[----:B------:R-:W-:Y:S01]  /*1f630*/  UIADD3.X UR5, URZ, UR39, URZ, UP0, !UPT ;  /* 0x000000273f057290 */ /* 0x000fe200087fe43f */
[----:B------:R-:W-:Y:S01]  /*1f640*/  UMOV UR7, 0x14f00000 ;  /* 0x14f0000000077882 */ /* 0x000fe20000000000 */
[----:B--2---:R-:W-:-:S10]  /*1f650*/  IMAD R2, R0, 0x80, R2 ;  /* 0x0000008000027824 */ /* 0x004fd400078e0202 */
.L_x_2849:
        /* <DEDUP_REMOVED lines=16> */
.L_x_2850:
        /* <DEDUP_REMOVED lines=11> */
[----:B------:R-:W-:Y:S01]  /*1f810*/  LEA R3, R19, R11, 0x3 ;  /* 0x0000000b13037211 */ /* 0x000fe200078e18ff */
[----:B------:R-:W-:Y:S01]  /*1f820*/  BSSY B3, `(.L_x_2851) ;  /* 0x0000004000037945 */ /* 0x000fe20003800000 */
[----:B--2---:R-:W-:-:S04]  /*1f830*/  SHF.L.U32 R2, R8, 0x1f, RZ ;  /* 0x0000001f08027819 */ /* 0x004fc800000006ff */
[----:B------:R-:W0:Y:S02]  /*1f840*/  SYNCS.PHASECHK.TRANS64.TRYWAIT P0, [R3+URZ+0x60], R2 ;  /* 0x00006002030075a7 */ /* 0x000e24000800017f */
[----:B0-----:R-:W-:Y:S05]  /*1f850*/  @!P0 BRA `(.L_x_2852) ;  /* 0x0000006000e08947 */ /* 0x001fea0003800000 */
.L_x_3048:
[----:B------:R-:W-:Y:S05]  /*1f860*/  BSYNC B3 ;  /* 0x0000000000037941 */ /* 0x000fea0003800000 */
.L_x_2851:
        /* <DEDUP_REMOVED lines=12> */
.L_x_2854:
[----:B------:R-:W-:Y:S05]  /*1f930*/  BSYNC B3 ;  /* 0x0000000000037941 */ /* 0x000fea0003800000 */
.L_x_2853:
        /* <DEDUP_REMOVED lines=13> */
.L_x_2855:
        /* <DEDUP_REMOVED lines=15> */
.L_x_2856:
        /* <DEDUP_REMOVED lines=12> */
.L_x_2843:
[----:B------:R-:W-:Y:S05]  /*1fbc0*/  BSYNC B1 ;  /* 0x0000000000017941 */ /* 0x000fea0003800000 */
.L_x_2842:
[----:B0-----:R-:W2:Y:S01]  /*1fbd0*/  LDL.LU R0, [R1+0x44] ;  /* 0x0000440001007983 */ /* 0x001ea20000300800 */
[----:B------:R-:W-:-:S03]  /*1fbe0*/  IMAD.MOV.U32 R19, RZ, RZ, R7 ;  /* 0x000000ffff137224 */ /* 0x000fc600078e0007 */
[----:B------:R0:W-:Y:S02]  /*1fbf0*/  STL [R1+0x18], R10 ;  /* 0x0000180a01007387 */ /* 0x0001e40000100800 */
[----:B0-2---:R-:W-:-:S07]  /*1fc00*/  VIADD R0, R0, 0xfffffffd ;  /* 0xfffffffd00007836 */ /* 0x005fce0000000000 */
.L_x_2841:
[----:B------:R-:W-:Y:S05]  /*1fc10*/  BSYNC B2 ;  /* 0x0000000000027941 */ /* 0x000fea0003800000 */
.L_x_2840:
[----:B------:R-:W-:Y:S01]  /*1fc20*/  VIADD R9, R9, 0xfffffffe ;  /* 0xfffffffe09097836 */ /* 0x000fe20000000000 */
[----:B------:R-:W-:-:S04]  /*1fc30*/  LOP3.LUT R6, RZ, R6, RZ, 0x33, !PT ;  /* 0x00000006ff067212 */ /* 0x000fc800078e33ff */
[----:B------:R-:W-:-:S13]  /*1fc40*/  ISETP.NE.AND P0, PT, R9, R6, PT ;  /* 0x000000060900720c */ /* 0x000fda0003f05270 */
[----:B------:R-:W-:Y:S05]  /*1fc50*/  @!P0 BRA `(.L_x_2839) ;  /* 0x0000001000cc8947 */ /* 0x000fea0003800000 */
[----:B------:R-:W-:-:S07]  /*1fc60*/  MOV R8, R17 ;  /* 0x0000001100087202 */ /* 0x000fce0000000f00 */
.L_x_2887:
        /* <DEDUP_REMOVED lines=30> */
[----:B------:R-:W-:-:S05]  /*1fe50*/  IMAD.WIDE.U32 R2, R9, UR6, R2 ;  /* 0x0000000609027c25 */ /* 0x000fca000f8e0002 */
[----:B------:R-:W-:Y:S02]  /*1fe60*/  IADD3 R3, R7, R3, RZ ;  /* 0x0000000307037210 */ /* 0x000fe40007ffe0ff */
[----:B------:R-:W-:-:S04]  /*1fe70*/  LEA R8, P0, R2, UR4, 0x2 ;  /* 0x0000000402087c11 */ /* 0x000fc8000f8010ff */
[----:B------:R-:W-:-:S05]  /*1fe80*/  LEA.HI.X R9, R2, UR5, R3, 0x2, P0 ;  /* 0x0000000502097c11 */ /* 0x000fca00080f1403 */
[----:B------:R0:W5:Y:S04]  /*1fe90*/  LDG.E R8, desc[UR42][R8.64] ;  /* 0x0000002a08087981 */ /* 0x000168000c1e1900 */
.L_x_2859:
[----:B------:R-:W-:Y:S01]  /*1fea0*/  IMAD R3, R4, 0x8, R18 ;  /* 0x0000000804037824 */ /* 0x000fe200078e0212 */
[----:B------:R-:W-:Y:S01]  /*1feb0*/  SHF.L.U32 R2, R5, 0x1f, RZ ;  /* 0x0000001f05027819 */ /* 0x000fe200000006ff */
[----:B------:R-:W-:Y:S03]  /*1fec0*/  BSSY B2, `(.L_x_2860) ;  /* 0x0000003000027945 */ /* 0x000fe60003800000 */
[----:B------:R-:W1:Y:S02]  /*1fed0*/  SYNCS.PHASECHK.TRANS64.TRYWAIT P0, [R3+URZ+0x28840], R2 ;  /* 0x02884002030075a7 */ /* 0x000e64000800017f */
[----:B-1----:R-:W-:Y:S05]  /*1fee0*/  @!P0 BRA `(.L_x_2861) ;  /* 0x0000005c00508947 */ /* 0x002fea0003800000 */
.L_x_3049:
[----:B------:R-:W-:Y:S05]  /*1fef0*/  BSYNC B2 ;  /* 0x0000000000027941 */ /* 0x000fea0003800000 */
.L_x_2860:
        /* <DEDUP_REMOVED lines=12> */
.L_x_2863:
[----:B------:R-:W-:Y:S05]  /*1ffc0*/  BSYNC B2 ;  /* 0x0000000000027941 */ /* 0x000fea0003800000 */
.L_x_2862:
[----:B------:R-:W2:Y:S01]  /*1ffd0*/  LDL R7, [R1+0x1c] ;  /* 0x00001c0001077983 */ /* 0x000ea20000100800 */
[----:B------:R-:W-:Y:S01]  /*1ffe0*/  IMAD.MOV.U32 R10, RZ, RZ, RZ ;  /* 0x000000ffff0a7224 */ /* 0x000fe200078e00ff */
[----:B------:R-:W-:Y:S01]  /*1fff0*/  UIADD3 UR4, UP0, UR38, 0x370, URZ ;  /* 0x0000037026047890 */ /* 0x000fe2000ff1e03f */
[----:B-1----:R-:W-:Y:S01]  /*20000*/  IMAD R2, R4, 0x8000, R18 ;  /* 0x0000800004027824 */ /* 0x002fe200078e0212 */
[----:B------:R-:W-:Y:S01]  /*20010*/  PLOP3.LUT P0, PT, PT, PT, PT, 0x80, 0x0 ;  /* 0x000000000000781c */ /* 0x000fe20003f0f070 */
[----:B------:R-:W-:Y:S01]  /*20020*/  UMOV UR6, 0x0 ;  /* 0x0000000000067882 */ /* 0x000fe20000000000 */
[----:B------:R-:W-:Y:S01]  /*20030*/  R2UR UR10, R10 ;  /* 0x000000000a0a72ca */ /* 0x000fe200000e0000 */
[----:B0-----:R-:W-:Y:S01]  /*20040*/  VIADD R9, R2, 0x18400 ;  /* 0x0001840002097836 */ /* 0x001fe20000000000 */
[----:B------:R-:W-:Y:S01]  /*20050*/  IADD3 R3, R3, 0x28830, RZ ;  /* 0x0002883003037810 */ /* 0x000fe20007ffe0ff */
[----:B------:R-:W-:Y:S01]  /*20060*/  UIADD3.X UR5, URZ, UR39, URZ, UP0, !UPT ;  /* 0x000000273f057290 */ /* 0x000fe200087fe43f */
[----:B------:R-:W-:Y:S01]  /*20070*/  UMOV UR7, 0x14f00000 ;  /* 0x14f0000000077882 */ /* 0x000fe20000000000 */
[----:B--2---:R-:W-:-:S10]  /*20080*/  IMAD R7, R6, 0x80, R7 ;  /* 0x0000008006077824 */ /* 0x004fd400078e0207 */
.L_x_2864:
        /* <DEDUP_REMOVED lines=16> */
.L_x_2865:
        /* <DEDUP_REMOVED lines=16> */
.L_x_3050:
[----:B------:R-:W-:Y:S05]  /*20290*/  BSYNC B2 ;  /* 0x0000000000027941 */ /* 0x000fea0003800000 */
.L_x_2866:
        /* <DEDUP_REMOVED lines=11> */
.L_x_2869:
[----:B------:R-:W-:Y:S05]  /*20350*/  BSYNC B2 ;  /* 0x0000000000027941 */ /* 0x000fea0003800000 */
.L_x_2868:
        /* <DEDUP_REMOVED lines=10> */
[----:B--2---:R-:W-:Y:S01]  /*20400*/  LEA R3, R3, R7, 0x7 ;  /* 0x0000000703037211 */ /* 0x004fe200078e38ff */
[----:B------:R-:W-:-:S10]  /*20410*/  VIADD R7, R19, 0x400 ;  /* 0x0000040013077836 */ /* 0x000fd40000000000 */
.L_x_2870:
        /* <DEDUP_REMOVED lines=15> */
.L_x_2871:
        /* <DEDUP_REMOVED lines=12> */
.L_x_2858:
[----:B------:R-:W-:Y:S05]  /*205d0*/  BSYNC B1 ;  /* 0x0000000000017941 */ /* 0x000fea0003800000 */
.L_x_2857:
[----:B------:R-:W2:Y:S01]  /*205e0*/  LDL R2, [R1+0x10] ;  /* 0x0000100001027983 */ /* 0x000ea20000100800 */
[----:B------:R-:W-:Y:S01]  /*205f0*/  IADD3 R19, R4, 0x1, RZ ;  /* 0x0000000104137810 */ /* 0x000fe20007ffe0ff */
[----:B------:R-:W-:Y:S01]  /*20600*/  BSSY B1, `(.L_x_2872) ;  /* 0x0000094000017945 */ /* 0x000fe20003800000 */
[----:B0-----:R-:W-:Y:S02]  /*20610*/  VIADD R6, R0, 0xffffffff ;  /* 0xffffffff00067836 */ /* 0x001fe40000000000 */
        /* <DEDUP_REMOVED lines=31> */
.L_x_2874:
[----:B------:R-:W-:Y:S01]  /*20810*/  IMAD R2, R19, 0x8, R18 ;  /* 0x0000000813027824 */ /* 0x000fe200078e0212 */
[----:B------:R-:W-:Y:S01]  /*20820*/  SHF.L.U32 R3, R10, 0x1f, RZ ;  /* 0x0000001f0a037819 */ /* 0x000fe200000006ff */
[----:B------:R-:W-:Y:S03]  /*20830*/  BSSY B2, `(.L_x_2875) ;  /* 0x0000003000027945 */ /* 0x000fe60003800000 */
[----:B------:R-:W2:Y:S02]  /*20840*/  SYNCS.PHASECHK.TRANS64.TRYWAIT P0, [R2+URZ+0x28840], R3 ;  /* 0x02884003020075a7 */ /* 0x000ea4000800017f */
[----:B--2---:R-:W-:Y:S05]  /*20850*/  @!P0 BRA `(.L_x_2876) ;  /* 0x00000054001c8947 */ /* 0x004fea0003800000 */
.L_x_3051:
[----:B------:R-:W-:Y:S05]  /*20860*/  BSYNC B2 ;  /* 0x0000000000027941 */ /* 0x000fea0003800000 */
.L_x_2875:
        /* <DEDUP_REMOVED lines=12> */
.L_x_2878:
[----:B------:R-:W-:Y:S05]  /*20930*/  BSYNC B2 ;  /* 0x0000000000027941 */ /* 0x000fea0003800000 */
.L_x_2877:
        /* <DEDUP_REMOVED lines=13> */
.L_x_2879:
        /* <DEDUP_REMOVED lines=16> */
.L_x_2880:
        /* <DEDUP_REMOVED lines=15> */
.L_x_3052:
[----:B------:R-:W-:Y:S05]  /*20c00*/  BSYNC B2 ;  /* 0x0000000000027941 */ /* 0x000fea0003800000 */
.L_x_2881:
        /* <DEDUP_REMOVED lines=11> */
.L_x_2884:
[----:B------:R-:W-:Y:S05]  /*20cc0*/  BSYNC B2 ;  /* 0x0000000000027941 */ /* 0x000fea0003800000 */
.L_x_2883:
[----:B0-----:R-:W2:Y:S04]  /*20cd0*/  LDL R5, [R1+0x1c] ;  /* 0x00001c0001057983 */ /* 0x001ea80000100800 */
[----:B------:R-:W2:Y:S01]  /*20ce0*/  LDL.LU R3, [R1+0x8] ;  /* 0x0000080001037983 */ /* 0x000ea20000300800 */
[----:B------:R-:W-:Y:S01]  /*20cf0*/  R2UR UR10, R14 ;  /* 0x000000000e0a72ca */ /* 0x000fe200000e0000 */
[----:B------:R-:W-:Y:S01]  /*20d00*/  UIADD3 UR4, UP0, UR38, 0x470, URZ ;  /* 0x0000047026047890 */ /* 0x000fe2000ff1e03f */
[----:B------:R-:W-:Y:S01]  /*20d10*/  R2UR UR6, R12 ;  /* 0x000000000c0672ca */ /* 0x000fe200000e0000 */
[----:B------:R-:W-:Y:S01]  /*20d20*/  VIADD R2, R2, 0x50 ;  /* 0x0000005002027836 */ /* 0x000fe20000000000 */
[----:B------:R-:W-:Y:S01]  /*20d30*/  R2UR UR7, R13 ;  /* 0x000000000d0772ca */ /* 0x000fe200000e0000 */
[----:B------:R-:W-:Y:S01]  /*20d40*/  UIADD3.X UR5, URZ, UR39, URZ, UP0, !UPT ;  /* 0x000000273f057290 */ /* 0x000fe200087fe43f */
[----:B------:R-:W-:-:S02]  /*20d50*/  LEA R4, R4, R18, 0xf ;  /* 0x0000001204047211 */ /* 0x000fc400078e78ff */
[----:B------:R-:W-:Y:S01]  /*20d60*/  PLOP3.LUT P0, PT, PT, PT, PT, 0x80, 0x0 ;  /* 0x000000000000781c */ /* 0x000fe20003f0f070 */
[----:B--2---:R-:W-:Y:S02]  /*20d70*/  IMAD R3, R3, 0x80, R5 ;  /* 0x0000008003037824 */ /* 0x004fe400078e0205 */
[----:B------:R-:W-:-:S10]  /*20d80*/  VIADD R5, R4, 0x400 ;  /* 0x0000040004057836 */ /* 0x000fd40000000000 */
.L_x_2885:
        /* <DEDUP_REMOVED lines=15> */
.L_x_2886:
        /* <DEDUP_REMOVED lines=12> */
.L_x_2873:
[----:B------:R-:W-:Y:S05]  /*20f40*/  BSYNC B1 ;  /* 0x0000000000017941 */ /* 0x000fea0003800000 */
.L_x_2872:
[----:B------:R-:W2:Y:S01]  /*20f50*/  LDL R2, [R1+0x2c] ;  /* 0x00002c0001027983 */ /* 0x000ea20000100800 */
[----:B------:R-:W-:Y:S01]  /*20f60*/  VIADD R0, R0, 0xfffffffe ;  /* 0xfffffffe00007836 */ /* 0x000fe20000000000 */
[----:B--2---:R-:W-:-:S13]  /*20f70*/  ISETP.GT.AND P0, PT, R6, R2, PT ;  /* 0x000000020600720c */ /* 0x004fda0003f04270 */
[----:B------:R-:W-:Y:S05]  /*20f80*/  @P0 BRA `(.L_x_2887) ;  /* 0xffffffec00380947 */ /* 0x000fea000383ffff */
.L_x_2839:
[----:B------:R-:W-:Y:S05]  /*20f90*/  BSYNC B0 ;  /* 0x0000000000007941 */ /* 0x000fea0003800000 */
.L_x_2838:
        /* <DEDUP_REMOVED lines=18> */
.L_x_2889:
[----:B------:R-:W-:Y:S05]  /*210c0*/  BSYNC B0 ;  /* 0x0000000000007941 */ /* 0x000fea0003800000 */
.L_x_2888:
        /* <DEDUP_REMOVED lines=11> */
.L_x_3053:
[----:B------:R-:W-:Y:S05]  /*21180*/  BSYNC B1 ;  /* 0x0000000000017941 */ /* 0x000fea0003800000 */
.L_x_2892:
        /* <DEDUP_REMOVED lines=9> */
.L_x_2895:
[----:B------:R-:W-:Y:S05]  /*21220*/  BSYNC B1 ;  /* 0x0000000000017941 */ /* 0x000fea0003800000 */
.L_x_2894:
        /* <DEDUP_REMOVED lines=9> */
[----:B---3--:R-:W-:Y:S01]  /*212c0*/  IMAD R3, R2, 0x80, R3 ;  /* 0x0000008002037824 */ /* 0x008fe200078e0203 */
[----:B------:R-:W-:-:S05]  /*212d0*/  LEA R2, R19, R18, 0xf ;  /* 0x0000001213027211 */ /* 0x000fca00078e78ff */
[----:B------:R-:W-:-:S07]  /*212e0*/  VIADD R4, R2, 0x400 ;  /* 0x0000040002047836 */ /* 0x000fce0000000000 */
.L_x_2896:
        /* <DEDUP_REMOVED lines=15> */
.L_x_2897:
        /* <DEDUP_REMOVED lines=10> */
.L_x_2891:
[----:B------:R-:W-:Y:S05]  /*21480*/  BSYNC B0 ;  /* 0x0000000000007941 */ /* 0x000fea0003800000 */
.L_x_2890:
[----:B------:R-:W2:Y:S01]  /*21490*/  LDL.LU R4, [R1+0x18] ;  /* 0x0000180001047983 */ /* 0x000ea20000300800 */
[----:B------:R-:W-:-:S05]  /*214a0*/  VIADD R19, R19, 0x1 ;  /* 0x0000000113137836 */ /* 0x000fca0000000000 */
[----:B------:R-:W-:-:S04]  /*214b0*/  ISETP.NE.AND P0, PT, R19, 0x2, PT ;  /* 0x000000021300780c */ /* 0x000fc80003f05270 */
[----:B------:R-:W-:Y:S02]  /*214c0*/  SEL R0, RZ, 0x1, P0 ;  /* 0x00000001ff007807 */ /* 0x000fe40000000000 */
[----:B------:R-:W-:Y:S02]  /*214d0*/  SEL R19, R19, RZ, P0 ;  /* 0x000000ff13137207 */ /* 0x000fe40000000000 */
[----:B--2---:R-:W-:-:S05]  /*214e0*/  LOP3.LUT R4, R4, R0, RZ, 0x3c, !PT ;  /* 0x0000000004047212 */ /* 0x004fca00078e3cff */
[----:B------:R2:W-:Y:S02]  /*214f0*/  STL [R1+0x18], R4 ;  /* 0x0000180401007387 */ /* 0x0005e40000100800 */
.L_x_2818:
[----:B------:R-:W-:Y:S05]  /*21500*/  BSYNC B7 ;  /* 0x0000000000077941 */ /* 0x000fea0003800000 */
.L_x_2816:
[----:B---3--:R-:W3:Y:S02]  /*21510*/  LDL R0, [R1+0x10] ;  /* 0x0000100001007983 */ /* 0x008ee40000100800 */
[----:B---3--:R-:W-:-:S13]  /*21520*/  LOP3.LUT P0, RZ, R0, 0x2, RZ, 0xc0, !PT ;  /* 0x0000000200ff7812 */ /* 0x008fda000780c0ff */
[----:B------:R-:W-:Y:S05]  /*21530*/  @!P0 BRA `(.L_x_2898) ;  /* 0x00000000002c8947 */ /* 0x000fea0003800000 */
[----:B------:R-:W-:Y:S05]  /*21540*/  WARPSYNC.ALL ;  /* 0x0000000000007948 */ /* 0x000fea0003800000 */
[----:B------:R-:W3:Y:S08]  /*21550*/  S2UR UR5, SR_CgaCtaId ;  /* 0x00000000000579c3 */ /* 0x000ef00000008800 */
[----:B------:R-:W-:Y:S06]  /*21560*/  BAR.SYNC.DEFER_BLOCKING 0x5, 0x180 ;  /* 0x0146000000007b1d */ /* 0x000fec0000010000 */
[----:B------:R-:W-:-:S02]  /*21570*/  UMOV UR4, 0x400 ;  /* 0x0000040000047882 */ /* 0x000fc40000000000 */
[----:B---3--:R-:W-:-:S06]  /*21580*/  ULEA UR4, UR5, UR4, 0x18 ;  /* 0x0000000405047291 */ /* 0x008fcc000f8ec03f */
[----:B------:R-:W-:-:S05]  /*21590*/  MOV R18, UR4 ;  /* 0x0000000400127c02 */ /* 0x000fca0008000f00 */
[----:B-12---:R-:W1:Y:S04]  /*215a0*/  LDS.128 R4, [R18+0x288d0] ;  /* 0x0288d00012047984 */ /* 0x006e680000000c00 */
[----:B-1----:R1:W-:Y:S04]  /*215b0*/  STL.64 [R1], R4 ;  /* 0x0000000401007387 */ /* 0x0023e80000100a00 */
[----:B------:R1:W-:Y:S01]  /*215c0*/  STL.64 [R1+0x8], R6 ;  /* 0x0000080601007387 */ /* 0x0003e20000100a00 */
[----:B------:R-:W-:Y:S06]  /*215d0*/  BAR.ARV 0x4, 0x180 ;  /* 0x0106000000007b1d */ /* 0x000fec0000002000 */
[----:B------:R-:W-:Y:S05]  /*215e0*/  BRA `(.L_x_2899) ;  /* 0x0000001000347947 */ /* 0x000fea0003800000 */
.L_x_2898:
[----:B------:R-:W3:Y:S01]  /*215f0*/  S2R R16, SR_TID.X ;  /* 0x0000000000107919 */ /* 0x000ee20000002100 */
[----:B------:R-:W-:Y:S01]  /*21600*/  UMOV UR4, 0xffffffff ;  /* 0xffffffff00047882 */ /* 0x000fe20000000000 */
[----:B---3--:R-:W-:-:S04]  /*21610*/  LOP3.LUT R16, R16, 0x1f, RZ, 0xc0, !PT ;  /* 0x0000001f10107812 */ /* 0x008fc800078ec0ff */
[----:B------:R-:W-:Y:S01]  /*21620*/  ISETP.NE.AND P0, PT, R16, 0x1f, PT ;  /* 0x0000001f1000780c */ /* 0x000fe20003f05270 */
[----:B------:R-:W-:-:S12]  /*21630*/  BRA.DIV UR4, `(.L_x_2900) ;  /* 0x0000004604e07947 */ /* 0x000fd8000b800000 */
[----:B------:R-:W0:Y:S01]  /*21640*/  LDL.LU R2, [R1] ;  /* 0x0000000001027983 */ /* 0x000e220000300800 */
[----:B------:R-:W-:-:S03]  /*21650*/  ULDC UR4, c[0x0][0xc3c] ;  /* 0x00030f0000047ab9 */ /* 0x000fc60000000800 */
[----:B------:R-:W3:Y:S01]  /*21660*/  LDL R3, [R1+0xc] ;  /* 0x00000c0001037983 */ /* 0x000ee20000100800 */
[----:B0-----:R-:W-:Y:S02]  /*21670*/  IMAD.MOV.U32 R10, RZ, RZ, R2 ;  /* 0x000000ffff0a7224 */ /* 0x001fe400078e0002 */
[----:B---3--:R-:W-:-:S05]  /*21680*/  IMAD.IADD R0, R3, 0x1, R16 ;  /* 0x0000000103007824 */ /* 0x008fca00078e0210 */
[----:B------:R-:W-:-:S13]  /*21690*/  ISETP.GE.OR P1, PT, R0, UR4, !P0 ;  /* 0x0000000400007c0c */ /* 0x000fda000c726670 */
[----:B------:R-:W0:Y:S08]  /*216a0*/  @!P1 LDC.64 R2, c[0x0][0xc80] ;  /* 0x00032000ff029b82 */ /* 0x000e300000000a00 */
[----:B-1----:R-:W1:Y:S01]  /*216b0*/  @!P1 LDC.64 R6, c[0x0][0xc78] ;  /* 0x00031e00ff069b82 */ /* 0x002e620000000a00 */
[----:B0-----:R-:W-:-:S05]  /*216c0*/  @!P1 IMAD.WIDE R2, R0, 0x4, R2 ;  /* 0x0000000400029825 */ /* 0x001fca00078e0202 */
[----:B------:R1:W3:Y:S02]  /*216d0*/  @!P1 LDG.E R8, desc[UR42][R2.64] ;  /* 0x0000002a02089981 */ /* 0x0002e4000c1e1900 */
[----:B-1----:R-:W-:-:S06]  /*216e0*/  @!P1 IMAD.WIDE R2, R0, 0x4, R6 ;  /* 0x0000000400029825 */ /* 0x002fcc00078e0206 */
[----:B------:R-:W4:Y:S01]  /*216f0*/  @!P1 LDG.E R2, desc[UR42][R2.64] ;  /* 0x0000002a02029981 */ /* 0x000f22000c1e1900 */
[----:B--2---:R-:W-:Y:S01]  /*21700*/  IMAD.MOV.U32 R4, RZ, RZ, RZ ;  /* 0x000000ffff047224 */ /* 0x004fe200078e00ff */
[----:B------:R-:W-:Y:S02]  /*21710*/  MOV R6, RZ ;  /* 0x000000ff00067202 */ /* 0x000fe40000000f00 */
[C---:B------:R-:W-:Y:S01]  /*21720*/  ISETP.GE.U32.AND P2, PT, R16.reuse, 0x2, PT ;  /* 0x000000021000780c */ /* 0x040fe20003f46070 */
[----:B------:R-:W-:Y:S01]  /*21730*/  SHFL.IDX PT, R0, R10, 0x1, 0x1f ;  /* 0x00201f000a007f89 */ /* 0x000fe200000e0000 */
[C---:B------:R-:W-:Y:S02]  /*21740*/  ISETP.GE.U32.AND P3, PT, R16.reuse, 0x4, PT ;  /* 0x000000041000780c */ /* 0x040fe40003f66070 */
[C---:B------:R-:W-:Y:S02]  /*21750*/  ISETP.GE.U32.AND P4, PT, R16.reuse, 0x8, PT ;  /* 0x000000081000780c */ /* 0x040fe40003f86070 */
[----:B------:R-:W-:Y:S01]  /*21760*/  ISETP.GE.U32.AND P5, PT, R16, 0x10, PT ;  /* 0x000000101000780c */ /* 0x000fe20003fa6070 */
[----:B---3--:R-:W-:-:S02]  /*21770*/  @!P1 IMAD.MOV.U32 R4, RZ, RZ, R8 ;  /* 0x000000ffff049224 */ /* 0x008fc400078e0008 */
[----:B------:R-:W-:Y:S02]  /*21780*/  IMAD.MOV.U32 R8, RZ, RZ, RZ ;  /* 0x000000ffff087224 */ /* 0x000fe400078e00ff */
[----:B----4-:R-:W-:Y:S01]  /*21790*/  @!P1 IMAD.MOV.U32 R6, RZ, RZ, R2 ;  /* 0x000000ffff069224 */ /* 0x010fe200078e0002 */
[----:B------:R-:W-:-:S03]  /*217a0*/  ISETP.NE.AND P1, PT, R16, RZ, PT ;  /* 0x000000ff1000720c */ /* 0x000fc60003f25270 */
[----:B------:R-:W-:-:S05]  /*217b0*/  IMAD R2, R6, R4, RZ ;  /* 0x0000000406027224 */ /* 0x000fca00078e02ff */
[----:B------:R-:W0:Y:S02]  /*217c0*/  SHFL.UP PT, R3, R2, 0x1, RZ ;  /* 0x0420000002037989 */ /* 0x000e2400000e00ff */
[----:B0-----:R-:W-:-:S05]  /*217d0*/  SEL R5, R3, RZ, P1 ;  /* 0x000000ff03057207 */ /* 0x001fca0000800000 */
[----:B------:R-:W-:Y:S02]  /*217e0*/  IMAD.IADD R2, R2, 0x1, R5 ;  /* 0x0000000102027824 */ /* 0x000fe400078e0205 */
[----:B------:R-:W-:Y:S04]  /*217f0*/  SHFL.IDX PT, R5, R10, RZ, 0x1f ;  /* 0x00001fff0a057589 */ /* 0x000fe800000e0000 */
        /* <DEDUP_REMOVED lines=13> */
.L_x_3063:
[----:B------:R-:W-:Y:S02]  /*218d0*/  ULDC UR4, c[0x0][0xc38] ;  /* 0x00030e0000047ab9 */ /* 0x000fe40000000800 */
[----:B------:R-:W-:-:S04]  /*218e0*/  IMAD.U32 R2, RZ, RZ, UR4 ;  /* 0x00000004ff027e24 */ /* 0x000fc8000f8e00ff */
[----:B-1----:R-:W-:-:S04]  /*218f0*/  IMAD R9, R9, R2, RZ ;  /* 0x0000000209097224 */ /* 0x002fc800078e02ff */
[----:B------:R-:W-:-:S05]  /*21900*/  IMAD.IADD R0, R0, 0x1, R9 ;  /* 0x0000000100007824 */ /* 0x000fca00078e0209 */
[----:B------:R-:W-:-:S13]  /*21910*/  ISETP.GT.AND P6, PT, R0, R5, PT ;  /* 0x000000050000720c */ /* 0x000fda0003fc4270 */
[----:B------:R-:W-:Y:S05]  /*21920*/  @P6 BRA `(.L_x_2901) ;  /* 0x0000000000ac6947 */ /* 0x000fea0003800000 */
.L_x_2904:
[----:B------:R-:W2:Y:S01]  /*21930*/  LDL.LU R2, [R1+0xc] ;  /* 0x00000c0001027983 */ /* 0x000ea20000300800 */
[----:B------:R-:W1:Y:S01]  /*21940*/  LDC R3, c[0x0][0xc3c] ;  /* 0x00030f00ff037b82 */ /* 0x000e620000000800 */
[----:B--2---:R-:W-:-:S04]  /*21950*/  IADD3 R2, R2, 0x1f, RZ ;  /* 0x0000001f02027810 */ /* 0x004fc80007ffe0ff */
        /* <DEDUP_REMOVED lines=34> */
.L_x_3071:
[----:B------:R-:W-:Y:S02]  /*21b80*/  ULDC UR4, c[0x0][0xc38] ;  /* 0x00030e0000047ab9 */ /* 0x000fe40000000800 */
[----:B------:R-:W-:-:S04]  /*21b90*/  IMAD.U32 R2, RZ, RZ, UR4 ;  /* 0x00000004ff027e24 */ /* 0x000fc8000f8e00ff */
[----:B-1----:R-:W-:-:S05]  /*21ba0*/  IMAD R9, R9, R2, RZ ;  /* 0x0000000209097224 */ /* 0x002fca00078e02ff */
[----:B------:R-:W-:-:S04]  /*21bb0*/  IADD3 R0, R9, R0, RZ ;  /* 0x0000000009007210 */ /* 0x000fc80007ffe0ff */
[----:B------:R-:W-:-:S13]  /*21bc0*/  ISETP.GT.AND P6, PT, R0, R5, PT ;  /* 0x000000050000720c */ /* 0x000fda0003fc4270 */
[----:B------:R-:W-:Y:S05]  /*21bd0*/  @!P6 BRA `(.L_x_2904) ;  /* 0xfffffffc0054e947 */ /* 0x000fea000383ffff */
.L_x_2901:
        /* <DEDUP_REMOVED lines=12> */
.L_x_3076:
[----:B------:R-:W-:-:S13]  /*21ca0*/  ISETP.NE.AND P0, PT, R0, RZ, PT ;  /* 0x000000ff0000720c */ /* 0x000fda0003f05270 */
[----:B------:R-:W-:Y:S05]  /*21cb0*/  @!P0 BRA `(.L_x_2906) ;  /* 0x0000000000148947 */ /* 0x000fea0003800000 */
[----:B------:R-:W-:Y:S01]  /*21cc0*/  UMOV UR4, 0xffffffff ;  /* 0xffffffff00047882 */ /* 0x000fe20000000000 */
[----:B-1----:R-:W-:Y:S02]  /*21cd0*/  VIADD R3, R3, 0xffffffff ;  /* 0xffffffff03037836 */ /* 0x002fe40000000000 */
[----:B------:R-:W-:Y:S05]  /*21ce0*/  BRA.DIV UR4, `(.L_x_2907) ;  /* 0x0000004a04d47947 */ /* 0x000fea000b800000 */
[----:B------:R1:W3:Y:S02]  /*21cf0*/  SHFL.IDX PT, R3, R7, R3, 0x1f ;  /* 0x00001f0307037589 */ /* 0x0002e400000e0000 */
.L_x_3079:
[----:B---3--:R-:W-:-:S07]  /*21d00*/  IMAD.MOV.U32 R8, RZ, RZ, R3 ;  /* 0x000000ffff087224 */ /* 0x008fce00078e0003 */
.L_x_2906:
[----:B------:R-:W-:Y:S01]  /*21d10*/  ISETP.NE.AND P0, PT, R6, 0x1, PT ;  /* 0x000000010600780c */ /* 0x000fe20003f05270 */
[----:B------:R-:W-:-:S05]  /*21d20*/  IMAD R0, R8, R2, R9 ;  /* 0x0000000208007224 */ /* 0x000fca00078e0209 */
[----:B------:R3:W-:Y:S02]  /*21d30*/  STL [R1], R0 ;  /* 0x0000000001007387 */ /* 0x0007e40000100800 */
[----:B---3--:R-:W-:-:S05]  /*21d40*/  IADD3 R0, R5, -R0, RZ ;  /* 0x8000000005007210 */ /* 0x008fca0007ffe0ff */
        /* <DEDUP_REMOVED lines=20> */
[----:B------:R-:W-:-:S04]  /*21e90*/  IABS R5, R6 ;  /* 0x0000000600057213 */ /* 0x000fc80000000000 */
[----:B------:R-:W1:Y:S07]  /*21ea0*/  I2F.RP R2, R5 ;  /* 0x0000000500027306 */ /* 0x000e6e0000209400 */
[----:B------:R-:W-:Y:S01]  /*21eb0*/  @P0 IADD3 R8, R8, 0x1, RZ ;  /* 0x0000000108080810 */ /* 0x000fe20007ffe0ff */
[----:B-1----:R-:W1:Y:S02]  /*21ec0*/  MUFU.RCP R2, R2 ;  /* 0x0000000200027308 */ /* 0x002e640000001000 */
[----:B-1----:R-:W-:-:S06]  /*21ed0*/  VIADD R2, R2, 0xffffffe ;  /* 0x0ffffffe02027836 */ /* 0x002fcc0000000000 */
[----:B------:R-:W1:Y:S02]  /*21ee0*/  F2I.FTZ.U32.TRUNC.NTZ R3, R2 ;  /* 0x0000000200037305 */ /* 0x000e64000021f000 */
[----:B-1----:R-:W-:-:S04]  /*21ef0*/  IMAD.MOV R2, RZ, RZ, -R3 ;  /* 0x000000ffff027224 */ /* 0x002fc800078e0a03 */
[----:B0-----:R-:W-:Y:S02]  /*21f00*/  IMAD R7, R2, R5, RZ ;  /* 0x0000000502077224 */ /* 0x001fe400078e02ff */
        /* <DEDUP_REMOVED lines=17> */
[----:B------:R-:W-:-:S05]  /*22020*/  IADD3 R2, -R3, RZ, RZ ;  /* 0x000000ff03027210 */ /* 0x000fca0007ffe1ff */
[----:B------:R-:W-:Y:S01]  /*22030*/  IMAD R0, R4, R2, R0 ;  /* 0x0000000204007224 */ /* 0x000fe200078e0200 */
[----:B------:R-:W-:-:S04]  /*22040*/  LOP3.LUT R2, R3, R6, RZ, 0x3c, !PT ;  /* 0x0000000603027212 */ /* 0x000fc800078e3cff */
[----:B------:R-:W-:Y:S01]  /*22050*/  ISETP.GE.AND P2, PT, R2, RZ, PT ;  /* 0x000000ff0200720c */ /* 0x000fe20003f46270 */
[----:B------:R-:W-:-:S12]  /*22060*/  @P0 VIADD R7, R7, 0x1 ;  /* 0x0000000107070836 */ /* 0x000fd80000000000 */
[----:B------:R-:W-:Y:S01]  /*22070*/  @!P2 IMAD.MOV R7, RZ, RZ, -R7 ;  /* 0x000000ffff07a224 */ /* 0x000fe200078e0a07 */
[----:B------:R-:W-:-:S05]  /*22080*/  @!P1 LOP3.LUT R7, RZ, R6, RZ, 0x33, !PT ;  /* 0x00000006ff079212 */ /* 0x000fca00078e33ff */
[----:B------:R-:W-:Y:S01]  /*22090*/  IMAD.MOV R2, RZ, RZ, -R7 ;  /* 0x000000ffff027224 */ /* 0x000fe200078e0a07 */
[----:B------:R-:W-:-:S03]  /*220a0*/  LEA R7, R6, R7, 0x18 ;  /* 0x0000000706077211 */ /* 0x000fc600078ec0ff */
[----:B------:R-:W-:-:S04]  /*220b0*/  IMAD R2, R6, R2, R3 ;  /* 0x0000000206027224 */ /* 0x000fc800078e0203 */
[----:B------:R-:W-:-:S05]  /*220c0*/  IMAD R2, R2, 0x10000, R7 ;  /* 0x0001000002027824 */ /* 0x000fca00078e0207 */
[----:B------:R0:W-:Y:S01]  /*220d0*/  STL [R1+0x8], R2 ;  /* 0x0000080201007387 */ /* 0x0001e20000100800 */
[----:B------:R-:W-:Y:S05]  /*220e0*/  BRA `(.L_x_2909) ;  /* 0x0000000000fc7947 */ /* 0x000fea0003800000 */
.L_x_2908:
        /* <DEDUP_REMOVED lines=30> */
[----:B------:R-:W-:-:S03]  /*222d0*/  IMAD.MOV R6, RZ, RZ, -R6 ;  /* 0x000000ffff067224 */ /* 0x000fc600078e0a06 */
[----:B------:R-:W-:Y:S01]  /*222e0*/  IADD3 R8, -R7, RZ, RZ ;  /* 0x000000ff07087210 */ /* 0x000fe20007ffe1ff */
[----:B------:R-:W-:-:S03]  /*222f0*/  IMAD R6, R5, R6, R0 ;  /* 0x0000000605067224 */ /* 0x000fc600078e0200 */
[----:B------:R-:W-:Y:S02]  /*22300*/  VIADDMNMX R8, R8, R2, R3, PT ;  /* 0x0000000208087246 */ /* 0x000fe40003800103 */
[----:B------:R-:W-:Y:S02]  /*22310*/  IADD3 R7, R7, 0x1000000, R6 ;  /* 0x0100000007077810 */ /* 0x000fe40007ffe006 */
        /* <DEDUP_REMOVED lines=21> */
[----:B------:R-:W-:-:S04]  /*22470*/  @P0 VIADD R2, R2, 0x1 ;  /* 0x0000000102020836 */ /* 0x000fc80000000000 */
[----:B------:R-:W-:-:S05]  /*22480*/  IMAD.MOV.U32 R0, RZ, RZ, R2 ;  /* 0x000000ffff007224 */ /* 0x000fca00078e0002 */
[----:B------:R-:W-:Y:S02]  /*22490*/  @!P2 IADD3 R0, -R0, RZ, RZ ;  /* 0x000000ff0000a210 */ /* 0x000fe40007ffe1ff */
[----:B------:R-:W-:Y:S01]  /*224a0*/  @!P1 LOP3.LUT R0, RZ, R8, RZ, 0x33, !PT ;  /* 0x00000008ff009212 */ /* 0x000fe200078e33ff */
[----:B------:R-:W-:-:S04]  /*224b0*/  IMAD.MOV R8, RZ, RZ, -R8 ;  /* 0x000000ffff087224 */ /* 0x000fc800078e0a08 */
[----:B------:R-:W-:-:S05]  /*224c0*/  IMAD R2, R0, R8, R7 ;  /* 0x0000000800027224 */ /* 0x000fca00078e0207 */
[----:B------:R1:W-:Y:S02]  /*224d0*/  STL [R1+0x8], R2 ;  /* 0x0000080201007387 */ /* 0x0003e40000100800 */
.L_x_2909:
[----:B------:R-:W-:-:S05]  /*224e0*/  LOP3.LUT R3, RZ, R0, RZ, 0x33, !PT ;  /* 0x00000000ff037212 */ /* 0x000fca00078e33ff */
[----:B------:R-:W-:-:S05]  /*224f0*/  IMAD.IADD R0, R4, 0x1, R3 ;  /* 0x0000000104007824 */ /* 0x000fca00078e0203 */
[----:B------:R3:W-:Y:S01]  /*22500*/  STL [R1+0x4], R0 ;  /* 0x0000040001007387 */ /* 0x0007e20000100800 */
[----:B------:R-:W-:Y:S05]  /*22510*/  BRA `(.L_x_2910) ;  /* 0x0000000000287947 */ /* 0x000fea0003800000 */
.L_x_2902:
        /* <DEDUP_REMOVED lines=10> */
.L_x_2910:
[----:B-1----:R-:W4:Y:S04]  /*225c0*/  LDL R3, [R1+0x8] ;  /* 0x0000080001037983 */ /* 0x002f280000100800 */
[----:B0-----:R-:W5:Y:S04]  /*225d0*/  LDL R2, [R1+0xc] ;  /* 0x00000c0001027983 */ /* 0x001f680000100800 */
[----:B------:R-:W2:Y:S04]  /*225e0*/  LDL R5, [R1+0x4] ;  /* 0x0000040001057983 */ /* 0x000ea80000100800 */
[----:B------:R-:W2:Y:S01]  /*225f0*/  LDL R4, [R1] ;  /* 0x0000000001047983 */ /* 0x000ea20000100800 */
[----:B---3--:R-:W0:Y:S01]  /*22600*/  S2R R0, SR_TID.X ;  /* 0x0000000000007919 */ /* 0x008e220000002100 */
[----:B------:R-:W-:Y:S05]  /*22610*/  WARPSYNC.ALL ;  /* 0x0000000000007948 */ /* 0x000fea0003800000 */
[----:B0-----:R-:W-:Y:S01]  /*22620*/  LOP3.LUT R0, R0, 0x1f, RZ, 0xc0, !PT ;  /* 0x0000001f00007812 */ /* 0x001fe200078ec0ff */
[----:B------:R-:W-:Y:S03]  /*22630*/  BAR.SYNC.DEFER_BLOCKING 0x4, 0x180 ;  /* 0x0106000000007b1d */ /* 0x000fe60000010000 */
[----:B------:R-:W-:-:S13]  /*22640*/  ISETP.NE.AND P0, PT, R0, RZ, PT ;  /* 0x000000ff0000720c */ /* 0x000fda0003f05270 */
[----:B------:R-:W-:Y:S01]  /*22650*/  @!P0 MOV R0, 0x400 ;  /* 0x0000040000008802 */ /* 0x000fe20000000f00 */
[----:B----4-:R-:W-:Y:S02]  /*22660*/  IMAD.MOV.U32 R6, RZ, RZ, R3 ;  /* 0x000000ffff067224 */ /* 0x010fe400078e0003 */
[----:B------:R-:W0:Y:S01]  /*22670*/  @!P0 S2R R3, SR_CgaCtaId ;  /* 0x0000000000038919 */ /* 0x000e220000008800 */
[----:B-----5:R-:W-:Y:S01]  /*22680*/  IMAD.MOV.U32 R7, RZ, RZ, R2 ;  /* 0x000000ffff077224 */ /* 0x020fe200078e0002 */
[----:B0-----:R-:W-:-:S05]  /*22690*/  @!P0 LEA R18, R3, R0, 0x18 ;  /* 0x0000000003128211 */ /* 0x001fca00078ec0ff */
[----:B--2---:R0:W-:Y:S01]  /*226a0*/  @!P0 STS.128 [R18+0x288d0], R4 ;  /* 0x0288d00412008388 */ /* 0x0041e20000000c00 */
[----:B------:R-:W-:Y:S06]  /*226b0*/  BAR.ARV 0x5, 0x180 ;  /* 0x0146000000007b1d */ /* 0x000fec0000002000 */
.L_x_2899:
[----:B------:R-:W2:Y:S01]  /*226c0*/  LDL R0, [R1+0xc] ;  /* 0x00000c0001007983 */ /* 0x000ea20000100800 */
[----:B------:R-:W-:Y:S02]  /*226d0*/  ULDC UR4, c[0x0][0xc3c] ;  /* 0x00030f0000047ab9 */ /* 0x000fe40000000800 */
[----:B--2---:R-:W-:-:S13]  /*226e0*/  ISETP.GE.AND P0, PT, R0, UR4, PT ;  /* 0x0000000400007c0c */ /* 0x004fda000bf06270 */
[----:B------:R-:W-:Y:S05]  /*226f0*/  @!P0 BRA `(.L_x_2911) ;  /* 0xffffff9000908947 */ /* 0x000fea000383ffff */
[----:B------:R-:W-:Y:S05]  /*22700*/  BSYNC B8 ;  /* 0x0000000000087941 */ /* 0x000fea0003800000 */
.L_x_2772:
        /* <DEDUP_REMOVED lines=12> */
.L_x_3080:
[----:B------:R-:W-:Y:S05]  /*227d0*/  BSYNC B0 ;  /* 0x0000000000007941 */ /* 0x000fea0003800000 */
.L_x_2912:
[----:B------:R-:W-:-:S03]  /*227e0*/  UMOV UR4, 0xffffffff ;  /* 0xffffffff00047882 */ /* 0x000fc60000000000 */
[----:B------:R-:W-:Y:S05]  /*227f0*/  BRA.DIV UR4, `(.L_x_2914) ;  /* 0x0000004204507947 */ /* 0x000fea000b800000 */
[----:B------:R-:W1:Y:S02]  /*22800*/  S2R R2, SR_TID.X ;  /* 0x0000000000027919 */ /* 0x000e640000002100 */
[----:B-1----:R-:W-:-:S04]  /*22810*/  SHF.R.U32.HI R2, RZ, 0x5, R2 ;  /* 0x00000005ff027819 */ /* 0x002fc80000011602 */
[----:B------:R-:W-:-:S05]  /*22820*/  LOP3.LUT R2, R2, 0x3, RZ, 0xc0, !PT ;  /* 0x0000000302027812 */ /* 0x000fca00078ec0ff */
[----:B------:R1:W2:Y:S02]  /*22830*/  SHFL.IDX PT, R14, R2, RZ, 0x1f ;  /* 0x00001fff020e7589 */ /* 0x0002a400000e0000 */
.L_x_3083:
[----:B--2---:R-:W-:-:S13]  /*22840*/  ISETP.NE.AND P0, PT, R14, RZ, PT ;  /* 0x000000ff0e00720c */ /* 0x004fda0003f05270 */
[----:B------:R-:W-:Y:S05]  /*22850*/  @P0 BRA `(.L_x_2546) ;  /* 0x00000000008c0947 */ /* 0x000fea0003800000 */
[----:B------:R-:W-:-:S03]  /*22860*/  UMOV UR4, 0xffffffff ;  /* 0xffffffff00047882 */ /* 0x000fc60000000000 */
[----:B------:R-:W-:Y:S05]  /*22870*/  BRA.DIV UR4, `(.L_x_2915) ;  /* 0x0000004204647947 */ /* 0x000fea000b800000 */
[----:B------:R-:W-:-:S13]  /*22880*/  ELECT P6, URZ, PT ;  /* 0x00000000003f782f */ /* 0x000fda00038c0000 */
.L_x_3086:
[----:B------:R-:W-:Y:S05]  /*22890*/  @!P6 BRA `(.L_x_2546) ;  /* 0x00000000007ce947 */ /* 0x000fea0003800000 */
[----:B------:R-:W-:-:S06]  /*228a0*/  ULOP3.LUT UR4, UR40, 0x2, URZ, 0xfc, !UPT ;  /* 0x0000000228047892 */ /* 0x000fcc000f8efc3f */
[----:B-1----:R-:W-:-:S04]  /*228b0*/  MOV R2, UR4 ;  /* 0x0000000400027c02 */ /* 0x002fc80008000f00 */
[----:B------:R-:W-:-:S13]  /*228c0*/  ISETP.NE.AND P2, PT, R2, 0x3, PT ;  /* 0x000000030200780c */ /* 0x000fda0003f45270 */
[----:B------:R-:W-:Y:S05]  /*228d0*/  @!P2 BRA `(.L_x_2916) ;  /* 0x000000000004a947 */ /* 0x000fea0003800000 */
[----:B------:R-:W-:Y:S01]  /*228e0*/  BPT.TRAP 0x1 ;  /* 0x000000040000795c */ /* 0x000fe20000300000 */
.L_x_2916:
        /* <DEDUP_REMOVED lines=13> */
.L_x_3087:
[----:B------:R-:W1:Y:S02]  /*229c0*/  SYNCS.PHASECHK.TRANS64.TRYWAIT P0, [R7+URZ], R2 ;  /* 0x00000002070075a7 */ /* 0x000e64000800017f */
[----:B-1----:R-:W-:Y:S05]  /*229d0*/  @!P0 BRA `(.L_x_2918) ;  /* 0x0000004000408947 */ /* 0x002fea0003800000 */
.L_x_3088:
[----:B------:R-:W-:Y:S05]  /*229e0*/  @!P2 BRA `(.L_x_2919) ;  /* 0x000000000004a947 */ /* 0x000fea0003800000 */
[----:B------:R-:W-:Y:S01]  /*229f0*/  BPT.TRAP 0x1 ;  /* 0x000000040000795c */ /* 0x000fe20000300000 */
.L_x_2919:
[----:B------:R-:W-:-:S05]  /*22a00*/  IADD3 R0, R0, 0x28860, RZ ;  /* 0x0002886000007810 */ /* 0x000fca0007ffe0ff */
[----:B------:R-:W-:-:S04]  /*22a10*/  IMAD R4, R19, 0x8, R0 ;  /* 0x0000000813047824 */ /* 0x000fc800078e0200 */
[----:B------:R-:W2:Y:S02]  /*22a20*/  SYNCS.PHASECHK.TRANS64.TRYWAIT P0, [R4+URZ], R5 ;  /* 0x00000005040075a7 */ /* 0x000ea4000800017f */
[----:B--2---:R-:W-:Y:S05]  /*22a30*/  @!P0 BRA `(.L_x_2920) ;  /* 0x00000040003c8947 */ /* 0x004fea0003800000 */
.L_x_3089:
[----:B------:R-:W-:-:S07]  /*22a40*/  IMAD R3, R3, 0x8, R0 ;  /* 0x0000000803037824 */ /* 0x000fce00078e0200 */
.L_x_2921:
[----:B---3--:R3:W4:Y:S02]  /*22a50*/  SYNCS.PHASECHK.TRANS64.TRYWAIT P0, [R3+URZ], R2 ;  /* 0x00000002030075a7 */ /* 0x008724000800017f */
[----:B----4-:R-:W-:Y:S05]  /*22a60*/  @!P0 NANOSLEEP.SYNCS 0x989680 ;  /* 0x009896800000895d */ /* 0x010fea0003900000 */
[----:B------:R-:W4:Y:S02]  /*22a70*/  @!P0 SYNCS.PHASECHK.TRANS64 P0, [R3+URZ], R2 ;  /* 0x00000002030085a7 */ /* 0x000f24000800007f */
[----:B----4-:R-:W-:Y:S05]  /*22a80*/  @!P0 BRA `(.L_x_2921) ;  /* 0xfffffffc00f08947 */ /* 0x010fea000383ffff */
.L_x_2546:
[----:B------:R-:W-:Y:S05]  /*22a90*/  BSYNC B9 ;  /* 0x0000000000097941 */ /* 0x000fea0003800000 */
.L_x_2543:
[----:B------:R-:W-:Y:S05]  /*22aa0*/  EXIT ;  /* 0x000000000000794d */ /* 0x000fea0003800000 */
.L_x_2570:
[----:B0-----:R0:W1:Y:S02]  /*22ab0*/  SYNCS.PHASECHK.TRANS64.TRYWAIT P6, [R110+URZ+0x28890], R117 ;  /* 0x028890756e0075a7 */ /* 0x00106400080c017f */
[----:B-1----:R-:W-:Y:S05]  /*22ac0*/  @!P6 NANOSLEEP.SYNCS 0x989680 ;  /* 0x009896800000e95d */ /* 0x002fea0003900000 */
[----:B------:R-:W1:Y:S02]  /*22ad0*/  @!P6 SYNCS.PHASECHK.TRANS64 P6, [R110+URZ+0x28890], R117 ;  /* 0x028890756e00e5a7 */ /* 0x000e6400080c007f */
[----:B-1----:R-:W-:Y:S05]  /*22ae0*/  @!P6 BRA `(.L_x_2570) ;  /* 0xfffffffc00f0e947 */ /* 0x002fea000383ffff */
[----:B------:R-:W-:Y:S05]  /*22af0*/  BRA `(.L_x_2922) ;  /* 0xfffffe0800d87947 */ /* 0x000fea000383ffff */
.L_x_2606:
[----:B0-----:R0:W1:Y:S02]  /*22b00*/  SYNCS.PHASECHK.TRANS64.TRYWAIT P4, [R110+URZ+0x28890], R117 ;  /* 0x028890756e0075a7 */ /* 0x001064000808017f */
[----:B-1----:R-:W-:Y:S05]  /*22b10*/  @!P4 NANOSLEEP.SYNCS 0x989680 ;  /* 0x009896800000c95d */ /* 0x002fea0003900000 */
[----:B------:R-:W1:Y:S02]  /*22b20*/  @!P4 SYNCS.PHASECHK.TRANS64 P4, [R110+URZ+0x28890], R117 ;  /* 0x028890756e00c5a7 */ /* 0x000e64000808007f */
[----:B-1----:R-:W-:Y:S05]  /*22b30*/  @!P4 BRA `(.L_x_2606) ;  /* 0xfffffffc00f0c947 */ /* 0x002fea000383ffff */
[----:B------:R-:W-:Y:S05]  /*22b40*/  BRA `(.L_x_2923) ;  /* 0xfffffe30004c7947 */ /* 0x000fea000383ffff */
.L_x_2623:
[----:B0-----:R0:W1:Y:S02]  /*22b50*/  SYNCS.PHASECHK.TRANS64.TRYWAIT P3, [R110+URZ+0x28890], R117 ;  /* 0x028890756e0075a7 */ /* 0x001064000806017f */
[----:B-1----:R-:W-:Y:S05]  /*22b60*/  @!P3 NANOSLEEP.SYNCS 0x989680 ;  /* 0x009896800000b95d */ /* 0x002fea0003900000 */
[----:B------:R-:W1:Y:S02]  /*22b70*/  @!P3 SYNCS.PHASECHK.TRANS64 P3, [R110+URZ+0x28890], R117 ;  /* 0x028890756e00b5a7 */ /* 0x000e64000806007f */
[----:B-1----:R-:W-:Y:S05]  /*22b80*/  @!P3 BRA `(.L_x_2623) ;  /* 0xfffffffc00f0b947 */ /* 0x002fea000383ffff */
[----:B------:R-:W-:Y:S05]  /*22b90*/  BRA `(.L_x_2924) ;  /* 0xfffffe5000987947 */ /* 0x000fea000383ffff */
.L_x_2633:
[----:B--2---:R2:W3:Y:S02]  /*22ba0*/  SYNCS.PHASECHK.TRANS64.TRYWAIT P0, [R110+URZ+0x288b0], R117 ;  /* 0x0288b0756e0075a7 */ /* 0x0044e4000800017f */
[----:B---3--:R-:W-:Y:S05]  /*22bb0*/  @!P0 NANOSLEEP.SYNCS 0x989680 ;  /* 0x009896800000895d */ /* 0x008fea0003900000 */
[----:B------:R-:W3:Y:S02]  /*22bc0*/  @!P0 SYNCS.PHASECHK.TRANS64 P0, [R110+URZ+0x288b0], R117 ;  /* 0x0288b0756e0085a7 */ /* 0x000ee4000800007f */
[----:B---3--:R-:W-:Y:S05]  /*22bd0*/  @!P0 BRA `(.L_x_2633) ;  /* 0xfffffffc00f08947 */ /* 0x008fea000383ffff */
[----:B------:R-:W-:Y:S05]  /*22be0*/  BRA `(.L_x_2925) ;  /* 0xfffffe5800347947 */ /* 0x000fea000383ffff */
.L_x_2647:
[----:B------:R-:W0:Y:S01]  /*22bf0*/  S2R R5, SR_TID.X ;  /* 0x0000000000057919 */ /* 0x000e220000002100 */
[----:B------:R-:W-:Y:S01]  /*22c00*/  BSSY B0, `(.L_x_2926) ;  /* 0x000000c000007945 */ /* 0x000fe20003800000 */
[----:B------:R-:W-:Y:S01]  /*22c10*/  MOV R12, RZ ;  /* 0x000000ff000c7202 */ /* 0x000fe20000000f00 */
        /* <DEDUP_REMOVED lines=10> */
.L_x_2927:
[----:B------:R-:W-:Y:S05]  /*22cc0*/  BSYNC B0 ;  /* 0x0000000000007941 */ /* 0x000fea0003800000 */
.L_x_2926:
[----:B------:R-:W-:Y:S01]  /*22cd0*/  IMAD.MOV.U32 R189, RZ, RZ, R14 ;  /* 0x000000ffffbd7224 */ /* 0x000fe200078e000e */
[----:B------:R-:W-:Y:S06]  /*22ce0*/  BRA `(.L_x_2928) ;  /* 0xfffffe6400147947 */ /* 0x000fec000383ffff */
.L_x_2657:
[----:B------:R-:W-:Y:S01]  /*22cf0*/  BSSY B1, `(.L_x_2929) ;  /* 0x0000008000017945 */ /* 0x000fe20003800000 */
[----:B------:R-:W-:Y:S01]  /*22d00*/  IMAD.MOV.U32 R13, RZ, RZ, R7 ;  /* 0x000000ffff0d7224 */ /* 0x000fe200078e0007 */
[----:B------:R-:W-:Y:S01]  /*22d10*/  MOV R12, RZ ;  /* 0x000000ff000c7202 */ /* 0x000fe20000000f00 */
[----:B------:R-:W-:Y:S02]  /*22d20*/  IMAD.MOV.U32 R11, RZ, RZ, 0x181f ;  /* 0x0000181fff0b7424 */ /* 0x000fe400078e00ff */
[----:B------:R-:W-:-:S07]  /*22d30*/  IMAD.MOV.U32 R15, RZ, RZ, -0x1 ;  /* 0xffffffffff0f7424 */ /* 0x000fce00078e00ff */
[----:B------:R-:W-:Y:S05]  /*22d40*/  WARPSYNC.COLLECTIVE R15, `(.L_x_2930) ;  /* 0x000000000f087348 */ /* 0x000fea0003c00000 */
[----:B------:R0:W1:Y:S02]  /*22d50*/  SHFL.IDX P6, R14, R13, R12, R11 ;  /* 0x0000000c0d0e7389 */ /* 0x00006400000c000b */
[----:B01----:R-:W-:Y:S01]  /*22d60*/  ENDCOLLECTIVE ;  /* 0x000000000000791b */ /* 0x003fe20003800000 */
.L_x_2930:
[----:B------:R-:W-:Y:S05]  /*22d70*/  BSYNC B1 ;  /* 0x0000000000017941 */ /* 0x000fea0003800000 */
.L_x_2929:
        /* <DEDUP_REMOVED lines=8> */
.L_x_2931:
[----:B------:R-:W-:Y:S02]  /*22e00*/  IMAD.MOV.U32 R13, RZ, RZ, R10 ;  /* 0x000000ffff0d7224 */ /* 0x000fe400078e000a */
[----:B------:R-:W-:-:S07]  /*22e10*/  IMAD.MOV.U32 R3, RZ, RZ, R14 ;  /* 0x000000ffff037224 */ /* 0x000fce00078e000e */
[----:B------:R-:W-:Y:S05]  /*22e20*/  WARPSYNC.COLLECTIVE R15, `(.L_x_2932) ;  /* 0x000000000f087348 */ /* 0x000fea0003c00000 */
[----:B------:R0:W1:Y:S02]  /*22e30*/  SHFL.IDX P6, R14, R13, R12, R11 ;  /* 0x0000000c0d0e7389 */ /* 0x00006400000c000b */
[----:B01----:R-:W-:Y:S01]  /*22e40*/  ENDCOLLECTIVE ;  /* 0x000000000000791b */ /* 0x003fe20003800000 */
.L_x_2932:
[----:B------:R-:W-:Y:S01]  /*22e50*/  IMAD.MOV.U32 R13, RZ, RZ, R5 ;  /* 0x000000ffff0d7224 */ /* 0x000fe200078e0005 */
[----:B------:R-:W-:-:S07]  /*22e60*/  MOV R4, R14 ;  /* 0x0000000e00047202 */ /* 0x000fce0000000f00 */
[----:B------:R-:W-:Y:S05]  /*22e70*/  WARPSYNC.COLLECTIVE R15, `(.L_x_2933) ;  /* 0x000000000f087348 */ /* 0x000fea0003c00000 */
[----:B------:R0:W1:Y:S02]  /*22e80*/  SHFL.IDX P6, R14, R13, R12, R11 ;  /* 0x0000000c0d0e7389 */ /* 0x00006400000c000b */
[----:B01----:R-:W-:Y:S01]  /*22e90*/  ENDCOLLECTIVE ;  /* 0x000000000000791b */ /* 0x003fe20003800000 */
.L_x_2933:
[----:B------:R-:W-:Y:S05]  /*22ea0*/  BRA `(.L_x_2934) ;  /* 0xfffffe6800687947 */ /* 0x000fea000383ffff */
.L_x_2660:
[----:B------:R-:W-:Y:S01]  /*22eb0*/  BSSY B1, `(.L_x_2935) ;  /* 0x0000008000017945 */ /* 0x000fe20003800000 */
[----:B------:R-:W-:Y:S01]  /*22ec0*/  IMAD.MOV.U32 R13, RZ, RZ, R7 ;  /* 0x000000ffff0d7224 */ /* 0x000fe200078e0007 */
[----:B------:R-:W-:Y:S01]  /*22ed0*/  MOV R15, 0xffffffff ;  /* 0xffffffff000f7802 */ /* 0x000fe20000000f00 */
[----:B------:R-:W-:Y:S02]  /*22ee0*/  IMAD.MOV.U32 R12, RZ, RZ, 0x1 ;  /* 0x00000001ff0c7424 */ /* 0x000fe400078e00ff */
[----:B------:R-:W-:-:S07]  /*22ef0*/  IMAD.MOV.U32 R11, RZ, RZ, 0x181f ;  /* 0x0000181fff0b7424 */ /* 0x000fce00078e00ff */
[----:B0---4-:R-:W-:Y:S05]  /*22f00*/  WARPSYNC.COLLECTIVE R15, `(.L_x_2936) ;  /* 0x000000000f087348 */ /* 0x011fea0003c00000 */
[----:B----4-:R1:W2:Y:S02]  /*22f10*/  SHFL.IDX P6, R14, R13, R12, R11 ;  /* 0x0000000c0d0e7389 */ /* 0x0102a400000c000b */
[----:B012---:R-:W-:Y:S01]  /*22f20*/  ENDCOLLECTIVE ;  /* 0x000000000000791b */ /* 0x007fe20003800000 */
.L_x_2936:
[----:B------:R-:W-:Y:S05]  /*22f30*/  BSYNC B1 ;  /* 0x0000000000017941 */ /* 0x000fea0003800000 */
.L_x_2935:
[----:B------:R-:W-:Y:S01]  /*22f40*/  IMAD.MOV.U32 R13, RZ, RZ, R6 ;  /* 0x000000ffff0d7224 */ /* 0x000fe200078e0006 */
[----:B------:R-:W-:Y:S01]  /*22f50*/  MOV R15, 0xffffffff ;  /* 0xffffffff000f7802 */ /* 0x000fe20000000f00 */
[----:B------:R-:W-:Y:S02]  /*22f60*/  IMAD.MOV.U32 R12, RZ, RZ, 0x1 ;  /* 0x00000001ff0c7424 */ /* 0x000fe400078e00ff */
[----:B------:R-:W-:Y:S02]  /*22f70*/  IMAD.MOV.U32 R11, RZ, RZ, 0x181f ;  /* 0x0000181fff0b7424 */ /* 0x000fe400078e00ff */
[----:B------:R-:W-:-:S07]  /*22f80*/  IMAD.MOV.U32 R0, RZ, RZ, R14 ;  /* 0x000000ffff007224 */ /* 0x000fce00078e000e */
[----:B------:R-:W-:Y:S05]  /*22f90*/  WARPSYNC.COLLECTIVE R15, `(.L_x_2937) ;  /* 0x000000000f087348 */ /* 0x000fea0003c00000 */
[----:B------:R0:W1:Y:S02]  /*22fa0*/  SHFL.IDX P6, R14, R13, R12, R11 ;  /* 0x0000000c0d0e7389 */ /* 0x00006400000c000b */
[----:B01----:R-:W-:Y:S01]  /*22fb0*/  ENDCOLLECTIVE ;  /* 0x000000000000791b */ /* 0x003fe20003800000 */
.L_x_2937:
[----:B------:R-:W-:Y:S02]  /*22fc0*/  IMAD.MOV.U32 R13, RZ, RZ, R10 ;  /* 0x000000ffff0d7224 */ /* 0x000fe400078e000a */
[----:B------:R-:W-:-:S07]  /*22fd0*/  IMAD.MOV.U32 R3, RZ, RZ, R14 ;  /* 0x000000ffff037224 */ /* 0x000fce00078e000e */
[----:B------:R-:W-:Y:S05]  /*22fe0*/  WARPSYNC.COLLECTIVE R15, `(.L_x_2938) ;  /* 0x000000000f087348 */ /* 0x000fea0003c00000 */
[----:B------:R0:W1:Y:S02]  /*22ff0*/  SHFL.IDX P6, R14, R13, R12, R11 ;  /* 0x0000000c0d0e7389 */ /* 0x00006400000c000b */
[----:B01----:R-:W-:Y:S01]  /*23000*/  ENDCOLLECTIVE ;  /* 0x000000000000791b */ /* 0x003fe20003800000 */
.L_x_2938:
[----:B------:R-:W-:Y:S02]  /*23010*/  IMAD.MOV.U32 R13, RZ, RZ, R5 ;  /* 0x000000ffff0d7224 */ /* 0x000fe400078e0005 */
[----:B------:R-:W-:-:S07]  /*23020*/  IMAD.MOV.U32 R4, RZ, RZ, R14 ;  /* 0x000000ffff047224 */ /* 0x000fce00078e000e */
[----:B------:R-:W-:Y:S05]  /*23030*/  WARPSYNC.COLLECTIVE R15, `(.L_x_2939) ;  /* 0x000000000f087348 */ /* 0x000fea0003c00000 */
[----:B------:R0:W1:Y:S02]  /*23040*/  SHFL.IDX P6, R14, R13, R12, R11 ;  /* 0x0000000c0d0e7389 */ /* 0x00006400000c000b */
[----:B01----:R-:W-:Y:S01]  /*23050*/  ENDCOLLECTIVE ;  /* 0x000000000000791b */ /* 0x003fe20003800000 */
.L_x_2939:
[----:B------:R-:W-:Y:S05]  /*23060*/  BRA `(.L_x_2940) ;  /* 0xfffffe6800d47947 */ /* 0x000fea000383ffff */
.L_x_2663:
        /* <DEDUP_REMOVED lines=8> */
.L_x_2942:
[----:B------:R-:W-:Y:S05]  /*230f0*/  BSYNC B1 ;  /* 0x0000000000017941 */ /* 0x000fea0003800000 */
.L_x_2941:
        /* <DEDUP_REMOVED lines=8> */
.L_x_2943:
[----:B------:R-:W-:Y:S01]  /*23180*/  MOV R13, R10 ;  /* 0x0000000a000d7202 */ /* 0x000fe20000000f00 */
[----:B------:R-:W-:-:S07]  /*23190*/  IMAD.MOV.U32 R3, RZ, RZ, R14 ;  /* 0x000000ffff037224 */ /* 0x000fce00078e000e */
[----:B------:R-:W-:Y:S05]  /*231a0*/  WARPSYNC.COLLECTIVE R15, `(.L_x_2944) ;  /* 0x000000000f087348 */ /* 0x000fea0003c00000 */
[----:B------:R0:W1:Y:S02]  /*231b0*/  SHFL.IDX P6, R14, R13, R12, R11 ;  /* 0x0000000c0d0e7389 */ /* 0x00006400000c000b */
[----:B01----:R-:W-:Y:S01]  /*231c0*/  ENDCOLLECTIVE ;  /* 0x000000000000791b */ /* 0x003fe20003800000 */
.L_x_2944:
[----:B------:R-:W-:Y:S02]  /*231d0*/  IMAD.MOV.U32 R13, RZ, RZ, R5 ;  /* 0x000000ffff0d7224 */ /* 0x000fe400078e0005 */
[----:B------:R-:W-:-:S07]  /*231e0*/  IMAD.MOV.U32 R4, RZ, RZ, R14 ;  /* 0x000000ffff047224 */ /* 0x000fce00078e000e */
[----:B------:R-:W-:Y:S05]  /*231f0*/  WARPSYNC.COLLECTIVE R15, `(.L_x_2945) ;  /* 0x000000000f087348 */ /* 0x000fea0003c00000 */
[----:B------:R0:W1:Y:S02]  /*23200*/  SHFL.IDX P6, R14, R13, R12, R11 ;  /* 0x0000000c0d0e7389 */ /* 0x00006400000c000b */
[----:B01----:R-:W-:Y:S01]  /*23210*/  ENDCOLLECTIVE ;  /* 0x000000000000791b */ /* 0x003fe20003800000 */
.L_x_2945:
[----:B------:R-:W-:Y:S05]  /*23220*/  BRA `(.L_x_2946) ;  /* 0xfffffe6c00287947 */ /* 0x000fea000383ffff */
.L_x_2666:
[----:B------:R-:W-:Y:S01]  /*23230*/  BSSY B1, `(.L_x_2947) ;  /* 0x0000008000017945 */ /* 0x000fe20003800000 */
[----:B------:R-:W-:Y:S01]  /*23240*/  IMAD.MOV.U32 R13, RZ, RZ, R7 ;  /* 0x000000ffff0d7224 */ /* 0x000fe200078e0007 */
[----:B------:R-:W-:Y:S01]  /*23250*/  MOV R11, 0x181f ;  /* 0x0000181f000b7802 */ /* 0x000fe20000000f00 */
[----:B------:R-:W-:Y:S02]  /*23260*/  IMAD.MOV.U32 R12, RZ, RZ, 0x3 ;  /* 0x00000003ff0c7424 */ /* 0x000fe400078e00ff */
[----:B------:R-:W-:-:S07]  /*23270*/  IMAD.MOV.U32 R15, RZ, RZ, -0x1 ;  /* 0xffffffffff0f7424 */ /* 0x000fce00078e00ff */
[----:B-1--4-:R-:W-:Y:S05]  /*23280*/  WARPSYNC.COLLECTIVE R15, `(.L_x_2948) ;  /* 0x000000000f087348 */ /* 0x012fea0003c00000 */
[----:B------:R0:W2:Y:S02]  /*23290*/  SHFL.IDX P6, R14, R13, R12, R11 ;  /* 0x0000000c0d0e7389 */ /* 0x0000a400000c000b */
[----:B012-4-:R-:W-:Y:S01]  /*232a0*/  ENDCOLLECTIVE ;  /* 0x000000000000791b */ /* 0x017fe20003800000 */
.L_x_2948:
[----:B------:R-:W-:Y:S05]  /*232b0*/  BSYNC B1 ;  /* 0x0000000000017941 */ /* 0x000fea0003800000 */
.L_x_2947:
        /* <DEDUP_REMOVED lines=8> */
.L_x_2949:
[----:B------:R-:W-:Y:S02]  /*23340*/  IMAD.MOV.U32 R13, RZ, RZ, R10 ;  /* 0x000000ffff0d7224 */ /* 0x000fe400078e000a */
[----:B------:R-:W-:-:S07]  /*23350*/  IMAD.MOV.U32 R3, RZ, RZ, R14 ;  /* 0x000000ffff037224 */ /* 0x000fce00078e000e */
[----:B------:R-:W-:Y:S05]  /*23360*/  WARPSYNC.COLLECTIVE R15, `(.L_x_2950) ;  /* 0x000000000f087348 */ /* 0x000fea0003c00000 */
[----:B------:R0:W1:Y:S02]  /*23370*/  SHFL.IDX P6, R14, R13, R12, R11 ;  /* 0x0000000c0d0e7389 */ /* 0x00006400000c000b */
[----:B01----:R-:W-:Y:S01]  /*23380*/  ENDCOLLECTIVE ;  /* 0x000000000000791b */ /* 0x003fe20003800000 */
.L_x_2950:
[----:B------:R-:W-:Y:S01]  /*23390*/  MOV R13, R5 ;  /* 0x00000005000d7202 */ /* 0x000fe20000000f00 */
[----:B------:R-:W-:-:S07]  /*233a0*/  IMAD.MOV.U32 R4, RZ, RZ, R14 ;  /* 0x000000ffff047224 */ /* 0x000fce00078e000e */
[----:B------:R-:W-:Y:S05]  /*233b0*/  WARPSYNC.COLLECTIVE R15, `(.L_x_2951) ;  /* 0x000000000f087348 */ /* 0x000fea0003c00000 */
[----:B------:R0:W1:Y:S02]  /*233c0*/  SHFL.IDX P6, R14, R13, R12, R11 ;  /* 0x0000000c0d0e7389 */ /* 0x00006400000c000b */
[----:B01----:R-:W-:Y:S01]  /*233d0*/  ENDCOLLECTIVE ;  /* 0x000000000000791b */ /* 0x003fe20003800000 */
.L_x_2951:
[----:B------:R-:W-:Y:S01]  /*233e0*/  IMAD.MOV.U32 R5, RZ, RZ, R14 ;  /* 0x000000ffff057224 */ /* 0x000fe200078e000e */
[----:B------:R-:W-:Y:S06]  /*233f0*/  BRA `(.L_x_2952) ;  /* 0xfffffe6c00807947 */ /* 0x000fec000383ffff */
.L_x_2670:
[----:B0-----:R0:W1:Y:S02]  /*23400*/  SYNCS.PHASECHK.TRANS64.TRYWAIT P0, [R2+URZ+0x28800], R67 ;  /* 0x02880043020075a7 */ /* 0x001064000800017f */
[----:B-1----:R-:W-:Y:S05]  /*23410*/  @!P0 NANOSLEEP.SYNCS 0x989680 ;  /* 0x009896800000895d */ /* 0x002fea0003900000 */
[----:B------:R-:W1:Y:S02]  /*23420*/  @!P0 SYNCS.PHASECHK.TRANS64 P0, [R2+URZ+0x28800], R67 ;  /* 0x02880043020085a7 */ /* 0x000e64000800007f */
[----:B-1----:R-:W-:Y:S05]  /*23430*/  @!P0 BRA `(.L_x_2670) ;  /* 0xfffffffc00f08947 */ /* 0x002fea000383ffff */
[----:B------:R-:W-:Y:S05]  /*23440*/  BRA `(.L_x_2953) ;  /* 0xfffffe7000387947 */ /* 0x000fea000383ffff */
.L_x_2686:
[----:B------:R-:W0:Y:S01]  /*23450*/  LDC R54, c[0x0][0x3f4] ;  /* 0x0000fd00ff367b82 */ /* 0x000e220000000800 */
[----:B------:R-:W-:Y:S01]  /*23460*/  BSSY B1, `(.L_x_2954) ;  /* 0x0000008000017945 */ /* 0x000fe20003800000 */
[----:B------:R-:W-:Y:S01]  /*23470*/  IMAD.MOV.U32 R13, RZ, RZ, R35 ;  /* 0x000000ffff0d7224 */ /* 0x000fe200078e0023 */
[----:B------:R-:W-:Y:S01]  /*23480*/  MOV R15, 0xffffffff ;  /* 0xffffffff000f7802 */ /* 0x000fe20000000f00 */
[----:B------:R-:W-:Y:S02]  /*23490*/  IMAD.MOV.U32 R12, RZ, RZ, RZ ;  /* 0x000000ffff0c7224 */ /* 0x000fe400078e00ff */
[----:B------:R-:W-:-:S07]  /*234a0*/  IMAD.MOV.U32 R11, RZ, RZ, 0x181f ;  /* 0x0000181fff0b7424 */ /* 0x000fce00078e00ff */
[----:B0-----:R-:W-:Y:S05]  /*234b0*/  WARPSYNC.COLLECTIVE R15, `(.L_x_2955) ;  /* 0x000000000f087348 */ /* 0x001fea0003c00000 */
[----:B------:R1:W2:Y:S02]  /*234c0*/  SHFL.IDX P6, R14, R13, R12, R11 ;  /* 0x0000000c0d0e7389 */ /* 0x0002a400000c000b */
[----:B012---:R-:W-:Y:S01]  /*234d0*/  ENDCOLLECTIVE ;  /* 0x000000000000791b */ /* 0x007fe20003800000 */
.L_x_2955:
[----:B------:R-:W-:Y:S05]  /*234e0*/  BSYNC B1 ;  /* 0x0000000000017941 */ /* 0x000fea0003800000 */
.L_x_2954:
[----:B------:R-:W-:Y:S01]  /*234f0*/  IMAD.MOV.U32 R13, RZ, RZ, R32 ;  /* 0x000000ffff0d7224 */ /* 0x000fe200078e0020 */
[----:B------:R-:W-:Y:S01]  /*23500*/  MOV R15, 0xffffffff ;  /* 0xffffffff000f7802 */ /* 0x000fe20000000f00 */
[----:B------:R-:W-:Y:S01]  /*23510*/  IMAD.MOV.U32 R12, RZ, RZ, RZ ;  /* 0x000000ffff0c7224 */ /* 0x000fe200078e00ff */
[----:B------:R-:W-:Y:S01]  /*23520*/  ISETP.GE.AND P0, PT, R16, R54, PT ;  /* 0x000000361000720c */ /* 0x000fe20003f06270 */
[----:B------:R-:W-:Y:S02]  /*23530*/  IMAD.MOV.U32 R11, RZ, RZ, 0x181f ;  /* 0x0000181fff0b7424 */ /* 0x000fe400078e00ff */
[----:B------:R-:W-:Y:S02]  /*23540*/  IMAD.MOV.U32 R0, RZ, RZ, R14 ;  /* 0x000000ffff007224 */ /* 0x000fe400078e000e */
[----:B------:R-:W-:-:S08]  /*23550*/  IMAD R3, R192, R5, RZ ;  /* 0x00000005c0037224 */ /* 0x000fd000078e02ff */
[----:B------:R-:W-:Y:S05]  /*23560*/  WARPSYNC.COLLECTIVE R15, `(.L_x_2956) ;  /* 0x000000000f087348 */ /* 0x000fea0003c00000 */
[----:B------:R0:W1:Y:S02]  /*23570*/  SHFL.IDX P6, R14, R13, R12, R11 ;  /* 0x0000000c0d0e7389 */ /* 0x00006400000c000b */
[----:B01----:R-:W-:Y:S01]  /*23580*/  ENDCOLLECTIVE ;  /* 0x000000000000791b */ /* 0x003fe20003800000 */
.L_x_2956:
[----:B------:R-:W-:Y:S01]  /*23590*/  ISETP.GE.OR P1, PT, R56, R3, P0 ;  /* 0x000000033800720c */ /* 0x000fe20000726670 */
[----:B------:R-:W-:-:S12]  /*235a0*/  IMAD.MOV.U32 R13, RZ, RZ, R33 ;  /* 0x000000ffff0d7224 */ /* 0x000fd800078e0021 */
[C---:B------:R-:W-:Y:S02]  /*235b0*/  @!P1 SHF.L.U32 R21, R16.reuse, 0x1, RZ ;  /* 0x0000000110159819 */ /* 0x040fe400000006ff */
[----:B------:R-:W-:Y:S01]  /*235c0*/  @!P1 SHF.L.U64.HI R6, R16, 0x1, R17 ;  /* 0x0000000110069819 */ /* 0x000fe20000010211 */
[----:B------:R-:W-:-:S07]  /*235d0*/  IMAD.MOV.U32 R4, RZ, RZ, R14 ;  /* 0x000000ffff047224 */ /* 0x000fce00078e000e */
[----:B------:R-:W-:Y:S05]  /*235e0*/  WARPSYNC.COLLECTIVE R15, `(.L_x_2957) ;  /* 0x000000000f087348 */ /* 0x000fea0003c00000 */
[----:B------:R0:W1:Y:S02]  /*235f0*/  SHFL.IDX P6, R14, R13, R12, R11 ;  /* 0x0000000c0d0e7389 */ /* 0x00006400000c000b */
[----:B01----:R-:W-:Y:S01]  /*23600*/  ENDCOLLECTIVE ;  /* 0x000000000000791b */ /* 0x003fe20003800000 */
.L_x_2957:
        /* <DEDUP_REMOVED lines=9> */
.L_x_2958:
        /* <DEDUP_REMOVED lines=11> */
[----:B--2---:R-:W-:Y:S01]  /*23750*/  @!P1 IMAD.MOV.U32 R47, RZ, RZ, R9 ;  /* 0x000000ffff2f9224 */ /* 0x004fe200078e0009 */
[----:B------:R-:W-:Y:S01]  /*23760*/  @!P1 MOV R48, R10 ;  /* 0x0000000a00309202 */ /* 0x000fe20000000f00 */
[----:B------:R-:W-:-:S02]  /*23770*/  @!P1 IMAD.MOV.U32 R49, RZ, RZ, R11 ;  /* 0x000000ffff319224 */ /* 0x000fc400078e000b */
[----:B------:R-:W-:Y:S02]  /*23780*/  IMAD.MOV.U32 R12, RZ, RZ, R47 ;  /* 0x000000ffff0c7224 */ /* 0x000fe400078e002f */
[----:B------:R-:W-:Y:S02]  /*23790*/  IMAD.MOV.U32 R11, RZ, RZ, 0x181f ;  /* 0x0000181fff0b7424 */ /* 0x000fe400078e00ff */
[----:B------:R-:W-:Y:S01]  /*237a0*/  @!P1 IMAD.MOV.U32 R46, RZ, RZ, R8 ;  /* 0x000000ffff2e9224 */ /* 0x000fe200078e0008 */
[----:B------:R-:W-:Y:S01]  /*237b0*/  PRMT R67, R12, 0x7610, R67 ;  /* 0x000076100c437816 */ /* 0x000fe20000000043 */
[----:B------:R-:W-:Y:S02]  /*237c0*/  IMAD.MOV.U32 R12, RZ, RZ, 0x1 ;  /* 0x00000001ff0c7424 */ /* 0x000fe400078e00ff */
[----:B------:R-:W-:Y:S02]  /*237d0*/  IMAD.MOV.U32 R0, RZ, RZ, R46 ;  /* 0x000000ffff007224 */ /* 0x000fe400078e002e */
[----:B------:R-:W-:-:S07]  /*237e0*/  IMAD.MOV.U32 R10, RZ, RZ, R48 ;  /* 0x000000ffff0a7224 */ /* 0x000fce00078e0030 */
[----:B-----5:R-:W-:Y:S05]  /*237f0*/  WARPSYNC.COLLECTIVE R15, `(.L_x_2959) ;  /* 0x000000000f087348 */ /* 0x020fea0003c00000 */
[----:B------:R0:W1:Y:S02]  /*23800*/  SHFL.IDX P6, R14, R13, R12, R11 ;  /* 0x0000000c0d0e7389 */ /* 0x00006400000c000b */
[----:B01---5:R-:W-:Y:S01]  /*23810*/  ENDCOLLECTIVE ;  /* 0x000000000000791b */ /* 0x023fe20003800000 */
.L_x_2959:
        /* <DEDUP_REMOVED lines=8> */
[----:B------:R-:W-:Y:S01]  /*238a0*/  IMAD.MOV.U32 R13, RZ, RZ, R32 ;  /* 0x000000ffff0d7224 */ /* 0x000fe200078e0020 */
[----:B------:R-:W-:Y:S01]  /*238b0*/  MOV R7, R51 ;  /* 0x0000003300077202 */ /* 0x000fe20000000f00 */
[----:B------:R-:W-:Y:S02]  /*238c0*/  IMAD.MOV.U32 R5, RZ, RZ, R45 ;  /* 0x000000ffff057224 */ /* 0x000fe400078e002d */
[----:B------:R-:W-:Y:S01]  /*238d0*/  IMAD.MOV.U32 R6, RZ, RZ, R50 ;  /* 0x000000ffff067224 */ /* 0x000fe200078e0032 */
[----:B------:R-:W-:Y:S02]  /*238e0*/  PRMT R64, R7, 0x7610, R64 ;  /* 0x0000761007407816 */ /* 0x000fe40000000040 */
[----:B------:R-:W-:Y:S02]  /*238f0*/  PRMT R67, R67, 0x5410, R5 ;  /* 0x0000541043437816 */ /* 0x000fe40000000005 */
[----:B------:R-:W-:-:S07]  /*23900*/  MOV R0, R14 ;  /* 0x0000000e00007202 */ /* 0x000fce0000000f00 */
[----:B------:R-:W-:Y:S05]  /*23910*/  WARPSYNC.COLLECTIVE R15, `(.L_x_2960) ;  /* 0x000000000f087348 */ /* 0x000fea0003c00000 */
[----:B------:R0:W1:Y:S02]  /*23920*/  SHFL.IDX P6, R14, R13, R12, R11 ;  /* 0x0000000c0d0e7389 */ /* 0x00006400000c000b */
[----:B01----:R-:W-:Y:S01]  /*23930*/  ENDCOLLECTIVE ;  /* 0x000000000000791b */ /* 0x003fe20003800000 */
.L_x_2960:
[----:B------:R-:W-:Y:S01]  /*23940*/  PRMT R66, R6, 0x5410, R4 ;  /* 0x0000541006427816 */ /* 0x000fe20000000004 */
[----:B------:R-:W-:Y:S02]  /*23950*/  IMAD.MOV.U32 R13, RZ, RZ, R33 ;  /* 0x000000ffff0d7224 */ /* 0x000fe400078e0021 */
[----:B------:R-:W-:-:S07]  /*23960*/  IMAD.MOV.U32 R8, RZ, RZ, R14 ;  /* 0x000000ffff087224 */ /* 0x000fce00078e000e */
[----:B------:R-:W-:Y:S05]  /*23970*/  WARPSYNC.COLLECTIVE R15, `(.L_x_2961) ;  /* 0x000000000f087348 */ /* 0x000fea0003c00000 */
[----:B------:R0:W1:Y:S02]  /*23980*/  SHFL.IDX P6, R14, R13, R12, R11 ;  /* 0x0000000c0d0e7389 */ /* 0x00006400000c000b */
[----:B01----:R-:W-:Y:S01]  /*23990*/  ENDCOLLECTIVE ;  /* 0x000000000000791b */ /* 0x003fe20003800000 */
.L_x_2961:
[----:B------:R-:W-:Y:S01]  /*239a0*/  MOV R13, R34 ;  /* 0x00000022000d7202 */ /* 0x000fe20000000f00 */
[----:B------:R-:W-:-:S07]  /*239b0*/  IMAD.MOV.U32 R9, RZ, RZ, R14 ;  /* 0x000000ffff097224 */ /* 0x000fce00078e000e */
[----:B------:R-:W-:Y:S05]  /*239c0*/  WARPSYNC.COLLECTIVE R15, `(.L_x_2962) ;  /* 0x000000000f087348 */ /* 0x000fea0003c00000 */
[----:B------:R0:W1:Y:S02]  /*239d0*/  SHFL.IDX P6, R14, R13, R12, R11 ;  /* 0x0000000c0d0e7389 */ /* 0x00006400000c000b */
[----:B01----:R-:W-:Y:S01]  /*239e0*/  ENDCOLLECTIVE ;  /* 0x000000000000791b */ /* 0x003fe20003800000 */
.L_x_2962:
[----:B------:R-:W-:Y:S05]  /*239f0*/  BRA `(.L_x_2963) ;  /* 0xfffffe8400f07947 */ /* 0x000fea000383ffff */
.L_x_2689:
[----:B------:R-:W-:Y:S01]  /*23a00*/  BSSY B1, `(.L_x_2964) ;  /* 0x0000008000017945 */ /* 0x000fe20003800000 */
[----:B------:R-:W-:Y:S02]  /*23a10*/  IMAD.MOV.U32 R13, RZ, RZ, R35 ;  /* 0x000000ffff0d7224 */ /* 0x000fe400078e0023 */
[----:B------:R-:W-:Y:S02]  /*23a20*/  IMAD.MOV.U32 R12, RZ, RZ, 0x2 ;  /* 0x00000002ff0c7424 */ /* 0x000fe400078e00ff */
[----:B------:R-:W-:Y:S02]  /*23a30*/  IMAD.MOV.U32 R11, RZ, RZ, 0x181f ;  /* 0x0000181fff0b7424 */ /* 0x000fe400078e00ff */
[----:B-1----:R-:W-:-:S07]  /*23a40*/  IMAD.MOV.U32 R15, RZ, RZ, -0x1 ;  /* 0xffffffffff0f7424 */ /* 0x002fce00078e00ff */
[----:B------:R-:W-:Y:S05]  /*23a50*/  WARPSYNC.COLLECTIVE R15, `(.L_x_2965) ;  /* 0x000000000f087348 */ /* 0x000fea0003c00000 */
[----:B------:R0:W1:Y:S02]  /*23a60*/  SHFL.IDX P6, R14, R13, R12, R11 ;  /* 0x0000000c0d0e7389 */ /* 0x00006400000c000b */
[----:B01----:R-:W-:Y:S01]  /*23a70*/  ENDCOLLECTIVE ;  /* 0x000000000000791b */ /* 0x003fe20003800000 */
.L_x_2965:
[----:B------:R-:W-:Y:S05]  /*23a80*/  BSYNC B1 ;  /* 0x0000000000017941 */ /* 0x000fea0003800000 */
.L_x_2964:
[----:B------:R-:W-:Y:S01]  /*23a90*/  IMAD.MOV.U32 R13, RZ, RZ, R32 ;  /* 0x000000ffff0d7224 */ /* 0x000fe200078e0020 */
[----:B------:R-:W-:Y:S01]  /*23aa0*/  MOV R0, R14 ;  /* 0x0000000e00007202 */ /* 0x000fe20000000f00 */
[----:B------:R-:W-:Y:S02]  /*23ab0*/  IMAD.MOV.U32 R12, RZ, RZ, 0x2 ;  /* 0x00000002ff0c7424 */ /* 0x000fe400078e00ff */
[----:B------:R-:W-:Y:S02]  /*23ac0*/  IMAD.MOV.U32 R11, RZ, RZ, 0x181f ;  /* 0x0000181fff0b7424 */ /* 0x000fe400078e00ff */
[----:B------:R-:W-:Y:S02]  /*23ad0*/  IMAD.MOV.U32 R15, RZ, RZ, -0x1 ;  /* 0xffffffffff0f7424 */ /* 0x000fe400078e00ff */
[----:B------:R-:W-:-:S07]  /*23ae0*/  VIADD R10, R56, 0x40 ;  /* 0x00000040380a7836 */ /* 0x000fce0000000000 */
[----:B------:R-:W-:Y:S05]  /*23af0*/  WARPSYNC.COLLECTIVE R15, `(.L_x_2966) ;  /* 0x000000000f087348 */ /* 0x000fea0003c00000 */
[----:B------:R0:W1:Y:S02]  /*23b00*/  SHFL.IDX P6, R14, R13, R12, R11 ;  /* 0x0000000c0d0e7389 */ /* 0x00006400000c000b */
[----:B01----:R-:W-:Y:S01]  /*23b10*/  ENDCOLLECTIVE ;  /* 0x000000000000791b */ /* 0x003fe20003800000 */
.L_x_2966:
[----:B------:R-:W-:Y:S01]  /*23b20*/  ISETP.GE.OR P1, PT, R10, R3, P0 ;  /* 0x000000030a00720c */ /* 0x000fe20000726670 */
[----:B------:R-:W-:-:S12]  /*23b30*/  IMAD.MOV.U32 R13, RZ, RZ, R33 ;  /* 0x000000ffff0d7224 */ /* 0x000fd800078e0021 */
[C---:B------:R-:W-:Y:S02]  /*23b40*/  @!P1 SHF.L.U32 R21, R16.reuse, 0x1, RZ ;  /* 0x0000000110159819 */ /* 0x040fe400000006ff */
[----:B------:R-:W-:Y:S02]  /*23b50*/  @!P1 SHF.L.U64.HI R29, R16, 0x1, R17 ;  /* 0x00000001101d9819 */ /* 0x000fe40000010211 */
[----:B------:R-:W-:-:S07]  /*23b60*/  MOV R8, R14 ;  /* 0x0000000e00087202 */ /* 0x000fce0000000f00 */
[----:B------:R-:W-:Y:S05]  /*23b70*/  WARPSYNC.COLLECTIVE R15, `(.L_x_2967) ;  /* 0x000000000f087348 */ /* 0x000fea0003c00000 */
[----:B------:R0:W1:Y:S02]  /*23b80*/  SHFL.IDX P6, R14, R13, R12, R11 ;  /* 0x0000000c0d0e7389 */ /* 0x00006400000c000b */
[----:B01----:R-:W-:Y:S01]  /*23b90*/  ENDCOLLECTIVE ;  /* 0x000000000000791b */ /* 0x003fe20003800000 */
.L_x_2967:
[----:B------:R-:W-:-:S05]  /*23ba0*/  @!P1 IADD3 R8, P2, R8, R21, RZ ;  /* 0x0000001508089210 */ /* 0x000fca0007f5e0ff */
[----:B------:R-:W-:Y:S02]  /*23bb0*/  @!P1 IMAD.X R9, R0, 0x1, R29, P2 ;  /* 0x0000000100099824 */ /* 0x000fe400010e061d */
[----:B------:R-:W-:Y:S02]  /*23bc0*/  IMAD.MOV.U32 R13, RZ, RZ, R34 ;  /* 0x000000ffff0d7224 */ /* 0x000fe400078e0022 */
[----:B------:R-:W-:-:S07]  /*23bd0*/  IMAD.MOV.U32 R20, RZ, RZ, R14 ;  /* 0x000000ffff147224 */ /* 0x000fce00078e000e */
[----:B------:R-:W-:Y:S05]  /*23be0*/  WARPSYNC.COLLECTIVE R15, `(.L_x_2968) ;  /* 0x000000000f087348 */ /* 0x000fea0003c00000 */
[----:B------:R0:W1:Y:S02]  /*23bf0*/  SHFL.IDX P6, R14, R13, R12, R11 ;  /* 0x0000000c0d0e7389 */ /* 0x00006400000c000b */
[----:B01----:R-:W-:Y:S01]  /*23c00*/  ENDCOLLECTIVE ;  /* 0x000000000000791b */ /* 0x003fe20003800000 */
.L_x_2968:
        /* <DEDUP_REMOVED lines=14> */
[----:B------:R-:W-:Y:S01]  /*23cf0*/  IMAD.MOV.U32 R11, RZ, RZ, 0x181f ;  /* 0x0000181fff0b7424 */ /* 0x000fe200078e00ff */
[----:B------:R-:W-:Y:S01]  /*23d00*/  MOV R9, R39 ;  /* 0x0000002700097202 */ /* 0x000fe20000000f00 */
[----:B------:R-:W-:Y:S01]  /*23d10*/  @!P1 IMAD.MOV.U32 R38, RZ, RZ, R10 ;  /* 0x000000ffff269224 */ /* 0x000fe200078e000a */
[----:B------:R-:W-:Y:S02]  /*23d20*/  PRMT R59, R0, 0x5410, R12 ;  /* 0x00005410003b7816 */ /* 0x000fe4000000000c */
[----:B------:R-:W-:Y:S01]  /*23d30*/  MOV R12, 0x3 ;  /* 0x00000003000c7802 */ /* 0x000fe20000000f00 */
[----:B------:R-:W-:-:S07]  /*23d40*/  IMAD.MOV.U32 R8, RZ, RZ, R38 ;  /* 0x000000ffff087224 */ /* 0x000fce00078e0026 */
[----:B-----5:R-:W-:Y:S05]  /*23d50*/  WARPSYNC.COLLECTIVE R15, `(.L_x_2969) ;  /* 0x000000000f087348 */ /* 0x020fea0003c00000 */
[----:B------:R0:W1:Y:S02]  /*23d60*/  SHFL.IDX P6, R14, R13, R12, R11 ;  /* 0x0000000c0d0e7389 */ /* 0x00006400000c000b */
[----:B01---5:R-:W-:Y:S01]  /*23d70*/  ENDCOLLECTIVE ;  /* 0x000000000000791b */ /* 0x023fe20003800000 */
.L_x_2969:
[----:B------:R-:W-:Y:S01]  /*23d80*/  PRMT R52, R8, 0x5410, R9 ;  /* 0x0000541008347816 */ /* 0x000fe20000000009 */
[----:B------:R-:W-:Y:S02]  /*23d90*/  @!P1 IMAD.MOV.U32 R40, RZ, RZ, R28 ;  /* 0x000000ffff289224 */ /* 0x000fe400078e001c */
[----:B------:R-:W-:Y:S02]  /*23da0*/  @!P1 IMAD.MOV.U32 R41, RZ, RZ, R29 ;  /* 0x000000ffff299224 */ /* 0x000fe400078e001d */
[----:B------:R-:W-:Y:S01]  /*23db0*/  @!P1 IMAD.MOV.U32 R42, RZ, RZ, R30 ;  /* 0x000000ffff2a9224 */ /* 0x000fe200078e001e */
[----:B------:R-:W-:Y:S01]  /*23dc0*/  MOV R8, R40 ;  /* 0x0000002800087202 */ /* 0x000fe20000000f00 */
[----:B------:R-:W-:Y:S02]  /*23dd0*/  @!P1 IMAD.MOV.U32 R43, RZ, RZ, R31 ;  /* 0x000000ffff2b9224 */ /* 0x000fe400078e001f */
        /* <DEDUP_REMOVED lines=9> */
.L_x_2970:
[----:B------:R-:W-:Y:S01]  /*23e70*/  MOV R13, R33 ;  /* 0x00000021000d7202 */ /* 0x000fe20000000f00 */
[----:B------:R-:W-:-:S07]  /*23e80*/  IMAD.MOV.U32 R32, RZ, RZ, R14 ;  /* 0x000000ffff207224 */ /* 0x000fce00078e000e */
[----:B------:R-:W-:Y:S05]  /*23e90*/  WARPSYNC.COLLECTIVE R15, `(.L_x_2971) ;  /* 0x000000000f087348 */ /* 0x000fea0003c00000 */
[----:B------:R0:W1:Y:S02]  /*23ea0*/  SHFL.IDX P6, R14, R13, R12, R11 ;  /* 0x0000000c0d0e7389 */ /* 0x00006400000c000b */
[----:B01----:R-:W-:Y:S01]  /*23eb0*/  ENDCOLLECTIVE ;  /* 0x000000000000791b */ /* 0x003fe20003800000 */
.L_x_2971:
[----:B------:R-:W-:Y:S02]  /*23ec0*/  IMAD.MOV.U32 R13, RZ, RZ, R34 ;  /* 0x000000ffff0d7224 */ /* 0x000fe400078e0022 */
[----:B------:R-:W-:-:S07]  /*23ed0*/  IMAD.MOV.U32 R33, RZ, RZ, R14 ;  /* 0x000000ffff217224 */ /* 0x000fce00078e000e */
[----:B------:R-:W-:Y:S05]  /*23ee0*/  WARPSYNC.COLLECTIVE R15, `(.L_x_2972) ;  /* 0x000000000f087348 */ /* 0x000fea0003c00000 */
[----:B------:R0:W1:Y:S02]  /*23ef0*/  SHFL.IDX P6, R14, R13, R12, R11 ;  /* 0x0000000c0d0e7389 */ /* 0x00006400000c000b */
[----:B01----:R-:W-:Y:S01]  /*23f00*/  ENDCOLLECTIVE ;  /* 0x000000000000791b */ /* 0x003fe20003800000 */
.L_x_2972:
[----:B------:R-:W-:-:S05]  /*23f10*/  IMAD.MOV.U32 R11, RZ, RZ, R43 ;  /* 0x000000ffff0b7224 */ /* 0x000fca00078e002b */
[----:B------:R-:W-:Y:S01]  /*23f20*/  PRMT R63, R10, 0x5410, R11 ;  /* 0x000054100a3f7816 */ /* 0x000fe2000000000b */
[----:B------:R-:W-:Y:S01]  /*23f30*/  IMAD.MOV.U32 R34, RZ, RZ, R14 ;  /* 0x000000ffff227224 */ /* 0x000fe200078e000e */
[----:B------:R-:W-:Y:S06]  /*23f40*/  BRA `(.L_x_2973) ;  /* 0xfffffe8400d07947 */ /* 0x000fec000383ffff */
.L_x_2693:
[----:B0-----:R0:W1:Y:S02]  /*23f50*/  SYNCS.PHASECHK.TRANS64.TRYWAIT P4, [R2+URZ+0x28800], R29 ;  /* 0x0288001d020075a7 */ /* 0x001064000808017f */
[----:B-1----:R-:W-:Y:S05]  /*23f60*/  @!P4 NANOSLEEP.SYNCS 0x989680 ;  /* 0x009896800000c95d */ /* 0x002fea0003900000 */
[----:B------:R-:W1:Y:S02]  /*23f70*/  @!P4 SYNCS.PHASECHK.TRANS64 P4, [R2+URZ+0x28800], R29 ;  /* 0x0288001d0200c5a7 */ /* 0x000e64000808007f */
[----:B-1----:R-:W-:Y:S05]  /*23f80*/  @!P4 BRA `(.L_x_2693) ;  /* 0xfffffffc00f0c947 */ /* 0x002fea000383ffff */
[----:B------:R-:W-:Y:S05]  /*23f90*/  BRA `(.L_x_2974) ;  /* 0xfffffe8800687947 */ /* 0x000fea000383ffff */
.L_x_2703:
[----:B-1----:R1:W2:Y:S02]  /*23fa0*/  SYNCS.PHASECHK.TRANS64.TRYWAIT P2, [R0+URZ+0x28830], R3 ;  /* 0x02883003000075a7 */ /* 0x0022a4000804017f */
[----:B--2---:R-:W-:Y:S05]  /*23fb0*/  @!P2 NANOSLEEP.SYNCS 0x989680 ;  /* 0x009896800000a95d */ /* 0x004fea0003900000 */
[----:B------:R-:W2:Y:S02]  /*23fc0*/  @!P2 SYNCS.PHASECHK.TRANS64 P2, [R0+URZ+0x28830], R3 ;  /* 0x028830030000a5a7 */ /* 0x000ea4000804007f */
[----:B--2---:R-:W-:Y:S05]  /*23fd0*/  @!P2 BRA `(.L_x_2703) ;  /* 0xfffffffc00f0a947 */ /* 0x004fea000383ffff */
[----:B------:R-:W-:Y:S05]  /*23fe0*/  BRA `(.L_x_2702) ;  /* 0xfffffea000e47947 */ /* 0x000fea000383ffff */
.L_x_2709:
[----:B-1----:R1:W2:Y:S02]  /*23ff0*/  SYNCS.PHASECHK.TRANS64.TRYWAIT P4, [R7+URZ+0x28830], R8 ;  /* 0x02883008070075a7 */ /* 0x0022a4000808017f */
[----:B--2---:R-:W-:Y:S05]  /*24000*/  @!P4 NANOSLEEP.SYNCS 0x989680 ;  /* 0x009896800000c95d */ /* 0x004fea0003900000 */
[----:B------:R-:W2:Y:S02]  /*24010*/  @!P4 SYNCS.PHASECHK.TRANS64 P4, [R7+URZ+0x28830], R8 ;  /* 0x028830080700c5a7 */ /* 0x000ea4000808007f */
[----:B--2---:R-:W-:Y:S05]  /*24020*/  @!P4 BRA `(.L_x_2709) ;  /* 0xfffffffc00f0c947 */ /* 0x004fea000383ffff */
[----:B------:R-:W-:Y:S05]  /*24030*/  BRA `(.L_x_2708) ;  /* 0xfffffed0002c7947 */ /* 0x000fea000383ffff */
.L_x_2713:
[----:B-1----:R1:W2:Y:S02]  /*24040*/  SYNCS.PHASECHK.TRANS64.TRYWAIT P3, [R7+URZ+0x28850], R6 ;  /* 0x02885006070075a7 */ /* 0x0022a4000806017f */
[----:B--2---:R-:W-:Y:S05]  /*24050*/  @!P3 NANOSLEEP.SYNCS 0x989680 ;  /* 0x009896800000b95d */ /* 0x004fea0003900000 */
[----:B------:R-:W2:Y:S02]  /*24060*/  @!P3 SYNCS.PHASECHK.TRANS64 P3, [R7+URZ+0x28850], R6 ;  /* 0x028850060700b5a7 */ /* 0x000ea4000806007f */
[----:B--2---:R-:W-:Y:S05]  /*24070*/  @!P3 BRA `(.L_x_2713) ;  /* 0xfffffffc00f0b947 */ /* 0x004fea000383ffff */
[----:B------:R-:W-:Y:S05]  /*24080*/  BRA `(.L_x_2710) ;  /* 0xfffffed4002c7947 */ /* 0x000fea000383ffff */
.L_x_2720:
[----:B-1----:R1:W2:Y:S02]  /*24090*/  SYNCS.PHASECHK.TRANS64.TRYWAIT P3, [R7+URZ+0x28830], R8 ;  /* 0x02883008070075a7 */ /* 0x0022a4000806017f */
[----:B--2---:R-:W-:Y:S05]  /*240a0*/  @!P3 NANOSLEEP.SYNCS 0x989680 ;  /* 0x009896800000b95d */ /* 0x004fea0003900000 */
[----:B------:R-:W2:Y:S02]  /*240b0*/  @!P3 SYNCS.PHASECHK.TRANS64 P3, [R7+URZ+0x28830], R8 ;  /* 0x028830080700b5a7 */ /* 0x000ea4000806007f */
[----:B--2---:R-:W-:Y:S05]  /*240c0*/  @!P3 BRA `(.L_x_2720) ;  /* 0xfffffffc00f0b947 */ /* 0x004fea000383ffff */
[----:B------:R-:W-:Y:S05]  /*240d0*/  BRA `(.L_x_2719) ;  /* 0xffffff0000cc7947 */ /* 0x000fea000383ffff */
.L_x_2724:
[----:B-1----:R1:W2:Y:S02]  /*240e0*/  SYNCS.PHASECHK.TRANS64.TRYWAIT P2, [R7+URZ+0x28850], R6 ;  /* 0x02885006070075a7 */ /* 0x0022a4000804017f */
[----:B--2---:R-:W-:Y:S05]  /*240f0*/  @!P2 NANOSLEEP.SYNCS 0x989680 ;  /* 0x009896800000a95d */ /* 0x004fea0003900000 */
[----:B------:R-:W2:Y:S02]  /*24100*/  @!P2 SYNCS.PHASECHK.TRANS64 P2, [R7+URZ+0x28850], R6 ;  /* 0x028850060700a5a7 */ /* 0x000ea4000804007f */
[----:B--2---:R-:W-:Y:S05]  /*24110*/  @!P2 BRA `(.L_x_2724) ;  /* 0xfffffffc00f0a947 */ /* 0x004fea000383ffff */
[----:B------:R-:W-:Y:S05]  /*24120*/  BRA `(.L_x_2721) ;  /* 0xffffff0400cc7947 */ /* 0x000fea000383ffff */
.L_x_2729:
[----:B-1----:R1:W2:Y:S02]  /*24130*/  SYNCS.PHASECHK.TRANS64.TRYWAIT P0, [R11+URZ+0x28850], R4 ;  /* 0x028850040b0075a7 */ /* 0x0022a4000800017f */
[----:B--2---:R-:W-:Y:S05]  /*24140*/  @!P0 NANOSLEEP.SYNCS 0x989680 ;  /* 0x009896800000895d */ /* 0x004fea0003900000 */
[----:B------:R-:W2:Y:S02]  /*24150*/  @!P0 SYNCS.PHASECHK.TRANS64 P0, [R11+URZ+0x28850], R4 ;  /* 0x028850040b0085a7 */ /* 0x000ea4000800007f */
[----:B--2---:R-:W-:Y:S05]  /*24160*/  @!P0 BRA `(.L_x_2729) ;  /* 0xfffffffc00f08947 */ /* 0x004fea000383ffff */
[----:B------:R-:W-:Y:S05]  /*24170*/  BRA `(.L_x_2728) ;  /* 0xffffff2800fc7947 */ /* 0x000fea000383ffff */
.L_x_2734:
[----:B------:R-:W-:Y:S01]  /*24180*/  IMAD.MOV.U32 R13, RZ, RZ, R4 ;  /* 0x000000ffff0d7224 */ /* 0x000fe200078e0004 */
[----:B------:R-:W-:Y:S01]  /*24190*/  MOV R12, RZ ;  /* 0x000000ff000c7202 */ /* 0x000fe20000000f00 */
[----:B------:R-:W-:Y:S02]  /*241a0*/  IMAD.MOV.U32 R11, RZ, RZ, 0x181f ;  /* 0x0000181fff0b7424 */ /* 0x000fe400078e00ff */
[----:B------:R-:W-:-:S07]  /*241b0*/  IMAD.MOV.U32 R15, RZ, RZ, -0x1 ;  /* 0xffffffffff0f7424 */ /* 0x000fce00078e00ff */
[----:B-----5:R-:W-:Y:S05]  /*241c0*/  WARPSYNC.COLLECTIVE R15, `(.L_x_2975) ;  /* 0x000000000f087348 */ /* 0x020fea0003c00000 */
[----:B------:R0:W1:Y:S02]  /*241d0*/  SHFL.IDX P6, R14, R13, R12, R11 ;  /* 0x0000000c0d0e7389 */ /* 0x00006400000c000b */
[----:B01---5:R-:W-:Y:S01]  /*241e0*/  ENDCOLLECTIVE ;  /* 0x000000000000791b */ /* 0x023fe20003800000 */
.L_x_2975:
[----:B------:R-:W-:Y:S02]  /*241f0*/  IMAD.MOV.U32 R13, RZ, RZ, R0 ;  /* 0x000000ffff0d7224 */ /* 0x000fe400078e0000 */
[----:B------:R-:W-:-:S07]  /*24200*/  IMAD.MOV.U32 R3, RZ, RZ, R14 ;  /* 0x000000ffff037224 */ /* 0x000fce00078e000e */
[----:B------:R-:W-:Y:S05]  /*24210*/  WARPSYNC.COLLECTIVE R15, `(.L_x_2976) ;  /* 0x000000000f087348 */ /* 0x000fea0003c00000 */
[----:B------:R0:W1:Y:S02]  /*24220*/  SHFL.IDX P6, R14, R13, R12, R11 ;  /* 0x0000000c0d0e7389 */ /* 0x00006400000c000b */
[----:B01----:R-:W-:Y:S01]  /*24230*/  ENDCOLLECTIVE ;  /* 0x000000000000791b */ /* 0x003fe20003800000 */
.L_x_2976:
[----:B------:R-:W-:Y:S05]  /*24240*/  BRA `(.L_x_2977) ;  /* 0xffffff4400bc7947 */ /* 0x000fea000383ffff */
.L_x_2737:
[----:B------:R-:W-:Y:S01]  /*24250*/  BSSY B1, `(.L_x_2978) ;  /* 0x0000008000017945 */ /* 0x000fe20003800000 */
[----:B------:R-:W-:Y:S01]  /*24260*/  MOV R13, R4 ;  /* 0x00000004000d7202 */ /* 0x000fe20000000f00 */
[----:B------:R-:W-:Y:S02]  /*24270*/  IMAD.MOV.U32 R12, RZ, RZ, 0x1 ;  /* 0x00000001ff0c7424 */ /* 0x000fe400078e00ff */
[----:B------:R-:W-:Y:S02]  /*24280*/  IMAD.MOV.U32 R11, RZ, RZ, 0x181f ;  /* 0x0000181fff0b7424 */ /* 0x000fe400078e00ff */
[----:B---3--:R-:W-:-:S07]  /*24290*/  IMAD.MOV.U32 R15, RZ, RZ, -0x1 ;  /* 0xffffffffff0f7424 */ /* 0x008fce00078e00ff */
[----:B012--5:R-:W-:Y:S05]  /*242a0*/  WARPSYNC.COLLECTIVE R15, `(.L_x_2979) ;  /* 0x000000000f087348 */ /* 0x027fea0003c00000 */
[----:B--2---:R2:W3:Y:S02]  /*242b0*/  SHFL.IDX P6, R14, R13, R12, R11 ;  /* 0x0000000c0d0e7389 */ /* 0x0044e400000c000b */
[----:B0123-5:R-:W-:Y:S01]  /*242c0*/  ENDCOLLECTIVE ;  /* 0x000000000000791b */ /* 0x02ffe20003800000 */
.L_x_2979:
[----:B------:R-:W-:Y:S05]  /*242d0*/  BSYNC B1 ;  /* 0x0000000000017941 */ /* 0x000fea0003800000 */
.L_x_2978:
        /* <DEDUP_REMOVED lines=8> */
.L_x_2980:
[----:B------:R-:W-:Y:S05]  /*24360*/  BRA `(.L_x_2981) ;  /* 0xffffff4400b87947 */ /* 0x000fea000383ffff */
.L_x_2740:
[----:B------:R-:W-:Y:S01]  /*24370*/  BSSY B1, `(.L_x_2982) ;  /* 0x0000008000017945 */ /* 0x000fe20003800000 */
[----:B------:R-:W-:Y:S01]  /*24380*/  IMAD.MOV.U32 R13, RZ, RZ, R4 ;  /* 0x000000ffff0d7224 */ /* 0x000fe200078e0004 */
[----:B------:R-:W-:Y:S01]  /*24390*/  MOV R12, 0x2 ;  /* 0x00000002000c7802 */ /* 0x000fe20000000f00 */
[----:B------:R-:W-:Y:S02]  /*243a0*/  IMAD.MOV.U32 R11, RZ, RZ, 0x181f ;  /* 0x0000181fff0b7424 */ /* 0x000fe400078e00ff */
[----:B---3--:R-:W-:-:S07]  /*243b0*/  IMAD.MOV.U32 R15, RZ, RZ, -0x1 ;  /* 0xffffffffff0f7424 */ /* 0x008fce00078e00ff */
[----:B012-45:R-:W-:Y:S05]  /*243c0*/  WARPSYNC.COLLECTIVE R15, `(.L_x_2983) ;  /* 0x000000000f087348 */ /* 0x037fea0003c00000 */
[----:B--2---:R2:W3:Y:S02]  /*243d0*/  SHFL.IDX P6, R14, R13, R12, R11 ;  /* 0x0000000c0d0e7389 */ /* 0x0044e400000c000b */
[----:B012345:R-:W-:Y:S01]  /*243e0*/  ENDCOLLECTIVE ;  /* 0x000000000000791b */ /* 0x03ffe20003800000 */
.L_x_2983:
[----:B------:R-:W-:Y:S05]  /*243f0*/  BSYNC B1 ;  /* 0x0000000000017941 */ /* 0x000fea0003800000 */
.L_x_2982:
        /* <DEDUP_REMOVED lines=8> */
.L_x_2984:
[----:B------:R-:W-:Y:S05]  /*24480*/  BRA `(.L_x_2985) ;  /* 0xffffff4400b87947 */ /* 0x000fea000383ffff */
.L_x_2743:
        /* <DEDUP_REMOVED lines=8> */
.L_x_2987:
[----:B------:R-:W-:Y:S05]  /*24510*/  BSYNC B1 ;  /* 0x0000000000017941 */ /* 0x000fea0003800000 */
.L_x_2986:
        /* <DEDUP_REMOVED lines=8> */
.L_x_2988:
[----:B------:R-:W-:Y:S05]  /*245a0*/  BRA `(.L_x_2989) ;  /* 0xffffff4400b87947 */ /* 0x000fea000383ffff */
.L_x_2745:
[----:B------:R-:W-:Y:S01]  /*245b0*/  IMAD.MOV.U32 R13, RZ, RZ, R4 ;  /* 0x000000ffff0d7224 */ /* 0x000fe200078e0004 */
[----:B------:R-:W-:Y:S01]  /*245c0*/  MOV R15, 0xffffffff ;  /* 0xffffffff000f7802 */ /* 0x000fe20000000f00 */
[----:B------:R-:W-:Y:S02]  /*245d0*/  IMAD.MOV.U32 R12, RZ, RZ, RZ ;  /* 0x000000ffff0c7224 */ /* 0x000fe400078e00ff */
[----:B------:R-:W-:-:S07]  /*245e0*/  IMAD.MOV.U32 R11, RZ, RZ, 0x1c1f ;  /* 0x00001c1fff0b7424 */ /* 0x000fce00078e00ff */
[----:B------:R-:W-:Y:S05]  /*245f0*/  WARPSYNC.COLLECTIVE R15, `(.L_x_2990) ;  /* 0x000000000f087348 */ /* 0x000fea0003c00000 */
[----:B------:R0:W1:Y:S02]  /*24600*/  SHFL.IDX P6, R14, R13, R12, R11 ;  /* 0x0000000c0d0e7389 */ /* 0x00006400000c000b */
[----:B01----:R-:W-:Y:S01]  /*24610*/  ENDCOLLECTIVE ;  /* 0x000000000000791b */ /* 0x003fe20003800000 */
.L_x_2990:
[----:B------:R-:W-:Y:S02]  /*24620*/  IMAD.MOV.U32 R13, RZ, RZ, R3 ;  /* 0x000000ffff0d7224 */ /* 0x000fe400078e0003 */
[----:B------:R-:W-:-:S07]  /*24630*/  IMAD.MOV.U32 R0, RZ, RZ, R14 ;  /* 0x000000ffff007224 */ /* 0x000fce00078e000e */
[----:B------:R-:W-:Y:S05]  /*24640*/  WARPSYNC.COLLECTIVE R15, `(.L_x_2991) ;  /* 0x000000000f087348 */ /* 0x000fea0003c00000 */
[----:B------:R0:W1:Y:S02]  /*24650*/  SHFL.IDX P6, R14, R13, R12, R11 ;  /* 0x0000000c0d0e7389 */ /* 0x00006400000c000b */
[----:B01----:R-:W-:Y:S01]  /*24660*/  ENDCOLLECTIVE ;  /* 0x000000000000791b */ /* 0x003fe20003800000 */
.L_x_2991:
[----:B------:R-:W-:Y:S05]  /*24670*/  BRA `(.L_x_2992) ;  /* 0xffffff4800747947 */ /* 0x000fea000383ffff */
.L_x_2748:
[----:B------:R-:W-:Y:S01]  /*24680*/  BSSY B1, `(.L_x_2993) ;  /* 0x0000008000017945 */ /* 0x000fe20003800000 */
[----:B0-----:R-:W-:Y:S01]  /*24690*/  IMAD.MOV.U32 R13, RZ, RZ, R4 ;  /* 0x000000ffff0d7224 */ /* 0x001fe200078e0004 */
[----:B------:R-:W-:Y:S01]  /*246a0*/  MOV R11, 0x1c1f ;  /* 0x00001c1f000b7802 */ /* 0x000fe20000000f00 */
[----:B------:R-:W-:Y:S02]  /*246b0*/  IMAD.MOV.U32 R12, RZ, RZ, 0x1 ;  /* 0x00000001ff0c7424 */ /* 0x000fe400078e00ff */
[----:B------:R-:W-:-:S07]  /*246c0*/  IMAD.MOV.U32 R15, RZ, RZ, -0x1 ;  /* 0xffffffffff0f7424 */ /* 0x000fce00078e00ff */
[----:B-12---:R-:W-:Y:S05]  /*246d0*/  WARPSYNC.COLLECTIVE R15, `(.L_x_2994) ;  /* 0x000000000f087348 */ /* 0x006fea0003c00000 */
[----:B--2---:R0:W2:Y:S02]  /*246e0*/  SHFL.IDX P6, R14, R13, R12, R11 ;  /* 0x0000000c0d0e7389 */ /* 0x0040a400000c000b */
[----:B012---:R-:W-:Y:S01]  /*246f0*/  ENDCOLLECTIVE ;  /* 0x000000000000791b */ /* 0x007fe20003800000 */
.L_x_2994:
[----:B------:R-:W-:Y:S05]  /*24700*/  BSYNC B1 ;  /* 0x0000000000017941 */ /* 0x000fea0003800000 */
.L_x_2993:
        /* <DEDUP_REMOVED lines=8> */
.L_x_2995:
[----:B------:R-:W-:Y:S05]  /*24790*/  BRA `(.L_x_2996) ;  /* 0xffffff4c00847947 */ /* 0x000fea000383ffff */
.L_x_2752:
[----:B------:R-:W-:Y:S01]  /*247a0*/  IMAD.MOV.U32 R13, RZ, RZ, R4 ;  /* 0x000000ffff0d7224 */ /* 0x000fe200078e0004 */
[----:B------:R-:W-:Y:S01]  /*247b0*/  MOV R15, 0xffffffff ;  /* 0xffffffff000f7802 */ /* 0x000fe20000000f00 */
[----:B------:R-:W-:Y:S02]  /*247c0*/  IMAD.MOV.U32 R12, RZ, RZ, RZ ;  /* 0x000000ffff0c7224 */ /* 0x000fe400078e00ff */
[----:B------:R-:W-:-:S07]  /*247d0*/  IMAD.MOV.U32 R11, RZ, RZ, 0x181f ;  /* 0x0000181fff0b7424 */ /* 0x000fce00078e00ff */
[----:B0-----:R-:W-:Y:S05]  /*247e0*/  WARPSYNC.COLLECTIVE R15, `(.L_x_2997) ;  /* 0x000000000f087348 */ /* 0x001fea0003c00000 */
[----:B------:R1:W2:Y:S02]  /*247f0*/  SHFL.IDX P6, R14, R13, R12, R11 ;  /* 0x0000000c0d0e7389 */ /* 0x0002a400000c000b */
[----:B012---:R-:W-:Y:S01]  /*24800*/  ENDCOLLECTIVE ;  /* 0x000000000000791b */ /* 0x007fe20003800000 */
.L_x_2997:
[----:B------:R-:W-:Y:S02]  /*24810*/  IMAD.MOV.U32 R13, RZ, RZ, R0 ;  /* 0x000000ffff0d7224 */ /* 0x000fe400078e0000 */
[----:B------:R-:W-:-:S07]  /*24820*/  IMAD.MOV.U32 R3, RZ, RZ, R14 ;  /* 0x000000ffff037224 */ /* 0x000fce00078e000e */
[----:B------:R-:W-:Y:S05]  /*24830*/  WARPSYNC.COLLECTIVE R15, `(.L_x_2998) ;  /* 0x000000000f087348 */ /* 0x000fea0003c00000 */
[----:B------:R0:W1:Y:S02]  /*24840*/  SHFL.IDX P6, R14, R13, R12, R11 ;  /* 0x0000000c0d0e7389 */ /* 0x00006400000c000b */
[----:B01----:R-:W-:Y:S01]  /*24850*/  ENDCOLLECTIVE ;  /* 0x000000000000791b */ /* 0x003fe20003800000 */
.L_x_2998:
[----:B------:R-:W-:Y:S05]  /*24860*/  BRA `(.L_x_2999) ;  /* 0xffffff5800907947 */ /* 0x000fea000383ffff */
.L_x_2755:
[----:B------:R-:W-:Y:S01]  /*24870*/  BSSY B1, `(.L_x_3000) ;  /* 0x0000008000017945 */ /* 0x000fe20003800000 */
[----:B------:R-:W-:Y:S01]  /*24880*/  IMAD.MOV.U32 R13, RZ, RZ, R4 ;  /* 0x000000ffff0d7224 */ /* 0x000fe200078e0004 */
[----:B------:R-:W-:Y:S01]  /*24890*/  MOV R11, 0x181f ;  /* 0x0000181f000b7802 */ /* 0x000fe20000000f00 */
[----:B------:R-:W-:Y:S02]  /*248a0*/  IMAD.MOV.U32 R12, RZ, RZ, 0x1 ;  /* 0x00000001ff0c7424 */ /* 0x000fe400078e00ff */
[----:B----4-:R-:W-:-:S07]  /*248b0*/  IMAD.MOV.U32 R15, RZ, RZ, -0x1 ;  /* 0xffffffffff0f7424 */ /* 0x010fce00078e00ff */
[----:B0123--:R-:W-:Y:S05]  /*248c0*/  WARPSYNC.COLLECTIVE R15, `(.L_x_3001) ;  /* 0x000000000f087348 */ /* 0x00ffea0003c00000 */
[----:B---3--:R3:W4:Y:S02]  /*248d0*/  SHFL.IDX P6, R14, R13, R12, R11 ;  /* 0x0000000c0d0e7389 */ /* 0x00872400000c000b */
[----:B01234-:R-:W-:Y:S01]  /*248e0*/  ENDCOLLECTIVE ;  /* 0x000000000000791b */ /* 0x01ffe20003800000 */
.L_x_3001:
[----:B------:R-:W-:Y:S05]  /*248f0*/  BSYNC B1 ;  /* 0x0000000000017941 */ /* 0x000fea0003800000 */
.L_x_3000:
        /* <DEDUP_REMOVED lines=8> */
.L_x_3002:
[----:B------:R-:W-:Y:S05]  /*24980*/  BRA `(.L_x_3003) ;  /* 0xffffff5800907947 */ /* 0x000fea000383ffff */
.L_x_2758:
[----:B------:R-:W-:Y:S01]  /*24990*/  BSSY B1, `(.L_x_3004) ;  /* 0x0000008000017945 */ /* 0x000fe20003800000 */
[----:B------:R-:W-:Y:S01]  /*249a0*/  IMAD.MOV.U32 R13, RZ, RZ, R4 ;  /* 0x000000ffff0d7224 */ /* 0x000fe200078e0004 */
[----:B----4-:R-:W-:Y:S01]  /*249b0*/  MOV R15, 0xffffffff ;  /* 0xffffffff000f7802 */ /* 0x010fe20000000f00 */
[----:B------:R-:W-:Y:S02]  /*249c0*/  IMAD.MOV.U32 R12, RZ, RZ, 0x2 ;  /* 0x00000002ff0c7424 */ /* 0x000fe400078e00ff */
[----:B------:R-:W-:-:S07]  /*249d0*/  IMAD.MOV.U32 R11, RZ, RZ, 0x181f ;  /* 0x0000181fff0b7424 */ /* 0x000fce00078e00ff */
[----:B0123--:R-:W-:Y:S05]  /*249e0*/  WARPSYNC.COLLECTIVE R15, `(.L_x_3005) ;  /* 0x000000000f087348 */ /* 0x00ffea0003c00000 */
[----:B---3--:R3:W4:Y:S02]  /*249f0*/  SHFL.IDX P6, R14, R13, R12, R11 ;  /* 0x0000000c0d0e7389 */ /* 0x00872400000c000b */
[----:B01234-:R-:W-:Y:S01]  /*24a00*/  ENDCOLLECTIVE ;  /* 0x000000000000791b */ /* 0x01ffe20003800000 */
.L_x_3005:
[----:B------:R-:W-:Y:S05]  /*24a10*/  BSYNC B1 ;  /* 0x0000000000017941 */ /* 0x000fea0003800000 */
.L_x_3004:
        /* <DEDUP_REMOVED lines=8> */
.L_x_3006:
[----:B------:R-:W-:Y:S05]  /*24aa0*/  BRA `(.L_x_3007) ;  /* 0xffffff5800907947 */ /* 0x000fea000383ffff */
.L_x_2761:
[----:B------:R-:W-:Y:S01]  /*24ab0*/  BSSY B1, `(.L_x_3008) ;  /* 0x0000008000017945 */ /* 0x000fe20003800000 */
[----:B------:R-:W-:Y:S02]  /*24ac0*/  IMAD.MOV.U32 R13, RZ, RZ, R4 ;  /* 0x000000ffff0d7224 */ /* 0x000fe400078e0004 */
[----:B------:R-:W-:Y:S02]  /*24ad0*/  IMAD.MOV.U32 R12, RZ, RZ, 0x3 ;  /* 0x00000003ff0c7424 */ /* 0x000fe400078e00ff */
[----:B------:R-:W-:Y:S02]  /*24ae0*/  IMAD.MOV.U32 R11, RZ, RZ, 0x181f ;  /* 0x0000181fff0b7424 */ /* 0x000fe400078e00ff */
[----:B0-----:R-:W-:-:S07]  /*24af0*/  IMAD.MOV.U32 R15, RZ, RZ, -0x1 ;  /* 0xffffffffff0f7424 */ /* 0x001fce00078e00ff */
[----:B-1234-:R-:W-:Y:S05]  /*24b00*/  WARPSYNC.COLLECTIVE R15, `(.L_x_3009) ;  /* 0x000000000f087348 */ /* 0x01efea0003c00000 */
[----:B----4-:R0:W4:Y:S02]  /*24b10*/  SHFL.IDX P6, R14, R13, R12, R11 ;  /* 0x0000000c0d0e7389 */ /* 0x01012400000c000b */
[----:B01234-:R-:W-:Y:S01]  /*24b20*/  ENDCOLLECTIVE ;  /* 0x000000000000791b */ /* 0x01ffe20003800000 */
.L_x_3009:
[----:B------:R-:W-:Y:S05]  /*24b30*/  BSYNC B1 ;  /* 0x0000000000017941 */ /* 0x000fea0003800000 */
.L_x_3008:
        /* <DEDUP_REMOVED lines=8> */
.L_x_3010:
[----:B------:R-:W-:Y:S05]  /*24bc0*/  BRA `(.L_x_3011) ;  /* 0xffffff5800907947 */ /* 0x000fea000383ffff */
.L_x_2780:
[----:B------:R-:W0:Y:S01]  /*24bd0*/  S2R R3, SR_TID.X ;  /* 0x0000000000037919 */ /* 0x000e220000002100 */
[----:B------:R-:W-:Y:S01]  /*24be0*/  BSSY B1, `(.L_x_3012) ;  /* 0x000000a000017945 */ /* 0x000fe20003800000 */
[----:B------:R-:W-:Y:S02]  /*24bf0*/  IMAD.MOV.U32 R12, RZ, RZ, RZ ;  /* 0x000000ffff0c7224 */ /* 0x000fe400078e00ff */
[----:B------:R-:W-:Y:S02]  /*24c00*/  IMAD.MOV.U32 R11, RZ, RZ, 0x1f ;  /* 0x0000001fff0b7424 */ /* 0x000fe400078e00ff */
[----:B------:R-:W-:Y:S01]  /*24c10*/  IMAD.MOV.U32 R15, RZ, RZ, -0x1 ;  /* 0xffffffffff0f7424 */ /* 0x000fe200078e00ff */
[----:B0-----:R-:W-:-:S04]  /*24c20*/  SHF.R.U32.HI R3, RZ, 0x5, R3 ;  /* 0x00000005ff037819 */ /* 0x001fc80000011603 */
[----:B------:R-:W-:-:S04]  /*24c30*/  LOP3.LUT R3, R3, 0x3, RZ, 0xc0, !PT ;  /* 0x0000000303037812 */ /* 0x000fc800078ec0ff */
[----:B------:R-:W-:-:S07]  /*24c40*/  MOV R13, R3 ;  /* 0x00000003000d7202 */ /* 0x000fce0000000f00 */
[----:B------:R-:W-:Y:S05]  /*24c50*/  WARPSYNC.COLLECTIVE R15, `(.L_x_3013) ;  /* 0x000000000f087348 */ /* 0x000fea0003c00000 */
[----:B------:R0:W1:Y:S02]  /*24c60*/  SHFL.IDX P6, R14, R13, R12, R11 ;  /* 0x0000000c0d0e7389 */ /* 0x00006400000c000b */
[----:B01----:R-:W-:Y:S01]  /*24c70*/  ENDCOLLECTIVE ;  /* 0x000000000000791b */ /* 0x003fe20003800000 */
.L_x_3013:
[----:B------:R-:W-:Y:S05]  /*24c80*/  BSYNC B1 ;  /* 0x0000000000017941 */ /* 0x000fea0003800000 */
.L_x_3012:
[----:B------:R-:W-:Y:S05]  /*24c90*/  BRA `(.L_x_3014) ;  /* 0xffffff7400dc7947 */ /* 0x000fea000383ffff */
.L_x_2782:
[----:B------:R-:W-:Y:S01]  /*24ca0*/  BSSY B1, `(.L_x_3015) ;  /* 0x0000006000017945 */ /* 0x000fe20003800000 */
[----:B------:R-:W-:-:S07]  /*24cb0*/  IMAD.MOV.U32 R15, RZ, RZ, -0x1 ;  /* 0xffffffffff0f7424 */ /* 0x000fce00078e00ff */
[----:B0-----:R-:W-:Y:S05]  /*24cc0*/  WARPSYNC.COLLECTIVE R15, `(.L_x_3016) ;  /* 0x000000000f0c7348 */ /* 0x001fea0003c00000 */
[----:B------:R-:W-:Y:S02]  /*24cd0*/  ELECT P6, UR62, PT ;  /* 0x00000000003e782f */ /* 0x000fe400038c0000 */
[----:B------:R-:W-:Y:S01]  /*24ce0*/  MOV R14, UR62 ;  /* 0x0000003e000e7c02 */ /* 0x000fe20008000f00 */
[----:B0-----:R-:W-:Y:S10]  /*24cf0*/  ENDCOLLECTIVE ;  /* 0x000000000000791b */ /* 0x001ff40003800000 */
.L_x_3016:
[----:B------:R-:W-:Y:S05]  /*24d00*/  BSYNC B1 ;  /* 0x0000000000017941 */ /* 0x000fea0003800000 */
.L_x_3015:
[----:B------:R-:W-:Y:S05]  /*24d10*/  BRA `(.L_x_2781) ;  /* 0xffffff7400d47947 */ /* 0x000fea000383ffff */
.L_x_2784:
[----:B0-----:R0:W1:Y:S02]  /*24d20*/  SYNCS.PHASECHK.TRANS64.TRYWAIT P0, [R18+URZ+0x28820], R3 ;  /* 0x02882003120075a7 */ /* 0x001064000800017f */
[----:B-1----:R-:W-:Y:S05]  /*24d30*/  @!P0 NANOSLEEP.SYNCS 0x989680 ;  /* 0x009896800000895d */ /* 0x002fea0003900000 */
[----:B------:R-:W1:Y:S02]  /*24d40*/  @!P0 SYNCS.PHASECHK.TRANS64 P0, [R18+URZ+0x28820], R3 ;  /* 0x02882003120085a7 */ /* 0x000e64000800007f */
[----:B-1----:R-:W-:Y:S05]  /*24d50*/  @!P0 BRA `(.L_x_2784) ;  /* 0xfffffffc00f08947 */ /* 0x002fea000383ffff */
[----:B------:R-:W-:Y:S05]  /*24d60*/  BRA `(.L_x_3017) ;  /* 0xffffff7400e47947 */ /* 0x000fea000383ffff */
.L_x_2788:
[----:B-1----:R1:W2:Y:S02]  /*24d70*/  SYNCS.PHASECHK.TRANS64.TRYWAIT P0, [R5+URZ+0x288a0], R9 ;  /* 0x0288a009050075a7 */ /* 0x0022a4000800017f */
[----:B--2---:R-:W-:Y:S05]  /*24d80*/  @!P0 NANOSLEEP.SYNCS 0x989680 ;  /* 0x009896800000895d */ /* 0x004fea0003900000 */
[----:B------:R-:W2:Y:S02]  /*24d90*/  @!P0 SYNCS.PHASECHK.TRANS64 P0, [R5+URZ+0x288a0], R9 ;  /* 0x0288a009050085a7 */ /* 0x000ea4000800007f */
[----:B--2---:R-:W-:Y:S05]  /*24da0*/  @!P0 BRA `(.L_x_2788) ;  /* 0xfffffffc00f08947 */ /* 0x004fea000383ffff */
[----:B------:R-:W-:Y:S05]  /*24db0*/  BRA `(.L_x_3018) ;  /* 0xffffff7800047947 */ /* 0x000fea000383ffff */
.L_x_2794:
[----:B0-----:R0:W2:Y:S02]  /*24dc0*/  SYNCS.PHASECHK.TRANS64.TRYWAIT P0, [R5+URZ+0x288c0], R9 ;  /* 0x0288c009050075a7 */ /* 0x0010a4000800017f */
[----:B--2---:R-:W-:Y:S05]  /*24dd0*/  @!P0 NANOSLEEP.SYNCS 0x989680 ;  /* 0x009896800000895d */ /* 0x004fea0003900000 */
[----:B------:R-:W2:Y:S02]  /*24de0*/  @!P0 SYNCS.PHASECHK.TRANS64 P0, [R5+URZ+0x288c0], R9 ;  /* 0x0288c009050085a7 */ /* 0x000ea4000800007f */
[----:B--2---:R-:W-:Y:S05]  /*24df0*/  @!P0 BRA `(.L_x_2794) ;  /* 0xfffffffc00f08947 */ /* 0x004fea000383ffff */
[----:B------:R-:W-:Y:S05]  /*24e00*/  BRA `(.L_x_3019) ;  /* 0xffffff7800c87947 */ /* 0x000fea000383ffff */
.L_x_2802:
[----:B0-----:R0:W1:Y:S02]  /*24e10*/  SYNCS.PHASECHK.TRANS64.TRYWAIT P1, [R7+URZ+0x288a0], R6 ;  /* 0x0288a006070075a7 */ /* 0x001064000802017f */
[----:B-1----:R-:W-:Y:S05]  /*24e20*/  @!P1 NANOSLEEP.SYNCS 0x989680 ;  /* 0x009896800000995d */ /* 0x002fea0003900000 */
[----:B------:R-:W1:Y:S02]  /*24e30*/  @!P1 SYNCS.PHASECHK.TRANS64 P1, [R7+URZ+0x288a0], R6 ;  /* 0x0288a006070095a7 */ /* 0x000e64000802007f */
[----:B-1----:R-:W-:Y:S05]  /*24e40*/  @!P1 BRA `(.L_x_2802) ;  /* 0xfffffffc00f09947 */ /* 0x002fea000383ffff */
[----:B------:R-:W-:Y:S05]  /*24e50*/  BRA `(.L_x_3020) ;  /* 0xffffff7c00dc7947 */ /* 0x000fea000383ffff */
.L_x_2808:
[----:B-1----:R1:W2:Y:S02]  /*24e60*/  SYNCS.PHASECHK.TRANS64.TRYWAIT P1, [R7+URZ+0x288c0], R6 ;  /* 0x0288c006070075a7 */ /* 0x0022a4000802017f */
[----:B--2---:R-:W-:Y:S05]  /*24e70*/  @!P1 NANOSLEEP.SYNCS 0x989680 ;  /* 0x009896800000995d */ /* 0x004fea0003900000 */
[----:B------:R-:W2:Y:S02]  /*24e80*/  @!P1 SYNCS.PHASECHK.TRANS64 P1, [R7+URZ+0x288c0], R6 ;  /* 0x0288c006070095a7 */ /* 0x000ea4000802007f */
[----:B--2---:R-:W-:Y:S05]  /*24e90*/  @!P1 BRA `(.L_x_2808) ;  /* 0xfffffffc00f09947 */ /* 0x004fea000383ffff */
[----:B------:R-:W-:Y:S05]  /*24ea0*/  BRA `(.L_x_3021) ;  /* 0xffffff8000987947 */ /* 0x000fea000383ffff */
.L_x_2824:
        /* <DEDUP_REMOVED lines=11> */
.L_x_3023:
[----:B------:R-:W-:Y:S05]  /*24f60*/  BSYNC B0 ;  /* 0x0000000000007941 */ /* 0x000fea0003800000 */
.L_x_3022:
[----:B------:R-:W-:Y:S05]  /*24f70*/  BRA `(.L_x_3024) ;  /* 0xffffff8c00d07947 */ /* 0x000fea000383ffff */
.L_x_2826:
[----:B------:R-:W-:Y:S01]  /*24f80*/  BSSY B0, `(.L_x_3025) ;  /* 0x0000006000007945 */ /* 0x000fe20003800000 */
[----:B------:R-:W-:-:S07]  /*24f90*/  IMAD.MOV.U32 R15, RZ, RZ, -0x1 ;  /* 0xffffffffff0f7424 */ /* 0x000fce00078e00ff */
[----:B0-----:R-:W-:Y:S05]  /*24fa0*/  WARPSYNC.COLLECTIVE R15, `(.L_x_3026) ;  /* 0x000000000f0c7348 */ /* 0x001fea0003c00000 */
[----:B------:R-:W-:Y:S02]  /*24fb0*/  ELECT P6, UR62, PT ;  /* 0x00000000003e782f */ /* 0x000fe400038c0000 */
[----:B------:R-:W-:Y:S01]  /*24fc0*/  MOV R14, UR62 ;  /* 0x0000003e000e7c02 */ /* 0x000fe20008000f00 */
[----:B0-----:R-:W-:Y:S10]  /*24fd0*/  ENDCOLLECTIVE ;  /* 0x000000000000791b */ /* 0x001ff40003800000 */
.L_x_3026:
[----:B------:R-:W-:Y:S05]  /*24fe0*/  BSYNC B0 ;  /* 0x0000000000007941 */ /* 0x000fea0003800000 */
.L_x_3025:
[----:B------:R-:W-:Y:S05]  /*24ff0*/  BRA `(.L_x_3027) ;  /* 0xffffff8c00dc7947 */ /* 0x000fea000383ffff */
.L_x_2828:
[----:B0-----:R0:W1:Y:S02]  /*25000*/  SYNCS.PHASECHK.TRANS64.TRYWAIT P0, [R0+URZ+0x28840], R2 ;  /* 0x02884002000075a7 */ /* 0x001064000800017f */
[----:B-1----:R-:W-:Y:S05]  /*25010*/  @!P0 NANOSLEEP.SYNCS 0x989680 ;  /* 0x009896800000895d */ /* 0x002fea0003900000 */
[----:B------:R-:W1:Y:S02]  /*25020*/  @!P0 SYNCS.PHASECHK.TRANS64 P0, [R0+URZ+0x28840], R2 ;  /* 0x02884002000085a7 */ /* 0x000e64000800007f */
[----:B-1----:R-:W-:Y:S05]  /*25030*/  @!P0 BRA `(.L_x_2828) ;  /* 0xfffffffc00f08947 */ /* 0x002fea000383ffff */
[----:B------:R-:W-:Y:S05]  /*25040*/  BRA `(.L_x_3028) ;  /* 0xffffff90003c7947 */ /* 0x000fea000383ffff */
.L_x_2832:
[----:B------:R-:W2:Y:S01]  /*25050*/  LDL.LU R11, [R1+0x50] ;  /* 0x00005000010b7983 */ /* 0x000ea20000300800 */
[----:B------:R-:W-:Y:S01]  /*25060*/  MOV R13, R3 ;  /* 0x00000003000d7202 */ /* 0x000fe20000000f00 */
[----:B------:R-:W-:Y:S02]  /*25070*/  IMAD.MOV.U32 R12, RZ, RZ, RZ ;  /* 0x000000ffff0c7224 */ /* 0x000fe400078e00ff */
[----:B------:R-:W-:Y:S01]  /*25080*/  IMAD.MOV.U32 R15, RZ, RZ, -0x1 ;  /* 0xffffffffff0f7424 */ /* 0x000fe200078e00ff */
[----:B------:R-:W0:Y:S02]  /*25090*/  S2R R5, SR_TID.X ;  /* 0x0000000000057919 */ /* 0x000e240000002100 */
[----:B0-----:R-:W-:-:S04]  /*250a0*/  LOP3.LUT R5, R5, 0x7f, RZ, 0xc0, !PT ;  /* 0x0000007f05057812 */ /* 0x001fc800078ec0ff */
        /* <DEDUP_REMOVED lines=9> */
.L_x_3029:
[----:B------:R-:W-:Y:S01]  /*25140*/  MOV R13, R4 ;  /* 0x00000004000d7202 */ /* 0x000fe20000000f00 */
[----:B------:R-:W-:-:S07]  /*25150*/  IMAD.MOV.U32 R6, RZ, RZ, R14 ;  /* 0x000000ffff067224 */ /* 0x000fce00078e000e */
[----:B------:R-:W-:Y:S05]  /*25160*/  WARPSYNC.COLLECTIVE R15, `(.L_x_3030) ;  /* 0x000000000f087348 */ /* 0x000fea0003c00000 */
[----:B------:R0:W1:Y:S02]  /*25170*/  SHFL.IDX P6, R14, R13, R12, R11 ;  /* 0x0000000c0d0e7389 */ /* 0x00006400000c000b */
[----:B01----:R-:W-:Y:S01]  /*25180*/  ENDCOLLECTIVE ;  /* 0x000000000000791b */ /* 0x003fe20003800000 */
.L_x_3030:
[----:B------:R-:W-:Y:S01]  /*25190*/  MOV R13, R3 ;  /* 0x00000003000d7202 */ /* 0x000fe20000000f00 */
[----:B------:R-:W-:Y:S02]  /*251a0*/  IMAD.MOV.U32 R12, RZ, RZ, 0x1 ;  /* 0x00000001ff0c7424 */ /* 0x000fe400078e00ff */
[----:B------:R-:W-:-:S07]  /*251b0*/  IMAD.MOV.U32 R7, RZ, RZ, R14 ;  /* 0x000000ffff077224 */ /* 0x000fce00078e000e */
[----:B------:R-:W-:Y:S05]  /*251c0*/  WARPSYNC.COLLECTIVE R15, `(.L_x_3031) ;  /* 0x000000000f087348 */ /* 0x000fea0003c00000 */
[----:B------:R0:W1:Y:S02]  /*251d0*/  SHFL.IDX P6, R14, R13, R12, R11 ;  /* 0x0000000c0d0e7389 */ /* 0x00006400000c000b */
[----:B01----:R-:W-:Y:S01]  /*251e0*/  ENDCOLLECTIVE ;  /* 0x000000000000791b */ /* 0x003fe20003800000 */
.L_x_3031:
        /* <DEDUP_REMOVED lines=10> */
.L_x_3032:
        /* <DEDUP_REMOVED lines=12> */
.L_x_3033:
[----:B------:R-:W-:Y:S01]  /*25350*/  @!P2 LEA R7, P3, R10, R5, 0x1 ;  /* 0x000000050a07a211 */ /* 0x000fe200078608ff */
[----:B------:R-:W-:-:S03]  /*25360*/  VIADD R5, R0, 0x20 ;  /* 0x0000002000057836 */ /* 0x000fc60000000000 */
[----:B------:R-:W-:-:S04]  /*25370*/  @!P2 IADD3.X R6, RZ, R8, RZ, P3, !PT ;  /* 0x00000008ff06a210 */ /* 0x000fc80001ffe4ff */
        /* <DEDUP_REMOVED lines=14> */
.L_x_3034:
[----:B------:R-:W-:Y:S02]  /*25460*/  IMAD.MOV.U32 R13, RZ, RZ, R3 ;  /* 0x000000ffff0d7224 */ /* 0x000fe400078e0003 */
[----:B------:R-:W-:Y:S02]  /*25470*/  IMAD.MOV.U32 R12, RZ, RZ, 0x3 ;  /* 0x00000003ff0c7424 */ /* 0x000fe400078e00ff */
[----:B------:R-:W-:-:S07]  /*25480*/  IMAD.MOV.U32 R5, RZ, RZ, R14 ;  /* 0x000000ffff057224 */ /* 0x000fce00078e000e */
[----:B------:R-:W-:Y:S05]  /*25490*/  WARPSYNC.COLLECTIVE R15, `(.L_x_3035) ;  /* 0x000000000f087348 */ /* 0x000fea0003c00000 */
[----:B------:R0:W1:Y:S02]  /*254a0*/  SHFL.IDX P6, R14, R13, R12, R11 ;  /* 0x0000000c0d0e7389 */ /* 0x00006400000c000b */
[----:B01----:R-:W-:Y:S01]  /*254b0*/  ENDCOLLECTIVE ;  /* 0x000000000000791b */ /* 0x003fe20003800000 */
.L_x_3035:
[----:B------:R-:W-:-:S05]  /*254c0*/  @!P2 LEA R5, P3, R10, R5, 0x1 ;  /* 0x000000050a05a211 */ /* 0x000fca00078608ff */
[----:B------:R-:W-:-:S04]  /*254d0*/  @!P2 IMAD.X R6, RZ, RZ, R6, P3 ;  /* 0x000000ffff06a224 */ /* 0x000fc800018e0606 */
[----:B------:R-:W-:Y:S02]  /*254e0*/  @!P2 IMAD.MOV.U32 R7, RZ, RZ, R6 ;  /* 0x000000ffff07a224 */ /* 0x000fe400078e0006 */
[----:B------:R-:W-:Y:S01]  /*254f0*/  @!P2 IMAD.MOV.U32 R6, RZ, RZ, R5 ;  /* 0x000000ffff06a224 */ /* 0x000fe200078e0005 */
[----:B------:R-:W-:Y:S01]  /*25500*/  IADD3 R5, R0, 0x30, RZ ;  /* 0x0000003000057810 */ /* 0x000fe20007ffe0ff */
[----:B------:R-:W-:-:S03]  /*25510*/  IMAD.MOV.U32 R13, RZ, RZ, R4 ;  /* 0x000000ffff0d7224 */ /* 0x000fc600078e0004 */
        /* <DEDUP_REMOVED lines=10> */
.L_x_3036:
[----:B------:R-:W-:Y:S01]  /*255c0*/  MOV R13, R3 ;  /* 0x00000003000d7202 */ /* 0x000fe20000000f00 */
[----:B------:R-:W-:Y:S01]  /*255d0*/  IMAD.MOV.U32 R12, RZ, RZ, 0x4 ;  /* 0x00000004ff0c7424 */ /* 0x000fe200078e00ff */
[----:B------:R-:W-:-:S07]  /*255e0*/  MOV R5, R14 ;  /* 0x0000000e00057202 */ /* 0x000fce0000000f00 */
[----:B------:R-:W-:Y:S05]  /*255f0*/  WARPSYNC.COLLECTIVE R15, `(.L_x_3037) ;  /* 0x000000000f087348 */ /* 0x000fea0003c00000 */
[----:B------:R0:W1:Y:S02]  /*25600*/  SHFL.IDX P6, R14, R13, R12, R11 ;  /* 0x0000000c0d0e7389 */ /* 0x00006400000c000b */
[----:B01----:R-:W-:Y:S01]  /*25610*/  ENDCOLLECTIVE ;  /* 0x000000000000791b */ /* 0x003fe20003800000 */
.L_x_3037:
        /* <DEDUP_REMOVED lines=16> */
.L_x_3038:
[----:B------:R-:W-:Y:S01]  /*25720*/  IMAD.MOV.U32 R13, RZ, RZ, R3 ;  /* 0x000000ffff0d7224 */ /* 0x000fe200078e0003 */
[----:B------:R-:W-:Y:S01]  /*25730*/  MOV R12, 0x5 ;  /* 0x00000005000c7802 */ /* 0x000fe20000000f00 */
[----:B------:R-:W-:-:S07]  /*25740*/  IMAD.MOV.U32 R5, RZ, RZ, R14 ;  /* 0x000000ffff057224 */ /* 0x000fce00078e000e */
[----:B------:R-:W-:Y:S05]  /*25750*/  WARPSYNC.COLLECTIVE R15, `(.L_x_3039) ;  /* 0x000000000f087348 */ /* 0x000fea0003c00000 */
[----:B------:R0:W1:Y:S02]  /*25760*/  SHFL.IDX P6, R14, R13, R12, R11 ;  /* 0x0000000c0d0e7389 */ /* 0x00006400000c000b */
[----:B01----:R-:W-:Y:S01]  /*25770*/  ENDCOLLECTIVE ;  /* 0x000000000000791b */ /* 0x003fe20003800000 */
.L_x_3039:
[----:B------:R-:W-:-:S04]  /*25780*/  @!P2 LEA R5, P3, R10, R5, 0x1 ;  /* 0x000000050a05a211 */ /* 0x000fc800078608ff */
[----:B------:R-:W-:-:S05]  /*25790*/  @!P2 IADD3.X R6, RZ, R6, RZ, P3, !PT ;  /* 0x00000006ff06a210 */ /* 0x000fca0001ffe4ff */
        /* <DEDUP_REMOVED lines=14> */
.L_x_3040:
[----:B------:R-:W-:Y:S02]  /*25880*/  IMAD.MOV.U32 R13, RZ, RZ, R3 ;  /* 0x000000ffff0d7224 */ /* 0x000fe400078e0003 */
[----:B------:R-:W-:Y:S02]  /*25890*/  IMAD.MOV.U32 R12, RZ, RZ, 0x6 ;  /* 0x00000006ff0c7424 */ /* 0x000fe400078e00ff */
[----:B------:R-:W-:-:S07]  /*258a0*/  IMAD.MOV.U32 R5, RZ, RZ, R14 ;  /* 0x000000ffff057224 */ /* 0x000fce00078e000e */
[----:B------:R-:W-:Y:S05]  /*258b0*/  WARPSYNC.COLLECTIVE R15, `(.L_x_3041) ;  /* 0x000000000f087348 */ /* 0x000fea0003c00000 */
[----:B------:R0:W1:Y:S02]  /*258c0*/  SHFL.IDX P6, R14, R13, R12, R11 ;  /* 0x0000000c0d0e7389 */ /* 0x00006400000c000b */
[----:B01----:R-:W-:Y:S01]  /*258d0*/  ENDCOLLECTIVE ;  /* 0x000000000000791b */ /* 0x003fe20003800000 */
.L_x_3041:
[----:B------:R-:W-:-:S05]  /*258e0*/  @!P2 LEA R5, P3, R10, R5, 0x1 ;  /* 0x000000050a05a211 */ /* 0x000fca00078608ff */
[----:B------:R-:W-:-:S05]  /*258f0*/  @!P2 IMAD.X R6, RZ, RZ, R6, P3 ;  /* 0x000000ffff06a224 */ /* 0x000fca00018e0606 */
[----:B------:R-:W-:Y:S01]  /*25900*/  @!P2 MOV R7, R6 ;  /* 0x000000060007a202 */ /* 0x000fe20000000f00 */
[----:B------:R-:W-:Y:S01]  /*25910*/  @!P2 IMAD.MOV.U32 R6, RZ, RZ, R5 ;  /* 0x000000ffff06a224 */ /* 0x000fe200078e0005 */
[----:B------:R-:W-:-:S04]  /*25920*/  MOV R13, R4 ;  /* 0x00000004000d7202 */ /* 0x000fc80000000f00 */
        /* <DEDUP_REMOVED lines=9> */
.L_x_3042:
        /* <DEDUP_REMOVED lines=8> */
.L_x_3043:
[----:B------:R-:W-:-:S05]  /*25a40*/  @!P2 LEA R5, P3, R10, R5, 0x1 ;  /* 0x000000050a05a211 */ /* 0x000fca00078608ff */
[----:B------:R-:W-:-:S04]  /*25a50*/  @!P2 IMAD.X R6, RZ, RZ, R6, P3 ;  /* 0x000000ffff06a224 */ /* 0x000fc800018e0606 */
[----:B------:R-:W-:Y:S01]  /*25a60*/  @!P2 IMAD.MOV.U32 R7, RZ, RZ, R6 ;  /* 0x000000ffff07a224 */ /* 0x000fe200078e0006 */
[----:B------:R-:W-:Y:S01]  /*25a70*/  @!P2 MOV R6, R5 ;  /* 0x000000050006a202 */ /* 0x000fe20000000f00 */
[----:B------:R-:W-:-:S04]  /*25a80*/  IMAD.MOV.U32 R13, RZ, RZ, R4 ;  /* 0x000000ffff0d7224 */ /* 0x000fc800078e0004 */
        /* <DEDUP_REMOVED lines=9> */
.L_x_3044:
[----:B------:R-:W-:Y:S01]  /*25b20*/  MOV R3, R14 ;  /* 0x0000000e00037202 */ /* 0x000fe20000000f00 */
[----:B------:R-:W-:Y:S06]  /*25b30*/  BRA `(.L_x_3045) ;  /* 0xffffff9000ec7947 */ /* 0x000fec000383ffff */
.L_x_2837:
[----:B---3--:R3:W4:Y:S02]  /*25b40*/  SYNCS.PHASECHK.TRANS64.TRYWAIT P0, [R18+URZ+0x28820], R0 ;  /* 0x02882000120075a7 */ /* 0x008724000800017f */
[----:B----4-:R-:W-:Y:S05]  /*25b50*/  @!P0 NANOSLEEP.SYNCS 0x989680 ;  /* 0x009896800000895d */ /* 0x010fea0003900000 */
[----:B------:R-:W4:Y:S02]  /*25b60*/  @!P0 SYNCS.PHASECHK.TRANS64 P0, [R18+URZ+0x28820], R0 ;  /* 0x02882000120085a7 */ /* 0x000f24000800007f */
[----:B----4-:R-:W-:Y:S05]  /*25b70*/  @!P0 BRA `(.L_x_2837) ;  /* 0xfffffffc00f08947 */ /* 0x010fea000383ffff */
[----:B------:R-:W-:Y:S05]  /*25b80*/  BRA `(.L_x_3046) ;  /* 0xffffff94005c7947 */ /* 0x000fea000383ffff */
.L_x_2846:
[----:B-1----:R1:W2:Y:S02]  /*25b90*/  SYNCS.PHASECHK.TRANS64.TRYWAIT P0, [R3+URZ+0x28840], R2 ;  /* 0x02884002030075a7 */ /* 0x0022a4000800017f */
[----:B--2---:R-:W-:Y:S05]  /*25ba0*/  @!P0 NANOSLEEP.SYNCS 0x989680 ;  /* 0x009896800000895d */ /* 0x004fea0003900000 */
[----:B------:R-:W2:Y:S02]  /*25bb0*/  @!P0 SYNCS.PHASECHK.TRANS64 P0, [R3+URZ+0x28840], R2 ;  /* 0x02884002030085a7 */ /* 0x000ea4000800007f */
[----:B--2---:R-:W-:Y:S05]  /*25bc0*/  @!P0 BRA `(.L_x_2846) ;  /* 0xfffffffc00f08947 */ /* 0x004fea000383ffff */
[----:B------:R-:W-:Y:S05]  /*25bd0*/  BRA `(.L_x_3047) ;  /* 0xffffff9800387947 */ /* 0x000fea000383ffff */
.L_x_2852:
[----:B0-----:R0:W1:Y:S02]  /*25be0*/  SYNCS.PHASECHK.TRANS64.TRYWAIT P0, [R3+URZ+0x60], R2 ;  /* 0x00006002030075a7 */ /* 0x001064000800017f */
[----:B-1----:R-:W-:Y:S05]  /*25bf0*/  @!P0 NANOSLEEP.SYNCS 0x989680 ;  /* 0x009896800000895d */ /* 0x002fea0003900000 */
[----:B------:R-:W1:Y:S02]  /*25c00*/  @!P0 SYNCS.PHASECHK.TRANS64 P0, [R3+URZ+0x60], R2 ;  /* 0x00006002030085a7 */ /* 0x000e64000800007f */
[----:B-1----:R-:W-:Y:S05]  /*25c10*/  @!P0 BRA `(.L_x_2852) ;  /* 0xfffffffc00f08947 */ /* 0x002fea000383ffff */
[----:B------:R-:W-:Y:S05]  /*25c20*/  BRA `(.L_x_3048) ;  /* 0xffffff9c000c7947 */ /* 0x000fea000383ffff */
.L_x_2861:
[----:B-1----:R1:W2:Y:S02]  /*25c30*/  SYNCS.PHASECHK.TRANS64.TRYWAIT P0, [R3+URZ+0x28840], R2 ;  /* 0x02884002030075a7 */ /* 0x0022a4000800017f */
[----:B--2---:R-:W-:Y:S05]  /*25c40*/  @!P0 NANOSLEEP.SYNCS 0x989680 ;  /* 0x009896800000895d */ /* 0x004fea0003900000 */
[----:B------:R-:W2:Y:S02]  /*25c50*/  @!P0 SYNCS.PHASECHK.TRANS64 P0, [R3+URZ+0x28840], R2 ;  /* 0x02884002030085a7 */ /* 0x000ea4000800007f */
[----:B--2---:R-:W-:Y:S05]  /*25c60*/  @!P0 BRA `(.L_x_2861) ;  /* 0xfffffffc00f08947 */ /* 0x004fea000383ffff */
[----:B------:R-:W-:Y:S05]  /*25c70*/  BRA `(.L_x_3049) ;  /* 0xffffffa0009c7947 */ /* 0x000fea000383ffff */
.L_x_2867:
[----:B0-----:R0:W1:Y:S02]  /*25c80*/  SYNCS.PHASECHK.TRANS64.TRYWAIT P0, [R2+URZ+0x60], R3 ;  /* 0x00006003020075a7 */ /* 0x001064000800017f */
[----:B-1----:R-:W-:Y:S05]  /*25c90*/  @!P0 NANOSLEEP.SYNCS 0x989680 ;  /* 0x009896800000895d */ /* 0x002fea0003900000 */
[----:B------:R-:W1:Y:S02]  /*25ca0*/  @!P0 SYNCS.PHASECHK.TRANS64 P0, [R2+URZ+0x60], R3 ;  /* 0x00006003020085a7 */ /* 0x000e64000800007f */
[----:B-1----:R-:W-:Y:S05]  /*25cb0*/  @!P0 BRA `(.L_x_2867) ;  /* 0xfffffffc00f08947 */ /* 0x002fea000383ffff */
[----:B------:R-:W-:Y:S05]  /*25cc0*/  BRA `(.L_x_3050) ;  /* 0xffffffa400707947 */ /* 0x000fea000383ffff */
.L_x_2876:
[----:B--2---:R2:W3:Y:S02]  /*25cd0*/  SYNCS.PHASECHK.TRANS64.TRYWAIT P0, [R2+URZ+0x28840], R3 ;  /* 0x02884003020075a7 */ /* 0x0044e4000800017f */
[----:B---3--:R-:W-:Y:S05]  /*25ce0*/  @!P0 NANOSLEEP.SYNCS 0x989680 ;  /* 0x009896800000895d */ /* 0x008fea0003900000 */
[----:B------:R-:W3:Y:S02]  /*25cf0*/  @!P0 SYNCS.PHASECHK.TRANS64 P0, [R2+URZ+0x28840], R3 ;  /* 0x02884003020085a7 */ /* 0x000ee4000800007f */
[----:B---3--:R-:W-:Y:S05]  /*25d00*/  @!P0 BRA `(.L_x_2876) ;  /* 0xfffffffc00f08947 */ /* 0x008fea000383ffff */
[----:B------:R-:W-:Y:S05]  /*25d10*/  BRA `(.L_x_3051) ;  /* 0xffffffa800d07947 */ /* 0x000fea000383ffff */
.L_x_2882:
[----:B0-----:R0:W1:Y:S02]  /*25d20*/  SYNCS.PHASECHK.TRANS64.TRYWAIT P0, [R2+URZ+0x60], R5 ;  /* 0x00006005020075a7 */ /* 0x001064000800017f */
[----:B-1----:R-:W-:Y:S05]  /*25d30*/  @!P0 NANOSLEEP.SYNCS 0x989680 ;  /* 0x009896800000895d */ /* 0x002fea0003900000 */
[----:B------:R-:W1:Y:S02]  /*25d40*/  @!P0 SYNCS.PHASECHK.TRANS64 P0, [R2+URZ+0x60], R5 ;  /* 0x00006005020085a7 */ /* 0x000e64000800007f */
[----:B-1----:R-:W-:Y:S05]  /*25d50*/  @!P0 BRA `(.L_x_2882) ;  /* 0xfffffffc00f08947 */ /* 0x002fea000383ffff */
[----:B------:R-:W-:Y:S05]  /*25d60*/  BRA `(.L_x_3052) ;  /* 0xffffffac00a47947 */ /* 0x000fea000383ffff */
.L_x_2893:
[----:B--2---:R2:W3:Y:S02]  /*25d70*/  SYNCS.PHASECHK.TRANS64.TRYWAIT P0, [R0+URZ+0x28860], R2 ;  /* 0x02886002000075a7 */ /* 0x0044e4000800017f */
[----:B---3--:R-:W-:Y:S05]  /*25d80*/  @!P0 NANOSLEEP.SYNCS 0x989680 ;  /* 0x009896800000895d */ /* 0x008fea0003900000 */
[----:B------:R-:W3:Y:S02]  /*25d90*/  @!P0 SYNCS.PHASECHK.TRANS64 P0, [R0+URZ+0x28860], R2 ;  /* 0x02886002000085a7 */ /* 0x000ee4000800007f */
[----:B---3--:R-:W-:Y:S05]  /*25da0*/  @!P0 BRA `(.L_x_2893) ;  /* 0xfffffffc00f08947 */ /* 0x008fea000383ffff */
[----:B------:R-:W-:Y:S05]  /*25db0*/  BRA `(.L_x_3053) ;  /* 0xffffffb000f07947 */ /* 0x000fea000383ffff */
.L_x_2900:
[----:B------:R-:W3:Y:S01]  /*25dc0*/  LDL R0, [R1] ;  /* 0x0000000001007983 */ /* 0x000ee20000100800 */
[----:B------:R-:W-:Y:S01]  /*25dd0*/  BSSY B0, `(.L_x_3054) ;  /* 0x0000008000007945 */ /* 0x000fe20003800000 */
[----:B------:R-:W-:Y:S02]  /*25de0*/  IMAD.MOV.U32 R12, RZ, RZ, RZ ;  /* 0x000000ffff0c7224 */ /* 0x000fe400078e00ff */
[----:B------:R-:W-:Y:S02]  /*25df0*/  IMAD.MOV.U32 R11, RZ, RZ, 0x1f ;  /* 0x0000001fff0b7424 */ /* 0x000fe400078e00ff */
[----:B------:R-:W-:Y:S02]  /*25e00*/  IMAD.MOV.U32 R15, RZ, RZ, -0x1 ;  /* 0xffffffffff0f7424 */ /* 0x000fe400078e00ff */
[----:B---3--:R-:W-:-:S07]  /*25e10*/  IMAD.MOV.U32 R13, RZ, RZ, R0 ;  /* 0x000000ffff0d7224 */ /* 0x008fce00078e0000 */
[----:B012---:R-:W-:Y:S05]  /*25e20*/  WARPSYNC.COLLECTIVE R15, `(.L_x_3055) ;  /* 0x000000000f087348 */ /* 0x007fea0003c00000 */
[----:B------:R3:W4:Y:S02]  /*25e30*/  SHFL.IDX P6, R14, R13, R12, R11 ;  /* 0x0000000c0d0e7389 */ /* 0x00072400000c000b */
[----:B01234-:R-:W-:Y:S01]  /*25e40*/  ENDCOLLECTIVE ;  /* 0x000000000000791b */ /* 0x01ffe20003800000 */
.L_x_3055:
[----:B------:R-:W-:Y:S05]  /*25e50*/  BSYNC B0 ;  /* 0x0000000000007941 */ /* 0x000fea0003800000 */
.L_x_3054:
[----:B------:R0:W5:Y:S01]  /*25e60*/  LDL R2, [R1+0xc] ;  /* 0x00000c0001027983 */ /* 0x0001620000100800 */
[----:B------:R-:W-:Y:S01]  /*25e70*/  IMAD.MOV.U32 R13, RZ, RZ, R0 ;  /* 0x000000ffff0d7224 */ /* 0x000fe200078e0000 */
[----:B------:R-:W-:Y:S01]  /*25e80*/  MOV R5, R14 ;  /* 0x0000000e00057202 */ /* 0x000fe20000000f00 */
[----:B------:R-:W-:Y:S02]  /*25e90*/  IMAD.MOV.U32 R12, RZ, RZ, 0x1 ;  /* 0x00000001ff0c7424 */ /* 0x000fe400078e00ff */
[----:B------:R-:W-:Y:S02]  /*25ea0*/  IMAD.MOV.U32 R11, RZ, RZ, 0x1f ;  /* 0x0000001fff0b7424 */ /* 0x000fe400078e00ff */
[----:B------:R-:W-:-:S07]  /*25eb0*/  IMAD.MOV.U32 R15, RZ, RZ, -0x1 ;  /* 0xffffffffff0f7424 */ /* 0x000fce00078e00ff */
[----:B0----5:R-:W-:Y:S05]  /*25ec0*/  WARPSYNC.COLLECTIVE R15, `(.L_x_3056) ;  /* 0x000000000f087348 */ /* 0x021fea0003c00000 */
[----:B------:R1:W2:Y:S02]  /*25ed0*/  SHFL.IDX P6, R14, R13, R12, R11 ;  /* 0x0000000c0d0e7389 */ /* 0x0002a400000c000b */
[----:B012--5:R-:W-:Y:S01]  /*25ee0*/  ENDCOLLECTIVE ;  /* 0x000000000000791b */ /* 0x027fe20003800000 */
.L_x_3056:
[----:B------:R-:W-:Y:S01]  /*25ef0*/  ULDC UR4, c[0x0][0xc3c] ;  /* 0x00030f0000047ab9 */ /* 0x000fe20000000800 */
[----:B------:R-:W-:Y:S01]  /*25f00*/  IMAD.IADD R4, R2, 0x1, R16 ;  /* 0x0000000102047824 */ /* 0x000fe200078e0210 */
[----:B------:R-:W-:-:S04]  /*25f10*/  MOV R0, R14 ;  /* 0x0000000e00007202 */ /* 0x000fc80000000f00 */
        /* <DEDUP_REMOVED lines=11> */
[----:B------:R-:W-:Y:S01]  /*25fd0*/  IMAD.MOV.U32 R11, RZ, RZ, RZ ;  /* 0x000000ffff0b7224 */ /* 0x000fe200078e00ff */
[C---:B------:R-:W-:Y:S02]  /*25fe0*/  ISETP.GE.U32.AND P4, PT, R16.reuse, 0x8, PT ;  /* 0x000000081000780c */ /* 0x040fe40003f86070 */
[----:B------:R-:W-:Y:S01]  /*25ff0*/  ISETP.GE.U32.AND P5, PT, R16, 0x10, PT ;  /* 0x000000101000780c */ /* 0x000fe20003fa6070 */
[----:B--2---:R-:W-:Y:S01]  /*26000*/  @!P1 IMAD.MOV.U32 R4, RZ, RZ, R8 ;  /* 0x000000ffff049224 */ /* 0x004fe200078e0008 */
[----:B------:R-:W-:-:S02]  /*26010*/  MOV R8, RZ ;  /* 0x000000ff00087202 */ /* 0x000fc40000000f00 */
[----:B---3--:R-:W-:Y:S02]  /*26020*/  @!P1 MOV R6, R2 ;  /* 0x0000000200069202 */ /* 0x008fe40000000f00 */
[----:B------:R-:W-:-:S03]  /*26030*/  ISETP.NE.AND P1, PT, R16, RZ, PT ;  /* 0x000000ff1000720c */ /* 0x000fc60003f25270 */
[----:B------:R-:W-:-:S04]  /*26040*/  IMAD R2, R6, R4, RZ ;  /* 0x0000000406027224 */ /* 0x000fc800078e02ff */
[----:B------:R-:W-:-:S07]  /*26050*/  IMAD.MOV.U32 R13, RZ, RZ, R2 ;  /* 0x000000ffff0d7224 */ /* 0x000fce00078e0002 */
[----:B------:R-:W-:Y:S05]  /*26060*/  WARPSYNC.COLLECTIVE R15, `(.L_x_3057) ;  /* 0x000000000f087348 */ /* 0x000fea0003c00000 */
[----:B------:R0:W1:Y:S02]  /*26070*/  SHFL.UP P6, R14, R13, R12, R11 ;  /* 0x0400000c0d0e7389 */ /* 0x00006400000c000b */
[----:B01----:R-:W-:Y:S01]  /*26080*/  ENDCOLLECTIVE ;  /* 0x000000000000791b */ /* 0x003fe20003800000 */
.L_x_3057:
        /* <DEDUP_REMOVED lines=8> */
.L_x_3058:
        /* <DEDUP_REMOVED lines=8> */
.L_x_3059:
        /* <DEDUP_REMOVED lines=8> */
.L_x_3060:
        /* <DEDUP_REMOVED lines=8> */
.L_x_3061:
        /* <DEDUP_REMOVED lines=9> */
.L_x_3062:
[----:B------:R-:W-:Y:S01]  /*26320*/  IMAD.MOV.U32 R9, RZ, RZ, R14 ;  /* 0x000000ffff097224 */ /* 0x000fe200078e000e */
[----:B------:R-:W-:Y:S06]  /*26330*/  BRA `(.L_x_3063) ;  /* 0xffffffb400647947 */ /* 0x000fec000383ffff */
.L_x_2903:
        /* <DEDUP_REMOVED lines=8> */
.L_x_3065:
[----:B------:R-:W-:Y:S05]  /*263c0*/  BSYNC B0 ;  /* 0x0000000000007941 */ /* 0x000fea0003800000 */
.L_x_3064:
[----:B------:R-:W-:Y:S01]  /*263d0*/  MOV R3, R14 ;  /* 0x0000000e00037202 */ /* 0x000fe20000000f00 */
[----:B------:R-:W-:Y:S01]  /*263e0*/  IMAD.MOV.U32 R12, RZ, RZ, 0x2 ;  /* 0x00000002ff0c7424 */ /* 0x000fe200078e00ff */
[----:B------:R-:W-:Y:S01]  /*263f0*/  MOV R15, 0xffffffff ;  /* 0xffffffff000f7802 */ /* 0x000fe20000000f00 */
[----:B------:R-:W-:Y:S01]  /*26400*/  IMAD.MOV.U32 R11, RZ, RZ, RZ ;  /* 0x000000ffff0b7224 */ /* 0x000fe200078e00ff */
[----:B------:R-:W-:-:S05]  /*26410*/  SEL R3, R3, RZ, P1 ;  /* 0x000000ff03037207 */ /* 0x000fca0000800000 */
[----:B------:R-:W-:-:S04]  /*26420*/  IMAD.IADD R2, R2, 0x1, R3 ;  /* 0x0000000102027824 */ /* 0x000fc800078e0203 */
[----:B------:R-:W-:-:S07]  /*26430*/  IMAD.MOV.U32 R13, RZ, RZ, R2 ;  /* 0x000000ffff0d7224 */ /* 0x000fce00078e0002 */
[----:B------:R-:W-:Y:S05]  /*26440*/  WARPSYNC.COLLECTIVE R15, `(.L_x_3066) ;  /* 0x000000000f087348 */ /* 0x000fea0003c00000 */
[----:B------:R0:W1:Y:S02]  /*26450*/  SHFL.UP P6, R14, R13, R12, R11 ;  /* 0x0400000c0d0e7389 */ /* 0x00006400000c000b */
[----:B01----:R-:W-:Y:S01]  /*26460*/  ENDCOLLECTIVE ;  /* 0x000000000000791b */ /* 0x003fe20003800000 */
.L_x_3066:
        /* <DEDUP_REMOVED lines=8> */
.L_x_3067:
        /* <DEDUP_REMOVED lines=8> */
.L_x_3068:
        /* <DEDUP_REMOVED lines=8> */
.L_x_3069:
        /* <DEDUP_REMOVED lines=9> */
.L_x_3070:
[----:B------:R-:W-:Y:S01]  /*26680*/  IMAD.MOV.U32 R9, RZ, RZ, R14 ;  /* 0x000000ffff097224 */ /* 0x000fe200078e000e */
[----:B------:R-:W-:Y:S06]  /*26690*/  BRA `(.L_x_3071) ;  /* 0xffffffb400387947 */ /* 0x000fec000383ffff */
.L_x_2905:
[----:B------:R-:W-:Y:S01]  /*266a0*/  BSSY B0, `(.L_x_3072) ;  /* 0x0000006000007945 */ /* 0x000fe20003800000 */
[----:B------:R-:W-:Y:S01]  /*266b0*/  PLOP3.LUT P6, PT, P6, PT, PT, 0x8, 0x0 ;  /* 0x000000000000781c */ /* 0x000fe200037ce170 */
[----:B------:R-:W-:-:S12]  /*266c0*/  IMAD.MOV.U32 R15, RZ, RZ, -0x1 ;  /* 0xffffffffff0f7424 */ /* 0x000fd800078e00ff */
[----:B0-----:R-:W-:Y:S05]  /*266d0*/  WARPSYNC.COLLECTIVE R15, `(.L_x_3073) ;  /* 0x000000000f087348 */ /* 0x001fea0003c00000 */
[----:B------:R-:W-:Y:S01]  /*266e0*/  VOTE.ANY R14, PT, P6 ;  /* 0x00000000000e7806 */ /* 0x000fe200030e0100 */
[----:B0-----:R-:W-:Y:S06]  /*266f0*/  ENDCOLLECTIVE ;  /* 0x000000000000791b */ /* 0x001fec0003800000 */
.L_x_3073:
[----:B------:R-:W-:Y:S05]  /*26700*/  BSYNC B0 ;  /* 0x0000000000007941 */ /* 0x000fea0003800000 */
.L_x_3072:
[----:B------:R0:W5:Y:S01]  /*26710*/  LDL.LU R10, [R1+0xc] ;  /* 0x00000c00010a7983 */ /* 0x0001620000300800 */
[----:B------:R-:W-:Y:S01]  /*26720*/  MOV R0, R14 ;  /* 0x0000000e00007202 */ /* 0x000fe20000000f00 */
[----:B------:R-:W-:Y:S02]  /*26730*/  IMAD.MOV.U32 R13, RZ, RZ, R4 ;  /* 0x000000ffff0d7224 */ /* 0x000fe400078e0004 */
[----:B------:R-:W-:Y:S01]  /*26740*/  IMAD.MOV.U32 R11, RZ, RZ, 0x1f ;  /* 0x0000001fff0b7424 */ /* 0x000fe200078e00ff */
[----:B------:R-:W1:Y:S01]  /*26750*/  POPC R3, R0 ;  /* 0x0000000000037309 */ /* 0x000e620000000000 */
[----:B------:R-:W-:Y:S02]  /*26760*/  IMAD.MOV.U32 R15, RZ, RZ, -0x1 ;  /* 0xffffffffff0f7424 */ /* 0x000fe400078e00ff */
[----:B01----:R-:W-:-:S07]  /*26770*/  IMAD.MOV.U32 R12, RZ, RZ, R3 ;  /* 0x000000ffff0c7224 */ /* 0x003fce00078e0003 */
[----:B-----5:R-:W-:Y:S05]  /*26780*/  WARPSYNC.COLLECTIVE R15, `(.L_x_3074) ;  /* 0x000000000f087348 */ /* 0x020fea0003c00000 */
[----:B------:R0:W1:Y:S02]  /*26790*/  SHFL.IDX P6, R14, R13, R12, R11 ;  /* 0x0000000c0d0e7389 */ /* 0x00006400000c000b */
[----:B01---5:R-:W-:Y:S01]  /*267a0*/  ENDCOLLECTIVE ;  /* 0x000000000000791b */ /* 0x023fe20003800000 */
.L_x_3074:
[----:B------:R-:W-:Y:S01]  /*267b0*/  IMAD.MOV.U32 R13, RZ, RZ, R6 ;  /* 0x000000ffff0d7224 */ /* 0x000fe200078e0006 */
[----:B------:R-:W-:-:S07]  /*267c0*/  MOV R4, R14 ;  /* 0x0000000e00047202 */ /* 0x000fce0000000f00 */
[----:B------:R-:W-:Y:S05]  /*267d0*/  WARPSYNC.COLLECTIVE R15, `(.L_x_3075) ;  /* 0x000000000f087348 */ /* 0x000fea0003c00000 */
[----:B------:R0:W1:Y:S02]  /*267e0*/  SHFL.IDX P6, R14, R13, R12, R11 ;  /* 0x0000000c0d0e7389 */ /* 0x00006400000c000b */
[----:B01----:R-:W-:Y:S01]  /*267f0*/  ENDCOLLECTIVE ;  /* 0x000000000000791b */ /* 0x003fe20003800000 */
.L_x_3075:
[----:B------:R-:W-:Y:S02]  /*26800*/  IMAD.MOV.U32 R6, RZ, RZ, R14 ;  /* 0x000000ffff067224 */ /* 0x000fe400078e000e */
[----:B------:R-:W-:-:S05]  /*26810*/  IMAD.IADD R10, R3, 0x1, R10 ;  /* 0x00000001030a7824 */ /* 0x000fca00078e020a */
[----:B------:R2:W-:Y:S01]  /*26820*/  STL [R1+0xc], R10 ;  /* 0x00000c0a01007387 */ /* 0x0005e20000100800 */
[----:B------:R-:W-:Y:S05]  /*26830*/  BRA `(.L_x_3076) ;  /* 0xffffffb400187947 */ /* 0x000fea000383ffff */
.L_x_2907:
[----:B------:R-:W-:Y:S01]  /*26840*/  BSSY B0, `(.L_x_3077) ;  /* 0x0000008000007945 */ /* 0x000fe20003800000 */
[----:B------:R-:W-:Y:S01]  /*26850*/  IMAD.MOV.U32 R13, RZ, RZ, R7 ;  /* 0x000000ffff0d7224 */ /* 0x000fe200078e0007 */
[----:B------:R-:W-:Y:S01]  /*26860*/  MOV R12, R3 ;  /* 0x00000003000c7202 */ /* 0x000fe20000000f00 */
[----:B------:R-:W-:Y:S02]  /*26870*/  IMAD.MOV.U32 R11, RZ, RZ, 0x1f ;  /* 0x0000001fff0b7424 */ /* 0x000fe400078e00ff */
[----:B------:R-:W-:-:S07]  /*26880*/  IMAD.MOV.U32 R15, RZ, RZ, -0x1 ;  /* 0xffffffffff0f7424 */ /* 0x000fce00078e00ff */
[----:B0-2---:R-:W-:Y:S05]  /*26890*/  WARPSYNC.COLLECTIVE R15, `(.L_x_3078) ;  /* 0x000000000f087348 */ /* 0x005fea0003c00000 */
[----:B------:R1:W3:Y:S02]  /*268a0*/  SHFL.IDX P6, R14, R13, R12, R11 ;  /* 0x0000000c0d0e7389 */ /* 0x0002e400000c000b */
[----:B0123--:R-:W-:Y:S01]  /*268b0*/  ENDCOLLECTIVE ;  /* 0x000000000000791b */ /* 0x00ffe20003800000 */
.L_x_3078:
[----:B------:R-:W-:Y:S05]  /*268c0*/  BSYNC B0 ;  /* 0x0000000000007941 */ /* 0x000fea0003800000 */
.L_x_3077:
[----:B------:R-:W-:Y:S01]  /*268d0*/  IMAD.MOV.U32 R3, RZ, RZ, R14 ;  /* 0x000000ffff037224 */ /* 0x000fe200078e000e */
[----:B------:R-:W-:Y:S06]  /*268e0*/  BRA `(.L_x_3079) ;  /* 0xffffffb400047947 */ /* 0x000fec000383ffff */
.L_x_2913:
[----:B0-----:R0:W1:Y:S02]  /*268f0*/  SYNCS.PHASECHK.TRANS64.TRYWAIT P0, [R0+URZ+0x28820], R3 ;  /* 0x02882003000075a7 */ /* 0x001064000800017f */
[----:B-1----:R-:W-:Y:S05]  /*26900*/  @!P0 NANOSLEEP.SYNCS 0x989680 ;  /* 0x009896800000895d */ /* 0x002fea0003900000 */
[----:B------:R-:W1:Y:S02]  /*26910*/  @!P0 SYNCS.PHASECHK.TRANS64 P0, [R0+URZ+0x28820], R3 ;  /* 0x02882003000085a7 */ /* 0x000e64000800007f */
[----:B-1----:R-:W-:Y:S05]  /*26920*/  @!P0 BRA `(.L_x_2913) ;  /* 0xfffffffc00f08947 */ /* 0x002fea000383ffff */
[----:B------:R-:W-:Y:S05]  /*26930*/  BRA `(.L_x_3080) ;  /* 0xffffffbc00a47947 */ /* 0x000fea000383ffff */
.L_x_2914:
        /* <DEDUP_REMOVED lines=11> */
.L_x_3082:
[----:B------:R-:W-:Y:S05]  /*269f0*/  BSYNC B0 ;  /* 0x0000000000007941 */ /* 0x000fea0003800000 */
.L_x_3081:
[----:B------:R-:W-:Y:S05]  /*26a00*/  BRA `(.L_x_3083) ;  /* 0xffffffbc008c7947 */ /* 0x000fea000383ffff */
.L_x_2915:
[----:B------:R-:W-:Y:S01]  /*26a10*/  BSSY B0, `(.L_x_3084) ;  /* 0x0000006000007945 */ /* 0x000fe20003800000 */
[----:B------:R-:W-:-:S07]  /*26a20*/  IMAD.MOV.U32 R15, RZ, RZ, -0x1 ;  /* 0xffffffffff0f7424 */ /* 0x000fce00078e00ff */
[----:B01----:R-:W-:Y:S05]  /*26a30*/  WARPSYNC.COLLECTIVE R15, `(.L_x_3085) ;  /* 0x000000000f0c7348 */ /* 0x003fea0003c00000 */
[----:B------:R-:W-:Y:S02]  /*26a40*/  ELECT P6, UR62, PT ;  /* 0x00000000003e782f */ /* 0x000fe400038c0000 */
[----:B------:R-:W-:Y:S01]  /*26a50*/  MOV R14, UR62 ;  /* 0x0000003e000e7c02 */ /* 0x000fe20008000f00 */
[----:B01----:R-:W-:Y:S10]  /*26a60*/  ENDCOLLECTIVE ;  /* 0x000000000000791b */ /* 0x003ff40003800000 */
.L_x_3085:
[----:B------:R-:W-:Y:S05]  /*26a70*/  BSYNC B0 ;  /* 0x0000000000007941 */ /* 0x000fea0003800000 */
.L_x_3084:
[----:B------:R-:W-:Y:S05]  /*26a80*/  BRA `(.L_x_3086) ;  /* 0xffffffbc00807947 */ /* 0x000fea000383ffff */
.L_x_2917:
[----:B0-----:R0:W1:Y:S02]  /*26a90*/  SYNCS.PHASECHK.TRANS64.TRYWAIT P0, [R6+URZ], R5 ;  /* 0x00000005060075a7 */ /* 0x001064000800017f */
[----:B-1----:R-:W-:Y:S05]  /*26aa0*/  @!P0 NANOSLEEP.SYNCS 0x989680 ;  /* 0x009896800000895d */ /* 0x002fea0003900000 */
[----:B------:R-:W1:Y:S02]  /*26ab0*/  @!P0 SYNCS.PHASECHK.TRANS64 P0, [R6+URZ], R5 ;  /* 0x00000005060085a7 */ /* 0x000e64000800007f */
[----:B-1----:R-:W-:Y:S05]  /*26ac0*/  @!P0 BRA `(.L_x_2917) ;  /* 0xfffffffc00f08947 */ /* 0x002fea000383ffff */
[----:B------:R-:W-:Y:S05]  /*26ad0*/  BRA `(.L_x_3087) ;  /* 0xffffffbc00b87947 */ /* 0x000fea000383ffff */
.L_x_2918:
[----:B-1----:R1:W2:Y:S02]  /*26ae0*/  SYNCS.PHASECHK.TRANS64.TRYWAIT P0, [R7+URZ], R2 ;  /* 0x00000002070075a7 */ /* 0x0022a4000800017f */
[----:B--2---:R-:W-:Y:S05]  /*26af0*/  @!P0 NANOSLEEP.SYNCS 0x989680 ;  /* 0x009896800000895d */ /* 0x004fea0003900000 */
[----:B------:R-:W2:Y:S02]  /*26b00*/  @!P0 SYNCS.PHASECHK.TRANS64 P0, [R7+URZ], R2 ;  /* 0x00000002070085a7 */ /* 0x000ea4000800007f */
[----:B--2---:R-:W-:Y:S05]  /*26b10*/  @!P0 BRA `(.L_x_2918) ;  /* 0xfffffffc00f08947 */ /* 0x004fea000383ffff */
[----:B------:R-:W-:Y:S05]  /*26b20*/  BRA `(.L_x_3088) ;  /* 0xffffffbc00ac7947 */ /* 0x000fea000383ffff */
.L_x_2920:
[----:B--2---:R2:W3:Y:S02]  /*26b30*/  SYNCS.PHASECHK.TRANS64.TRYWAIT P0, [R4+URZ], R5 ;  /* 0x00000005040075a7 */ /* 0x0044e4000800017f */
[----:B---3--:R-:W-:Y:S05]  /*26b40*/  @!P0 NANOSLEEP.SYNCS 0x989680 ;  /* 0x009896800000895d */ /* 0x008fea0003900000 */
[----:B------:R-:W3:Y:S02]  /*26b50*/  @!P0 SYNCS.PHASECHK.TRANS64 P0, [R4+URZ], R5 ;  /* 0x00000005040085a7 */ /* 0x000ee4000800007f */
[----:B---3--:R-:W-:Y:S05]  /*26b60*/  @!P0 BRA `(.L_x_2920) ;  /* 0xfffffffc00f08947 */ /* 0x008fea000383ffff */
[----:B------:R-:W-:Y:S05]  /*26b70*/  BRA `(.L_x_3089) ;  /* 0xffffffbc00b07947 */ /* 0x000fea000383ffff */
.L_x_3090:
        /* <DEDUP_REMOVED lines=16> */
.L_x_3099:


//--------------------- .nv.global.init           --------------------------
	.section	.nv.global.init,"aw",@progbits
.nv.global.init:
	.type		$str$20,@object
	.size		$str$20,($str$21 - $str$20)
$str$20:
        /*0000*/ 	.byte	0x28, 0x61, 0x64, 0x64, 0x72, 0x65, 0x73, 0x73, 0x20, 0x26, 0x20, 0x6d, 0x61, 0x73, 0x6b, 0x29
        /*0010*/ 	.byte	0x20, 0x3d, 0x3d, 0x20, 0x30, 0x00
	.type		$str$21,@object
	.size		$str$21,(__unnamed_4 - $str$21)
$str$21:
        /*0016*/ 	.byte	0x2f, 0x74, 0x6d, 0x70, 0x2f, 0x6f, 0x73, 0x73, 0x5f, 0x6b, 0x65, 0x72, 0x6e, 0x65, 0x6c, 0x73
        /*0026*/ 	.byte	0x5f, 0x73, 0x72, 0x63, 0x2f, 0x66, 0x6c, 0x61, 0x73, 0x68, 0x5f, 0x61, 0x74, 0x74, 0x65, 0x6e
        /*0036*/ 	.byte	0x74, 0x69, 0x6f, 0x6e, 0x2f, 0x63, 0x73, 0x72, 0x63, 0x2f, 0x63, 0x75, 0x74, 0x6c, 0x61, 0x73
        /*0046*/ 	.byte	0x73, 0x2f, 0x69, 0x6e, 0x63, 0x6c, 0x75, 0x64, 0x65, 0x2f, 0x63, 0x75, 0x74, 0x65, 0x2f, 0x70
        /*0056*/ 	.byte	0x6f, 0x69, 0x6e, 0x74, 0x65, 0x72, 0x5f, 0x66, 0x6c, 0x61, 0x67, 0x67, 0x65, 0x64, 0x2e, 0x68
        /*0066*/ 	.byte	0x70, 0x70, 0x00
	.type		__unnamed_4,@object
	.size		__unnamed_4,(__unnamed_8 - __unnamed_4)
__unnamed_4:
        /* <DEDUP_REMOVED lines=24> */
	.type		__unnamed_8,@object
	.size		__unnamed_8,(__unnamed_3 - __unnamed_8)
__unnamed_8:
        /* <DEDUP_REMOVED lines=24> */
        /*0369*/ 	.byte	0x00
	.type		__unnamed_3,@object
	.size		__unnamed_3,(__unnamed_2 - __unnamed_3)
__unnamed_3:
        /* <DEDUP_REMOVED lines=29> */
	.type		__unnamed_2,@object
	.size		__unnamed_2,(__unnamed_7 - __unnamed_2)
__unnamed_2:
        /* <DEDUP_REMOVED lines=29> */
	.type		__unnamed_7,@object
	.size		__unnamed_7,(__unnamed_6 - __unnamed_7)
__unnamed_7:
        /* <DEDUP_REMOVED lines=28> */
        /*08c2*/ 	.byte	0x3c, 0x32, 0x32, 0x35, 0x32, 0x38, 0x3e, 0x3e, 0x3e, 0x3e, 0x3e, 0x5d, 0x00
	.type		__unnamed_6,@object
	.size		__unnamed_6,(__unnamed_1 - __unnamed_6)
__unnamed_6:
        /* <DEDUP_REMOVED lines=29> */
	.type		__unnamed_1,@object
	.size		__unnamed_1,(__unnamed_5 - __unnamed_1)
__unnamed_1:
        /* <DEDUP_REMOVED lines=28> */
        /*0c5c*/ 	.byte	0x31, 0x36, 0x33, 0x38, 0x34, 0x3e, 0x3e, 0x3e, 0x3e, 0x3e, 0x20, 0x26, 0x5d, 0x00
	.type		__unnamed_5,@object
	.size		__unnamed_5,(.L_4 - __unnamed_5)
__unnamed_5:
        /* <DEDUP_REMOVED lines=28> */
        /*0e2a*/ 	.byte	0x3c, 0x32, 0x32, 0x35, 0x32, 0x38, 0x3e, 0x3e, 0x3e, 0x3e, 0x3e, 0x20, 0x26, 0x5d, 0x00
.L_4:


//--------------------- .nv.shared._ZN7cutlass13device_kernelIN5flash11enable_sm90INS1_16FlashAttnFwdSm90INS1_25CollectiveMainloopFwdSm90ILi2EN4cute5tupleIJNS5_1CILi1EEES8_S8_EEENS6_IJNS7_ILi128EEENS7_ILi176EEESA_EEELi128ENS_6half_tEfNS_4arch4Sm90ELb0ELb0ELb1ELb0ELb0ELb0ELb0ELb1ELb1ELb1ELb1ELb0EEENS1_21CollectiveEpilogueFwdINS6_IJSA_SA_SB_EEES9_SD_SF_Li256ELb0ELb1ELb1ELb0EEENS1_19SingleTileSchedulerILb0ELb1ELb1ELi128EEEEEEEEEvNT_6ParamsE --------------------------
	.section	.nv.shared._ZN7cutlass13device_kernelIN5flash11enable_sm90INS1_16FlashAttnFwdSm90INS1_25CollectiveMainloopFwdSm90ILi2EN4cute5tupleIJNS5_1CILi1EEES8_S8_EEENS6_IJNS7_ILi128EEENS7_ILi176EEESA_EEELi128ENS_6half_tEfNS_4arch4Sm90ELb0ELb0ELb1ELb0ELb0ELb0ELb0ELb1ELb1ELb1ELb1ELb0EEENS1_21CollectiveEpilogueFwdINS6_IJSA_SA_SB_EEES9_SD_SF_Li256ELb0ELb1ELb1ELb0EEENS1_19SingleTileSchedulerILb0ELb1ELb1ELi128EEEEEEEEEvNT_6ParamsE,"aw",@nobits
	.sectionflags	@""
	.align	16
	.zero		1024


//--------------------- .nv.shared.reserved.0     --------------------------
	.section	.nv.shared.reserved.0,"aw",@nobits
	.weak		__nv_reservedSMEM_offset_0_alias
	.size		__nv_reservedSMEM_offset_0_alias, 0, 0
	.other		__nv_reservedSMEM_offset_0_alias,@"STO_CUDA_RESERVED_SHARED STV_DEFAULT"
__nv_reservedSMEM_offset_0_alias:
	.zero		0


//--------------------- .nv.global                --------------------------
	.section	.nv.global,"aw",@nobits
.nv.global:
	.type		_ZN80_INTERNAL_156a6450_44_flash_fwd_hdim128_fp16_split_softcap_sm90_cu_ceb34e2a_29604cute1_E,@object
	.size		_ZN80_INTERNAL_156a6450_44_flash_fwd_hdim128_fp16_split_softcap_sm90_cu_ceb34e2a_29604cute1_E,(_ZN80_INTERNAL_156a6450_44_flash_fwd_hdim128_fp16_split_softcap_sm90_cu_ceb34e2a_29604cuda3std3__45__cpo6cbeginE - _ZN80_INTERNAL_156a6450_44_flash_fwd_hdim128_fp16_split_softcap_sm90_cu_ceb34e2a_29604cute1_E)
_ZN80_INTERNAL_156a6450_44_flash_fwd_hdim128_fp16_split_softcap_sm90_cu_ceb34e2a_29604cute1_E:
	.zero		1
	.type		_ZN80_INTERNAL_156a6450_44_flash_fwd_hdim128_fp16_split_softcap_sm90_cu_ceb34e2a_29604cuda3std3__45__cpo6cbeginE,@object
	.size		_ZN80_INTERNAL_156a6450_44_flash_fwd_hdim128_fp16_split_softcap_sm90_cu_ceb34e2a_29604cuda3std3__45__cpo6cbeginE,(_ZN80_INTERNAL_156a6450_44_flash_fwd_hdim128_fp16_split_softcap_sm90_cu_ceb34e2a_29604cuda3std3__48in_placeE - _ZN80_INTERNAL_156a6450_44_flash_fwd_hdim128_fp16_split_softcap_sm90_cu_ceb34e2a_29604cuda3std3__45__cpo6cbeginE)
_ZN80_INTERNAL_156a6450_44_flash_fwd_hdim128_fp16_split_softcap_sm90_cu_ceb34e2a_29604cuda3std3__45__cpo6cbeginE:
	.zero		1
	.type		_ZN80_INTERNAL_156a6450_44_flash_fwd_hdim128_fp16_split_softcap_sm90_cu_ceb34e2a_29604cuda3std3__48in_placeE,@object
	.size		_ZN80_INTERNAL_156a6450_44_flash_fwd_hdim128_fp16_split_softcap_sm90_cu_ceb34e2a_29604cuda3std3__48in_placeE,(_ZN80_INTERNAL_156a6450_44_flash_fwd_hdim128_fp16_split_softcap_sm90_cu_ceb34e2a_29604cuda3std6ranges3__45__cpo9iter_moveE - _ZN80_INTERNAL_156a6450_44_flash_fwd_hdim128_fp16_split_softcap_sm90_cu_ceb34e2a_29604cuda3std3__48in_placeE)
_ZN80_INTERNAL_156a6450_44_flash_fwd_hdim128_fp16_split_softcap_sm90_cu_ceb34e2a_29604cuda3std3__48in_placeE:
	.zero		1
	.type		_ZN80_INTERNAL_156a6450_44_flash_fwd_hdim128_fp16_split_softcap_sm90_cu_ceb34e2a_29604cuda3std6ranges3__45__cpo9iter_moveE,@object
	.size		_ZN80_INTERNAL_156a6450_44_flash_fwd_hdim128_fp16_split_softcap_sm90_cu_ceb34e2a_29604cuda3std6ranges3__45__cpo9iter_moveE,(_ZN80_INTERNAL_156a6450_44_flash_fwd_hdim128_fp16_split_softcap_sm90_cu_ceb34e2a_29604cuda3std3__45__cpo5beginE - _ZN80_INTERNAL_156a6450_44_flash_fwd_hdim128_fp16_split_softcap_sm90_cu_ceb34e2a_29604cuda3std6ranges3__45__cpo9iter_moveE)
_ZN80_INTERNAL_156a6450_44_flash_fwd_hdim128_fp16_split_softcap_sm90_cu_ceb34e2a_29604cuda3std6ranges3__45__cpo9iter_moveE:
	.zero		1
	.type		_ZN80_INTERNAL_156a6450_44_flash_fwd_hdim128_fp16_split_softcap_sm90_cu_ceb34e2a_29604cuda3std3__45__cpo5beginE,@object
	.size		_ZN80_INTERNAL_156a6450_44_flash_fwd_hdim128_fp16_split_softcap_sm90_cu_ceb34e2a_29604cuda3std3__45__cpo5beginE,(_ZN80_INTERNAL_156a6450_44_flash_fwd_hdim128_fp16_split_softcap_sm90_cu_ceb34e2a_29604cuda3std3__482_GLOBAL__N__156a6450_44_flash_fwd_hdim128_fp16_split_softcap_sm90_cu_ceb34e2a_29606ignoreE - _ZN80_INTERNAL_156a6450_44_flash_fwd_hdim128_fp16_split_softcap_sm90_cu_ceb34e2a_29604cuda3std3__45__cpo5beginE)
_ZN80_INTERNAL_156a6450_44_flash_fwd_hdim128_fp16_split_softcap_sm90_cu_ceb34e2a_29604cuda3std3__45__cpo5beginE:
	.zero		1
	.type		_ZN80_INTERNAL_156a6450_44_flash_fwd_hdim128_fp16_split_softcap_sm90_cu_ceb34e2a_29604cuda3std3__482_GLOBAL__N__156a6450_44_flash_fwd_hdim128_fp16_split_softcap_sm90_cu_ceb34e2a_29606ignoreE,@object
	.size		_ZN80_INTERNAL_156a6450_44_flash_fwd_hdim128_fp16_split_softcap_sm90_cu_ceb34e2a_29604cuda3std3__482_GLOBAL__N__156a6450_44_flash_fwd_hdim128_fp16_split_softcap_sm90_cu_ceb34e2a_29606ignoreE,(_ZN80_INTERNAL_156a6450_44_flash_fwd_hdim128_fp16_split_softcap_sm90_cu_ceb34e2a_29604cute7productE - _ZN80_INTERNAL_156a6450_44_flash_fwd_hdim128_fp16_split_softcap_sm90_cu_ceb34e2a_29604cuda3std3__482_GLOBAL__N__156a6450_44_flash_fwd_hdim128_fp16_split_softcap_sm90_cu_ceb34e2a_29606ignoreE)
_ZN80_INTERNAL_156a6450_44_flash_fwd_hdim128_fp16_split_softcap_sm90_cu_ceb34e2a_29604cuda3std3__482_GLOBAL__N__156a6450_44_flash_fwd_hdim128_fp16_split_softcap_sm90_cu_ceb34e2a_29606ignoreE:
	.zero		1
	.type		_ZN80_INTERNAL_156a6450_44_flash_fwd_hdim128_fp16_split_softcap_sm90_cu_ceb34e2a_29604cute7productE,@object
	.size		_ZN80_INTERNAL_156a6450_44_flash_fwd_hdim128_fp16_split_softcap_sm90_cu_ceb34e2a_29604cute7productE,(_ZN80_INTERNAL_156a6450_44_flash_fwd_hdim128_fp16_split_softcap_sm90_cu_ceb34e2a_29604cuda3std3__45__cpo3endE - _ZN80_INTERNAL_156a6450_44_flash_fwd_hdim128_fp16_split_softcap_sm90_cu_ceb34e2a_29604cute7productE)
_ZN80_INTERNAL_156a6450_44_flash_fwd_hdim128_fp16_split_softcap_sm90_cu_ceb34e2a_29604cute7productE:
	.zero		1
	.type		_ZN80_INTERNAL_156a6450_44_flash_fwd_hdim128_fp16_split_softcap_sm90_cu_ceb34e2a_29604cuda3std3__45__cpo3endE,@object
	.size		_ZN80_INTERNAL_156a6450_44_flash_fwd_hdim128_fp16_split_softcap_sm90_cu_ceb34e2a_29604cuda3std3__45__cpo3endE,(_ZN80_INTERNAL_156a6450_44_flash_fwd_hdim128_fp16_split_softcap_sm90_cu_ceb34e2a_29604cuda3std3__419piecewise_constructE - _ZN80_INTERNAL_156a6450_44_flash_fwd_hdim128_fp16_split_softcap_sm90_cu_ceb34e2a_29604cuda3std3__45__cpo3endE)
_ZN80_INTERNAL_156a6450_44_flash_fwd_hdim128_fp16_split_softcap_sm90_cu_ceb34e2a_29604cuda3std3__45__cpo3endE:
	.zero		1
	.type		_ZN80_INTERNAL_156a6450_44_flash_fwd_hdim128_fp16_split_softcap_sm90_cu_ceb34e2a_29604cuda3std3__419piecewise_constructE,@object
	.size		_ZN80_INTERNAL_156a6450_44_flash_fwd_hdim128_fp16_split_softcap_sm90_cu_ceb34e2a_29604cuda3std3__419piecewise_constructE,(_ZN80_INTERNAL_156a6450_44_flash_fwd_hdim128_fp16_split_softcap_sm90_cu_ceb34e2a_29604cuda3std3__45__cpo4cendE - _ZN80_INTERNAL_156a6450_44_flash_fwd_hdim128_fp16_split_softcap_sm90_cu_ceb34e2a_29604cuda3std3__419piecewise_constructE)
_ZN80_INTERNAL_156a6450_44_flash_fwd_hdim128_fp16_split_softcap_sm90_cu_ceb34e2a_29604cuda3std3__419piecewise_constructE:
	.zero		1
	.type		_ZN80_INTERNAL_156a6450_44_flash_fwd_hdim128_fp16_split_softcap_sm90_cu_ceb34e2a_29604cuda3std3__45__cpo4cendE,@object
	.size		_ZN80_INTERNAL_156a6450_44_flash_fwd_hdim128_fp16_split_softcap_sm90_cu_ceb34e2a_29604cuda3std3__45__cpo4cendE,(_ZN80_INTERNAL_156a6450_44_flash_fwd_hdim128_fp16_split_softcap_sm90_cu_ceb34e2a_29604cuda3std6ranges3__45__cpo4swapE - _ZN80_INTERNAL_156a6450_44_flash_fwd_hdim128_fp16_split_softcap_sm90_cu_ceb34e2a_29604cuda3std3__45__cpo4cendE)
_ZN80_INTERNAL_156a6450_44_flash_fwd_hdim128_fp16_split_softcap_sm90_cu_ceb34e2a_29604cuda3std3__45__cpo4cendE:
	.zero		1
	.type		_ZN80_INTERNAL_156a6450_44_flash_fwd_hdim128_fp16_split_softcap_sm90_cu_ceb34e2a_29604cuda3std6ranges3__45__cpo4swapE,@object
	.size		_ZN80_INTERNAL_156a6450_44_flash_fwd_hdim128_fp16_split_softcap_sm90_cu_ceb34e2a_29604cuda3std6ranges3__45__cpo4swapE,(.L_15 - _ZN80_INTERNAL_156a6450_44_flash_fwd_hdim128_fp16_split_softcap_sm90_cu_ceb34e2a_29604cuda3std6ranges3__45__cpo4swapE)
_ZN80_INTERNAL_156a6450_44_flash_fwd_hdim128_fp16_split_softcap_sm90_cu_ceb34e2a_29604cuda3std6ranges3__45__cpo4swapE:
	.zero		1
.L_15:


//--------------------- .nv.shared._ZN7cutlass13device_kernelIN5flash11enable_sm90INS1_16FlashAttnFwdSm90INS1_25CollectiveMainloopFwdSm90ILi2EN4cute5tupleIJNS5_1CILi1EEES8_S8_EEENS6_IJNS7_ILi128EEENS7_ILi176EEESA_EEELi128ENS_6half_tEfNS_4arch4Sm90ELb0ELb0ELb1ELb1ELb0ELb0ELb0ELb1ELb1ELb1ELb1ELb0EEENS1_21CollectiveEpilogueFwdINS6_IJSA_SA_SB_EEES9_SD_SF_Li256ELb1ELb1ELb1ELb0EEENS1_36VarlenDynamicPersistentTileSchedulerILi128ELi176ELi256ELi128ELb1ELb1ELb1ELb0ELb1ELb1EEEEEEEEEvNT_6ParamsE --------------------------
	.section	.nv.shared._ZN7cutlass13device_kernelIN5flash11enable_sm90INS1_16FlashAttnFwdSm90INS1_25CollectiveMainloopFwdSm90ILi2EN4cute5tupleIJNS5_1CILi1EEES8_S8_EEENS6_IJNS7_ILi128EEENS7_ILi176EEESA_EEELi128ENS_6half_tEfNS_4arch4Sm90ELb0ELb0ELb1ELb1ELb0ELb0ELb0ELb1ELb1ELb1ELb1ELb0EEENS1_21CollectiveEpilogueFwdINS6_IJSA_SA_SB_EEES9_SD_SF_Li256ELb1ELb1ELb1ELb0EEENS1_36VarlenDynamicPersistentTileSchedulerILi128ELi176ELi256ELi128ELb1ELb1ELb1ELb0ELb1ELb1EEEEEEEEEvNT_6ParamsE,"aw",@nobits
	.sectionflags	@""
	.align	16
	.zero		1024


//--------------------- .nv.shared._ZN7cutlass13device_kernelIN5flash11enable_sm90INS1_16FlashAttnFwdSm90INS1_25CollectiveMainloopFwdSm90ILi2EN4cute5tupleIJNS5_1CILi1EEES8_S8_EEENS6_IJNS7_ILi128EEENS7_ILi176EEESA_EEELi128ENS_6half_tEfNS_4arch4Sm90ELb0ELb0ELb1ELb1ELb0ELb1ELb0ELb1ELb1ELb1ELb1ELb0EEENS1_21CollectiveEpilogueFwdINS6_IJSA_SA_SB_EEES9_SD_SF_Li256ELb1ELb1ELb1ELb0EEENS1_36VarlenDynamicPersistentTileSchedulerILi128ELi176ELi256ELi128ELb1ELb1ELb1ELb0ELb1ELb1EEEEEEEEEvNT_6ParamsE --------------------------
	.section	.nv.shared._ZN7cutlass13device_kernelIN5flash11enable_sm90INS1_16FlashAttnFwdSm90INS1_25CollectiveMainloopFwdSm90ILi2EN4cute5tupleIJNS5_1CILi1EEES8_S8_EEENS6_IJNS7_ILi128EEENS7_ILi176EEESA_EEELi128ENS_6half_tEfNS_4arch4Sm90ELb0ELb0ELb1ELb1ELb0ELb1ELb0ELb1ELb1ELb1ELb1ELb0EEENS1_21CollectiveEpilogueFwdINS6_IJSA_SA_SB_EEES9_SD_SF_Li256ELb1ELb1ELb1ELb0EEENS1_36VarlenDynamicPersistentTileSchedulerILi128ELi176ELi256ELi128ELb1ELb1ELb1ELb0ELb1ELb1EEEEEEEEEvNT_6ParamsE,"aw",@nobits
	.sectionflags	@""
	.align	16
	.zero		1024


//--------------------- .nv.shared._ZN7cutlass13device_kernelIN5flash11enable_sm90INS1_16FlashAttnFwdSm90INS1_25CollectiveMainloopFwdSm90ILi2EN4cute5tupleIJNS5_1CILi1EEES8_S8_EEENS6_IJNS7_ILi128EEESA_SA_EEELi128ENS_6half_tEfNS_4arch4Sm90ELb0ELb1ELb1ELb0ELb0ELb0ELb0ELb1ELb1ELb1ELb1ELb0EEENS1_21CollectiveEpilogueFwdISB_S9_SC_SE_Li256ELb0ELb1ELb1ELb0EEENS1_19SingleTileSchedulerILb0ELb1ELb1ELi128EEEEEEEEEvNT_6ParamsE --------------------------
	.section	.nv.shared._ZN7cutlass13device_kernelIN5flash11enable_sm90INS1_16FlashAttnFwdSm90INS1_25CollectiveMainloopFwdSm90ILi2EN4cute5tupleIJNS5_1CILi1EEES8_S8_EEENS6_IJNS7_ILi128EEESA_SA_EEELi128ENS_6half_tEfNS_4arch4Sm90ELb0ELb1ELb1ELb0ELb0ELb0ELb0ELb1ELb1ELb1ELb1ELb0EEENS1_21CollectiveEpilogueFwdISB_S9_SC_SE_Li256ELb0ELb1ELb1ELb0EEENS1_19SingleTileSchedulerILb0ELb1ELb1ELi128EEEEEEEEEvNT_6ParamsE,"aw",@nobits
	.sectionflags	@""
	.align	16
	.zero		1024


//--------------------- .nv.shared._ZN7cutlass13device_kernelIN5flash11enable_sm90INS1_16FlashAttnFwdSm90INS1_25CollectiveMainloopFwdSm90ILi2EN4cute5tupleIJNS5_1CILi1EEES8_S8_EEENS6_IJNS7_ILi128EEESA_SA_EEELi128ENS_6half_tEfNS_4arch4Sm90ELb0ELb1ELb1ELb1ELb0ELb0ELb0ELb1ELb1ELb1ELb1ELb0EEENS1_21CollectiveEpilogueFwdISB_S9_SC_SE_Li256ELb1ELb1ELb1ELb0EEENS1_36VarlenDynamicPersistentTileSchedulerILi128ELi128ELi256ELi128ELb1ELb1ELb1ELb1ELb0ELb1EEEEEEEEEvNT_6ParamsE --------------------------
	.section	.nv.shared._ZN7cutlass13device_kernelIN5flash11enable_sm90INS1_16FlashAttnFwdSm90INS1_25CollectiveMainloopFwdSm90ILi2EN4cute5tupleIJNS5_1CILi1EEES8_S8_EEENS6_IJNS7_ILi128EEESA_SA_EEELi128ENS_6half_tEfNS_4arch4Sm90ELb0ELb1ELb1ELb1ELb0ELb0ELb0ELb1ELb1ELb1ELb1ELb0EEENS1_21CollectiveEpilogueFwdISB_S9_SC_SE_Li256ELb1ELb1ELb1ELb0EEENS1_36VarlenDynamicPersistentTileSchedulerILi128ELi128ELi256ELi128ELb1ELb1ELb1ELb1ELb0ELb1EEEEEEEEEvNT_6ParamsE,"aw",@nobits
	.sectionflags	@""
	.align	16
	.zero		1024


//--------------------- .nv.shared._ZN7cutlass13device_kernelIN5flash11enable_sm90INS1_16FlashAttnFwdSm90INS1_25CollectiveMainloopFwdSm90ILi2EN4cute5tupleIJNS5_1CILi1EEES8_S8_EEENS6_IJNS7_ILi128EEESA_SA_EEELi128ENS_6half_tEfNS_4arch4Sm90ELb0ELb1ELb1ELb1ELb0ELb1ELb0ELb1ELb1ELb1ELb1ELb0EEENS1_21CollectiveEpilogueFwdISB_S9_SC_SE_Li256ELb1ELb1ELb1ELb0EEENS1_36VarlenDynamicPersistentTileSchedulerILi128ELi128ELi256ELi128ELb1ELb1ELb1ELb1ELb0ELb1EEEEEEEEEvNT_6ParamsE --------------------------
	.section	.nv.shared._ZN7cutlass13device_kernelIN5flash11enable_sm90INS1_16FlashAttnFwdSm90INS1_25CollectiveMainloopFwdSm90ILi2EN4cute5tupleIJNS5_1CILi1EEES8_S8_EEENS6_IJNS7_ILi128EEESA_SA_EEELi128ENS_6half_tEfNS_4arch4Sm90ELb0ELb1ELb1ELb1ELb0ELb1ELb0ELb1ELb1ELb1ELb1ELb0EEENS1_21CollectiveEpilogueFwdISB_S9_SC_SE_Li256ELb1ELb1ELb1ELb0EEENS1_36VarlenDynamicPersistentTileSchedulerILi128ELi128ELi256ELi128ELb1ELb1ELb1ELb1ELb0ELb1EEEEEEEEEvNT_6ParamsE,"aw",@nobits
	.sectionflags	@""
	.align	16
	.zero		1024


//--------------------- .nv.shared._ZN7cutlass13device_kernelIN5flash11enable_sm90INS1_16FlashAttnFwdSm90INS1_25CollectiveMainloopFwdSm90ILi2EN4cute5tupleIJNS5_1CILi1EEES8_S8_EEENS6_IJNS7_ILi128EEESA_SA_EEELi128ENS_6half_tEfNS_4arch4Sm90ELb1ELb0ELb1ELb0ELb0ELb0ELb0ELb1ELb1ELb1ELb1ELb0EEENS1_21CollectiveEpilogueFwdISB_S9_SC_SE_Li256ELb0ELb1ELb1ELb0EEENS1_19SingleTileSchedulerILb0ELb1ELb1ELi128EEEEEEEEEvNT_6ParamsE --------------------------
	.section	.nv.shared._ZN7cutlass13device_kernelIN5flash11enable_sm90INS1_16FlashAttnFwdSm90INS1_25CollectiveMainloopFwdSm90ILi2EN4cute5tupleIJNS5_1CILi1EEES8_S8_EEENS6_IJNS7_ILi128EEESA_SA_EEELi128ENS_6half_tEfNS_4arch4Sm90ELb1ELb0ELb1ELb0ELb0ELb0ELb0ELb1ELb1ELb1ELb1ELb0EEENS1_21CollectiveEpilogueFwdISB_S9_SC_SE_Li256ELb0ELb1ELb1ELb0EEENS1_19SingleTileSchedulerILb0ELb1ELb1ELi128EEEEEEEEEvNT_6ParamsE,"aw",@nobits
	.sectionflags	@""
	.align	16
	.zero		1024


//--------------------- .nv.shared._ZN7cutlass13device_kernelIN5flash11enable_sm90INS1_16FlashAttnFwdSm90INS1_25CollectiveMainloopFwdSm90ILi2EN4cute5tupleIJNS5_1CILi1EEES8_S8_EEENS6_IJNS7_ILi128EEESA_SA_EEELi128ENS_6half_tEfNS_4arch4Sm90ELb1ELb0ELb1ELb1ELb0ELb0ELb0ELb1ELb1ELb1ELb1ELb0EEENS1_21CollectiveEpilogueFwdISB_S9_SC_SE_Li256ELb1ELb1ELb1ELb0EEENS1_36VarlenDynamicPersistentTileSchedulerILi128ELi128ELi256ELi128ELb1ELb1ELb1ELb1ELb1ELb1EEEEEEEEEvNT_6ParamsE --------------------------
	.section	.nv.shared._ZN7cutlass13device_kernelIN5flash11enable_sm90INS1_16FlashAttnFwdSm90INS1_25CollectiveMainloopFwdSm90ILi2EN4cute5tupleIJNS5_1CILi1EEES8_S8_EEENS6_IJNS7_ILi128EEESA_SA_EEELi128ENS_6half_tEfNS_4arch4Sm90ELb1ELb0ELb1ELb1ELb0ELb0ELb0ELb1ELb1ELb1ELb1ELb0EEENS1_21CollectiveEpilogueFwdISB_S9_SC_SE_Li256ELb1ELb1ELb1ELb0EEENS1_36VarlenDynamicPersistentTileSchedulerILi128ELi128ELi256ELi128ELb1ELb1ELb1ELb1ELb1ELb1EEEEEEEEEvNT_6ParamsE,"aw",@nobits
	.sectionflags	@""
	.align	16
	.zero		1024


//--------------------- .nv.shared._ZN7cutlass13device_kernelIN5flash11enable_sm90INS1_16FlashAttnFwdSm90INS1_25CollectiveMainloopFwdSm90ILi2EN4cute5tupleIJNS5_1CILi1EEES8_S8_EEENS6_IJNS7_ILi128EEESA_SA_EEELi128ENS_6half_tEfNS_4arch4Sm90ELb1ELb0ELb1ELb1ELb0ELb1ELb0ELb1ELb1ELb1ELb1ELb0EEENS1_21CollectiveEpilogueFwdISB_S9_SC_SE_Li256ELb1ELb1ELb1ELb0EEENS1_36VarlenDynamicPersistentTileSchedulerILi128ELi128ELi256ELi128ELb1ELb1ELb1ELb1ELb1ELb1EEEEEEEEEvNT_6ParamsE --------------------------
	.section	.nv.shared._ZN7cutlass13device_kernelIN5flash11enable_sm90INS1_16FlashAttnFwdSm90INS1_25CollectiveMainloopFwdSm90ILi2EN4cute5tupleIJNS5_1CILi1EEES8_S8_EEENS6_IJNS7_ILi128EEESA_SA_EEELi128ENS_6half_tEfNS_4arch4Sm90ELb1ELb0ELb1ELb1ELb0ELb1ELb0ELb1ELb1ELb1ELb1ELb0EEENS1_21CollectiveEpilogueFwdISB_S9_SC_SE_Li256ELb1ELb1ELb1ELb0EEENS1_36VarlenDynamicPersistentTileSchedulerILi128ELi128ELi256ELi128ELb1ELb1ELb1ELb1ELb1ELb1EEEEEEEEEvNT_6ParamsE,"aw",@nobits
	.sectionflags	@""
	.align	16
	.zero		1024


//--------------------- .nv.constant0._ZN7cutlass13device_kernelIN5flash11enable_sm90INS1_16FlashAttnFwdSm90INS1_25CollectiveMainloopFwdSm90ILi2EN4cute5tupleIJNS5_1CILi1EEES8_S8_EEENS6_IJNS7_ILi128EEENS7_ILi176EEESA_EEELi128ENS_6half_tEfNS_4arch4Sm90ELb0ELb0ELb1ELb0ELb0ELb0ELb0ELb1ELb1ELb1ELb1ELb0EEENS1_21CollectiveEpilogueFwdINS6_IJSA_SA_SB_EEES9_SD_SF_Li256ELb0ELb1ELb1ELb0EEENS1_19SingleTileSchedulerILb0ELb1ELb1ELi128EEEEEEEEEvNT_6ParamsE --------------------------
	.section	.nv.constant0._ZN7cutlass13device_kernelIN5flash11enable_sm90INS1_16FlashAttnFwdSm90INS1_25CollectiveMainloopFwdSm90ILi2EN4cute5tupleIJNS5_1CILi1EEES8_S8_EEENS6_IJNS7_ILi128EEENS7_ILi176EEESA_EEELi128ENS_6half_tEfNS_4arch4Sm90ELb0ELb0ELb1ELb0ELb0ELb0ELb0ELb1ELb1ELb1ELb1ELb0EEENS1_21CollectiveEpilogueFwdINS6_IJSA_SA_SB_EEES9_SD_SF_Li256ELb0ELb1ELb1ELb0EEENS1_19SingleTileSchedulerILb0ELb1ELb1ELi128EEEEEEEEEvNT_6ParamsE,"a",@progbits
	.sectionflags	@""
	.align	4
.nv.constant0._ZN7cutlass13device_kernelIN5flash11enable_sm90INS1_16FlashAttnFwdSm90INS1_25CollectiveMainloopFwdSm90ILi2EN4cute5tupleIJNS5_1CILi1EEES8_S8_EEENS6_IJNS7_ILi128EEENS7_ILi176EEESA_EEELi128ENS_6half_tEfNS_4arch4Sm90ELb0ELb0ELb1ELb0ELb0ELb0ELb0ELb1ELb1ELb1ELb1ELb0EEENS1_21CollectiveEpilogueFwdINS6_IJSA_SA_SB_EEES9_SD_SF_Li256ELb0ELb1ELb1ELb0EEENS1_19SingleTileSchedulerILb0ELb1ELb1ELi128EEEEEEEEEvNT_6ParamsE:
	.zero		3200


//--------------------- .nv.constant0._ZN7cutlass13device_kernelIN5flash11enable_sm90INS1_16FlashAttnFwdSm90INS1_25CollectiveMainloopFwdSm90ILi2EN4cute5tupleIJNS5_1CILi1EEES8_S8_EEENS6_IJNS7_ILi128EEENS7_ILi176EEESA_EEELi128ENS_6half_tEfNS_4arch4Sm90ELb0ELb0ELb1ELb1ELb0ELb0ELb0ELb1ELb1ELb1ELb1ELb0EEENS1_21CollectiveEpilogueFwdINS6_IJSA_SA_SB_EEES9_SD_SF_Li256ELb1ELb1ELb1ELb0EEENS1_36VarlenDynamicPersistentTileSchedulerILi128ELi176ELi256ELi128ELb1ELb1ELb1ELb0ELb1ELb1EEEEEEEEEvNT_6ParamsE --------------------------
	.section	.nv.constant0._ZN7cutlass13device_kernelIN5flash11enable_sm90INS1_16FlashAttnFwdSm90INS1_25CollectiveMainloopFwdSm90ILi2EN4cute5tupleIJNS5_1CILi1EEES8_S8_EEENS6_IJNS7_ILi128EEENS7_ILi176EEESA_EEELi128ENS_6half_tEfNS_4arch4Sm90ELb0ELb0ELb1ELb1ELb0ELb0ELb0ELb1ELb1ELb1ELb1ELb0EEENS1_21CollectiveEpilogueFwdINS6_IJSA_SA_SB_EEES9_SD_SF_Li256ELb1ELb1ELb1ELb0EEENS1_36VarlenDynamicPersistentTileSchedulerILi128ELi176ELi256ELi128ELb1ELb1ELb1ELb0ELb1ELb1EEEEEEEEEvNT_6ParamsE,"a",@progbits
	.sectionflags	@""
	.align	4
.nv.constant0._ZN7cutlass13device_kernelIN5flash11enable_sm90INS1_16FlashAttnFwdSm90INS1_25CollectiveMainloopFwdSm90ILi2EN4cute5tupleIJNS5_1CILi1EEES8_S8_EEENS6_IJNS7_ILi128EEENS7_ILi176EEESA_EEELi128ENS_6half_tEfNS_4arch4Sm90ELb0ELb0ELb1ELb1ELb0ELb0ELb0ELb1ELb1ELb1ELb1ELb0EEENS1_21CollectiveEpilogueFwdINS6_IJSA_SA_SB_EEES9_SD_SF_Li256ELb1ELb1ELb1ELb0EEENS1_36VarlenDynamicPersistentTileSchedulerILi128ELi176ELi256ELi128ELb1ELb1ELb1ELb0ELb1ELb1EEEEEEEEEvNT_6ParamsE:
	.zero		3328


//--------------------- .nv.constant0._ZN7cutlass13device_kernelIN5flash11enable_sm90INS1_16FlashAttnFwdSm90INS1_25CollectiveMainloopFwdSm90ILi2EN4cute5tupleIJNS5_1CILi1EEES8_S8_EEENS6_IJNS7_ILi128EEENS7_ILi176EEESA_EEELi128ENS_6half_tEfNS_4arch4Sm90ELb0ELb0ELb1ELb1ELb0ELb1ELb0ELb1ELb1ELb1ELb1ELb0EEENS1_21CollectiveEpilogueFwdINS6_IJSA_SA_SB_EEES9_SD_SF_Li256ELb1ELb1ELb1ELb0EEENS1_36VarlenDynamicPersistentTileSchedulerILi128ELi176ELi256ELi128ELb1ELb1ELb1ELb0ELb1ELb1EEEEEEEEEvNT_6ParamsE --------------------------
	.section	.nv.constant0._ZN7cutlass13device_kernelIN5flash11enable_sm90INS1_16FlashAttnFwdSm90INS1_25CollectiveMainloopFwdSm90ILi2EN4cute5tupleIJNS5_1CILi1EEES8_S8_EEENS6_IJNS7_ILi128EEENS7_ILi176EEESA_EEELi128ENS_6half_tEfNS_4arch4Sm90ELb0ELb0ELb1ELb1ELb0ELb1ELb0ELb1ELb1ELb1ELb1ELb0EEENS1_21CollectiveEpilogueFwdINS6_IJSA_SA_SB_EEES9_SD_SF_Li256ELb1ELb1ELb1ELb0EEENS1_36VarlenDynamicPersistentTileSchedulerILi128ELi176ELi256ELi128ELb1ELb1ELb1ELb0ELb1ELb1EEEEEEEEEvNT_6ParamsE,"a",@progbits
	.sectionflags	@""
	.align	4
.nv.constant0._ZN7cutlass13device_kernelIN5flash11enable_sm90INS1_16FlashAttnFwdSm90INS1_25CollectiveMainloopFwdSm90ILi2EN4cute5tupleIJNS5_1CILi1EEES8_S8_EEENS6_IJNS7_ILi128EEENS7_ILi176EEESA_EEELi128ENS_6half_tEfNS_4arch4Sm90ELb0ELb0ELb1ELb1ELb0ELb1ELb0ELb1ELb1ELb1ELb1ELb0EEENS1_21CollectiveEpilogueFwdINS6_IJSA_SA_SB_EEES9_SD_SF_Li256ELb1ELb1ELb1ELb0EEENS1_36VarlenDynamicPersistentTileSchedulerILi128ELi176ELi256ELi128ELb1ELb1ELb1ELb0ELb1ELb1EEEEEEEEEvNT_6ParamsE:
	.zero		3328


//--------------------- .nv.constant0._ZN7cutlass13device_kernelIN5flash11enable_sm90INS1_16FlashAttnFwdSm90INS1_25CollectiveMainloopFwdSm90ILi2EN4cute5tupleIJNS5_1CILi1EEES8_S8_EEENS6_IJNS7_ILi128EEESA_SA_EEELi128ENS_6half_tEfNS_4arch4Sm90ELb0ELb1ELb1ELb0ELb0ELb0ELb0ELb1ELb1ELb1ELb1ELb0EEENS1_21CollectiveEpilogueFwdISB_S9_SC_SE_Li256ELb0ELb1ELb1ELb0EEENS1_19SingleTileSchedulerILb0ELb1ELb1ELi128EEEEEEEEEvNT_6ParamsE --------------------------
	.section	.nv.constant0._ZN7cutlass13device_kernelIN5flash11enable_sm90INS1_16FlashAttnFwdSm90INS1_25CollectiveMainloopFwdSm90ILi2EN4cute5tupleIJNS5_1CILi1EEES8_S8_EEENS6_IJNS7_ILi128EEESA_SA_EEELi128ENS_6half_tEfNS_4arch4Sm90ELb0ELb1ELb1ELb0ELb0ELb0ELb0ELb1ELb1ELb1ELb1ELb0EEENS1_21CollectiveEpilogueFwdISB_S9_SC_SE_Li256ELb0ELb1ELb1ELb0EEENS1_19SingleTileSchedulerILb0ELb1ELb1ELi128EEEEEEEEEvNT_6ParamsE,"a",@progbits
	.sectionflags	@""
	.align	4
.nv.constant0._ZN7cutlass13device_kernelIN5flash11enable_sm90INS1_16FlashAttnFwdSm90INS1_25CollectiveMainloopFwdSm90ILi2EN4cute5tupleIJNS5_1CILi1EEES8_S8_EEENS6_IJNS7_ILi128EEESA_SA_EEELi128ENS_6half_tEfNS_4arch4Sm90ELb0ELb1ELb1ELb0ELb0ELb0ELb0ELb1ELb1ELb1ELb1ELb0EEENS1_21CollectiveEpilogueFwdISB_S9_SC_SE_Li256ELb0ELb1ELb1ELb0EEENS1_19SingleTileSchedulerILb0ELb1ELb1ELi128EEEEEEEEEvNT_6ParamsE:
	.zero		3200


//--------------------- .nv.constant0._ZN7cutlass13device_kernelIN5flash11enable_sm90INS1_16FlashAttnFwdSm90INS1_25CollectiveMainloopFwdSm90ILi2EN4cute5tupleIJNS5_1CILi1EEES8_S8_EEENS6_IJNS7_ILi128EEESA_SA_EEELi128ENS_6half_tEfNS_4arch4Sm90ELb0ELb1ELb1ELb1ELb0ELb0ELb0ELb1ELb1ELb1ELb1ELb0EEENS1_21CollectiveEpilogueFwdISB_S9_SC_SE_Li256ELb1ELb1ELb1ELb0EEENS1_36VarlenDynamicPersistentTileSchedulerILi128ELi128ELi256ELi128ELb1ELb1ELb1ELb1ELb0ELb1EEEEEEEEEvNT_6ParamsE --------------------------
	.section	.nv.constant0._ZN7cutlass13device_kernelIN5flash11enable_sm90INS1_16FlashAttnFwdSm90INS1_25CollectiveMainloopFwdSm90ILi2EN4cute5tupleIJNS5_1CILi1EEES8_S8_EEENS6_IJNS7_ILi128EEESA_SA_EEELi128ENS_6half_tEfNS_4arch4Sm90ELb0ELb1ELb1ELb1ELb0ELb0ELb0ELb1ELb1ELb1ELb1ELb0EEENS1_21CollectiveEpilogueFwdISB_S9_SC_SE_Li256ELb1ELb1ELb1ELb0EEENS1_36VarlenDynamicPersistentTileSchedulerILi128ELi128ELi256ELi128ELb1ELb1ELb1ELb1ELb0ELb1EEEEEEEEEvNT_6ParamsE,"a",@progbits
	.sectionflags	@""
	.align	4
.nv.constant0._ZN7cutlass13device_kernelIN5flash11enable_sm90INS1_16FlashAttnFwdSm90INS1_25CollectiveMainloopFwdSm90ILi2EN4cute5tupleIJNS5_1CILi1EEES8_S8_EEENS6_IJNS7_ILi128EEESA_SA_EEELi128ENS_6half_tEfNS_4arch4Sm90ELb0ELb1ELb1ELb1ELb0ELb0ELb0ELb1ELb1ELb1ELb1ELb0EEENS1_21CollectiveEpilogueFwdISB_S9_SC_SE_Li256ELb1ELb1ELb1ELb0EEENS1_36VarlenDynamicPersistentTileSchedulerILi128ELi128ELi256ELi128ELb1ELb1ELb1ELb1ELb0ELb1EEEEEEEEEvNT_6ParamsE:
	.zero		3328


//--------------------- .nv.constant0._ZN7cutlass13device_kernelIN5flash11enable_sm90INS1_16FlashAttnFwdSm90INS1_25CollectiveMainloopFwdSm90ILi2EN4cute5tupleIJNS5_1CILi1EEES8_S8_EEENS6_IJNS7_ILi128EEESA_SA_EEELi128ENS_6half_tEfNS_4arch4Sm90ELb0ELb1ELb1ELb1ELb0ELb1ELb0ELb1ELb1ELb1ELb1ELb0EEENS1_21CollectiveEpilogueFwdISB_S9_SC_SE_Li256ELb1ELb1ELb1ELb0EEENS1_36VarlenDynamicPersistentTileSchedulerILi128ELi128ELi256ELi128ELb1ELb1ELb1ELb1ELb0ELb1EEEEEEEEEvNT_6ParamsE --------------------------
	.section	.nv.constant0._ZN7cutlass13device_kernelIN5flash11enable_sm90INS1_16FlashAttnFwdSm90INS1_25CollectiveMainloopFwdSm90ILi2EN4cute5tupleIJNS5_1CILi1EEES8_S8_EEENS6_IJNS7_ILi128EEESA_SA_EEELi128ENS_6half_tEfNS_4arch4Sm90ELb0ELb1ELb1ELb1ELb0ELb1ELb0ELb1ELb1ELb1ELb1ELb0EEENS1_21CollectiveEpilogueFwdISB_S9_SC_SE_Li256ELb1ELb1ELb1ELb0EEENS1_36VarlenDynamicPersistentTileSchedulerILi128ELi128ELi256ELi128ELb1ELb1ELb1ELb1ELb0ELb1EEEEEEEEEvNT_6ParamsE,"a",@progbits
	.sectionflags	@""
	.align	4
.nv.constant0._ZN7cutlass13device_kernelIN5flash11enable_sm90INS1_16FlashAttnFwdSm90INS1_25CollectiveMainloopFwdSm90ILi2EN4cute5tupleIJNS5_1CILi1EEES8_S8_EEENS6_IJNS7_ILi128EEESA_SA_EEELi128ENS_6half_tEfNS_4arch4Sm90ELb0ELb1ELb1ELb1ELb0ELb1ELb0ELb1ELb1ELb1ELb1ELb0EEENS1_21CollectiveEpilogueFwdISB_S9_SC_SE_Li256ELb1ELb1ELb1ELb0EEENS1_36VarlenDynamicPersistentTileSchedulerILi128ELi128ELi256ELi128ELb1ELb1ELb1ELb1ELb0ELb1EEEEEEEEEvNT_6ParamsE:
	.zero		3328


//--------------------- .nv.constant0._ZN7cutlass13device_kernelIN5flash11enable_sm90INS1_16FlashAttnFwdSm90INS1_25CollectiveMainloopFwdSm90ILi2EN4cute5tupleIJNS5_1CILi1EEES8_S8_EEENS6_IJNS7_ILi128EEESA_SA_EEELi128ENS_6half_tEfNS_4arch4Sm90ELb1ELb0ELb1ELb0ELb0ELb0ELb0ELb1ELb1ELb1ELb1ELb0EEENS1_21CollectiveEpilogueFwdISB_S9_SC_SE_Li256ELb0ELb1ELb1ELb0EEENS1_19SingleTileSchedulerILb0ELb1ELb1ELi128EEEEEEEEEvNT_6ParamsE --------------------------
	.section	.nv.constant0._ZN7cutlass13device_kernelIN5flash11enable_sm90INS1_16FlashAttnFwdSm90INS1_25CollectiveMainloopFwdSm90ILi2EN4cute5tupleIJNS5_1CILi1EEES8_S8_EEENS6_IJNS7_ILi128EEESA_SA_EEELi128ENS_6half_tEfNS_4arch4Sm90ELb1ELb0ELb1ELb0ELb0ELb0ELb0ELb1ELb1ELb1ELb1ELb0EEENS1_21CollectiveEpilogueFwdISB_S9_SC_SE_Li256ELb0ELb1ELb1ELb0EEENS1_19SingleTileSchedulerILb0ELb1ELb1ELi128EEEEEEEEEvNT_6ParamsE,"a",@progbits
	.sectionflags	@""
	.align	4
.nv.constant0._ZN7cutlass13device_kernelIN5flash11enable_sm90INS1_16FlashAttnFwdSm90INS1_25CollectiveMainloopFwdSm90ILi2EN4cute5tupleIJNS5_1CILi1EEES8_S8_EEENS6_IJNS7_ILi128EEESA_SA_EEELi128ENS_6half_tEfNS_4arch4Sm90ELb1ELb0ELb1ELb0ELb0ELb0ELb0ELb1ELb1ELb1ELb1ELb0EEENS1_21CollectiveEpilogueFwdISB_S9_SC_SE_Li256ELb0ELb1ELb1ELb0EEENS1_19SingleTileSchedulerILb0ELb1ELb1ELi128EEEEEEEEEvNT_6ParamsE:
	.zero		3200


//--------------------- .nv.constant0._ZN7cutlass13device_kernelIN5flash11enable_sm90INS1_16FlashAttnFwdSm90INS1_25CollectiveMainloopFwdSm90ILi2EN4cute5tupleIJNS5_1CILi1EEES8_S8_EEENS6_IJNS7_ILi128EEESA_SA_EEELi128ENS_6half_tEfNS_4arch4Sm90ELb1ELb0ELb1ELb1ELb0ELb0ELb0ELb1ELb1ELb1ELb1ELb0EEENS1_21CollectiveEpilogueFwdISB_S9_SC_SE_Li256ELb1ELb1ELb1ELb0EEENS1_36VarlenDynamicPersistentTileSchedulerILi128ELi128ELi256ELi128ELb1ELb1ELb1ELb1ELb1ELb1EEEEEEEEEvNT_6ParamsE --------------------------
	.section	.nv.constant0._ZN7cutlass13device_kernelIN5flash11enable_sm90INS1_16FlashAttnFwdSm90INS1_25CollectiveMainloopFwdSm90ILi2EN4cute5tupleIJNS5_1CILi1EEES8_S8_EEENS6_IJNS7_ILi128EEESA_SA_EEELi128ENS_6half_tEfNS_4arch4Sm90ELb1ELb0ELb1ELb1ELb0ELb0ELb0ELb1ELb1ELb1ELb1ELb0EEENS1_21CollectiveEpilogueFwdISB_S9_SC_SE_Li256ELb1ELb1ELb1ELb0EEENS1_36VarlenDynamicPersistentTileSchedulerILi128ELi128ELi256ELi128ELb1ELb1ELb1ELb1ELb1ELb1EEEEEEEEEvNT_6ParamsE,"a",@progbits
	.sectionflags	@""
	.align	4
.nv.constant0._ZN7cutlass13device_kernelIN5flash11enable_sm90INS1_16FlashAttnFwdSm90INS1_25CollectiveMainloopFwdSm90ILi2EN4cute5tupleIJNS5_1CILi1EEES8_S8_EEENS6_IJNS7_ILi128EEESA_SA_EEELi128ENS_6half_tEfNS_4arch4Sm90ELb1ELb0ELb1ELb1ELb0ELb0ELb0ELb1ELb1ELb1ELb1ELb0EEENS1_21CollectiveEpilogueFwdISB_S9_SC_SE_Li256ELb1ELb1ELb1ELb0EEENS1_36VarlenDynamicPersistentTileSchedulerILi128ELi128ELi256ELi128ELb1ELb1ELb1ELb1ELb1ELb1EEEEEEEEEvNT_6ParamsE:
	.zero		3328


//--------------------- .nv.constant0._ZN7cutlass13device_kernelIN5flash11enable_sm90INS1_16FlashAttnFwdSm90INS1_25CollectiveMainloopFwdSm90ILi2EN4cute5tupleIJNS5_1CILi1EEES8_S8_EEENS6_IJNS7_ILi128EEESA_SA_EEELi128ENS_6half_tEfNS_4arch4Sm90ELb1ELb0ELb1ELb1ELb0ELb1ELb0ELb1ELb1ELb1ELb1ELb0EEENS1_21CollectiveEpilogueFwdISB_S9_SC_SE_Li256ELb1ELb1ELb1ELb0EEENS1_36VarlenDynamicPersistentTileSchedulerILi128ELi128ELi256ELi128ELb1ELb1ELb1ELb1ELb1ELb1EEEEEEEEEvNT_6ParamsE --------------------------
	.section	.nv.constant0._ZN7cutlass13device_kernelIN5flash11enable_sm90INS1_16FlashAttnFwdSm90INS1_25CollectiveMainloopFwdSm90ILi2EN4cute5tupleIJNS5_1CILi1EEES8_S8_EEENS6_IJNS7_ILi128EEESA_SA_EEELi128ENS_6half_tEfNS_4arch4Sm90ELb1ELb0ELb1ELb1ELb0ELb1ELb0ELb1ELb1ELb1ELb1ELb0EEENS1_21CollectiveEpilogueFwdISB_S9_SC_SE_Li256ELb1ELb1ELb1ELb0EEENS1_36VarlenDynamicPersistentTileSchedulerILi128ELi128ELi256ELi128ELb1ELb1ELb1ELb1ELb1ELb1EEEEEEEEEvNT_6ParamsE,"a",@progbits
	.sectionflags	@""
	.align	4
.nv.constant0._ZN7cutlass13device_kernelIN5flash11enable_sm90INS1_16FlashAttnFwdSm90INS1_25CollectiveMainloopFwdSm90ILi2EN4cute5tupleIJNS5_1CILi1EEES8_S8_EEENS6_IJNS7_ILi128EEESA_SA_EEELi128ENS_6half_tEfNS_4arch4Sm90ELb1ELb0ELb1ELb1ELb0ELb1ELb0ELb1ELb1ELb1ELb1ELb0EEENS1_21CollectiveEpilogueFwdISB_S9_SC_SE_Li256ELb1ELb1ELb1ELb0EEENS1_36VarlenDynamicPersistentTileSchedulerILi128ELi128ELi256ELi128ELb1ELb1ELb1ELb1ELb1ELb1EEEEEEEEEvNT_6ParamsE:
	.zero		3328


//--------------------- SYMBOLS --------------------------

	.type		.nv.reservedSmem.offset0,@object
	.size		.nv.reservedSmem.offset0,0x4
	.type		__assertfail,@function
